// Copyright (c) 2024, Jay Shah, Ganesh Bikshandi, Ying Zhang, Vijay Thakkar, Pradeep Ramani, Tri Dao.
// Splitting the different template instantiations to different files to speed up compilation.
// This file is auto-generated. See "generate_kernels.py"

#include "flash_fwd_launch_template.h"

#ifndef FLASHATTENTION_DISABLE_HDIM128
template void run_mha_fwd_<90, cutlass::float_e4m3_t, 128, 128, false, true, true, true>(Flash_fwd_params &params, cudaStream_t stream);
#endif


// ===== COMPILED SASS (sm_90a) =====

	.target	sm_90a

	.elftype	@"ET_EXEC"


//--------------------- .note.nv.tkinfo           --------------------------
	.section	.note.nv.tkinfo,"",@"SHT_NOTE"
	.sectionflags	@"SHF_NOTE_NV_TKINFO"
	.tkinfo
        /*0018*/ 	.word	0x00000002
        /*0030*/ 	.string	""
        /*0030*/ 	.string	"ptxas"
        /*0030*/ 	.string	"Cuda compilation tools, release 13.0, V13.0.88"
        /*0030*/ 	.string	"Build cuda_13.0.r13.0/compiler.36424714_0"
        /*0030*/ 	.string	"-arch sm_90a -m 64 "



//--------------------- .note.nv.cuinfo           --------------------------
	.section	.note.nv.cuinfo,"",@"SHT_NOTE"
	.sectionflags	@"SHF_NOTE_NV_CUINFO"
        /*0018*/ 	.short	0x0002
        /*001a*/ 	.short	0x005a
        /*001c*/ 	.short	0x0082
	.zero		2


//--------------------- .nv.info                  --------------------------
	.section	.nv.info,"",@"SHT_CUDA_INFO"
	.align	4


	//----- nvinfo : EIATTR_REGCOUNT
	.align		4
        /*0000*/ 	.byte	0x04, 0x2f
        /*0002*/ 	.short	(.L_21 - .L_20)
	.align		4
.L_20:
        /*0004*/ 	.word	index@(_ZN7cutlass13device_kernelIN5flash11enable_sm90INS1_16FlashAttnFwdSm90INS1_25CollectiveMainloopFwdSm90ILi2EN4cute5tupleIJNS5_1CILi1EEES8_S8_EEENS6_IJNS7_ILi128EEENS7_ILi160EEESA_EEELi128ENS_12float_e4m3_tEfNS_4arch4Sm90ELb1ELb0ELb1ELb1ELb1ELb1ELb0ELb1ELb1ELb1ELb0ELb0EEENS1_21CollectiveEpilogueFwdINS6_IJSA_SA_SB_EEES9_NS_10bfloat16_tESF_Li256ELb1ELb1ELb0ELb1EEENS1_36VarlenDynamicPersistentTileSchedulerILi128ELi160ELi256ELi128ELb0ELb1ELb1ELb1ELb1ELb1EEEEEEEEEvNT_6ParamsE)
        /*0008*/ 	.word	0x000000a8


	//----- nvinfo : EIATTR_FRAME_SIZE
	.align		4
.L_21:
        /*000c*/ 	.byte	0x04, 0x11
        /*000e*/ 	.short	(.L_23 - .L_22)
	.align		4
.L_22:
        /*0010*/ 	.word	index@(_ZN7cutlass13device_kernelIN5flash11enable_sm90INS1_16FlashAttnFwdSm90INS1_25CollectiveMainloopFwdSm90ILi2EN4cute5tupleIJNS5_1CILi1EEES8_S8_EEENS6_IJNS7_ILi128EEENS7_ILi160EEESA_EEELi128ENS_12float_e4m3_tEfNS_4arch4Sm90ELb1ELb0ELb1ELb1ELb1ELb1ELb0ELb1ELb1ELb1ELb0ELb0EEENS1_21CollectiveEpilogueFwdINS6_IJSA_SA_SB_EEES9_NS_10bfloat16_tESF_Li256ELb1ELb1ELb0ELb1EEENS1_36VarlenDynamicPersistentTileSchedulerILi128ELi160ELi256ELi128ELb0ELb1ELb1ELb1ELb1ELb1EEEEEEEEEvNT_6ParamsE)
        /*0014*/ 	.word	0x00000048


	//----- nvinfo : EIATTR_REGCOUNT
	.align		4
.L_23:
        /*0018*/ 	.byte	0x04, 0x2f
        /*001a*/ 	.short	(.L_25 - .L_24)
	.align		4
.L_24:
        /*001c*/ 	.word	index@(_ZN7cutlass13device_kernelIN5flash11enable_sm90INS1_16FlashAttnFwdSm90INS1_25CollectiveMainloopFwdSm90ILi2EN4cute5tupleIJNS5_1CILi1EEES8_S8_EEENS6_IJNS7_ILi128EEENS7_ILi160EEESA_EEELi128ENS_12float_e4m3_tEfNS_4arch4Sm90ELb1ELb0ELb1ELb1ELb1ELb0ELb0ELb1ELb1ELb1ELb0ELb0EEENS1_21CollectiveEpilogueFwdINS6_IJSA_SA_SB_EEES9_NS_10bfloat16_tESF_Li256ELb1ELb1ELb0ELb1EEENS1_36VarlenDynamicPersistentTileSchedulerILi128ELi160ELi256ELi128ELb0ELb1ELb1ELb1ELb1ELb1EEEEEEEEEvNT_6ParamsE)
        /*0020*/ 	.word	0x000000a8


	//----- nvinfo : EIATTR_FRAME_SIZE
	.align		4
.L_25:
        /*0024*/ 	.byte	0x04, 0x11
        /*0026*/ 	.short	(.L_27 - .L_26)
	.align		4
.L_26:
        /*0028*/ 	.word	index@(_ZN7cutlass13device_kernelIN5flash11enable_sm90INS1_16FlashAttnFwdSm90INS1_25CollectiveMainloopFwdSm90ILi2EN4cute5tupleIJNS5_1CILi1EEES8_S8_EEENS6_IJNS7_ILi128EEENS7_ILi160EEESA_EEELi128ENS_12float_e4m3_tEfNS_4arch4Sm90ELb1ELb0ELb1ELb1ELb1ELb0ELb0ELb1ELb1ELb1ELb0ELb0EEENS1_21CollectiveEpilogueFwdINS6_IJSA_SA_SB_EEES9_NS_10bfloat16_tESF_Li256ELb1ELb1ELb0ELb1EEENS1_36VarlenDynamicPersistentTileSchedulerILi128ELi160ELi256ELi128ELb0ELb1ELb1ELb1ELb1ELb1EEEEEEEEEvNT_6ParamsE)
        /*002c*/ 	.word	0x00000020


	//----- nvinfo : EIATTR_REGCOUNT
	.align		4
.L_27:
        /*0030*/ 	.byte	0x04, 0x2f
        /*0032*/ 	.short	(.L_29 - .L_28)
	.align		4
.L_28:
        /*0034*/ 	.word	index@(_ZN7cutlass13device_kernelIN5flash11enable_sm90INS1_16FlashAttnFwdSm90INS1_25CollectiveMainloopFwdSm90ILi2EN4cute5tupleIJNS5_1CILi1EEES8_S8_EEENS6_IJNS7_ILi128EEENS7_ILi160EEESA_EEELi128ENS_12float_e4m3_tEfNS_4arch4Sm90ELb1ELb0ELb1ELb0ELb1ELb0ELb0ELb1ELb1ELb1ELb0ELb0EEENS1_21CollectiveEpilogueFwdINS6_IJSA_SA_SB_EEES9_NS_10bfloat16_tESF_Li256ELb0ELb1ELb0ELb1EEENS1_30DynamicPersistentTileSchedulerILi256ELi128ELb0ELb1ELb1EEEEEEEEEvNT_6ParamsE)
        /*0038*/ 	.word	0x000000a8


	//----- nvinfo : EIATTR_FRAME_SIZE
	.align		4
.L_29:
        /*003c*/ 	.byte	0x04, 0x11
        /*003e*/ 	.short	(.L_31 - .L_30)
	.align		4
.L_30:
        /*0040*/ 	.word	index@(_ZN7cutlass13device_kernelIN5flash11enable_sm90INS1_16FlashAttnFwdSm90INS1_25CollectiveMainloopFwdSm90ILi2EN4cute5tupleIJNS5_1CILi1EEES8_S8_EEENS6_IJNS7_ILi128EEENS7_ILi160EEESA_EEELi128ENS_12float_e4m3_tEfNS_4arch4Sm90ELb1ELb0ELb1ELb0ELb1ELb0ELb0ELb1ELb1ELb1ELb0ELb0EEENS1_21CollectiveEpilogueFwdINS6_IJSA_SA_SB_EEES9_NS_10bfloat16_tESF_Li256ELb0ELb1ELb0ELb1EEENS1_30DynamicPersistentTileSchedulerILi256ELi128ELb0ELb1ELb1EEEEEEEEEvNT_6ParamsE)
        /*0044*/ 	.word	0x00000028


	//----- nvinfo : EIATTR_REGCOUNT
	.align		4
.L_31:
        /*0048*/ 	.byte	0x04, 0x2f
        /*004a*/ 	.short	(.L_33 - .L_32)
	.align		4
.L_32:
        /*004c*/ 	.word	index@(_ZN7cutlass13device_kernelIN5flash11enable_sm90INS1_16FlashAttnFwdSm90INS1_25CollectiveMainloopFwdSm90ILi2EN4cute5tupleIJNS5_1CILi1EEES8_S8_EEENS6_IJNS7_ILi128EEENS7_ILi160EEESA_EEELi128ENS_12float_e4m3_tEfNS_4arch4Sm90ELb0ELb1ELb1ELb1ELb1ELb1ELb0ELb1ELb1ELb1ELb0ELb0EEENS1_21CollectiveEpilogueFwdINS6_IJSA_SA_SB_EEES9_NS_10bfloat16_tESF_Li256ELb1ELb1ELb0ELb1EEENS1_36VarlenDynamicPersistentTileSchedulerILi128ELi160ELi256ELi128ELb0ELb1ELb1ELb1ELb0ELb1EEEEEEEEEvNT_6ParamsE)
        /*0050*/ 	.word	0x000000a8


	//----- nvinfo : EIATTR_FRAME_SIZE
	.align		4
.L_33:
        /*0054*/ 	.byte	0x04, 0x11
        /*0056*/ 	.short	(.L_35 - .L_34)
	.align		4
.L_34:
        /*0058*/ 	.word	index@(_ZN7cutlass13device_kernelIN5flash11enable_sm90INS1_16FlashAttnFwdSm90INS1_25CollectiveMainloopFwdSm90ILi2EN4cute5tupleIJNS5_1CILi1EEES8_S8_EEENS6_IJNS7_ILi128EEENS7_ILi160EEESA_EEELi128ENS_12float_e4m3_tEfNS_4arch4Sm90ELb0ELb1ELb1ELb1ELb1ELb1ELb0ELb1ELb1ELb1ELb0ELb0EEENS1_21CollectiveEpilogueFwdINS6_IJSA_SA_SB_EEES9_NS_10bfloat16_tESF_Li256ELb1ELb1ELb0ELb1EEENS1_36VarlenDynamicPersistentTileSchedulerILi128ELi160ELi256ELi128ELb0ELb1ELb1ELb1ELb0ELb1EEEEEEEEEvNT_6ParamsE)
        /*005c*/ 	.word	0x00000048


	//----- nvinfo : EIATTR_REGCOUNT
	.align		4
.L_35:
        /*0060*/ 	.byte	0x04, 0x2f
        /*0062*/ 	.short	(.L_37 - .L_36)
	.align		4
.L_36:
        /*0064*/ 	.word	index@(_ZN7cutlass13device_kernelIN5flash11enable_sm90INS1_16FlashAttnFwdSm90INS1_25CollectiveMainloopFwdSm90ILi2EN4cute5tupleIJNS5_1CILi1EEES8_S8_EEENS6_IJNS7_ILi128EEENS7_ILi160EEESA_EEELi128ENS_12float_e4m3_tEfNS_4arch4Sm90ELb0ELb1ELb1ELb1ELb1ELb0ELb0ELb1ELb1ELb1ELb0ELb0EEENS1_21CollectiveEpilogueFwdINS6_IJSA_SA_SB_EEES9_NS_10bfloat16_tESF_Li256ELb1ELb1ELb0ELb1EEENS1_36VarlenDynamicPersistentTileSchedulerILi128ELi160ELi256ELi128ELb0ELb1ELb1ELb1ELb0ELb1EEEEEEEEEvNT_6ParamsE)
        /*0068*/ 	.word	0x000000a8


	//----- nvinfo : EIATTR_FRAME_SIZE
	.align		4
.L_37:
        /*006c*/ 	.byte	0x04, 0x11
        /*006e*/ 	.short	(.L_39 - .L_38)
	.align		4
.L_38:
        /*0070*/ 	.word	index@(_ZN7cutlass13device_kernelIN5flash11enable_sm90INS1_16FlashAttnFwdSm90INS1_25CollectiveMainloopFwdSm90ILi2EN4cute5tupleIJNS5_1CILi1EEES8_S8_EEENS6_IJNS7_ILi128EEENS7_ILi160EEESA_EEELi128ENS_12float_e4m3_tEfNS_4arch4Sm90ELb0ELb1ELb1ELb1ELb1ELb0ELb0ELb1ELb1ELb1ELb0ELb0EEENS1_21CollectiveEpilogueFwdINS6_IJSA_SA_SB_EEES9_NS_10bfloat16_tESF_Li256ELb1ELb1ELb0ELb1EEENS1_36VarlenDynamicPersistentTileSchedulerILi128ELi160ELi256ELi128ELb0ELb1ELb1ELb1ELb0ELb1EEEEEEEEEvNT_6ParamsE)
        /*0074*/ 	.word	0x00000020


	//----- nvinfo : EIATTR_REGCOUNT
	.align		4
.L_39:
        /*0078*/ 	.byte	0x04, 0x2f
        /*007a*/ 	.short	(.L_41 - .L_40)
	.align		4
.L_40:
        /*007c*/ 	.word	index@(_ZN7cutlass13device_kernelIN5flash11enable_sm90INS1_16FlashAttnFwdSm90INS1_25CollectiveMainloopFwdSm90ILi2EN4cute5tupleIJNS5_1CILi1EEES8_S8_EEENS6_IJNS7_ILi128EEENS7_ILi160EEESA_EEELi128ENS_12float_e4m3_tEfNS_4arch4Sm90ELb0ELb1ELb1ELb0ELb1ELb0ELb0ELb1ELb1ELb1ELb0ELb0EEENS1_21CollectiveEpilogueFwdINS6_IJSA_SA_SB_EEES9_NS_10bfloat16_tESF_Li256ELb0ELb1ELb0ELb1EEENS1_30DynamicPersistentTileSchedulerILi256ELi128ELb0ELb1ELb1EEEEEEEEEvNT_6ParamsE)
        /*0080*/ 	.word	0x000000a8


	//----- nvinfo : EIATTR_FRAME_SIZE
	.align		4
.L_41:
        /*0084*/ 	.byte	0x04, 0x11
        /*0086*/ 	.short	(.L_43 - .L_42)
	.align		4
.L_42:
        /*0088*/ 	.word	index@(_ZN7cutlass13device_kernelIN5flash11enable_sm90INS1_16FlashAttnFwdSm90INS1_25CollectiveMainloopFwdSm90ILi2EN4cute5tupleIJNS5_1CILi1EEES8_S8_EEENS6_IJNS7_ILi128EEENS7_ILi160EEESA_EEELi128ENS_12float_e4m3_tEfNS_4arch4Sm90ELb0ELb1ELb1ELb0ELb1ELb0ELb0ELb1ELb1ELb1ELb0ELb0EEENS1_21CollectiveEpilogueFwdINS6_IJSA_SA_SB_EEES9_NS_10bfloat16_tESF_Li256ELb0ELb1ELb0ELb1EEENS1_30DynamicPersistentTileSchedulerILi256ELi128ELb0ELb1ELb1EEEEEEEEEvNT_6ParamsE)
        /*008c*/ 	.word	0x00000028


	//----- nvinfo : EIATTR_REGCOUNT
	.align		4
.L_43:
        /*0090*/ 	.byte	0x04, 0x2f
        /*0092*/ 	.short	(.L_45 - .L_44)
	.align		4
.L_44:
        /*0094*/ 	.word	index@(_ZN7cutlass13device_kernelIN5flash11enable_sm90INS1_16FlashAttnFwdSm90INS1_25CollectiveMainloopFwdSm90ILi2EN4cute5tupleIJNS5_1CILi1EEES8_S8_EEENS6_IJNS7_ILi128EEENS7_ILi160EEESA_EEELi128ENS_12float_e4m3_tEfNS_4arch4Sm90ELb0ELb0ELb1ELb1ELb1ELb1ELb0ELb1ELb1ELb1ELb0ELb0EEENS1_21CollectiveEpilogueFwdINS6_IJSA_SA_SB_EEES9_NS_10bfloat16_tESF_Li256ELb1ELb1ELb0ELb1EEENS1_36VarlenDynamicPersistentTileSchedulerILi128ELi160ELi256ELi128ELb0ELb1ELb1ELb0ELb1ELb1EEEEEEEEEvNT_6ParamsE)
        /*0098*/ 	.word	0x000000a8


	//----- nvinfo : EIATTR_FRAME_SIZE
	.align		4
.L_45:
        /*009c*/ 	.byte	0x04, 0x11
        /*009e*/ 	.short	(.L_47 - .L_46)
	.align		4
.L_46:
        /*00a0*/ 	.word	index@(_ZN7cutlass13device_kernelIN5flash11enable_sm90INS1_16FlashAttnFwdSm90INS1_25CollectiveMainloopFwdSm90ILi2EN4cute5tupleIJNS5_1CILi1EEES8_S8_EEENS6_IJNS7_ILi128EEENS7_ILi160EEESA_EEELi128ENS_12float_e4m3_tEfNS_4arch4Sm90ELb0ELb0ELb1ELb1ELb1ELb1ELb0ELb1ELb1ELb1ELb0ELb0EEENS1_21CollectiveEpilogueFwdINS6_IJSA_SA_SB_EEES9_NS_10bfloat16_tESF_Li256ELb1ELb1ELb0ELb1EEENS1_36VarlenDynamicPersistentTileSchedulerILi128ELi160ELi256ELi128ELb0ELb1ELb1ELb0ELb1ELb1EEEEEEEEEvNT_6ParamsE)
        /*00a4*/ 	.word	0x00000048


	//----- nvinfo : EIATTR_REGCOUNT
	.align		4
.L_47:
        /*00a8*/ 	.byte	0x04, 0x2f
        /*00aa*/ 	.short	(.L_49 - .L_48)
	.align		4
.L_48:
        /*00ac*/ 	.word	index@(_ZN7cutlass13device_kernelIN5flash11enable_sm90INS1_16FlashAttnFwdSm90INS1_25CollectiveMainloopFwdSm90ILi2EN4cute5tupleIJNS5_1CILi1EEES8_S8_EEENS6_IJNS7_ILi128EEENS7_ILi160EEESA_EEELi128ENS_12float_e4m3_tEfNS_4arch4Sm90ELb0ELb0ELb1ELb1ELb1ELb0ELb0ELb1ELb1ELb1ELb0ELb0EEENS1_21CollectiveEpilogueFwdINS6_IJSA_SA_SB_EEES9_NS_10bfloat16_tESF_Li256ELb1ELb1ELb0ELb1EEENS1_36VarlenDynamicPersistentTileSchedulerILi128ELi160ELi256ELi128ELb0ELb1ELb1ELb0ELb1ELb1EEEEEEEEEvNT_6ParamsE)
        /*00b0*/ 	.word	0x000000a8


	//----- nvinfo : EIATTR_FRAME_SIZE
	.align		4
.L_49:
        /*00b4*/ 	.byte	0x04, 0x11
        /*00b6*/ 	.short	(.L_51 - .L_50)
	.align		4
.L_50:
        /*00b8*/ 	.word	index@(_ZN7cutlass13device_kernelIN5flash11enable_sm90INS1_16FlashAttnFwdSm90INS1_25CollectiveMainloopFwdSm90ILi2EN4cute5tupleIJNS5_1CILi1EEES8_S8_EEENS6_IJNS7_ILi128EEENS7_ILi160EEESA_EEELi128ENS_12float_e4m3_tEfNS_4arch4Sm90ELb0ELb0ELb1ELb1ELb1ELb0ELb0ELb1ELb1ELb1ELb0ELb0EEENS1_21CollectiveEpilogueFwdINS6_IJSA_SA_SB_EEES9_NS_10bfloat16_tESF_Li256ELb1ELb1ELb0ELb1EEENS1_36VarlenDynamicPersistentTileSchedulerILi128ELi160ELi256ELi128ELb0ELb1ELb1ELb0ELb1ELb1EEEEEEEEEvNT_6ParamsE)
        /*00bc*/ 	.word	0x00000020


	//----- nvinfo : EIATTR_REGCOUNT
	.align		4
.L_51:
        /*00c0*/ 	.byte	0x04, 0x2f
        /*00c2*/ 	.short	(.L_53 - .L_52)
	.align		4
.L_52:
        /*00c4*/ 	.word	index@(_ZN7cutlass13device_kernelIN5flash11enable_sm90INS1_16FlashAttnFwdSm90INS1_25CollectiveMainloopFwdSm90ILi2EN4cute5tupleIJNS5_1CILi1EEES8_S8_EEENS6_IJNS7_ILi128EEENS7_ILi160EEESA_EEELi128ENS_12float_e4m3_tEfNS_4arch4Sm90ELb0ELb0ELb1ELb0ELb1ELb0ELb0ELb1ELb1ELb1ELb0ELb0EEENS1_21CollectiveEpilogueFwdINS6_IJSA_SA_SB_EEES9_NS_10bfloat16_tESF_Li256ELb0ELb1ELb0ELb1EEENS1_29StaticPersistentTileSchedulerILb0EEEEEEEEEvNT_6ParamsE)
        /*00c8*/ 	.word	0x000000a8


	//----- nvinfo : EIATTR_FRAME_SIZE
	.align		4
.L_53:
        /*00cc*/ 	.byte	0x04, 0x11
        /*00ce*/ 	.short	(.L_55 - .L_54)
	.align		4
.L_54:
        /*00d0*/ 	.word	index@(_ZN7cutlass13device_kernelIN5flash11enable_sm90INS1_16FlashAttnFwdSm90INS1_25CollectiveMainloopFwdSm90ILi2EN4cute5tupleIJNS5_1CILi1EEES8_S8_EEENS6_IJNS7_ILi128EEENS7_ILi160EEESA_EEELi128ENS_12float_e4m3_tEfNS_4arch4Sm90ELb0ELb0ELb1ELb0ELb1ELb0ELb0ELb1ELb1ELb1ELb0ELb0EEENS1_21CollectiveEpilogueFwdINS6_IJSA_SA_SB_EEES9_NS_10bfloat16_tESF_Li256ELb0ELb1ELb0ELb1EEENS1_29StaticPersistentTileSchedulerILb0EEEEEEEEEvNT_6ParamsE)
        /*00d4*/ 	.word	0x00000030


	//----- nvinfo : EIATTR_MIN_STACK_SIZE
	.align		4
.L_55:
        /*00d8*/ 	.byte	0x04, 0x12
        /*00da*/ 	.short	(.L_57 - .L_56)
	.align		4
.L_56:
        /*00dc*/ 	.word	index@(_ZN7cutlass13device_kernelIN5flash11enable_sm90INS1_16FlashAttnFwdSm90INS1_25CollectiveMainloopFwdSm90ILi2EN4cute5tupleIJNS5_1CILi1EEES8_S8_EEENS6_IJNS7_ILi128EEENS7_ILi160EEESA_EEELi128ENS_12float_e4m3_tEfNS_4arch4Sm90ELb0ELb0ELb1ELb0ELb1ELb0ELb0ELb1ELb1ELb1ELb0ELb0EEENS1_21CollectiveEpilogueFwdINS6_IJSA_SA_SB_EEES9_NS_10bfloat16_tESF_Li256ELb0ELb1ELb0ELb1EEENS1_29StaticPersistentTileSchedulerILb0EEEEEEEEEvNT_6ParamsE)
        /*00e0*/ 	.word	0x00000030


	//----- nvinfo : EIATTR_MIN_STACK_SIZE
	.align		4
.L_57:
        /*00e4*/ 	.byte	0x04, 0x12
        /*00e6*/ 	.short	(.L_59 - .L_58)
	.align		4
.L_58:
        /*00e8*/ 	.word	index@(_ZN7cutlass13device_kernelIN5flash11enable_sm90INS1_16FlashAttnFwdSm90INS1_25CollectiveMainloopFwdSm90ILi2EN4cute5tupleIJNS5_1CILi1EEES8_S8_EEENS6_IJNS7_ILi128EEENS7_ILi160EEESA_EEELi128ENS_12float_e4m3_tEfNS_4arch4Sm90ELb0ELb0ELb1ELb1ELb1ELb0ELb0ELb1ELb1ELb1ELb0ELb0EEENS1_21CollectiveEpilogueFwdINS6_IJSA_SA_SB_EEES9_NS_10bfloat16_tESF_Li256ELb1ELb1ELb0ELb1EEENS1_36VarlenDynamicPersistentTileSchedulerILi128ELi160ELi256ELi128ELb0ELb1ELb1ELb0ELb1ELb1EEEEEEEEEvNT_6ParamsE)
        /*00ec*/ 	.word	0x00000020


	//----- nvinfo : EIATTR_MIN_STACK_SIZE
	.align		4
.L_59:
        /*00f0*/ 	.byte	0x04, 0x12
        /*00f2*/ 	.short	(.L_61 - .L_60)
	.align		4
.L_60:
        /*00f4*/ 	.word	index@(_ZN7cutlass13device_kernelIN5flash11enable_sm90INS1_16FlashAttnFwdSm90INS1_25CollectiveMainloopFwdSm90ILi2EN4cute5tupleIJNS5_1CILi1EEES8_S8_EEENS6_IJNS7_ILi128EEENS7_ILi160EEESA_EEELi128ENS_12float_e4m3_tEfNS_4arch4Sm90ELb0ELb0ELb1ELb1ELb1ELb1ELb0ELb1ELb1ELb1ELb0ELb0EEENS1_21CollectiveEpilogueFwdINS6_IJSA_SA_SB_EEES9_NS_10bfloat16_tESF_Li256ELb1ELb1ELb0ELb1EEENS1_36VarlenDynamicPersistentTileSchedulerILi128ELi160ELi256ELi128ELb0ELb1ELb1ELb0ELb1ELb1EEEEEEEEEvNT_6ParamsE)
        /*00f8*/ 	.word	0x00000048


	//----- nvinfo : EIATTR_MIN_STACK_SIZE
	.align		4
.L_61:
        /*00fc*/ 	.byte	0x04, 0x12
        /*00fe*/ 	.short	(.L_63 - .L_62)
	.align		4
.L_62:
        /*0100*/ 	.word	index@(_ZN7cutlass13device_kernelIN5flash11enable_sm90INS1_16FlashAttnFwdSm90INS1_25CollectiveMainloopFwdSm90ILi2EN4cute5tupleIJNS5_1CILi1EEES8_S8_EEENS6_IJNS7_ILi128EEENS7_ILi160EEESA_EEELi128ENS_12float_e4m3_tEfNS_4arch4Sm90ELb0ELb1ELb1ELb0ELb1ELb0ELb0ELb1ELb1ELb1ELb0ELb0EEENS1_21CollectiveEpilogueFwdINS6_IJSA_SA_SB_EEES9_NS_10bfloat16_tESF_Li256ELb0ELb1ELb0ELb1EEENS1_30DynamicPersistentTileSchedulerILi256ELi128ELb0ELb1ELb1EEEEEEEEEvNT_6ParamsE)
        /*0104*/ 	.word	0x00000028


	//----- nvinfo : EIATTR_MIN_STACK_SIZE
	.align		4
.L_63:
        /*0108*/ 	.byte	0x04, 0x12
        /*010a*/ 	.short	(.L_65 - .L_64)
	.align		4
.L_64:
        /*010c*/ 	.word	index@(_ZN7cutlass13device_kernelIN5flash11enable_sm90INS1_16FlashAttnFwdSm90INS1_25CollectiveMainloopFwdSm90ILi2EN4cute5tupleIJNS5_1CILi1EEES8_S8_EEENS6_IJNS7_ILi128EEENS7_ILi160EEESA_EEELi128ENS_12float_e4m3_tEfNS_4arch4Sm90ELb0ELb1ELb1ELb1ELb1ELb0ELb0ELb1ELb1ELb1ELb0ELb0EEENS1_21CollectiveEpilogueFwdINS6_IJSA_SA_SB_EEES9_NS_10bfloat16_tESF_Li256ELb1ELb1ELb0ELb1EEENS1_36VarlenDynamicPersistentTileSchedulerILi128ELi160ELi256ELi128ELb0ELb1ELb1ELb1ELb0ELb1EEEEEEEEEvNT_6ParamsE)
        /*0110*/ 	.word	0x00000020


	//----- nvinfo : EIATTR_MIN_STACK_SIZE
	.align		4
.L_65:
        /*0114*/ 	.byte	0x04, 0x12
        /*0116*/ 	.short	(.L_67 - .L_66)
	.align		4
.L_66:
        /*0118*/ 	.word	index@(_ZN7cutlass13device_kernelIN5flash11enable_sm90INS1_16FlashAttnFwdSm90INS1_25CollectiveMainloopFwdSm90ILi2EN4cute5tupleIJNS5_1CILi1EEES8_S8_EEENS6_IJNS7_ILi128EEENS7_ILi160EEESA_EEELi128ENS_12float_e4m3_tEfNS_4arch4Sm90ELb0ELb1ELb1ELb1ELb1ELb1ELb0ELb1ELb1ELb1ELb0ELb0EEENS1_21CollectiveEpilogueFwdINS6_IJSA_SA_SB_EEES9_NS_10bfloat16_tESF_Li256ELb1ELb1ELb0ELb1EEENS1_36VarlenDynamicPersistentTileSchedulerILi128ELi160ELi256ELi128ELb0ELb1ELb1ELb1ELb0ELb1EEEEEEEEEvNT_6ParamsE)
        /*011c*/ 	.word	0x00000048


	//----- nvinfo : EIATTR_MIN_STACK_SIZE
	.align		4
.L_67:
        /*0120*/ 	.byte	0x04, 0x12
        /*0122*/ 	.short	(.L_69 - .L_68)
	.align		4
.L_68:
        /*0124*/ 	.word	index@(_ZN7cutlass13device_kernelIN5flash11enable_sm90INS1_16FlashAttnFwdSm90INS1_25CollectiveMainloopFwdSm90ILi2EN4cute5tupleIJNS5_1CILi1EEES8_S8_EEENS6_IJNS7_ILi128EEENS7_ILi160EEESA_EEELi128ENS_12float_e4m3_tEfNS_4arch4Sm90ELb1ELb0ELb1ELb0ELb1ELb0ELb0ELb1ELb1ELb1ELb0ELb0EEENS1_21CollectiveEpilogueFwdINS6_IJSA_SA_SB_EEES9_NS_10bfloat16_tESF_Li256ELb0ELb1ELb0ELb1EEENS1_30DynamicPersistentTileSchedulerILi256ELi128ELb0ELb1ELb1EEEEEEEEEvNT_6ParamsE)
        /*0128*/ 	.word	0x00000028


	//----- nvinfo : EIATTR_MIN_STACK_SIZE
	.align		4
.L_69:
        /*012c*/ 	.byte	0x04, 0x12
        /*012e*/ 	.short	(.L_71 - .L_70)
	.align		4
.L_70:
        /*0130*/ 	.word	index@(_ZN7cutlass13device_kernelIN5flash11enable_sm90INS1_16FlashAttnFwdSm90INS1_25CollectiveMainloopFwdSm90ILi2EN4cute5tupleIJNS5_1CILi1EEES8_S8_EEENS6_IJNS7_ILi128EEENS7_ILi160EEESA_EEELi128ENS_12float_e4m3_tEfNS_4arch4Sm90ELb1ELb0ELb1ELb1ELb1ELb0ELb0ELb1ELb1ELb1ELb0ELb0EEENS1_21CollectiveEpilogueFwdINS6_IJSA_SA_SB_EEES9_NS_10bfloat16_tESF_Li256ELb1ELb1ELb0ELb1EEENS1_36VarlenDynamicPersistentTileSchedulerILi128ELi160ELi256ELi128ELb0ELb1ELb1ELb1ELb1ELb1EEEEEEEEEvNT_6ParamsE)
        /*0134*/ 	.word	0x00000020


	//----- nvinfo : EIATTR_MIN_STACK_SIZE
	.align		4
.L_71:
        /*0138*/ 	.byte	0x04, 0x12
        /*013a*/ 	.short	(.L_73 - .L_72)
	.align		4
.L_72:
        /*013c*/ 	.word	index@(_ZN7cutlass13device_kernelIN5flash11enable_sm90INS1_16FlashAttnFwdSm90INS1_25CollectiveMainloopFwdSm90ILi2EN4cute5tupleIJNS5_1CILi1EEES8_S8_EEENS6_IJNS7_ILi128EEENS7_ILi160EEESA_EEELi128ENS_12float_e4m3_tEfNS_4arch4Sm90ELb1ELb0ELb1ELb1ELb1ELb1ELb0ELb1ELb1ELb1ELb0ELb0EEENS1_21CollectiveEpilogueFwdINS6_IJSA_SA_SB_EEES9_NS_10bfloat16_tESF_Li256ELb1ELb1ELb0ELb1EEENS1_36VarlenDynamicPersistentTileSchedulerILi128ELi160ELi256ELi128ELb0ELb1ELb1ELb1ELb1ELb1EEEEEEEEEvNT_6ParamsE)
        /*0140*/ 	.word	0x00000048
.L_73:


//--------------------- .nv.compat                --------------------------
	.section	.nv.compat,"",@"SHT_CUDA_COMPAT_INFO"
	.align	4
        /*0000*/ 	.byte	0x02, 0x09, 0x01, 0x00, 0x02, 0x02, 0x04, 0x00, 0x02, 0x05, 0x05, 0x00, 0x03, 0x07, 0x01, 0x01
        /*0010*/ 	.byte	0x02, 0x03, 0x01, 0x00, 0x02, 0x06, 0x01, 0x00, 0x04, 0x0b, 0x08, 0x00, 0x00, 0x00, 0x00, 0x00
        /*0020*/ 	.byte	0x00, 0x00, 0x00, 0x00


//--------------------- .nv.info._ZN7cutlass13device_kernelIN5flash11enable_sm90INS1_16FlashAttnFwdSm90INS1_25CollectiveMainloopFwdSm90ILi2EN4cute5tupleIJNS5_1CILi1EEES8_S8_EEENS6_IJNS7_ILi128EEENS7_ILi160EEESA_EEELi128ENS_12float_e4m3_tEfNS_4arch4Sm90ELb0ELb0ELb1ELb0ELb1ELb0ELb0ELb1ELb1ELb1ELb0ELb0EEENS1_21CollectiveEpilogueFwdINS6_IJSA_SA_SB_EEES9_NS_10bfloat16_tESF_Li256ELb0ELb1ELb0ELb1EEENS1_29StaticPersistentTileSchedulerILb0EEEEEEEEEvNT_6ParamsE --------------------------
	.section	.nv.info._ZN7cutlass13device_kernelIN5flash11enable_sm90INS1_16FlashAttnFwdSm90INS1_25CollectiveMainloopFwdSm90ILi2EN4cute5tupleIJNS5_1CILi1EEES8_S8_EEENS6_IJNS7_ILi128EEENS7_ILi160EEESA_EEELi128ENS_12float_e4m3_tEfNS_4arch4Sm90ELb0ELb0ELb1ELb0ELb1ELb0ELb0ELb1ELb1ELb1ELb0ELb0EEENS1_21CollectiveEpilogueFwdINS6_IJSA_SA_SB_EEES9_NS_10bfloat16_tESF_Li256ELb0ELb1ELb0ELb1EEENS1_29StaticPersistentTileSchedulerILb0EEEEEEEEEvNT_6ParamsE,"",@"SHT_CUDA_INFO"
	.sectionflags	@""
	.align	4


	//----- nvinfo : EIATTR_CUDA_API_VERSION
	.align		4
        /*0000*/ 	.byte	0x04, 0x37
        /*0002*/ 	.short	(.L_75 - .L_74)
.L_74:
        /*0004*/ 	.word	0x00000082


	//----- nvinfo : EIATTR_KPARAM_INFO
	.align		4
.L_75:
        /*0008*/ 	.byte	0x04, 0x17
        /*000a*/ 	.short	(.L_77 - .L_76)
.L_76:
        /*000c*/ 	.word	0x00000000
        /*0010*/ 	.short	0x0000
        /*0012*/ 	.short	0x0070
        /*0014*/ 	.byte	0x00, 0xf0, 0x01, 0x28


	//----- nvinfo : EIATTR_SPARSE_MMA_MASK
	.align		4
.L_77:
        /*0018*/ 	.byte	0x03, 0x50
        /*001a*/ 	.short	0x0000


	//----- nvinfo : EIATTR_MAXREG_COUNT
	.align		4
        /*001c*/ 	.byte	0x03, 0x1b
        /*001e*/ 	.short	0x00a8


	//----- nvinfo : EIATTR_NUM_BARRIERS
	.align		4
        /*0020*/ 	.byte	0x02, 0x4c
        /*0022*/ 	.byte	0x10
	.zero		1


	//----- nvinfo : EIATTR_EXTERNS
	.align		4
        /*0024*/ 	.byte	0x04, 0x0f
        /*0026*/ 	.short	(.L_79 - .L_78)


	//   ....[0]....
	.align		4
.L_78:
        /*0028*/ 	.word	index@(__assertfail)


	//----- nvinfo : EIATTR_ANNOTATIONS
	.align		4
.L_79:
        /*002c*/ 	.byte	0x04, 0x55
        /*002e*/ 	.short	(.L_81 - .L_80)


	//   ....[0]....
.L_80:
        /*0030*/ 	.word	0x00000001
        /*0034*/ 	.byte	0xf0, 0xa4, 0x00, 0x00, 0x01, 0x00, 0x00, 0x00, 0x50, 0xa8, 0x00, 0x00, 0x01, 0x00, 0x00, 0x00
        /* <DEDUP_REMOVED lines=19> */
        /*0174*/ 	.byte	0xe0, 0xf5, 0x00, 0x00, 0x01, 0x00, 0x00, 0x00, 0x60, 0xf6, 0x00, 0x00


	//----- nvinfo : EIATTR_MERCURY_ISA_VERSION
	.align		4
.L_81:
        /*0180*/ 	.byte	0x03, 0x5f
        /*0182*/ 	.short	0x0101


	//----- nvinfo : EIATTR_INT_WARP_WIDE_INSTR_OFFSETS
	.align		4
        /*0184*/ 	.byte	0x04, 0x31
        /*0186*/ 	.short	(.L_83 - .L_82)


	//   ....[0]....
.L_82:
        /*0188*/ 	.word	0x000000c0


	//   ....[1]....
        /*018c*/ 	.word	0x000000d0


	//   ....[2]....
        /*0190*/ 	.word	0x00000170


	//----- nvinfo : EIATTR_COOP_GROUP_MASK_REGIDS
	.align		4
.L_83:
        /*0194*/ 	.byte	0x04, 0x29
        /*0196*/ 	.short	(.L_85 - .L_84)


	//   ....[0]....
.L_84:
        /*0198*/ 	.word	0xffffffff


	//   ....[1]....
        /*019c*/ 	.word	0xffffffff


	//   ....[2]....
        /*01a0*/ 	.word	0xffffffff


	//   ....[3]....
        /*01a4*/ 	.word	0xffffffff


	//   ....[4]....
        /*01a8*/ 	.word	0xffffffff


	//   ....[5]....
        /*01ac*/ 	.word	0xffffffff


	//   ....[6]....
        /*01b0*/ 	.word	0xffffffff


	//   ....[7]....
        /*01b4*/ 	.word	0xffffffff


	//   ....[8]....
        /*01b8*/ 	.word	0xffffffff


	//   ....[9]....
        /*01bc*/ 	.word	0xffffffff


	//   ....[10]....
        /*01c0*/ 	.word	0xffffffff


	//   ....[11]....
        /*01c4*/ 	.word	0xffffffff


	//   ....[12]....
        /*01c8*/ 	.word	0xffffffff


	//   ....[13]....
        /*01cc*/ 	.word	0xffffffff


	//   ....[14]....
        /*01d0*/ 	.word	0xffffffff


	//   ....[15]....
        /*01d4*/ 	.word	0xffffffff


	//   ....[16]....
        /*01d8*/ 	.word	0xffffffff


	//   ....[17]....
        /*01dc*/ 	.word	0xffffffff


	//   ....[18]....
        /*01e0*/ 	.word	0xffffffff


	//   ....[19]....
        /*01e4*/ 	.word	0xffffffff


	//   ....[20]....
        /*01e8*/ 	.word	0xffffffff


	//   ....[21]....
        /*01ec*/ 	.word	0xffffffff


	//   ....[22]....
        /*01f0*/ 	.word	0xffffffff


	//   ....[23]....
        /*01f4*/ 	.word	0xffffffff


	//   ....[24]....
        /*01f8*/ 	.word	0xffffffff


	//   ....[25]....
        /*01fc*/ 	.word	0xffffffff


	//   ....[26]....
        /*0200*/ 	.word	0xffffffff


	//   ....[27]....
        /*0204*/ 	.word	0xffffffff


	//   ....[28]....
        /*0208*/ 	.word	0xffffffff


	//   ....[29]....
        /*020c*/ 	.word	0xffffffff


	//   ....[30]....
        /*0210*/ 	.word	0xffffffff


	//   ....[31]....
        /*0214*/ 	.word	0xffffffff


	//   ....[32]....
        /*0218*/ 	.word	0xffffffff


	//   ....[33]....
        /*021c*/ 	.word	0xffffffff


	//   ....[34]....
        /*0220*/ 	.word	0xffffffff


	//   ....[35]....
        /*0224*/ 	.word	0xffffffff


	//   ....[36]....
        /*0228*/ 	.word	0xffffffff


	//   ....[37]....
        /*022c*/ 	.word	0xffffffff


	//   ....[38]....
        /*0230*/ 	.word	0xffffffff


	//   ....[39]....
        /*0234*/ 	.word	0xffffffff


	//   ....[40]....
        /*0238*/ 	.word	0xffffffff


	//   ....[41]....
        /*023c*/ 	.word	0xffffffff


	//   ....[42]....
        /*0240*/ 	.word	0xffffffff


	//   ....[43]....
        /*0244*/ 	.word	0xffffffff


	//   ....[44]....
        /*0248*/ 	.word	0xffffffff


	//   ....[45]....
        /*024c*/ 	.word	0xffffffff


	//   ....[46]....
        /*0250*/ 	.word	0xffffffff


	//   ....[47]....
        /*0254*/ 	.word	0xffffffff


	//   ....[48]....
        /*0258*/ 	.word	0xffffffff


	//   ....[49]....
        /*025c*/ 	.word	0xffffffff


	//   ....[50]....
        /*0260*/ 	.word	0xffffffff


	//   ....[51]....
        /*0264*/ 	.word	0xffffffff


	//   ....[52]....
        /*0268*/ 	.word	0xffffffff


	//   ....[53]....
        /*026c*/ 	.word	0xffffffff


	//   ....[54]....
        /*0270*/ 	.word	0xffffffff


	//   ....[55]....
        /*0274*/ 	.word	0xffffffff


	//   ....[56]....
        /*0278*/ 	.word	0xffffffff


	//   ....[57]....
        /*027c*/ 	.word	0xffffffff


	//   ....[58]....
        /*0280*/ 	.word	0xffffffff


	//   ....[59]....
        /*0284*/ 	.word	0xffffffff


	//   ....[60]....
        /*0288*/ 	.word	0xffffffff


	//   ....[61]....
        /*028c*/ 	.word	0xffffffff


	//   ....[62]....
        /*0290*/ 	.word	0xffffffff


	//   ....[63]....
        /*0294*/ 	.word	0xffffffff


	//   ....[64]....
        /*0298*/ 	.word	0xffffffff


	//   ....[65]....
        /*029c*/ 	.word	0xffffffff


	//   ....[66]....
        /*02a0*/ 	.word	0xffffffff


	//   ....[67]....
        /*02a4*/ 	.word	0xffffffff


	//   ....[68]....
        /*02a8*/ 	.word	0xffffffff


	//   ....[69]....
        /*02ac*/ 	.word	0xffffffff


	//   ....[70]....
        /*02b0*/ 	.word	0xffffffff


	//   ....[71]....
        /*02b4*/ 	.word	0xffffffff


	//   ....[72]....
        /*02b8*/ 	.word	0xffffffff


	//   ....[73]....
        /*02bc*/ 	.word	0xffffffff


	//   ....[74]....
        /*02c0*/ 	.word	0xffffffff


	//   ....[75]....
        /*02c4*/ 	.word	0xffffffff


	//   ....[76]....
        /*02c8*/ 	.word	0xffffffff


	//   ....[77]....
        /*02cc*/ 	.word	0xffffffff


	//   ....[78]....
        /*02d0*/ 	.word	0xffffffff


	//   ....[79]....
        /*02d4*/ 	.word	0xffffffff


	//   ....[80]....
        /*02d8*/ 	.word	0xffffffff


	//   ....[81]....
        /*02dc*/ 	.word	0xffffffff


	//   ....[82]....
        /*02e0*/ 	.word	0xffffffff


	//   ....[83]....
        /*02e4*/ 	.word	0xffffffff


	//   ....[84]....
        /*02e8*/ 	.word	0xffffffff


	//   ....[85]....
        /*02ec*/ 	.word	0xffffffff


	//   ....[86]....
        /*02f0*/ 	.word	0xffffffff


	//   ....[87]....
        /*02f4*/ 	.word	0xffffffff


	//   ....[88]....
        /*02f8*/ 	.word	0xffffffff


	//   ....[89]....
        /*02fc*/ 	.word	0xffffffff


	//   ....[90]....
        /*0300*/ 	.word	0xffffffff


	//   ....[91]....
        /*0304*/ 	.word	0xffffffff


	//   ....[92]....
        /*0308*/ 	.word	0xffffffff


	//   ....[93]....
        /*030c*/ 	.word	0xffffffff


	//   ....[94]....
        /*0310*/ 	.word	0xffffffff


	//   ....[95]....
        /*0314*/ 	.word	0xffffffff


	//   ....[96]....
        /*0318*/ 	.word	0xffffffff


	//   ....[97]....
        /*031c*/ 	.word	0xffffffff


	//   ....[98]....
        /*0320*/ 	.word	0xffffffff


	//   ....[99]....
        /*0324*/ 	.word	0xffffffff


	//   ....[100]....
        /*0328*/ 	.word	0xffffffff


	//   ....[101]....
        /*032c*/ 	.word	0xffffffff


	//   ....[102]....
        /*0330*/ 	.word	0xffffffff


	//   ....[103]....
        /*0334*/ 	.word	0xffffffff


	//   ....[104]....
        /*0338*/ 	.word	0xffffffff


	//   ....[105]....
        /*033c*/ 	.word	0xffffffff


	//   ....[106]....
        /*0340*/ 	.word	0xffffffff


	//   ....[107]....
        /*0344*/ 	.word	0xffffffff


	//   ....[108]....
        /*0348*/ 	.word	0xffffffff


	//   ....[109]....
        /*034c*/ 	.word	0xffffffff


	//   ....[110]....
        /*0350*/ 	.word	0xffffffff


	//   ....[111]....
        /*0354*/ 	.word	0xffffffff


	//   ....[112]....
        /*0358*/ 	.word	0xffffffff


	//   ....[113]....
        /*035c*/ 	.word	0xffffffff


	//   ....[114]....
        /*0360*/ 	.word	0xffffffff


	//   ....[115]....
        /*0364*/ 	.word	0xffffffff


	//   ....[116]....
        /*0368*/ 	.word	0xffffffff


	//   ....[117]....
        /*036c*/ 	.word	0xffffffff


	//   ....[118]....
        /*0370*/ 	.word	0xffffffff


	//   ....[119]....
        /*0374*/ 	.word	0xffffffff


	//   ....[120]....
        /*0378*/ 	.word	0xffffffff


	//   ....[121]....
        /*037c*/ 	.word	0xffffffff


	//   ....[122]....
        /*0380*/ 	.word	0xffffffff


	//   ....[123]....
        /*0384*/ 	.word	0xffffffff


	//   ....[124]....
        /*0388*/ 	.word	0xffffffff


	//   ....[125]....
        /*038c*/ 	.word	0xffffffff


	//   ....[126]....
        /*0390*/ 	.word	0xffffffff


	//   ....[127]....
        /*0394*/ 	.word	0xffffffff


	//   ....[128]....
        /*0398*/ 	.word	0xffffffff


	//   ....[129]....
        /*039c*/ 	.word	0xffffffff


	//   ....[130]....
        /*03a0*/ 	.word	0xffffffff


	//   ....[131]....
        /*03a4*/ 	.word	0xffffffff


	//   ....[132]....
        /*03a8*/ 	.word	0xffffffff


	//   ....[133]....
        /*03ac*/ 	.word	0xffffffff


	//   ....[134]....
        /*03b0*/ 	.word	0xffffffff


	//   ....[135]....
        /*03b4*/ 	.word	0xffffffff


	//   ....[136]....
        /*03b8*/ 	.word	0xffffffff


	//   ....[137]....
        /*03bc*/ 	.word	0xffffffff


	//   ....[138]....
        /*03c0*/ 	.word	0xffffffff


	//   ....[139]....
        /*03c4*/ 	.word	0xffffffff


	//   ....[140]....
        /*03c8*/ 	.word	0xffffffff


	//   ....[141]....
        /*03cc*/ 	.word	0xffffffff


	//   ....[142]....
        /*03d0*/ 	.word	0xffffffff


	//   ....[143]....
        /*03d4*/ 	.word	0xffffffff


	//   ....[144]....
        /*03d8*/ 	.word	0xffffffff


	//   ....[145]....
        /*03dc*/ 	.word	0xffffffff


	//   ....[146]....
        /*03e0*/ 	.word	0xffffffff


	//   ....[147]....
        /*03e4*/ 	.word	0xffffffff


	//   ....[148]....
        /*03e8*/ 	.word	0xffffffff


	//   ....[149]....
        /*03ec*/ 	.word	0xffffffff


	//   ....[150]....
        /*03f0*/ 	.word	0xffffffff


	//   ....[151]....
        /*03f4*/ 	.word	0xffffffff


	//   ....[152]....
        /*03f8*/ 	.word	0xffffffff


	//   ....[153]....
        /*03fc*/ 	.word	0xffffffff


	//   ....[154]....
        /*0400*/ 	.word	0xffffffff


	//   ....[155]....
        /*0404*/ 	.word	0xffffffff


	//   ....[156]....
        /*0408*/ 	.word	0xffffffff


	//   ....[157]....
        /*040c*/ 	.word	0xffffffff


	//   ....[158]....
        /*0410*/ 	.word	0xffffffff


	//   ....[159]....
        /*0414*/ 	.word	0xffffffff


	//   ....[160]....
        /*0418*/ 	.word	0x0500000f


	//   ....[161]....
        /*041c*/ 	.word	0x0500000f


	//   ....[162]....
        /*0420*/ 	.word	0x0500000f


	//   ....[163]....
        /*0424*/ 	.word	0x0500000f


	//   ....[164]....
        /*0428*/ 	.word	0x0500000f


	//   ....[165]....
        /*042c*/ 	.word	0x0500000f


	//   ....[166]....
        /*0430*/ 	.word	0x0500000f


	//   ....[167]....
        /*0434*/ 	.word	0x0500000f


	//   ....[168]....
        /*0438*/ 	.word	0x0500000f


	//   ....[169]....
        /*043c*/ 	.word	0x0500000f


	//   ....[170]....
        /*0440*/ 	.word	0x0500000f


	//   ....[171]....
        /*0444*/ 	.word	0x0500000f


	//   ....[172]....
        /*0448*/ 	.word	0x0500000f


	//   ....[173]....
        /*044c*/ 	.word	0x0500000f


	//   ....[174]....
        /*0450*/ 	.word	0x0500000f


	//   ....[175]....
        /*0454*/ 	.word	0x0500000f


	//   ....[176]....
        /*0458*/ 	.word	0x0500000f


	//   ....[177]....
        /*045c*/ 	.word	0x0500000f


	//   ....[178]....
        /*0460*/ 	.word	0x0500000f


	//   ....[179]....
        /*0464*/ 	.word	0x0500000f


	//   ....[180]....
        /*0468*/ 	.word	0x0500000f


	//   ....[181]....
        /*046c*/ 	.word	0x0500000f


	//   ....[182]....
        /*0470*/ 	.word	0x0500000f


	//   ....[183]....
        /*0474*/ 	.word	0x0500000f


	//   ....[184]....
        /*0478*/ 	.word	0x0500000f


	//   ....[185]....
        /*047c*/ 	.word	0x0500000f


	//   ....[186]....
        /*0480*/ 	.word	0x0500000f


	//   ....[187]....
        /*0484*/ 	.word	0x0500000f


	//   ....[188]....
        /*0488*/ 	.word	0x0500000f


	//   ....[189]....
        /*048c*/ 	.word	0x0500000f


	//   ....[190]....
        /*0490*/ 	.word	0x0500000f


	//   ....[191]....
        /*0494*/ 	.word	0x0500000f


	//   ....[192]....
        /*0498*/ 	.word	0x0500000f


	//   ....[193]....
        /*049c*/ 	.word	0x0500000f


	//   ....[194]....
        /*04a0*/ 	.word	0x0500000f


	//   ....[195]....
        /*04a4*/ 	.word	0x0500000f


	//   ....[196]....
        /*04a8*/ 	.word	0x0500000f


	//   ....[197]....
        /*04ac*/ 	.word	0x0500000f


	//   ....[198]....
        /*04b0*/ 	.word	0x0500000f


	//   ....[199]....
        /*04b4*/ 	.word	0x0500000f


	//   ....[200]....
        /*04b8*/ 	.word	0x0500000f


	//   ....[201]....
        /*04bc*/ 	.word	0x0500000f


	//   ....[202]....
        /*04c0*/ 	.word	0x0500000f


	//   ....[203]....
        /*04c4*/ 	.word	0x0500000f


	//   ....[204]....
        /*04c8*/ 	.word	0x0500000f


	//   ....[205]....
        /*04cc*/ 	.word	0x0500000f


	//   ....[206]....
        /*04d0*/ 	.word	0x0500000f


	//   ....[207]....
        /*04d4*/ 	.word	0x0500000f


	//   ....[208]....
        /*04d8*/ 	.word	0x0500000f


	//   ....[209]....
        /*04dc*/ 	.word	0x0500000f


	//   ....[210]....
        /*04e0*/ 	.word	0x0500000f


	//   ....[211]....
        /*04e4*/ 	.word	0x0500000f


	//   ....[212]....
        /*04e8*/ 	.word	0x0500000f


	//   ....[213]....
        /*04ec*/ 	.word	0x0500000f


	//   ....[214]....
        /*04f0*/ 	.word	0x0500000f


	//   ....[215]....
        /*04f4*/ 	.word	0x0500000f


	//   ....[216]....
        /*04f8*/ 	.word	0x0500000f


	//   ....[217]....
        /*04fc*/ 	.word	0x0500000f


	//   ....[218]....
        /*0500*/ 	.word	0x0500000f


	//   ....[219]....
        /*0504*/ 	.word	0x0500000f


	//   ....[220]....
        /*0508*/ 	.word	0x0500000f


	//   ....[221]....
        /*050c*/ 	.word	0x0500000f


	//   ....[222]....
        /*0510*/ 	.word	0x0500000f


	//   ....[223]....
        /*0514*/ 	.word	0x0500000f


	//   ....[224]....
        /*0518*/ 	.word	0x0500000f


	//   ....[225]....
        /*051c*/ 	.word	0x0500000f


	//   ....[226]....
        /*0520*/ 	.word	0x0500000f


	//   ....[227]....
        /*0524*/ 	.word	0x0500000f


	//   ....[228]....
        /*0528*/ 	.word	0x0500000f


	//   ....[229]....
        /*052c*/ 	.word	0x0500000f


	//   ....[230]....
        /*0530*/ 	.word	0x0500000f


	//   ....[231]....
        /*0534*/ 	.word	0x0500000f


	//   ....[232]....
        /*0538*/ 	.word	0x0500000f


	//   ....[233]....
        /*053c*/ 	.word	0x0500000f


	//   ....[234]....
        /*0540*/ 	.word	0x0500000f


	//   ....[235]....
        /*0544*/ 	.word	0x0500000f


	//   ....[236]....
        /*0548*/ 	.word	0x0500000f


	//   ....[237]....
        /*054c*/ 	.word	0x0500000f


	//   ....[238]....
        /*0550*/ 	.word	0x0500000f


	//   ....[239]....
        /*0554*/ 	.word	0x0500000f


	//   ....[240]....
        /*0558*/ 	.word	0x0500000f


	//   ....[241]....
        /*055c*/ 	.word	0x0500000f


	//   ....[242]....
        /*0560*/ 	.word	0x0500000f


	//   ....[243]....
        /*0564*/ 	.word	0x0500000f


	//   ....[244]....
        /*0568*/ 	.word	0x0500000f


	//   ....[245]....
        /*056c*/ 	.word	0x0500000f


	//   ....[246]....
        /*0570*/ 	.word	0x0500000f


	//   ....[247]....
        /*0574*/ 	.word	0x0500000f


	//   ....[248]....
        /*0578*/ 	.word	0x0500000f


	//   ....[249]....
        /*057c*/ 	.word	0x0500000f


	//   ....[250]....
        /*0580*/ 	.word	0x0500000f


	//   ....[251]....
        /*0584*/ 	.word	0x0500000f


	//   ....[252]....
        /*0588*/ 	.word	0x0500000f


	//   ....[253]....
        /*058c*/ 	.word	0x0500000f


	//   ....[254]....
        /*0590*/ 	.word	0x0500000f


	//   ....[255]....
        /*0594*/ 	.word	0x0500000f


	//   ....[0]....
        /*0598*/ 	.word	0x0500000f


	//----- nvinfo : EIATTR_COOP_GROUP_INSTR_OFFSETS
	.align		4
.L_85:
        /*059c*/ 	.byte	0x04, 0x28
        /*059e*/ 	.short	(.L_87 - .L_86)


	//   ....[0]....
.L_86:
        /*05a0*/ 	.word	0x00000080


	//   ....[1]....
        /*05a4*/ 	.word	0x00000090


	//   ....[2]....
        /*05a8*/ 	.word	0x000002d0


	//   ....[3]....
        /*05ac*/ 	.word	0x00000430


	//   ....[4]....
        /*05b0*/ 	.word	0x00000550


	//   ....[5]....
        /*05b4*/ 	.word	0x000006b0


	//   ....[6]....
        /*05b8*/ 	.word	0x00000ce0


	//   ....[7]....
        /*05bc*/ 	.word	0x000031b0


	//   ....[8]....
        /*05c0*/ 	.word	0x000031f0


	//   ....[9]....
        /*05c4*/ 	.word	0x00003860


	//   ....[10]....
        /*05c8*/ 	.word	0x000038d0


	//   ....[11]....
        /*05cc*/ 	.word	0x00006840


	//   ....[12]....
        /*05d0*/ 	.word	0x00006870


	//   ....[13]....
        /*05d4*/ 	.word	0x000068a0


	//   ....[14]....
        /*05d8*/ 	.word	0x000068b0


	//   ....[15]....
        /*05dc*/ 	.word	0x00008390


	//   ....[16]....
        /*05e0*/ 	.word	0x000083a0


	//   ....[17]....
        /*05e4*/ 	.word	0x00008420


	//   ....[18]....
        /*05e8*/ 	.word	0x00008430


	//   ....[19]....
        /*05ec*/ 	.word	0x000095b0


	//   ....[20]....
        /*05f0*/ 	.word	0x000095f0


	//   ....[21]....
        /*05f4*/ 	.word	0x00009630


	//   ....[22]....
        /*05f8*/ 	.word	0x00009670


	//   ....[23]....
        /*05fc*/ 	.word	0x000096b0


	//   ....[24]....
        /*0600*/ 	.word	0x000096e0


	//   ....[25]....
        /*0604*/ 	.word	0x00009710


	//   ....[26]....
        /*0608*/ 	.word	0x00009740


	//   ....[27]....
        /*060c*/ 	.word	0x00009770


	//   ....[28]....
        /*0610*/ 	.word	0x000097a0


	//   ....[29]....
        /*0614*/ 	.word	0x00009840


	//   ....[30]....
        /*0618*/ 	.word	0x00009870


	//   ....[31]....
        /*061c*/ 	.word	0x00009890


	//   ....[32]....
        /*0620*/ 	.word	0x000098a0


	//   ....[33]....
        /*0624*/ 	.word	0x000098b0


	//   ....[34]....
        /*0628*/ 	.word	0x000098c0


	//   ....[35]....
        /*062c*/ 	.word	0x000098d0


	//   ....[36]....
        /*0630*/ 	.word	0x00009900


	//   ....[37]....
        /*0634*/ 	.word	0x00009930


	//   ....[38]....
        /*0638*/ 	.word	0x00009940


	//   ....[39]....
        /*063c*/ 	.word	0x00009950


	//   ....[40]....
        /*0640*/ 	.word	0x00009960


	//   ....[41]....
        /*0644*/ 	.word	0x00009970


	//   ....[42]....
        /*0648*/ 	.word	0x00009990


	//   ....[43]....
        /*064c*/ 	.word	0x000099a0


	//   ....[44]....
        /*0650*/ 	.word	0x000099b0


	//   ....[45]....
        /*0654*/ 	.word	0x000099c0


	//   ....[46]....
        /*0658*/ 	.word	0x000099d0


	//   ....[47]....
        /*065c*/ 	.word	0x000099e0


	//   ....[48]....
        /*0660*/ 	.word	0x000099f0


	//   ....[49]....
        /*0664*/ 	.word	0x00009a00


	//   ....[50]....
        /*0668*/ 	.word	0x00009a10


	//   ....[51]....
        /*066c*/ 	.word	0x00009b60


	//   ....[52]....
        /*0670*/ 	.word	0x00009b90


	//   ....[53]....
        /*0674*/ 	.word	0x00009c70


	//   ....[54]....
        /*0678*/ 	.word	0x00009ca0


	//   ....[55]....
        /*067c*/ 	.word	0x0000a0a0


	//   ....[56]....
        /*0680*/ 	.word	0x0000a0e0


	//   ....[57]....
        /*0684*/ 	.word	0x0000a1b0


	//   ....[58]....
        /*0688*/ 	.word	0x0000a1d0


	//   ....[59]....
        /*068c*/ 	.word	0x0000a280


	//   ....[60]....
        /*0690*/ 	.word	0x0000a2a0


	//   ....[61]....
        /*0694*/ 	.word	0x0000a360


	//   ....[62]....
        /*0698*/ 	.word	0x0000a3a0


	//   ....[63]....
        /*069c*/ 	.word	0x0000bc10


	//   ....[64]....
        /*06a0*/ 	.word	0x0000bc40


	//   ....[65]....
        /*06a4*/ 	.word	0x0000bc50


	//   ....[66]....
        /*06a8*/ 	.word	0x0000bc60


	//   ....[67]....
        /*06ac*/ 	.word	0x0000bc80


	//   ....[68]....
        /*06b0*/ 	.word	0x0000bca0


	//   ....[69]....
        /*06b4*/ 	.word	0x0000bcd0


	//   ....[70]....
        /*06b8*/ 	.word	0x0000bce0


	//   ....[71]....
        /*06bc*/ 	.word	0x0000bd10


	//   ....[72]....
        /*06c0*/ 	.word	0x0000bd30


	//   ....[73]....
        /*06c4*/ 	.word	0x0000bd60


	//   ....[74]....
        /*06c8*/ 	.word	0x0000bd90


	//   ....[75]....
        /*06cc*/ 	.word	0x0000be00


	//   ....[76]....
        /*06d0*/ 	.word	0x0000be30


	//   ....[77]....
        /*06d4*/ 	.word	0x0000be50


	//   ....[78]....
        /*06d8*/ 	.word	0x0000be70


	//   ....[79]....
        /*06dc*/ 	.word	0x0000bef0


	//   ....[80]....
        /*06e0*/ 	.word	0x0000bf40


	//   ....[81]....
        /*06e4*/ 	.word	0x0000bf50


	//   ....[82]....
        /*06e8*/ 	.word	0x0000bf90


	//   ....[83]....
        /*06ec*/ 	.word	0x0000c3f0


	//   ....[84]....
        /*06f0*/ 	.word	0x0000c420


	//   ....[85]....
        /*06f4*/ 	.word	0x0000c450


	//   ....[86]....
        /*06f8*/ 	.word	0x0000c480


	//   ....[87]....
        /*06fc*/ 	.word	0x0000c4a0


	//   ....[88]....
        /*0700*/ 	.word	0x0000c4c0


	//   ....[89]....
        /*0704*/ 	.word	0x0000c4e0


	//   ....[90]....
        /*0708*/ 	.word	0x0000c4f0


	//   ....[91]....
        /*070c*/ 	.word	0x0000c510


	//   ....[92]....
        /*0710*/ 	.word	0x0000c520


	//   ....[93]....
        /*0714*/ 	.word	0x0000c540


	//   ....[94]....
        /*0718*/ 	.word	0x0000c560


	//   ....[95]....
        /*071c*/ 	.word	0x0000c580


	//   ....[96]....
        /*0720*/ 	.word	0x0000c5b0


	//   ....[97]....
        /*0724*/ 	.word	0x0000c5f0


	//   ....[98]....
        /*0728*/ 	.word	0x0000c6d0


	//   ....[99]....
        /*072c*/ 	.word	0x0000c720


	//   ....[100]....
        /*0730*/ 	.word	0x0000c750


	//   ....[101]....
        /*0734*/ 	.word	0x0000c760


	//   ....[102]....
        /*0738*/ 	.word	0x0000c810


	//   ....[103]....
        /*073c*/ 	.word	0x0000cf40


	//   ....[104]....
        /*0740*/ 	.word	0x0000cf60


	//   ....[105]....
        /*0744*/ 	.word	0x0000cf80


	//   ....[106]....
        /*0748*/ 	.word	0x0000cfd0


	//   ....[107]....
        /*074c*/ 	.word	0x0000d020


	//   ....[108]....
        /*0750*/ 	.word	0x0000d040


	//   ....[109]....
        /*0754*/ 	.word	0x0000d090


	//   ....[110]....
        /*0758*/ 	.word	0x0000d0b0


	//   ....[111]....
        /*075c*/ 	.word	0x0000d100


	//   ....[112]....
        /*0760*/ 	.word	0x0000d120


	//   ....[113]....
        /*0764*/ 	.word	0x0000d170


	//   ....[114]....
        /*0768*/ 	.word	0x0000d190


	//   ....[115]....
        /*076c*/ 	.word	0x0000d1e0


	//   ....[116]....
        /*0770*/ 	.word	0x0000d200


	//   ....[117]....
        /*0774*/ 	.word	0x0000d240


	//   ....[118]....
        /*0778*/ 	.word	0x0000d260


	//   ....[119]....
        /*077c*/ 	.word	0x0000db00


	//   ....[120]....
        /*0780*/ 	.word	0x0000db10


	//   ....[121]....
        /*0784*/ 	.word	0x0000db20


	//   ....[122]....
        /*0788*/ 	.word	0x0000db30


	//   ....[123]....
        /*078c*/ 	.word	0x0000db40


	//   ....[124]....
        /*0790*/ 	.word	0x0000db50


	//   ....[125]....
        /*0794*/ 	.word	0x0000db60


	//   ....[126]....
        /*0798*/ 	.word	0x0000db80


	//   ....[127]....
        /*079c*/ 	.word	0x0000dba0


	//   ....[128]....
        /*07a0*/ 	.word	0x0000dbc0


	//   ....[129]....
        /*07a4*/ 	.word	0x0000dbe0


	//   ....[130]....
        /*07a8*/ 	.word	0x0000dc40


	//   ....[131]....
        /*07ac*/ 	.word	0x0000dc70


	//   ....[132]....
        /*07b0*/ 	.word	0x0000dc80


	//   ....[133]....
        /*07b4*/ 	.word	0x0000dca0


	//   ....[134]....
        /*07b8*/ 	.word	0x0000dcb0


	//   ....[135]....
        /*07bc*/ 	.word	0x0000dd60


	//   ....[136]....
        /*07c0*/ 	.word	0x0000dd70


	//   ....[137]....
        /*07c4*/ 	.word	0x0000dda0


	//   ....[138]....
        /*07c8*/ 	.word	0x0000de10


	//   ....[139]....
        /*07cc*/ 	.word	0x0000e220


	//   ....[140]....
        /*07d0*/ 	.word	0x0000e230


	//   ....[141]....
        /*07d4*/ 	.word	0x0000e240


	//   ....[142]....
        /*07d8*/ 	.word	0x0000e250


	//   ....[143]....
        /*07dc*/ 	.word	0x0000e260


	//   ....[144]....
        /*07e0*/ 	.word	0x0000e270


	//   ....[145]....
        /*07e4*/ 	.word	0x0000e290


	//   ....[146]....
        /*07e8*/ 	.word	0x0000e2b0


	//   ....[147]....
        /*07ec*/ 	.word	0x0000e2d0


	//   ....[148]....
        /*07f0*/ 	.word	0x0000e300


	//   ....[149]....
        /*07f4*/ 	.word	0x0000e330


	//   ....[150]....
        /*07f8*/ 	.word	0x0000e360


	//   ....[151]....
        /*07fc*/ 	.word	0x0000e390


	//   ....[152]....
        /*0800*/ 	.word	0x0000e3c0


	//   ....[153]....
        /*0804*/ 	.word	0x0000e400


	//   ....[154]....
        /*0808*/ 	.word	0x0000e410


	//   ....[155]....
        /*080c*/ 	.word	0x0000e420


	//   ....[156]....
        /*0810*/ 	.word	0x0000e440


	//   ....[157]....
        /*0814*/ 	.word	0x0000e4a0


	//   ....[158]....
        /*0818*/ 	.word	0x0000e4d0


	//   ....[159]....
        /*081c*/ 	.word	0x0000f530


	//   ....[160]....
        /*0820*/ 	.word	0x0000fa80


	//   ....[161]....
        /*0824*/ 	.word	0x0000fb60


	//   ....[162]....
        /*0828*/ 	.word	0x0000fc20


	//   ....[163]....
        /*082c*/ 	.word	0x0000fc80


	//   ....[164]....
        /*0830*/ 	.word	0x0000fd40


	//   ....[165]....
        /*0834*/ 	.word	0x0000fda0


	//   ....[166]....
        /*0838*/ 	.word	0x0000fe60


	//   ....[167]....
        /*083c*/ 	.word	0x0000fec0


	//   ....[168]....
        /*0840*/ 	.word	0x0000ff80


	//   ....[169]....
        /*0844*/ 	.word	0x0000ffe0


	//   ....[170]....
        /*0848*/ 	.word	0x000100a0


	//   ....[171]....
        /*084c*/ 	.word	0x00010100


	//   ....[172]....
        /*0850*/ 	.word	0x000101c0


	//   ....[173]....
        /*0854*/ 	.word	0x00010220


	//   ....[174]....
        /*0858*/ 	.word	0x000102e0


	//   ....[175]....
        /*085c*/ 	.word	0x00010340


	//   ....[176]....
        /*0860*/ 	.word	0x000103f0


	//   ....[177]....
        /*0864*/ 	.word	0x00010450


	//   ....[178]....
        /*0868*/ 	.word	0x00010500


	//   ....[179]....
        /*086c*/ 	.word	0x00010560


	//   ....[180]....
        /*0870*/ 	.word	0x00010610


	//   ....[181]....
        /*0874*/ 	.word	0x000106f0


	//   ....[182]....
        /*0878*/ 	.word	0x000107a0


	//   ....[183]....
        /*087c*/ 	.word	0x00010800


	//   ....[184]....
        /*0880*/ 	.word	0x000108a0


	//   ....[185]....
        /*0884*/ 	.word	0x00010950


	//   ....[186]....
        /*0888*/ 	.word	0x00010a20


	//   ....[187]....
        /*088c*/ 	.word	0x00010b00


	//   ....[188]....
        /*0890*/ 	.word	0x00010b50


	//   ....[189]....
        /*0894*/ 	.word	0x00010bb0


	//   ....[190]....
        /*0898*/ 	.word	0x00010c80


	//   ....[191]....
        /*089c*/ 	.word	0x00010d70


	//   ....[192]....
        /*08a0*/ 	.word	0x00010dc0


	//   ....[193]....
        /*08a4*/ 	.word	0x00010e60


	//   ....[194]....
        /*08a8*/ 	.word	0x00010f10


	//   ....[195]....
        /*08ac*/ 	.word	0x00010f70


	//   ....[196]....
        /*08b0*/ 	.word	0x00011040


	//   ....[197]....
        /*08b4*/ 	.word	0x000110a0


	//   ....[198]....
        /*08b8*/ 	.word	0x00011180


	//   ....[199]....
        /*08bc*/ 	.word	0x00011260


	//   ....[200]....
        /*08c0*/ 	.word	0x000112b0


	//   ....[201]....
        /*08c4*/ 	.word	0x00011360


	//   ....[202]....
        /*08c8*/ 	.word	0x000113b0


	//   ....[203]....
        /*08cc*/ 	.word	0x00011430


	//   ....[204]....
        /*08d0*/ 	.word	0x000114d0


	//   ....[205]....
        /*08d4*/ 	.word	0x00011530


	//   ....[206]....
        /*08d8*/ 	.word	0x000115f0


	//   ....[207]....
        /*08dc*/ 	.word	0x00011650


	//   ....[208]....
        /*08e0*/ 	.word	0x00011710


	//   ....[209]....
        /*08e4*/ 	.word	0x00011770


	//   ....[210]....
        /*08e8*/ 	.word	0x00011830


	//   ....[211]....
        /*08ec*/ 	.word	0x00011890


	//   ....[212]....
        /*08f0*/ 	.word	0x00011950


	//   ....[213]....
        /*08f4*/ 	.word	0x000119b0


	//   ....[214]....
        /*08f8*/ 	.word	0x00011a70


	//   ....[215]....
        /*08fc*/ 	.word	0x00011ad0


	//   ....[216]....
        /*0900*/ 	.word	0x00011b70


	//   ....[217]....
        /*0904*/ 	.word	0x00011cb0


	//   ....[218]....
        /*0908*/ 	.word	0x00011d50


	//   ....[219]....
        /*090c*/ 	.word	0x00011dd0


	//   ....[220]....
        /*0910*/ 	.word	0x00011e80


	//   ....[221]....
        /*0914*/ 	.word	0x00011ee0


	//   ....[222]....
        /*0918*/ 	.word	0x00011f90


	//   ....[223]....
        /*091c*/ 	.word	0x00011ff0


	//   ....[224]....
        /*0920*/ 	.word	0x000120a0


	//   ....[225]....
        /*0924*/ 	.word	0x00012100


	//   ....[226]....
        /*0928*/ 	.word	0x000121b0


	//   ....[227]....
        /*092c*/ 	.word	0x00012210


	//   ....[228]....
        /*0930*/ 	.word	0x000122c0


	//   ....[229]....
        /*0934*/ 	.word	0x00012320


	//   ....[230]....
        /*0938*/ 	.word	0x000123d0


	//   ....[231]....
        /*093c*/ 	.word	0x00012430


	//   ....[232]....
        /*0940*/ 	.word	0x000124e0


	//   ....[233]....
        /*0944*/ 	.word	0x00012540


	//   ....[234]....
        /*0948*/ 	.word	0x000125f0


	//   ....[235]....
        /*094c*/ 	.word	0x00012650


	//   ....[236]....
        /*0950*/ 	.word	0x00012700


	//   ....[237]....
        /*0954*/ 	.word	0x000127f0


	//   ....[238]....
        /*0958*/ 	.word	0x00012880


	//   ....[239]....
        /*095c*/ 	.word	0x00012900


	//   ....[240]....
        /*0960*/ 	.word	0x00012990


	//   ....[241]....
        /*0964*/ 	.word	0x000129f0


	//   ....[242]....
        /*0968*/ 	.word	0x00012a90


	//   ....[243]....
        /*096c*/ 	.word	0x00012af0


	//   ....[244]....
        /*0970*/ 	.word	0x00012b90


	//   ....[245]....
        /*0974*/ 	.word	0x00012bf0


	//   ....[246]....
        /*0978*/ 	.word	0x00012c90


	//   ....[247]....
        /*097c*/ 	.word	0x00012cf0


	//   ....[248]....
        /*0980*/ 	.word	0x00012da0


	//   ....[249]....
        /*0984*/ 	.word	0x00012e00


	//   ....[250]....
        /*0988*/ 	.word	0x00012eb0


	//   ....[251]....
        /*098c*/ 	.word	0x00012f10


	//   ....[252]....
        /*0990*/ 	.word	0x00012fb0


	//   ....[253]....
        /*0994*/ 	.word	0x00013010


	//   ....[254]....
        /*0998*/ 	.word	0x000130c0


	//   ....[255]....
        /*099c*/ 	.word	0x00013120


	//   ....[0]....
        /*09a0*/ 	.word	0x000131d0


	//----- nvinfo : EIATTR_REG_RECONFIG
	.align		4
.L_87:
        /*09a4*/ 	.byte	0x01, 0x54
	.zero		2


	//----- nvinfo : EIATTR_SYSCALL_OFFSETS
	.align		4
        /*09a8*/ 	.byte	0x04, 0x46
        /*09aa*/ 	.short	(.L_89 - .L_88)


	//   ....[0]....
.L_88:
        /*09ac*/ 	.word	0x00001040


	//   ....[1]....
        /*09b0*/ 	.word	0x0000b0b0


	//   ....[2]....
        /*09b4*/ 	.word	0x0000b210


	//   ....[3]....
        /*09b8*/ 	.word	0x0000b350


	//   ....[4]....
        /*09bc*/ 	.word	0x0000b470


	//   ....[5]....
        /*09c0*/ 	.word	0x0000cb90


	//----- nvinfo : EIATTR_MBARRIER_INSTR_OFFSETS
	.align		4
.L_89:
        /*09c4*/ 	.byte	0x04, 0x39
        /*09c6*/ 	.short	(.L_91 - .L_90)


	//   ....[0]....
.L_90:
        /*09c8*/ 	.word	0x00000180
        /*09cc*/ 	.word	0x000000ff
        /*09d0*/ 	.word	0x00022800
        /*09d4*/ 	.short	0x0100
        /*09d6*/ 	.byte	0x08
	.zero		1


	//   ....[1]....
        /*09d8*/ 	.word	0x00000190
        /*09dc*/ 	.word	0x000000ff
        /*09e0*/ 	.word	0x00022820
        /*09e4*/ 	.short	0x0100
        /*09e6*/ 	.byte	0x08
	.zero		1


	//   ....[2]....
        /*09e8*/ 	.word	0x00000280
        /*09ec*/ 	.word	0x000000ff
        /*09f0*/ 	.word	0x00022830
        /*09f4*/ 	.short	0x0100
        /*09f6*/ 	.byte	0x08
	.zero		1


	//   ....[3]....
        /*09f8*/ 	.word	0x00000290
        /*09fc*/ 	.word	0x000000ff
        /*0a00*/ 	.word	0x00022840
        /*0a04*/ 	.short	0x0100
        /*0a06*/ 	.byte	0x08
	.zero		1


	//   ....[4]....
        /*0a08*/ 	.word	0x000002a0
        /*0a0c*/ 	.word	0x000000ff
        /*0a10*/ 	.word	0x00022838
        /*0a14*/ 	.short	0x0100
        /*0a16*/ 	.byte	0x08
	.zero		1


	//   ....[5]....
        /*0a18*/ 	.word	0x000002b0
        /*0a1c*/ 	.word	0x000000ff
        /*0a20*/ 	.word	0x00022848
        /*0a24*/ 	.short	0x0100
        /*0a26*/ 	.byte	0x08
	.zero		1


	//   ....[6]....
        /*0a28*/ 	.word	0x000003e0
        /*0a2c*/ 	.word	0x000000ff
        /*0a30*/ 	.word	0x00022850
        /*0a34*/ 	.short	0x0100
        /*0a36*/ 	.byte	0x08
	.zero		1


	//   ....[7]....
        /*0a38*/ 	.word	0x000003f0
        /*0a3c*/ 	.word	0x000000ff
        /*0a40*/ 	.word	0x00022860
        /*0a44*/ 	.short	0x0100
        /*0a46*/ 	.byte	0x08
	.zero		1


	//   ....[8]....
        /*0a48*/ 	.word	0x00000400
        /*0a4c*/ 	.word	0x000000ff
        /*0a50*/ 	.word	0x00022858
        /*0a54*/ 	.short	0x0100
        /*0a56*/ 	.byte	0x08
	.zero		1


	//   ....[9]....
        /*0a58*/ 	.word	0x00000410
        /*0a5c*/ 	.word	0x000000ff
        /*0a60*/ 	.word	0x00022868
        /*0a64*/ 	.short	0x0100
        /*0a66*/ 	.byte	0x08
	.zero		1


	//   ....[10]....
        /*0a68*/ 	.word	0x00000500
        /*0a6c*/ 	.word	0x000000ff
        /*0a70*/ 	.word	0x00022870
        /*0a74*/ 	.short	0x0100
        /*0a76*/ 	.byte	0x06
	.zero		1


	//   ....[11]....
        /*0a78*/ 	.word	0x00000510
        /*0a7c*/ 	.word	0x000000ff
        /*0a80*/ 	.word	0x00022880
        /*0a84*/ 	.short	0x0100
        /*0a86*/ 	.byte	0x06
	.zero		1


	//   ....[12]....
        /*0a88*/ 	.word	0x00000520
        /*0a8c*/ 	.word	0x000000ff
        /*0a90*/ 	.word	0x00022878
        /*0a94*/ 	.short	0x0100
        /*0a96*/ 	.byte	0x06
	.zero		1


	//   ....[13]....
        /*0a98*/ 	.word	0x00000530
        /*0a9c*/ 	.word	0x000000ff
        /*0aa0*/ 	.word	0x00022888
        /*0aa4*/ 	.short	0x0100
        /*0aa6*/ 	.byte	0x06
	.zero		1


	//   ....[14]....
        /*0aa8*/ 	.word	0x00000660
        /*0aac*/ 	.word	0x000000ff
        /*0ab0*/ 	.word	0x00022890
        /*0ab4*/ 	.short	0x0100
        /*0ab6*/ 	.byte	0x08
	.zero		1


	//   ....[15]....
        /*0ab8*/ 	.word	0x00000670
        /*0abc*/ 	.word	0x000000ff
        /*0ac0*/ 	.word	0x000228a0
        /*0ac4*/ 	.short	0x0100
        /*0ac6*/ 	.byte	0x08
	.zero		1


	//   ....[16]....
        /*0ac8*/ 	.word	0x00000680
        /*0acc*/ 	.word	0x000000ff
        /*0ad0*/ 	.word	0x00022898
        /*0ad4*/ 	.short	0x0100
        /*0ad6*/ 	.byte	0x08
	.zero		1


	//   ....[17]....
        /*0ad8*/ 	.word	0x00000690
        /*0adc*/ 	.word	0x000000ff
        /*0ae0*/ 	.word	0x000228a8
        /*0ae4*/ 	.short	0x0100
        /*0ae6*/ 	.byte	0x08
	.zero		1


	//   ....[18]....
        /*0ae8*/ 	.word	0x000007e0
        /*0aec*/ 	.word	0x000000ff
        /*0af0*/ 	.word	0x000228b0
        /*0af4*/ 	.short	0x0100
        /*0af6*/ 	.byte	0x08
	.zero		1


	//   ....[19]....
        /*0af8*/ 	.word	0x000007f0
        /*0afc*/ 	.word	0x000000ff
        /*0b00*/ 	.word	0x000228c0
        /*0b04*/ 	.short	0x0100
        /*0b06*/ 	.byte	0x08
	.zero		1


	//   ....[20]....
        /*0b08*/ 	.word	0x00000800
        /*0b0c*/ 	.word	0x000000ff
        /*0b10*/ 	.word	0x000228b8
        /*0b14*/ 	.short	0x0100
        /*0b16*/ 	.byte	0x08
	.zero		1


	//   ....[21]....
        /*0b18*/ 	.word	0x00000810
        /*0b1c*/ 	.word	0x000000ff
        /*0b20*/ 	.word	0x000228c8
        /*0b24*/ 	.short	0x0100
        /*0b26*/ 	.byte	0x08
	.zero		1


	//   ....[22]....
        /*0b28*/ 	.word	0x000013d0
        /*0b2c*/ 	.word	0x000000ff
        /*0b30*/ 	.word	0x00022800
        /*0b34*/ 	.short	0x010a
        /*0b36*/ 	.byte	0x29
	.zero		1


	//   ....[23]....
        /*0b38*/ 	.word	0x00001470
        /*0b3c*/ 	.word	0x00000004
        /*0b40*/ 	.word	0x00022830
        /*0b44*/ 	.short	0x010a
        /*0b46*/ 	.byte	0x3f
	.zero		1


	//   ....[24]....
        /*0b48*/ 	.word	0x000014b0
        /*0b4c*/ 	.word	0x00000004
        /*0b50*/ 	.word	0x00022830
        /*0b54*/ 	.short	0x010a
        /*0b56*/ 	.byte	0x3f
	.zero		1


	//   ....[25]....
        /*0b58*/ 	.word	0x000028a0
        /*0b5c*/ 	.word	0x000000ff
        /*0b60*/ 	.word	0x00000000
        /*0b64*/ 	.short	0x0101
        /*0b66*/ 	.byte	0x06
	.zero		1


	//   ....[26]....
        /*0b68*/ 	.word	0x00004de0
        /*0b6c*/ 	.word	0x000000ff
        /*0b70*/ 	.word	0x00022830
        /*0b74*/ 	.short	0x010a
        /*0b76*/ 	.byte	0x06
	.zero		1


	//   ....[27]....
        /*0b78*/ 	.word	0x00004e20
        /*0b7c*/ 	.word	0x000000ff
        /*0b80*/ 	.word	0x00022830
        /*0b84*/ 	.short	0x010a
        /*0b86*/ 	.byte	0x06
	.zero		1


	//   ....[28]....
        /*0b88*/ 	.word	0x00005690
        /*0b8c*/ 	.word	0x000000ff
        /*0b90*/ 	.word	0x00022850
        /*0b94*/ 	.short	0x010a
        /*0b96*/ 	.byte	0x06
	.zero		1


	//   ....[29]....
        /*0b98*/ 	.word	0x000056d0
        /*0b9c*/ 	.word	0x000000ff
        /*0ba0*/ 	.word	0x00022850
        /*0ba4*/ 	.short	0x010a
        /*0ba6*/ 	.byte	0x06
	.zero		1


	//   ....[30]....
        /*0ba8*/ 	.word	0x00006000
        /*0bac*/ 	.word	0x000000ff
        /*0bb0*/ 	.word	0x00000000
        /*0bb4*/ 	.short	0x0101
        /*0bb6*/ 	.byte	0x06
	.zero		1


	//   ....[31]....
        /*0bb8*/ 	.word	0x000079a0
        /*0bbc*/ 	.word	0x000000ff
        /*0bc0*/ 	.word	0x00000000
        /*0bc4*/ 	.short	0x0101
        /*0bc6*/ 	.byte	0x06
	.zero		1


	//   ....[32]....
        /*0bc8*/ 	.word	0x00008050
        /*0bcc*/ 	.word	0x000000ff
        /*0bd0*/ 	.word	0x00022850
        /*0bd4*/ 	.short	0x010a
        /*0bd6*/ 	.byte	0x04
	.zero		1


	//   ....[33]....
        /*0bd8*/ 	.word	0x00008090
        /*0bdc*/ 	.word	0x000000ff
        /*0be0*/ 	.word	0x00022850
        /*0be4*/ 	.short	0x010a
        /*0be6*/ 	.byte	0x04
	.zero		1


	//   ....[34]....
        /*0be8*/ 	.word	0x00008db0
        /*0bec*/ 	.word	0x000000ff
        /*0bf0*/ 	.word	0x00000000
        /*0bf4*/ 	.short	0x0101
        /*0bf6*/ 	.byte	0x04
	.zero		1


	//   ....[35]....
        /*0bf8*/ 	.word	0x0000a0c0
        /*0bfc*/ 	.word	0x000000ff
        /*0c00*/ 	.word	0x00000000
        /*0c04*/ 	.short	0x0101
        /*0c06*/ 	.byte	0x29
	.zero		1


	//   ....[36]....
        /*0c08*/ 	.word	0x0000b970
        /*0c0c*/ 	.word	0x00000000
        /*0c10*/ 	.word	0x00022880
        /*0c14*/ 	.short	0x010a
        /*0c16*/ 	.byte	0x3f
	.zero		1


	//   ....[37]....
        /*0c18*/ 	.word	0x0000c080
        /*0c1c*/ 	.word	0x00000000
        /*0c20*/ 	.word	0x00022870
        /*0c24*/ 	.short	0x0107
        /*0c26*/ 	.byte	0x3f
	.zero		1


	//   ....[38]....
        /*0c28*/ 	.word	0x0000c140
        /*0c2c*/ 	.word	0x00000000
        /*0c30*/ 	.word	0x00022870
        /*0c34*/ 	.short	0x0101
        /*0c36*/ 	.byte	0x3f
	.zero		1


	//   ....[39]....
        /*0c38*/ 	.word	0x0000c170
        /*0c3c*/ 	.word	0x00000000
        /*0c40*/ 	.word	0x00022840
        /*0c44*/ 	.short	0x010a
        /*0c46*/ 	.byte	0x3f
	.zero		1


	//   ....[40]....
        /*0c48*/ 	.word	0x0000c970
        /*0c4c*/ 	.word	0x00000000
        /*0c50*/ 	.word	0x00022830
        /*0c54*/ 	.short	0x0107
        /*0c56*/ 	.byte	0x3f
	.zero		1


	//   ....[41]....
        /*0c58*/ 	.word	0x0000ca30
        /*0c5c*/ 	.word	0x00000000
        /*0c60*/ 	.word	0x00022830
        /*0c64*/ 	.short	0x0101
        /*0c66*/ 	.byte	0x3f
	.zero		1


	//   ....[42]....
        /*0c68*/ 	.word	0x0000d300
        /*0c6c*/ 	.word	0x000000ff
        /*0c70*/ 	.word	0x00022800
        /*0c74*/ 	.short	0x0107
        /*0c76*/ 	.byte	0x2a
	.zero		1


	//   ....[43]....
        /*0c78*/ 	.word	0x0000d350
        /*0c7c*/ 	.word	0x000000ff
        /*0c80*/ 	.word	0x00022800
        /*0c84*/ 	.short	0x0101
        /*0c86*/ 	.byte	0x2a
	.zero		1


	//   ....[44]....
        /*0c88*/ 	.word	0x0000d390
        /*0c8c*/ 	.word	0x000000ff
        /*0c90*/ 	.word	0x00022820
        /*0c94*/ 	.short	0x010a
        /*0c96*/ 	.byte	0x2a
	.zero		1


	//   ....[45]....
        /*0c98*/ 	.word	0x0000d880
        /*0c9c*/ 	.word	0x00000000
        /*0ca0*/ 	.word	0x00022880
        /*0ca4*/ 	.short	0x010a
        /*0ca6*/ 	.byte	0x3f
	.zero		1


	//   ....[46]....
        /*0ca8*/ 	.word	0x0000dec0
        /*0cac*/ 	.word	0x00000000
        /*0cb0*/ 	.word	0x00022870
        /*0cb4*/ 	.short	0x0107
        /*0cb6*/ 	.byte	0x3f
	.zero		1


	//   ....[47]....
        /*0cb8*/ 	.word	0x0000df80
        /*0cbc*/ 	.word	0x00000000
        /*0cc0*/ 	.word	0x00022870
        /*0cc4*/ 	.short	0x0101
        /*0cc6*/ 	.byte	0x3f
	.zero		1


	//   ....[48]....
        /*0cc8*/ 	.word	0x0000dfb0
        /*0ccc*/ 	.word	0x00000000
        /*0cd0*/ 	.word	0x00022840
        /*0cd4*/ 	.short	0x010a
        /*0cd6*/ 	.byte	0x3f
	.zero		1


	//   ....[49]....
        /*0cd8*/ 	.word	0x0000e580
        /*0cdc*/ 	.word	0x00000000
        /*0ce0*/ 	.word	0x00022830
        /*0ce4*/ 	.short	0x0107
        /*0ce6*/ 	.byte	0x3f
	.zero		1


	//   ....[50]....
        /*0ce8*/ 	.word	0x0000e640
        /*0cec*/ 	.word	0x00000000
        /*0cf0*/ 	.word	0x00022830
        /*0cf4*/ 	.short	0x0101
        /*0cf6*/ 	.byte	0x3f
	.zero		1


	//   ....[51]....
        /*0cf8*/ 	.word	0x0000e6d0
        /*0cfc*/ 	.word	0x00000011
        /*0d00*/ 	.word	0x00022870
        /*0d04*/ 	.short	0x010a
        /*0d06*/ 	.byte	0x3f
	.zero		1


	//   ....[52]....
        /*0d08*/ 	.word	0x0000e760
        /*0d0c*/ 	.word	0x00000011
        /*0d10*/ 	.word	0x00022860
        /*0d14*/ 	.short	0x010a
        /*0d16*/ 	.byte	0x3f
	.zero		1


	//   ....[53]....
        /*0d18*/ 	.word	0x0000ec60
        /*0d1c*/ 	.word	0x00000011
        /*0d20*/ 	.word	0x00022850
        /*0d24*/ 	.short	0x0101
        /*0d26*/ 	.byte	0x3f
	.zero		1


	//   ....[54]....
        /*0d28*/ 	.word	0x0000ecf0
        /*0d2c*/ 	.word	0x00000011
        /*0d30*/ 	.word	0x00000000
        /*0d34*/ 	.short	0x0101
        /*0d36*/ 	.byte	0x3f
	.zero		1


	//   ....[55]....
        /*0d38*/ 	.word	0x0000eda0
        /*0d3c*/ 	.word	0x00000018
        /*0d40*/ 	.word	0x00022870
        /*0d44*/ 	.short	0x010a
        /*0d46*/ 	.byte	0x3f
	.zero		1


	//   ....[56]....
        /*0d48*/ 	.word	0x0000ee50
        /*0d4c*/ 	.word	0x00000018
        /*0d50*/ 	.word	0x00022860
        /*0d54*/ 	.short	0x010a
        /*0d56*/ 	.byte	0x3f
	.zero		1


	//   ....[57]....
        /*0d58*/ 	.word	0x0000f340
        /*0d5c*/ 	.word	0x00000018
        /*0d60*/ 	.word	0x00022850
        /*0d64*/ 	.short	0x0101
        /*0d66*/ 	.byte	0x3f
	.zero		1


	//   ....[58]....
        /*0d68*/ 	.word	0x0000f430
        /*0d6c*/ 	.word	0x00000018
        /*0d70*/ 	.word	0x00000000
        /*0d74*/ 	.short	0x0101
        /*0d76*/ 	.byte	0x3f
	.zero		1


	//   ....[59]....
        /*0d78*/ 	.word	0x0000f4e0
        /*0d7c*/ 	.word	0x00000005
        /*0d80*/ 	.word	0x00022820
        /*0d84*/ 	.short	0x010a
        /*0d86*/ 	.byte	0x3f
	.zero		1


	//   ....[60]....
        /*0d88*/ 	.word	0x0000f640
        /*0d8c*/ 	.word	0x00000003
        /*0d90*/ 	.word	0x00022840
        /*0d94*/ 	.short	0x010a
        /*0d96*/ 	.byte	0x3f
	.zero		1


	//   ....[61]....
        /*0d98*/ 	.word	0x0000f6d0
        /*0d9c*/ 	.word	0x00000005
        /*0da0*/ 	.word	0x00022840
        /*0da4*/ 	.short	0x010a
        /*0da6*/ 	.byte	0x3f
	.zero		1


	//   ....[62]....
        /*0da8*/ 	.word	0x0000f710
        /*0dac*/ 	.word	0x00000003
        /*0db0*/ 	.word	0x00022860
        /*0db4*/ 	.short	0x010a
        /*0db6*/ 	.byte	0x3f
	.zero		1


	//   ....[63]....
        /*0db8*/ 	.word	0x0000f750
        /*0dbc*/ 	.word	0x00000005
        /*0dc0*/ 	.word	0x00022860
        /*0dc4*/ 	.short	0x010a
        /*0dc6*/ 	.byte	0x3f
	.zero		1


	//   ....[64]....
        /*0dc8*/ 	.word	0x0000f790
        /*0dcc*/ 	.word	0x00000003
        /*0dd0*/ 	.word	0x00022880
        /*0dd4*/ 	.short	0x010a
        /*0dd6*/ 	.byte	0x3f
	.zero		1


	//   ....[65]....
        /*0dd8*/ 	.word	0x0000f7d0
        /*0ddc*/ 	.word	0x00000005
        /*0de0*/ 	.word	0x00022880
        /*0de4*/ 	.short	0x010a
        /*0de6*/ 	.byte	0x3f
	.zero		1


	//   ....[66]....
        /*0de8*/ 	.word	0x0000f840
        /*0dec*/ 	.word	0x00000003
        /*0df0*/ 	.word	0x00022800
        /*0df4*/ 	.short	0x010a
        /*0df6*/ 	.byte	0x3f
	.zero		1


	//   ....[67]....
        /*0df8*/ 	.word	0x0000f890
        /*0dfc*/ 	.word	0x00000004
        /*0e00*/ 	.word	0x00022830
        /*0e04*/ 	.short	0x010a
        /*0e06*/ 	.byte	0x3f
	.zero		1


	//   ....[68]....
        /*0e08*/ 	.word	0x0000f8f0
        /*0e0c*/ 	.word	0x00000009
        /*0e10*/ 	.word	0x00022830
        /*0e14*/ 	.short	0x010a
        /*0e16*/ 	.byte	0x3f
	.zero		1


	//   ....[69]....
        /*0e18*/ 	.word	0x0000f950
        /*0e1c*/ 	.word	0x00000009
        /*0e20*/ 	.word	0x00022850
        /*0e24*/ 	.short	0x010a
        /*0e26*/ 	.byte	0x3f
	.zero		1


	//   ....[70]....
        /*0e28*/ 	.word	0x0000f9b0
        /*0e2c*/ 	.word	0x00000003
        /*0e30*/ 	.word	0x00022850
        /*0e34*/ 	.short	0x010a
        /*0e36*/ 	.byte	0x3f
	.zero		1


	//   ....[71]....
        /*0e38*/ 	.word	0x0000fab0
        /*0e3c*/ 	.word	0x00000000
        /*0e40*/ 	.word	0x00022880
        /*0e44*/ 	.short	0x010a
        /*0e46*/ 	.byte	0x3f
	.zero		1


	//   ....[72]....
        /*0e48*/ 	.word	0x00010640
        /*0e4c*/ 	.word	0x00000000
        /*0e50*/ 	.word	0x00022840
        /*0e54*/ 	.short	0x010a
        /*0e56*/ 	.byte	0x3f
	.zero		1


	//   ....[73]....
        /*0e58*/ 	.word	0x00011bb0
        /*0e5c*/ 	.word	0x00000003
        /*0e60*/ 	.word	0x00022820
        /*0e64*/ 	.short	0x010a
        /*0e66*/ 	.byte	0x3f
	.zero		1


	//   ....[74]....
        /*0e68*/ 	.word	0x00011c00
        /*0e6c*/ 	.word	0x00000000
        /*0e70*/ 	.word	0x00022880
        /*0e74*/ 	.short	0x010a
        /*0e76*/ 	.byte	0x3f
	.zero		1


	//   ....[75]....
        /*0e78*/ 	.word	0x00012740
        /*0e7c*/ 	.word	0x00000000
        /*0e80*/ 	.word	0x00022840
        /*0e84*/ 	.short	0x010a
        /*0e86*/ 	.byte	0x3f
	.zero		1


	//   ....[76]....
        /*0e88*/ 	.word	0x00013210
        /*0e8c*/ 	.word	0x00000011
        /*0e90*/ 	.word	0x00022870
        /*0e94*/ 	.short	0x010a
        /*0e96*/ 	.byte	0x3f
	.zero		1


	//   ....[77]....
        /*0e98*/ 	.word	0x00013260
        /*0e9c*/ 	.word	0x00000011
        /*0ea0*/ 	.word	0x00022860
        /*0ea4*/ 	.short	0x010a
        /*0ea6*/ 	.byte	0x3f
	.zero		1


	//   ....[78]....
        /*0ea8*/ 	.word	0x000132b0
        /*0eac*/ 	.word	0x00000018
        /*0eb0*/ 	.word	0x00022870
        /*0eb4*/ 	.short	0x010a
        /*0eb6*/ 	.byte	0x3f
	.zero		1


	//   ....[79]....
        /*0eb8*/ 	.word	0x00013300
        /*0ebc*/ 	.word	0x00000018
        /*0ec0*/ 	.word	0x00022860
        /*0ec4*/ 	.short	0x010a
        /*0ec6*/ 	.byte	0x3f
	.zero		1


	//   ....[80]....
        /*0ec8*/ 	.word	0x00013350
        /*0ecc*/ 	.word	0x00000005
        /*0ed0*/ 	.word	0x00022820
        /*0ed4*/ 	.short	0x010a
        /*0ed6*/ 	.byte	0x3f
	.zero		1


	//   ....[81]....
        /*0ed8*/ 	.word	0x000133a0
        /*0edc*/ 	.word	0x00000003
        /*0ee0*/ 	.word	0x00022840
        /*0ee4*/ 	.short	0x010a
        /*0ee6*/ 	.byte	0x3f
	.zero		1


	//   ....[82]....
        /*0ee8*/ 	.word	0x000133f0
        /*0eec*/ 	.word	0x00000005
        /*0ef0*/ 	.word	0x00022840
        /*0ef4*/ 	.short	0x010a
        /*0ef6*/ 	.byte	0x3f
	.zero		1


	//   ....[83]....
        /*0ef8*/ 	.word	0x00013440
        /*0efc*/ 	.word	0x00000003
        /*0f00*/ 	.word	0x00022860
        /*0f04*/ 	.short	0x010a
        /*0f06*/ 	.byte	0x3f
	.zero		1


	//   ....[84]....
        /*0f08*/ 	.word	0x00013490
        /*0f0c*/ 	.word	0x00000005
        /*0f10*/ 	.word	0x00022860
        /*0f14*/ 	.short	0x010a
        /*0f16*/ 	.byte	0x3f
	.zero		1


	//   ....[85]....
        /*0f18*/ 	.word	0x000134e0
        /*0f1c*/ 	.word	0x00000003
        /*0f20*/ 	.word	0x00022880
        /*0f24*/ 	.short	0x010a
        /*0f26*/ 	.byte	0x3f
	.zero		1


	//----- nvinfo : EIATTR_NUM_MBARRIERS
	.align		4
.L_91:
        /*0f28*/ 	.byte	0x03, 0x38
        /*0f2a*/ 	.short	0x0016


	//----- nvinfo : EIATTR_EXIT_INSTR_OFFSETS
	.align		4
        /*0f2c*/ 	.byte	0x04, 0x1c
        /*0f2e*/ 	.short	(.L_93 - .L_92)


	//   ....[0]....
.L_92:
        /*0f30*/ 	.word	0x00000970


	//   ....[1]....
        /*0f34*/ 	.word	0x0000a480


	//   ....[2]....
        /*0f38*/ 	.word	0x0000f550


	//   ....[3]....
        /*0f3c*/ 	.word	0x0000f820


	//----- nvinfo : EIATTR_MAX_THREADS
	.align		4
.L_93:
        /*0f40*/ 	.byte	0x04, 0x05
        /*0f42*/ 	.short	(.L_95 - .L_94)
.L_94:
        /*0f44*/ 	.word	0x00000180
        /*0f48*/ 	.word	0x00000001
        /*0f4c*/ 	.word	0x00000001


	//----- nvinfo : EIATTR_CRS_STACK_SIZE
	.align		4
.L_95:
        /*0f50*/ 	.byte	0x04, 0x1e
        /*0f52*/ 	.short	(.L_97 - .L_96)
.L_96:
        /*0f54*/ 	.word	0x00000000


	//----- nvinfo : EIATTR_CBANK_PARAM_SIZE
	.align		4
.L_97:
        /*0f58*/ 	.byte	0x03, 0x19
        /*0f5a*/ 	.short	0x0a70


	//----- nvinfo : EIATTR_PARAM_CBANK
	.align		4
        /*0f5c*/ 	.byte	0x04, 0x0a
        /*0f5e*/ 	.short	(.L_99 - .L_98)
	.align		4
.L_98:
        /*0f60*/ 	.word	index@(.nv.constant0._ZN7cutlass13device_kernelIN5flash11enable_sm90INS1_16FlashAttnFwdSm90INS1_25CollectiveMainloopFwdSm90ILi2EN4cute5tupleIJNS5_1CILi1EEES8_S8_EEENS6_IJNS7_ILi128EEENS7_ILi160EEESA_EEELi128ENS_12float_e4m3_tEfNS_4arch4Sm90ELb0ELb0ELb1ELb0ELb1ELb0ELb0ELb1ELb1ELb1ELb0ELb0EEENS1_21CollectiveEpilogueFwdINS6_IJSA_SA_SB_EEES9_NS_10bfloat16_tESF_Li256ELb0ELb1ELb0ELb1EEENS1_29StaticPersistentTileSchedulerILb0EEEEEEEEEvNT_6ParamsE)
        /*0f64*/ 	.short	0x0210
        /*0f66*/ 	.short	0x0a70


	//----- nvinfo : EIATTR_SW_WAR
	.align		4
.L_99:
        /*0f68*/ 	.byte	0x04, 0x36
        /*0f6a*/ 	.short	(.L_101 - .L_100)
.L_100:
        /*0f6c*/ 	.word	0x00000008
.L_101:


//--------------------- .nv.info._ZN7cutlass13device_kernelIN5flash11enable_sm90INS1_16FlashAttnFwdSm90INS1_25CollectiveMainloopFwdSm90ILi2EN4cute5tupleIJNS5_1CILi1EEES8_S8_EEENS6_IJNS7_ILi128EEENS7_ILi160EEESA_EEELi128ENS_12float_e4m3_tEfNS_4arch4Sm90ELb0ELb0ELb1ELb1ELb1ELb0ELb0ELb1ELb1ELb1ELb0ELb0EEENS1_21CollectiveEpilogueFwdINS6_IJSA_SA_SB_EEES9_NS_10bfloat16_tESF_Li256ELb1ELb1ELb0ELb1EEENS1_36VarlenDynamicPersistentTileSchedulerILi128ELi160ELi256ELi128ELb0ELb1ELb1ELb0ELb1ELb1EEEEEEEEEvNT_6ParamsE --------------------------
	.section	.nv.info._ZN7cutlass13device_kernelIN5flash11enable_sm90INS1_16FlashAttnFwdSm90INS1_25CollectiveMainloopFwdSm90ILi2EN4cute5tupleIJNS5_1CILi1EEES8_S8_EEENS6_IJNS7_ILi128EEENS7_ILi160EEESA_EEELi128ENS_12float_e4m3_tEfNS_4arch4Sm90ELb0ELb0ELb1ELb1ELb1ELb0ELb0ELb1ELb1ELb1ELb0ELb0EEENS1_21CollectiveEpilogueFwdINS6_IJSA_SA_SB_EEES9_NS_10bfloat16_tESF_Li256ELb1ELb1ELb0ELb1EEENS1_36VarlenDynamicPersistentTileSchedulerILi128ELi160ELi256ELi128ELb0ELb1ELb1ELb0ELb1ELb1EEEEEEEEEvNT_6ParamsE,"",@"SHT_CUDA_INFO"
	.sectionflags	@""
	.align	4


	//----- nvinfo : EIATTR_CUDA_API_VERSION
	.align		4
        /*0000*/ 	.byte	0x04, 0x37
        /*0002*/ 	.short	(.L_103 - .L_102)
.L_102:
        /*0004*/ 	.word	0x00000082


	//----- nvinfo : EIATTR_KPARAM_INFO
	.align		4
.L_103:
        /*0008*/ 	.byte	0x04, 0x17
        /*000a*/ 	.short	(.L_105 - .L_104)
.L_104:
        /*000c*/ 	.word	0x00000000
        /*0010*/ 	.short	0x0000
        /*0012*/ 	.short	0x0070
        /*0014*/ 	.byte	0x00, 0xf0, 0x01, 0x2a


	//----- nvinfo : EIATTR_SPARSE_MMA_MASK
	.align		4
.L_105:
        /*0018*/ 	.byte	0x03, 0x50
        /*001a*/ 	.short	0x0000


	//----- nvinfo : EIATTR_MAXREG_COUNT
	.align		4
        /*001c*/ 	.byte	0x03, 0x1b
        /*001e*/ 	.short	0x00a8


	//----- nvinfo : EIATTR_NUM_BARRIERS
	.align		4
        /*0020*/ 	.byte	0x02, 0x4c
        /*0022*/ 	.byte	0x10
	.zero		1


	//----- nvinfo : EIATTR_EXTERNS
	.align		4
        /*0024*/ 	.byte	0x04, 0x0f
        /*0026*/ 	.short	(.L_107 - .L_106)


	//   ....[0]....
	.align		4
.L_106:
        /*0028*/ 	.word	index@(__assertfail)


	//----- nvinfo : EIATTR_ANNOTATIONS
	.align		4
.L_107:
        /*002c*/ 	.byte	0x04, 0x55
        /*002e*/ 	.short	(.L_109 - .L_108)


	//   ....[0]....
.L_108:
        /* <DEDUP_REMOVED lines=13> */
        /*00f4*/ 	.byte	0xe0, 0x1c, 0x01, 0x00


	//----- nvinfo : EIATTR_MERCURY_ISA_VERSION
	.align		4
.L_109:
        /*00f8*/ 	.byte	0x03, 0x5f
        /*00fa*/ 	.short	0x0101


	//----- nvinfo : EIATTR_UNUSED_LOAD_BYTE_OFFSET
	.align		4
        /*00fc*/ 	.byte	0x04, 0x44
        /*00fe*/ 	.short	(.L_111 - .L_110)


	//   ....[0]....
.L_110:
        /*0100*/ 	.word	0x00000980
        /*0104*/ 	.word	0x0000fff0


	//   ....[1]....
        /*0108*/ 	.word	0x00009070
        /*010c*/ 	.word	0x0000fff0


	//----- nvinfo : EIATTR_INT_WARP_WIDE_INSTR_OFFSETS
	.align		4
.L_111:
        /*0110*/ 	.byte	0x04, 0x31
        /*0112*/ 	.short	(.L_113 - .L_112)


	//   ....[0]....
.L_112:
        /*0114*/ 	.word	0x000000c0


	//   ....[1]....
        /*0118*/ 	.word	0x000000d0


	//   ....[2]....
        /*011c*/ 	.word	0x00000170


	//   ....[3]....
        /*0120*/ 	.word	0x0000caa0


	//   ....[4]....
        /*0124*/ 	.word	0x0000cb30


	//   ....[5]....
        /*0128*/ 	.word	0x00010bd0


	//   ....[6]....
        /*012c*/ 	.word	0x00010c60


	//----- nvinfo : EIATTR_COOP_GROUP_MASK_REGIDS
	.align		4
.L_113:
        /*0130*/ 	.byte	0x04, 0x29
        /*0132*/ 	.short	(.L_115 - .L_114)


	//   ....[0]....
.L_114:
        /*0134*/ 	.word	0xffffffff


	//   ....[1]....
        /*0138*/ 	.word	0xffffffff


	//   ....[2]....
        /*013c*/ 	.word	0xffffffff


	//   ....[3]....
        /*0140*/ 	.word	0xffffffff


	//   ....[4]....
        /*0144*/ 	.word	0xffffffff


	//   ....[5]....
        /*0148*/ 	.word	0xffffffff


	//   ....[6]....
        /*014c*/ 	.word	0xffffffff


	//   ....[7]....
        /*0150*/ 	.word	0xffffffff


	//   ....[8]....
        /*0154*/ 	.word	0xffffffff


	//   ....[9]....
        /*0158*/ 	.word	0xffffffff


	//   ....[10]....
        /*015c*/ 	.word	0xffffffff


	//   ....[11]....
        /*0160*/ 	.word	0xffffffff


	//   ....[12]....
        /*0164*/ 	.word	0xffffffff


	//   ....[13]....
        /*0168*/ 	.word	0xffffffff


	//   ....[14]....
        /*016c*/ 	.word	0xffffffff


	//   ....[15]....
        /*0170*/ 	.word	0xffffffff


	//   ....[16]....
        /*0174*/ 	.word	0xffffffff


	//   ....[17]....
        /*0178*/ 	.word	0xffffffff


	//   ....[18]....
        /*017c*/ 	.word	0xffffffff


	//   ....[19]....
        /*0180*/ 	.word	0xffffffff


	//   ....[20]....
        /*0184*/ 	.word	0xffffffff


	//   ....[21]....
        /*0188*/ 	.word	0xffffffff


	//   ....[22]....
        /*018c*/ 	.word	0xffffffff


	//   ....[23]....
        /*0190*/ 	.word	0xffffffff


	//   ....[24]....
        /*0194*/ 	.word	0xffffffff


	//   ....[25]....
        /*0198*/ 	.word	0xffffffff


	//   ....[26]....
        /*019c*/ 	.word	0xffffffff


	//   ....[27]....
        /*01a0*/ 	.word	0xffffffff


	//   ....[28]....
        /*01a4*/ 	.word	0xffffffff


	//   ....[29]....
        /*01a8*/ 	.word	0xffffffff


	//   ....[30]....
        /*01ac*/ 	.word	0xffffffff


	//   ....[31]....
        /*01b0*/ 	.word	0xffffffff


	//   ....[32]....
        /*01b4*/ 	.word	0xffffffff


	//   ....[33]....
        /*01b8*/ 	.word	0xffffffff


	//   ....[34]....
        /*01bc*/ 	.word	0xffffffff


	//   ....[35]....
        /*01c0*/ 	.word	0xffffffff


	//   ....[36]....
        /*01c4*/ 	.word	0xffffffff


	//   ....[37]....
        /*01c8*/ 	.word	0xffffffff


	//   ....[38]....
        /*01cc*/ 	.word	0xffffffff


	//   ....[39]....
        /*01d0*/ 	.word	0xffffffff


	//   ....[40]....
        /*01d4*/ 	.word	0xffffffff


	//   ....[41]....
        /*01d8*/ 	.word	0xffffffff


	//   ....[42]....
        /*01dc*/ 	.word	0xffffffff


	//   ....[43]....
        /*01e0*/ 	.word	0xffffffff


	//   ....[44]....
        /*01e4*/ 	.word	0xffffffff


	//   ....[45]....
        /*01e8*/ 	.word	0xffffffff


	//   ....[46]....
        /*01ec*/ 	.word	0xffffffff


	//   ....[47]....
        /*01f0*/ 	.word	0xffffffff


	//   ....[48]....
        /*01f4*/ 	.word	0xffffffff


	//   ....[49]....
        /*01f8*/ 	.word	0xffffffff


	//   ....[50]....
        /*01fc*/ 	.word	0xffffffff


	//   ....[51]....
        /*0200*/ 	.word	0xffffffff


	//   ....[52]....
        /*0204*/ 	.word	0xffffffff


	//   ....[53]....
        /*0208*/ 	.word	0xffffffff


	//   ....[54]....
        /*020c*/ 	.word	0xffffffff


	//   ....[55]....
        /*0210*/ 	.word	0xffffffff


	//   ....[56]....
        /*0214*/ 	.word	0xffffffff


	//   ....[57]....
        /*0218*/ 	.word	0xffffffff


	//   ....[58]....
        /*021c*/ 	.word	0xffffffff


	//   ....[59]....
        /*0220*/ 	.word	0xffffffff


	//   ....[60]....
        /*0224*/ 	.word	0xffffffff


	//   ....[61]....
        /*0228*/ 	.word	0xffffffff


	//   ....[62]....
        /*022c*/ 	.word	0xffffffff


	//   ....[63]....
        /*0230*/ 	.word	0xffffffff


	//   ....[64]....
        /*0234*/ 	.word	0xffffffff


	//   ....[65]....
        /*0238*/ 	.word	0xffffffff


	//   ....[66]....
        /*023c*/ 	.word	0xffffffff


	//   ....[67]....
        /*0240*/ 	.word	0xffffffff


	//   ....[68]....
        /*0244*/ 	.word	0xffffffff


	//   ....[69]....
        /*0248*/ 	.word	0xffffffff


	//   ....[70]....
        /*024c*/ 	.word	0xffffffff


	//   ....[71]....
        /*0250*/ 	.word	0xffffffff


	//   ....[72]....
        /*0254*/ 	.word	0xffffffff


	//   ....[73]....
        /*0258*/ 	.word	0xffffffff


	//   ....[74]....
        /*025c*/ 	.word	0xffffffff


	//   ....[75]....
        /*0260*/ 	.word	0xffffffff


	//   ....[76]....
        /*0264*/ 	.word	0xffffffff


	//   ....[77]....
        /*0268*/ 	.word	0xffffffff


	//   ....[78]....
        /*026c*/ 	.word	0xffffffff


	//   ....[79]....
        /*0270*/ 	.word	0xffffffff


	//   ....[80]....
        /*0274*/ 	.word	0xffffffff


	//   ....[81]....
        /*0278*/ 	.word	0xffffffff


	//   ....[82]....
        /*027c*/ 	.word	0xffffffff


	//   ....[83]....
        /*0280*/ 	.word	0xffffffff


	//   ....[84]....
        /*0284*/ 	.word	0xffffffff


	//   ....[85]....
        /*0288*/ 	.word	0xffffffff


	//   ....[86]....
        /*028c*/ 	.word	0xffffffff


	//   ....[87]....
        /*0290*/ 	.word	0xffffffff


	//   ....[88]....
        /*0294*/ 	.word	0xffffffff


	//   ....[89]....
        /*0298*/ 	.word	0xffffffff


	//   ....[90]....
        /*029c*/ 	.word	0xffffffff


	//   ....[91]....
        /*02a0*/ 	.word	0xffffffff


	//   ....[92]....
        /*02a4*/ 	.word	0xffffffff


	//   ....[93]....
        /*02a8*/ 	.word	0xffffffff


	//   ....[94]....
        /*02ac*/ 	.word	0xffffffff


	//   ....[95]....
        /*02b0*/ 	.word	0xffffffff


	//   ....[96]....
        /*02b4*/ 	.word	0xffffffff


	//   ....[97]....
        /*02b8*/ 	.word	0xffffffff


	//   ....[98]....
        /*02bc*/ 	.word	0xffffffff


	//   ....[99]....
        /*02c0*/ 	.word	0xffffffff


	//   ....[100]....
        /*02c4*/ 	.word	0xffffffff


	//   ....[101]....
        /*02c8*/ 	.word	0xffffffff


	//   ....[102]....
        /*02cc*/ 	.word	0xffffffff


	//   ....[103]....
        /*02d0*/ 	.word	0xffffffff


	//   ....[104]....
        /*02d4*/ 	.word	0xffffffff


	//   ....[105]....
        /*02d8*/ 	.word	0xffffffff


	//   ....[106]....
        /*02dc*/ 	.word	0xffffffff


	//   ....[107]....
        /*02e0*/ 	.word	0xffffffff


	//   ....[108]....
        /*02e4*/ 	.word	0xffffffff


	//   ....[109]....
        /*02e8*/ 	.word	0xffffffff


	//   ....[110]....
        /*02ec*/ 	.word	0xffffffff


	//   ....[111]....
        /*02f0*/ 	.word	0xffffffff


	//   ....[112]....
        /*02f4*/ 	.word	0xffffffff


	//   ....[113]....
        /*02f8*/ 	.word	0xffffffff


	//   ....[114]....
        /*02fc*/ 	.word	0xffffffff


	//   ....[115]....
        /*0300*/ 	.word	0xffffffff


	//   ....[116]....
        /*0304*/ 	.word	0xffffffff


	//   ....[117]....
        /*0308*/ 	.word	0xffffffff


	//   ....[118]....
        /*030c*/ 	.word	0xffffffff


	//   ....[119]....
        /*0310*/ 	.word	0xffffffff


	//   ....[120]....
        /*0314*/ 	.word	0xffffffff


	//   ....[121]....
        /*0318*/ 	.word	0xffffffff


	//   ....[122]....
        /*031c*/ 	.word	0xffffffff


	//   ....[123]....
        /*0320*/ 	.word	0xffffffff


	//   ....[124]....
        /*0324*/ 	.word	0xffffffff


	//   ....[125]....
        /*0328*/ 	.word	0xffffffff


	//   ....[126]....
        /*032c*/ 	.word	0xffffffff


	//   ....[127]....
        /*0330*/ 	.word	0xffffffff


	//   ....[128]....
        /*0334*/ 	.word	0xffffffff


	//   ....[129]....
        /*0338*/ 	.word	0xffffffff


	//   ....[130]....
        /*033c*/ 	.word	0xffffffff


	//   ....[131]....
        /*0340*/ 	.word	0xffffffff


	//   ....[132]....
        /*0344*/ 	.word	0xffffffff


	//   ....[133]....
        /*0348*/ 	.word	0xffffffff


	//   ....[134]....
        /*034c*/ 	.word	0xffffffff


	//   ....[135]....
        /*0350*/ 	.word	0xffffffff


	//   ....[136]....
        /*0354*/ 	.word	0xffffffff


	//   ....[137]....
        /*0358*/ 	.word	0xffffffff


	//   ....[138]....
        /*035c*/ 	.word	0xffffffff


	//   ....[139]....
        /*0360*/ 	.word	0xffffffff


	//   ....[140]....
        /*0364*/ 	.word	0xffffffff


	//   ....[141]....
        /*0368*/ 	.word	0xffffffff


	//   ....[142]....
        /*036c*/ 	.word	0xffffffff


	//   ....[143]....
        /*0370*/ 	.word	0xffffffff


	//   ....[144]....
        /*0374*/ 	.word	0xffffffff


	//   ....[145]....
        /*0378*/ 	.word	0xffffffff


	//   ....[146]....
        /*037c*/ 	.word	0xffffffff


	//   ....[147]....
        /*0380*/ 	.word	0xffffffff


	//   ....[148]....
        /*0384*/ 	.word	0xffffffff


	//   ....[149]....
        /*0388*/ 	.word	0xffffffff


	//   ....[150]....
        /*038c*/ 	.word	0xffffffff


	//   ....[151]....
        /*0390*/ 	.word	0xffffffff


	//   ....[152]....
        /*0394*/ 	.word	0xffffffff


	//   ....[153]....
        /*0398*/ 	.word	0xffffffff


	//   ....[154]....
        /*039c*/ 	.word	0xffffffff


	//   ....[155]....
        /*03a0*/ 	.word	0xffffffff


	//   ....[156]....
        /*03a4*/ 	.word	0xffffffff


	//   ....[157]....
        /*03a8*/ 	.word	0xffffffff


	//   ....[158]....
        /*03ac*/ 	.word	0xffffffff


	//   ....[159]....
        /*03b0*/ 	.word	0xffffffff


	//   ....[160]....
        /*03b4*/ 	.word	0xffffffff


	//   ....[161]....
        /*03b8*/ 	.word	0xffffffff


	//   ....[162]....
        /*03bc*/ 	.word	0xffffffff


	//   ....[163]....
        /*03c0*/ 	.word	0xffffffff


	//   ....[164]....
        /*03c4*/ 	.word	0xffffffff


	//   ....[165]....
        /*03c8*/ 	.word	0xffffffff


	//   ....[166]....
        /*03cc*/ 	.word	0xffffffff


	//   ....[167]....
        /*03d0*/ 	.word	0xffffffff


	//   ....[168]....
        /*03d4*/ 	.word	0xffffffff


	//   ....[169]....
        /*03d8*/ 	.word	0xffffffff


	//   ....[170]....
        /*03dc*/ 	.word	0xffffffff


	//   ....[171]....
        /*03e0*/ 	.word	0xffffffff


	//   ....[172]....
        /*03e4*/ 	.word	0xffffffff


	//   ....[173]....
        /*03e8*/ 	.word	0xffffffff


	//   ....[174]....
        /*03ec*/ 	.word	0xffffffff


	//   ....[175]....
        /*03f0*/ 	.word	0xffffffff


	//   ....[176]....
        /*03f4*/ 	.word	0xffffffff


	//   ....[177]....
        /*03f8*/ 	.word	0xffffffff


	//   ....[178]....
        /*03fc*/ 	.word	0xffffffff


	//   ....[179]....
        /*0400*/ 	.word	0xffffffff


	//   ....[180]....
        /*0404*/ 	.word	0xffffffff


	//   ....[181]....
        /*0408*/ 	.word	0xffffffff


	//   ....[182]....
        /*040c*/ 	.word	0xffffffff


	//   ....[183]....
        /*0410*/ 	.word	0xffffffff


	//   ....[184]....
        /*0414*/ 	.word	0xffffffff


	//   ....[185]....
        /*0418*/ 	.word	0xffffffff


	//   ....[186]....
        /*041c*/ 	.word	0xffffffff


	//   ....[187]....
        /*0420*/ 	.word	0xffffffff


	//   ....[188]....
        /*0424*/ 	.word	0xffffffff


	//   ....[189]....
        /*0428*/ 	.word	0xffffffff


	//   ....[190]....
        /*042c*/ 	.word	0xffffffff


	//   ....[191]....
        /*0430*/ 	.word	0xffffffff


	//   ....[192]....
        /*0434*/ 	.word	0xffffffff


	//   ....[193]....
        /*0438*/ 	.word	0xffffffff


	//   ....[194]....
        /*043c*/ 	.word	0xffffffff


	//   ....[195]....
        /*0440*/ 	.word	0xffffffff


	//   ....[196]....
        /*0444*/ 	.word	0xffffffff


	//   ....[197]....
        /*0448*/ 	.word	0xffffffff


	//   ....[198]....
        /*044c*/ 	.word	0xffffffff


	//   ....[199]....
        /*0450*/ 	.word	0xffffffff


	//   ....[200]....
        /*0454*/ 	.word	0xffffffff


	//   ....[201]....
        /*0458*/ 	.word	0x0500000f


	//   ....[202]....
        /*045c*/ 	.word	0x0500000f


	//   ....[203]....
        /*0460*/ 	.word	0x0500000f


	//   ....[204]....
        /*0464*/ 	.word	0x0500000f


	//   ....[205]....
        /*0468*/ 	.word	0x0500000f


	//   ....[206]....
        /*046c*/ 	.word	0x0500000f


	//   ....[207]....
        /*0470*/ 	.word	0x0500000f


	//   ....[208]....
        /*0474*/ 	.word	0x0500000f


	//   ....[209]....
        /*0478*/ 	.word	0x0500000f


	//   ....[210]....
        /*047c*/ 	.word	0x0500000f


	//   ....[211]....
        /*0480*/ 	.word	0x0500000f


	//   ....[212]....
        /*0484*/ 	.word	0x0500000f


	//   ....[213]....
        /*0488*/ 	.word	0x0500000f


	//   ....[214]....
        /*048c*/ 	.word	0x0500000f


	//   ....[215]....
        /*0490*/ 	.word	0x0500000f


	//   ....[216]....
        /*0494*/ 	.word	0x0500000f


	//   ....[217]....
        /*0498*/ 	.word	0x0500000f


	//   ....[218]....
        /*049c*/ 	.word	0x0500000f


	//   ....[219]....
        /*04a0*/ 	.word	0x0500000f


	//   ....[220]....
        /*04a4*/ 	.word	0x0500000f


	//   ....[221]....
        /*04a8*/ 	.word	0x0500000f


	//   ....[222]....
        /*04ac*/ 	.word	0x0500000f


	//   ....[223]....
        /*04b0*/ 	.word	0x0500000f


	//   ....[224]....
        /*04b4*/ 	.word	0x0500000f


	//   ....[225]....
        /*04b8*/ 	.word	0x0500000f


	//   ....[226]....
        /*04bc*/ 	.word	0x0500000f


	//   ....[227]....
        /*04c0*/ 	.word	0x0500000f


	//   ....[228]....
        /*04c4*/ 	.word	0x0500000f


	//   ....[229]....
        /*04c8*/ 	.word	0x0500000f


	//   ....[230]....
        /*04cc*/ 	.word	0x0500000f


	//   ....[231]....
        /*04d0*/ 	.word	0x0500000f


	//   ....[232]....
        /*04d4*/ 	.word	0x0500000f


	//   ....[233]....
        /*04d8*/ 	.word	0x0500000f


	//   ....[234]....
        /*04dc*/ 	.word	0x0500000f


	//   ....[235]....
        /*04e0*/ 	.word	0x0500000f


	//   ....[236]....
        /*04e4*/ 	.word	0x0500000f


	//   ....[237]....
        /*04e8*/ 	.word	0x0500000f


	//   ....[238]....
        /*04ec*/ 	.word	0x0500000f


	//   ....[239]....
        /*04f0*/ 	.word	0x0500000f


	//   ....[240]....
        /*04f4*/ 	.word	0x0500000f


	//   ....[241]....
        /*04f8*/ 	.word	0x0500000f


	//   ....[242]....
        /*04fc*/ 	.word	0x0500000f


	//   ....[243]....
        /*0500*/ 	.word	0x0500000f


	//   ....[244]....
        /*0504*/ 	.word	0x0500000f


	//   ....[245]....
        /*0508*/ 	.word	0x0500000f


	//   ....[246]....
        /*050c*/ 	.word	0x0500000f


	//   ....[247]....
        /*0510*/ 	.word	0x0500000f


	//   ....[248]....
        /*0514*/ 	.word	0x0500000f


	//   ....[249]....
        /*0518*/ 	.word	0x0500000f


	//   ....[250]....
        /*051c*/ 	.word	0x0500000f


	//   ....[251]....
        /*0520*/ 	.word	0x0500000f


	//   ....[252]....
        /*0524*/ 	.word	0x0500000f


	//   ....[253]....
        /*0528*/ 	.word	0x0500000f


	//   ....[254]....
        /*052c*/ 	.word	0x0500000f


	//   ....[255]....
        /*0530*/ 	.word	0x0500000f


	//   ....[0]....
        /*0534*/ 	.word	0x0500000f


	//   ....[1]....
        /*0538*/ 	.word	0x0500000f


	//   ....[2]....
        /*053c*/ 	.word	0x0500000f


	//   ....[3]....
        /*0540*/ 	.word	0x0500000f


	//   ....[4]....
        /*0544*/ 	.word	0x0500000f


	//   ....[5]....
        /*0548*/ 	.word	0x0500000f


	//   ....[6]....
        /*054c*/ 	.word	0x0500000f


	//   ....[7]....
        /*0550*/ 	.word	0x0500000f


	//   ....[8]....
        /*0554*/ 	.word	0x0500000f


	//   ....[9]....
        /*0558*/ 	.word	0x0500000f


	//   ....[10]....
        /*055c*/ 	.word	0x0500000f


	//   ....[11]....
        /*0560*/ 	.word	0x0500000f


	//   ....[12]....
        /*0564*/ 	.word	0x0500000f


	//   ....[13]....
        /*0568*/ 	.word	0x0500000f


	//   ....[14]....
        /*056c*/ 	.word	0x0500000f


	//   ....[15]....
        /*0570*/ 	.word	0x0500000f


	//   ....[16]....
        /*0574*/ 	.word	0x0500000f


	//   ....[17]....
        /*0578*/ 	.word	0x0500000f


	//   ....[18]....
        /*057c*/ 	.word	0x0500000f


	//   ....[19]....
        /*0580*/ 	.word	0x0500000f


	//   ....[20]....
        /*0584*/ 	.word	0x0500000f


	//   ....[21]....
        /*0588*/ 	.word	0x0500000f


	//   ....[22]....
        /*058c*/ 	.word	0x0500000f


	//   ....[23]....
        /*0590*/ 	.word	0x0500000f


	//   ....[24]....
        /*0594*/ 	.word	0x0500000f


	//   ....[25]....
        /*0598*/ 	.word	0x0500000f


	//   ....[26]....
        /*059c*/ 	.word	0x0500000f


	//   ....[27]....
        /*05a0*/ 	.word	0x0500000f


	//   ....[28]....
        /*05a4*/ 	.word	0x0500000f


	//   ....[29]....
        /*05a8*/ 	.word	0x0500000f


	//   ....[30]....
        /*05ac*/ 	.word	0x0500000f


	//   ....[31]....
        /*05b0*/ 	.word	0x0500000f


	//   ....[32]....
        /*05b4*/ 	.word	0x0500000f


	//   ....[33]....
        /*05b8*/ 	.word	0x0500000f


	//   ....[34]....
        /*05bc*/ 	.word	0x0500000f


	//   ....[35]....
        /*05c0*/ 	.word	0x0500000f


	//   ....[36]....
        /*05c4*/ 	.word	0x0500000f


	//   ....[37]....
        /*05c8*/ 	.word	0x0500000f


	//   ....[38]....
        /*05cc*/ 	.word	0x0500000f


	//   ....[39]....
        /*05d0*/ 	.word	0x0500000f


	//   ....[40]....
        /*05d4*/ 	.word	0x0500000f


	//   ....[41]....
        /*05d8*/ 	.word	0x0500000f


	//   ....[42]....
        /*05dc*/ 	.word	0x0500000f


	//----- nvinfo : EIATTR_COOP_GROUP_INSTR_OFFSETS
	.align		4
.L_115:
        /*05e0*/ 	.byte	0x04, 0x28
        /*05e2*/ 	.short	(.L_117 - .L_116)


	//   ....[0]....
.L_116:
        /*05e4*/ 	.word	0x00000080


	//   ....[1]....
        /*05e8*/ 	.word	0x00000090


	//   ....[2]....
        /*05ec*/ 	.word	0x000002d0


	//   ....[3]....
        /*05f0*/ 	.word	0x00000430


	//   ....[4]....
        /*05f4*/ 	.word	0x00000550


	//   ....[5]....
        /*05f8*/ 	.word	0x000006b0


	//   ....[6]....
        /*05fc*/ 	.word	0x00001360


	//   ....[7]....
        /*0600*/ 	.word	0x00003660


	//   ....[8]....
        /*0604*/ 	.word	0x000036b0


	//   ....[9]....
        /*0608*/ 	.word	0x00003d10


	//   ....[10]....
        /*060c*/ 	.word	0x00003d80


	//   ....[11]....
        /*0610*/ 	.word	0x00006d60


	//   ....[12]....
        /*0614*/ 	.word	0x00006da0


	//   ....[13]....
        /*0618*/ 	.word	0x00006dd0


	//   ....[14]....
        /*061c*/ 	.word	0x00006de0


	//   ....[15]....
        /*0620*/ 	.word	0x000088f0


	//   ....[16]....
        /*0624*/ 	.word	0x00008900


	//   ....[17]....
        /*0628*/ 	.word	0x00008980


	//   ....[18]....
        /*062c*/ 	.word	0x00008990


	//   ....[19]....
        /*0630*/ 	.word	0x00009900


	//   ....[20]....
        /*0634*/ 	.word	0x00009910


	//   ....[21]....
        /*0638*/ 	.word	0x00009920


	//   ....[22]....
        /*063c*/ 	.word	0x00009930


	//   ....[23]....
        /*0640*/ 	.word	0x00009940


	//   ....[24]....
        /*0644*/ 	.word	0x00009950


	//   ....[25]....
        /*0648*/ 	.word	0x00009960


	//   ....[26]....
        /*064c*/ 	.word	0x00009970


	//   ....[27]....
        /*0650*/ 	.word	0x000099a0


	//   ....[28]....
        /*0654*/ 	.word	0x000099b0


	//   ....[29]....
        /*0658*/ 	.word	0x000099e0


	//   ....[30]....
        /*065c*/ 	.word	0x000099f0


	//   ....[31]....
        /*0660*/ 	.word	0x00009a30


	//   ....[32]....
        /*0664*/ 	.word	0x00009a40


	//   ....[33]....
        /*0668*/ 	.word	0x00009a70


	//   ....[34]....
        /*066c*/ 	.word	0x00009a80


	//   ....[35]....
        /*0670*/ 	.word	0x00009ab0


	//   ....[36]....
        /*0674*/ 	.word	0x00009ac0


	//   ....[37]....
        /*0678*/ 	.word	0x00009ad0


	//   ....[38]....
        /*067c*/ 	.word	0x00009ae0


	//   ....[39]....
        /*0680*/ 	.word	0x00009b00


	//   ....[40]....
        /*0684*/ 	.word	0x00009b20


	//   ....[41]....
        /*0688*/ 	.word	0x00009b40


	//   ....[42]....
        /*068c*/ 	.word	0x00009b50


	//   ....[43]....
        /*0690*/ 	.word	0x00009b80


	//   ....[44]....
        /*0694*/ 	.word	0x00009bb0


	//   ....[45]....
        /*0698*/ 	.word	0x00009bc0


	//   ....[46]....
        /*069c*/ 	.word	0x00009bd0


	//   ....[47]....
        /*06a0*/ 	.word	0x00009be0


	//   ....[48]....
        /*06a4*/ 	.word	0x00009bf0


	//   ....[49]....
        /*06a8*/ 	.word	0x00009c00


	//   ....[50]....
        /*06ac*/ 	.word	0x00009c10


	//   ....[51]....
        /*06b0*/ 	.word	0x0000a270


	//   ....[52]....
        /*06b4*/ 	.word	0x0000a2a0


	//   ....[53]....
        /*06b8*/ 	.word	0x0000a2d0


	//   ....[54]....
        /*06bc*/ 	.word	0x0000a300


	//   ....[55]....
        /*06c0*/ 	.word	0x0000a8c0


	//   ....[56]....
        /*06c4*/ 	.word	0x0000a8e0


	//   ....[57]....
        /*06c8*/ 	.word	0x0000a9b0


	//   ....[58]....
        /*06cc*/ 	.word	0x0000a9d0


	//   ....[59]....
        /*06d0*/ 	.word	0x0000aa90


	//   ....[60]....
        /*06d4*/ 	.word	0x0000aab0


	//   ....[61]....
        /*06d8*/ 	.word	0x0000ab80


	//   ....[62]....
        /*06dc*/ 	.word	0x0000aba0


	//   ....[63]....
        /*06e0*/ 	.word	0x0000b490


	//   ....[64]....
        /*06e4*/ 	.word	0x0000b4b0


	//   ....[65]....
        /*06e8*/ 	.word	0x0000b570


	//   ....[66]....
        /*06ec*/ 	.word	0x0000b590


	//   ....[67]....
        /*06f0*/ 	.word	0x0000b650


	//   ....[68]....
        /*06f4*/ 	.word	0x0000b670


	//   ....[69]....
        /*06f8*/ 	.word	0x0000b740


	//   ....[70]....
        /*06fc*/ 	.word	0x0000b760


	//   ....[71]....
        /*0700*/ 	.word	0x0000b8a0


	//   ....[72]....
        /*0704*/ 	.word	0x0000ba50


	//   ....[73]....
        /*0708*/ 	.word	0x0000ba80


	//   ....[74]....
        /*070c*/ 	.word	0x0000bab0


	//   ....[75]....
        /*0710*/ 	.word	0x0000bae0


	//   ....[76]....
        /*0714*/ 	.word	0x0000bb10


	//   ....[77]....
        /*0718*/ 	.word	0x0000bb50


	//   ....[78]....
        /*071c*/ 	.word	0x0000bca0


	//   ....[79]....
        /*0720*/ 	.word	0x0000bcd0


	//   ....[80]....
        /*0724*/ 	.word	0x0000bd00


	//   ....[81]....
        /*0728*/ 	.word	0x0000bd30


	//   ....[82]....
        /*072c*/ 	.word	0x0000bd60


	//   ....[83]....
        /*0730*/ 	.word	0x0000bda0


	//   ....[84]....
        /*0734*/ 	.word	0x0000be20


	//   ....[85]....
        /*0738*/ 	.word	0x0000be60


	//   ....[86]....
        /*073c*/ 	.word	0x0000bef0


	//   ....[87]....
        /*0740*/ 	.word	0x0000d9a0


	//   ....[88]....
        /*0744*/ 	.word	0x0000d9d0


	//   ....[89]....
        /*0748*/ 	.word	0x0000da70


	//   ....[90]....
        /*074c*/ 	.word	0x0000da80


	//   ....[91]....
        /*0750*/ 	.word	0x0000dad0


	//   ....[92]....
        /*0754*/ 	.word	0x0000dae0


	//   ....[93]....
        /*0758*/ 	.word	0x0000db30


	//   ....[94]....
        /*075c*/ 	.word	0x0000db40


	//   ....[95]....
        /*0760*/ 	.word	0x0000db90


	//   ....[96]....
        /*0764*/ 	.word	0x0000dba0


	//   ....[97]....
        /*0768*/ 	.word	0x0000dbf0


	//   ....[98]....
        /*076c*/ 	.word	0x0000dc00


	//   ....[99]....
        /*0770*/ 	.word	0x0000dc50


	//   ....[100]....
        /*0774*/ 	.word	0x0000dc60


	//   ....[101]....
        /*0778*/ 	.word	0x0000dc70


	//   ....[102]....
        /*077c*/ 	.word	0x0000dcc0


	//   ....[103]....
        /*0780*/ 	.word	0x0000dd10


	//   ....[104]....
        /*0784*/ 	.word	0x0000dd20


	//   ....[105]....
        /*0788*/ 	.word	0x0000dd30


	//   ....[106]....
        /*078c*/ 	.word	0x0000dd90


	//   ....[107]....
        /*0790*/ 	.word	0x0000e220


	//   ....[108]....
        /*0794*/ 	.word	0x0000e250


	//   ....[109]....
        /*0798*/ 	.word	0x0000e280


	//   ....[110]....
        /*079c*/ 	.word	0x0000e2d0


	//   ....[111]....
        /*07a0*/ 	.word	0x0000e2f0


	//   ....[112]....
        /*07a4*/ 	.word	0x0000e350


	//   ....[113]....
        /*07a8*/ 	.word	0x0000e390


	//   ....[114]....
        /*07ac*/ 	.word	0x0000e3c0


	//   ....[115]....
        /*07b0*/ 	.word	0x0000e400


	//   ....[116]....
        /*07b4*/ 	.word	0x0000e440


	//   ....[117]....
        /*07b8*/ 	.word	0x0000e490


	//   ....[118]....
        /*07bc*/ 	.word	0x0000e4b0


	//   ....[119]....
        /*07c0*/ 	.word	0x0000e4f0


	//   ....[120]....
        /*07c4*/ 	.word	0x0000e520


	//   ....[121]....
        /*07c8*/ 	.word	0x0000e530


	//   ....[122]....
        /*07cc*/ 	.word	0x0000e570


	//   ....[123]....
        /*07d0*/ 	.word	0x0000e5d0


	//   ....[124]....
        /*07d4*/ 	.word	0x0000e5f0


	//   ....[125]....
        /*07d8*/ 	.word	0x0000e610


	//   ....[126]....
        /*07dc*/ 	.word	0x0000e660


	//   ....[127]....
        /*07e0*/ 	.word	0x0000ed50


	//   ....[128]....
        /*07e4*/ 	.word	0x0000ed80


	//   ....[129]....
        /*07e8*/ 	.word	0x0000edb0


	//   ....[130]....
        /*07ec*/ 	.word	0x0000edf0


	//   ....[131]....
        /*07f0*/ 	.word	0x0000ee40


	//   ....[132]....
        /*07f4*/ 	.word	0x0000ee60


	//   ....[133]....
        /*07f8*/ 	.word	0x0000eeb0


	//   ....[134]....
        /*07fc*/ 	.word	0x0000eed0


	//   ....[135]....
        /*0800*/ 	.word	0x0000ef20


	//   ....[136]....
        /*0804*/ 	.word	0x0000ef40


	//   ....[137]....
        /*0808*/ 	.word	0x0000ef90


	//   ....[138]....
        /*080c*/ 	.word	0x0000efb0


	//   ....[139]....
        /*0810*/ 	.word	0x0000f000


	//   ....[140]....
        /*0814*/ 	.word	0x0000f020


	//   ....[141]....
        /*0818*/ 	.word	0x0000f060


	//   ....[142]....
        /*081c*/ 	.word	0x0000f080


	//   ....[143]....
        /*0820*/ 	.word	0x0000f9b0


	//   ....[144]....
        /*0824*/ 	.word	0x0000f9d0


	//   ....[145]....
        /*0828*/ 	.word	0x0000f9e0


	//   ....[146]....
        /*082c*/ 	.word	0x0000f9f0


	//   ....[147]....
        /*0830*/ 	.word	0x0000fa00


	//   ....[148]....
        /*0834*/ 	.word	0x0000fa10


	//   ....[149]....
        /*0838*/ 	.word	0x0000fa60


	//   ....[150]....
        /*083c*/ 	.word	0x0000faa0


	//   ....[151]....
        /*0840*/ 	.word	0x0000fad0


	//   ....[152]....
        /*0844*/ 	.word	0x0000fae0


	//   ....[153]....
        /*0848*/ 	.word	0x0000fb20


	//   ....[154]....
        /*084c*/ 	.word	0x0000fb30


	//   ....[155]....
        /*0850*/ 	.word	0x0000fb70


	//   ....[156]....
        /*0854*/ 	.word	0x0000fb80


	//   ....[157]....
        /*0858*/ 	.word	0x0000fbc0


	//   ....[158]....
        /*085c*/ 	.word	0x0000fbd0


	//   ....[159]....
        /*0860*/ 	.word	0x0000fbe0


	//   ....[160]....
        /*0864*/ 	.word	0x0000fbf0


	//   ....[161]....
        /*0868*/ 	.word	0x0000fc00


	//   ....[162]....
        /*086c*/ 	.word	0x0000fca0


	//   ....[163]....
        /*0870*/ 	.word	0x00010060


	//   ....[164]....
        /*0874*/ 	.word	0x00010070


	//   ....[165]....
        /*0878*/ 	.word	0x00010080


	//   ....[166]....
        /*087c*/ 	.word	0x00010090


	//   ....[167]....
        /*0880*/ 	.word	0x000100a0


	//   ....[168]....
        /*0884*/ 	.word	0x000100b0


	//   ....[169]....
        /*0888*/ 	.word	0x000100d0


	//   ....[170]....
        /*088c*/ 	.word	0x00010120


	//   ....[171]....
        /*0890*/ 	.word	0x00010160


	//   ....[172]....
        /*0894*/ 	.word	0x00010180


	//   ....[173]....
        /*0898*/ 	.word	0x000101a0


	//   ....[174]....
        /*089c*/ 	.word	0x000101d0


	//   ....[175]....
        /*08a0*/ 	.word	0x000101f0


	//   ....[176]....
        /*08a4*/ 	.word	0x00010220


	//   ....[177]....
        /*08a8*/ 	.word	0x00010240


	//   ....[178]....
        /*08ac*/ 	.word	0x00010270


	//   ....[179]....
        /*08b0*/ 	.word	0x00010280


	//   ....[180]....
        /*08b4*/ 	.word	0x00010290


	//   ....[181]....
        /*08b8*/ 	.word	0x000102a0


	//   ....[182]....
        /*08bc*/ 	.word	0x000102b0


	//   ....[183]....
        /*08c0*/ 	.word	0x00011520


	//   ....[184]....
        /*08c4*/ 	.word	0x00011550


	//   ....[185]....
        /*08c8*/ 	.word	0x00011580


	//   ....[186]....
        /*08cc*/ 	.word	0x00011590


	//   ....[187]....
        /*08d0*/ 	.word	0x000115c0


	//   ....[188]....
        /*08d4*/ 	.word	0x000115d0


	//   ....[189]....
        /*08d8*/ 	.word	0x00011600


	//   ....[190]....
        /*08dc*/ 	.word	0x00011640


	//   ....[191]....
        /*08e0*/ 	.word	0x00011780


	//   ....[192]....
        /*08e4*/ 	.word	0x000117b0


	//   ....[193]....
        /*08e8*/ 	.word	0x000117e0


	//   ....[194]....
        /*08ec*/ 	.word	0x00011810


	//   ....[195]....
        /*08f0*/ 	.word	0x00011840


	//   ....[196]....
        /*08f4*/ 	.word	0x00011880


	//   ....[197]....
        /*08f8*/ 	.word	0x00011910


	//   ....[198]....
        /*08fc*/ 	.word	0x00011950


	//   ....[199]....
        /*0900*/ 	.word	0x000119e0


	//   ....[200]....
        /*0904*/ 	.word	0x00011e00


	//   ....[201]....
        /*0908*/ 	.word	0x00012350


	//   ....[202]....
        /*090c*/ 	.word	0x00012430


	//   ....[203]....
        /*0910*/ 	.word	0x00012500


	//   ....[204]....
        /*0914*/ 	.word	0x00012580


	//   ....[205]....
        /*0918*/ 	.word	0x00012640


	//   ....[206]....
        /*091c*/ 	.word	0x000126a0


	//   ....[207]....
        /*0920*/ 	.word	0x00012760


	//   ....[208]....
        /*0924*/ 	.word	0x000127c0


	//   ....[209]....
        /*0928*/ 	.word	0x00012880


	//   ....[210]....
        /*092c*/ 	.word	0x000128e0


	//   ....[211]....
        /*0930*/ 	.word	0x000129a0


	//   ....[212]....
        /*0934*/ 	.word	0x00012a00


	//   ....[213]....
        /*0938*/ 	.word	0x00012ac0


	//   ....[214]....
        /*093c*/ 	.word	0x00012b20


	//   ....[215]....
        /*0940*/ 	.word	0x00012be0


	//   ....[216]....
        /*0944*/ 	.word	0x00012c40


	//   ....[217]....
        /*0948*/ 	.word	0x00012d00


	//   ....[218]....
        /*094c*/ 	.word	0x00012d60


	//   ....[219]....
        /*0950*/ 	.word	0x00012e20


	//   ....[220]....
        /*0954*/ 	.word	0x00012e80


	//   ....[221]....
        /*0958*/ 	.word	0x00012f50


	//   ....[222]....
        /*095c*/ 	.word	0x00013110


	//   ....[223]....
        /*0960*/ 	.word	0x000131a0


	//   ....[224]....
        /*0964*/ 	.word	0x00013270


	//   ....[225]....
        /*0968*/ 	.word	0x000132c0


	//   ....[226]....
        /*096c*/ 	.word	0x00013390


	//   ....[227]....
        /*0970*/ 	.word	0x000133e0


	//   ....[228]....
        /*0974*/ 	.word	0x00013460


	//   ....[229]....
        /*0978*/ 	.word	0x00013510


	//   ....[230]....
        /*097c*/ 	.word	0x00013590


	//   ....[231]....
        /*0980*/ 	.word	0x00013640


	//   ....[232]....
        /*0984*/ 	.word	0x000136c0


	//   ....[233]....
        /*0988*/ 	.word	0x00013770


	//   ....[234]....
        /*098c*/ 	.word	0x000137f0


	//   ....[235]....
        /*0990*/ 	.word	0x00013890


	//   ....[236]....
        /*0994*/ 	.word	0x00013910


	//   ....[237]....
        /*0998*/ 	.word	0x000139b0


	//   ....[238]....
        /*099c*/ 	.word	0x00013a20


	//   ....[239]....
        /*09a0*/ 	.word	0x00013ad0


	//   ....[240]....
        /*09a4*/ 	.word	0x00013b50


	//   ....[241]....
        /*09a8*/ 	.word	0x00013bf0


	//   ....[242]....
        /*09ac*/ 	.word	0x00013c90


	//   ....[243]....
        /*09b0*/ 	.word	0x00013d00


	//   ....[244]....
        /*09b4*/ 	.word	0x00013d80


	//   ....[245]....
        /*09b8*/ 	.word	0x00013e30


	//   ....[246]....
        /*09bc*/ 	.word	0x00013e90


	//   ....[247]....
        /*09c0*/ 	.word	0x00013f50


	//   ....[248]....
        /*09c4*/ 	.word	0x00013fb0


	//   ....[249]....
        /*09c8*/ 	.word	0x00014070


	//   ....[250]....
        /*09cc*/ 	.word	0x000140d0


	//   ....[251]....
        /*09d0*/ 	.word	0x00014190


	//   ....[252]....
        /*09d4*/ 	.word	0x000141f0


	//   ....[253]....
        /*09d8*/ 	.word	0x000142a0


	//   ....[254]....
        /*09dc*/ 	.word	0x00014300


	//   ....[255]....
        /*09e0*/ 	.word	0x000143c0


	//   ....[0]....
        /*09e4*/ 	.word	0x00014420


	//   ....[1]....
        /*09e8*/ 	.word	0x000144c0


	//   ....[2]....
        /*09ec*/ 	.word	0x000145f0


	//   ....[3]....
        /*09f0*/ 	.word	0x00014690


	//   ....[4]....
        /*09f4*/ 	.word	0x000146f0


	//   ....[5]....
        /*09f8*/ 	.word	0x000147a0


	//   ....[6]....
        /*09fc*/ 	.word	0x00014820


	//   ....[7]....
        /*0a00*/ 	.word	0x000148b0


	//   ....[8]....
        /*0a04*/ 	.word	0x00014940


	//   ....[9]....
        /*0a08*/ 	.word	0x000149d0


	//   ....[10]....
        /*0a0c*/ 	.word	0x00014a30


	//   ....[11]....
        /*0a10*/ 	.word	0x00014ae0


	//   ....[12]....
        /*0a14*/ 	.word	0x00014b40


	//   ....[13]....
        /*0a18*/ 	.word	0x00014bf0


	//   ....[14]....
        /*0a1c*/ 	.word	0x00014c50


	//   ....[15]....
        /*0a20*/ 	.word	0x00014d00


	//   ....[16]....
        /*0a24*/ 	.word	0x00014d60


	//   ....[17]....
        /*0a28*/ 	.word	0x00014e10


	//   ....[18]....
        /*0a2c*/ 	.word	0x00014ea0


	//   ....[19]....
        /*0a30*/ 	.word	0x00014f30


	//   ....[20]....
        /*0a34*/ 	.word	0x00014fb0


	//   ....[21]....
        /*0a38*/ 	.word	0x00015040


	//   ....[22]....
        /*0a3c*/ 	.word	0x00015130


	//   ....[23]....
        /*0a40*/ 	.word	0x000151c0


	//   ....[24]....
        /*0a44*/ 	.word	0x00015220


	//   ....[25]....
        /*0a48*/ 	.word	0x000152d0


	//   ....[26]....
        /*0a4c*/ 	.word	0x00015350


	//   ....[27]....
        /*0a50*/ 	.word	0x000153e0


	//   ....[28]....
        /*0a54*/ 	.word	0x00015470


	//   ....[29]....
        /*0a58*/ 	.word	0x00015500


	//   ....[30]....
        /*0a5c*/ 	.word	0x00015560


	//   ....[31]....
        /*0a60*/ 	.word	0x00015600


	//   ....[32]....
        /*0a64*/ 	.word	0x00015660


	//   ....[33]....
        /*0a68*/ 	.word	0x00015700


	//   ....[34]....
        /*0a6c*/ 	.word	0x00015760


	//   ....[35]....
        /*0a70*/ 	.word	0x00015800


	//   ....[36]....
        /*0a74*/ 	.word	0x00015860


	//   ....[37]....
        /*0a78*/ 	.word	0x00015910


	//   ....[38]....
        /*0a7c*/ 	.word	0x00015970


	//   ....[39]....
        /*0a80*/ 	.word	0x00015a20


	//   ....[40]....
        /*0a84*/ 	.word	0x00015a80


	//   ....[41]....
        /*0a88*/ 	.word	0x00015b30


	//   ....[42]....
        /*0a8c*/ 	.word	0x00015d80


	//----- nvinfo : EIATTR_REG_RECONFIG
	.align		4
.L_117:
        /*0a90*/ 	.byte	0x01, 0x54
	.zero		2


	//----- nvinfo : EIATTR_SYSCALL_OFFSETS
	.align		4
        /*0a94*/ 	.byte	0x04, 0x46
        /*0a96*/ 	.short	(.L_119 - .L_118)


	//   ....[0]....
.L_118:
        /*0a98*/ 	.word	0x00001540


	//   ....[1]....
        /*0a9c*/ 	.word	0x0000cc90


	//   ....[2]....
        /*0aa0*/ 	.word	0x0000ce00


	//   ....[3]....
        /*0aa4*/ 	.word	0x0000cf50


	//   ....[4]....
        /*0aa8*/ 	.word	0x0000d090


	//   ....[5]....
        /*0aac*/ 	.word	0x0000e9d0


	//----- nvinfo : EIATTR_MBARRIER_INSTR_OFFSETS
	.align		4
.L_119:
        /*0ab0*/ 	.byte	0x04, 0x39
        /*0ab2*/ 	.short	(.L_121 - .L_120)


	//   ....[0]....
.L_120:
        /*0ab4*/ 	.word	0x00000180
        /*0ab8*/ 	.word	0x000000ff
        /*0abc*/ 	.word	0x00022800
        /*0ac0*/ 	.short	0x0100
        /*0ac2*/ 	.byte	0x08
	.zero		1


	//   ....[1]....
        /*0ac4*/ 	.word	0x00000190
        /*0ac8*/ 	.word	0x000000ff
        /*0acc*/ 	.word	0x00022820
        /*0ad0*/ 	.short	0x0100
        /*0ad2*/ 	.byte	0x08
	.zero		1


	//   ....[2]....
        /*0ad4*/ 	.word	0x00000280
        /*0ad8*/ 	.word	0x000000ff
        /*0adc*/ 	.word	0x00022830
        /*0ae0*/ 	.short	0x0100
        /*0ae2*/ 	.byte	0x08
	.zero		1


	//   ....[3]....
        /*0ae4*/ 	.word	0x00000290
        /*0ae8*/ 	.word	0x000000ff
        /*0aec*/ 	.word	0x00022840
        /*0af0*/ 	.short	0x0100
        /*0af2*/ 	.byte	0x08
	.zero		1


	//   ....[4]....
        /*0af4*/ 	.word	0x000002a0
        /*0af8*/ 	.word	0x000000ff
        /*0afc*/ 	.word	0x00022838
        /*0b00*/ 	.short	0x0100
        /*0b02*/ 	.byte	0x08
	.zero		1


	//   ....[5]....
        /*0b04*/ 	.word	0x000002b0
        /*0b08*/ 	.word	0x000000ff
        /*0b0c*/ 	.word	0x00022848
        /*0b10*/ 	.short	0x0100
        /*0b12*/ 	.byte	0x08
	.zero		1


	//   ....[6]....
        /*0b14*/ 	.word	0x000003e0
        /*0b18*/ 	.word	0x000000ff
        /*0b1c*/ 	.word	0x00022850
        /*0b20*/ 	.short	0x0100
        /*0b22*/ 	.byte	0x08
	.zero		1


	//   ....[7]....
        /*0b24*/ 	.word	0x000003f0
        /*0b28*/ 	.word	0x000000ff
        /*0b2c*/ 	.word	0x00022860
        /*0b30*/ 	.short	0x0100
        /*0b32*/ 	.byte	0x08
	.zero		1


	//   ....[8]....
        /*0b34*/ 	.word	0x00000400
        /*0b38*/ 	.word	0x000000ff
        /*0b3c*/ 	.word	0x00022858
        /*0b40*/ 	.short	0x0100
        /*0b42*/ 	.byte	0x08
	.zero		1


	//   ....[9]....
        /*0b44*/ 	.word	0x00000410
        /*0b48*/ 	.word	0x000000ff
        /*0b4c*/ 	.word	0x00022868
        /*0b50*/ 	.short	0x0100
        /*0b52*/ 	.byte	0x08
	.zero		1


	//   ....[10]....
        /*0b54*/ 	.word	0x00000500
        /*0b58*/ 	.word	0x000000ff
        /*0b5c*/ 	.word	0x00022870
        /*0b60*/ 	.short	0x0100
        /*0b62*/ 	.byte	0x06
	.zero		1


	//   ....[11]....
        /*0b64*/ 	.word	0x00000510
        /*0b68*/ 	.word	0x000000ff
        /*0b6c*/ 	.word	0x00022880
        /*0b70*/ 	.short	0x0100
        /*0b72*/ 	.byte	0x06
	.zero		1


	//   ....[12]....
        /*0b74*/ 	.word	0x00000520
        /*0b78*/ 	.word	0x000000ff
        /*0b7c*/ 	.word	0x00022878
        /*0b80*/ 	.short	0x0100
        /*0b82*/ 	.byte	0x06
	.zero		1


	//   ....[13]....
        /*0b84*/ 	.word	0x00000530
        /*0b88*/ 	.word	0x000000ff
        /*0b8c*/ 	.word	0x00022888
        /*0b90*/ 	.short	0x0100
        /*0b92*/ 	.byte	0x06
	.zero		1


	//   ....[14]....
        /*0b94*/ 	.word	0x00000660
        /*0b98*/ 	.word	0x000000ff
        /*0b9c*/ 	.word	0x00022890
        /*0ba0*/ 	.short	0x0100
        /*0ba2*/ 	.byte	0x08
	.zero		1


	//   ....[15]....
        /*0ba4*/ 	.word	0x00000670
        /*0ba8*/ 	.word	0x000000ff
        /*0bac*/ 	.word	0x000228a0
        /*0bb0*/ 	.short	0x0100
        /*0bb2*/ 	.byte	0x08
	.zero		1


	//   ....[16]....
        /*0bb4*/ 	.word	0x00000680
        /*0bb8*/ 	.word	0x000000ff
        /*0bbc*/ 	.word	0x00022898
        /*0bc0*/ 	.short	0x0100
        /*0bc2*/ 	.byte	0x08
	.zero		1


	//   ....[17]....
        /*0bc4*/ 	.word	0x00000690
        /*0bc8*/ 	.word	0x000000ff
        /*0bcc*/ 	.word	0x000228a8
        /*0bd0*/ 	.short	0x0100
        /*0bd2*/ 	.byte	0x08
	.zero		1


	//   ....[18]....
        /*0bd4*/ 	.word	0x000007e0
        /*0bd8*/ 	.word	0x000000ff
        /*0bdc*/ 	.word	0x000228b0
        /*0be0*/ 	.short	0x0100
        /*0be2*/ 	.byte	0x08
	.zero		1


	//   ....[19]....
        /*0be4*/ 	.word	0x000007f0
        /*0be8*/ 	.word	0x000000ff
        /*0bec*/ 	.word	0x000228c0
        /*0bf0*/ 	.short	0x0100
        /*0bf2*/ 	.byte	0x08
	.zero		1


	//   ....[20]....
        /*0bf4*/ 	.word	0x00000800
        /*0bf8*/ 	.word	0x000000ff
        /*0bfc*/ 	.word	0x000228b8
        /*0c00*/ 	.short	0x0100
        /*0c02*/ 	.byte	0x08
	.zero		1


	//   ....[21]....
        /*0c04*/ 	.word	0x00000810
        /*0c08*/ 	.word	0x000000ff
        /*0c0c*/ 	.word	0x000228c8
        /*0c10*/ 	.short	0x0100
        /*0c12*/ 	.byte	0x08
	.zero		1


	//   ....[22]....
        /*0c14*/ 	.word	0x00001870
        /*0c18*/ 	.word	0x000000ff
        /*0c1c*/ 	.word	0x00022800
        /*0c20*/ 	.short	0x010a
        /*0c22*/ 	.byte	0x34
	.zero		1


	//   ....[23]....
        /*0c24*/ 	.word	0x00001910
        /*0c28*/ 	.word	0x00000004
        /*0c2c*/ 	.word	0x00022830
        /*0c30*/ 	.short	0x010a
        /*0c32*/ 	.byte	0x3f
	.zero		1


	//   ....[24]....
        /*0c34*/ 	.word	0x00001950
        /*0c38*/ 	.word	0x00000004
        /*0c3c*/ 	.word	0x00022830
        /*0c40*/ 	.short	0x010a
        /*0c42*/ 	.byte	0x3f
	.zero		1


	//   ....[25]....
        /*0c44*/ 	.word	0x00002b70
        /*0c48*/ 	.word	0x000000ff
        /*0c4c*/ 	.word	0x00000000
        /*0c50*/ 	.short	0x0101
        /*0c52*/ 	.byte	0x06
	.zero		1


	//   ....[26]....
        /*0c54*/ 	.word	0x000052b0
        /*0c58*/ 	.word	0x000000ff
        /*0c5c*/ 	.word	0x00022830
        /*0c60*/ 	.short	0x010a
        /*0c62*/ 	.byte	0x06
	.zero		1


	//   ....[27]....
        /*0c64*/ 	.word	0x000052f0
        /*0c68*/ 	.word	0x000000ff
        /*0c6c*/ 	.word	0x00022830
        /*0c70*/ 	.short	0x010a
        /*0c72*/ 	.byte	0x06
	.zero		1


	//   ....[28]....
        /*0c74*/ 	.word	0x00005b90
        /*0c78*/ 	.word	0x000000ff
        /*0c7c*/ 	.word	0x00022850
        /*0c80*/ 	.short	0x010a
        /*0c82*/ 	.byte	0x06
	.zero		1


	//   ....[29]....
        /*0c84*/ 	.word	0x00005bd0
        /*0c88*/ 	.word	0x000000ff
        /*0c8c*/ 	.word	0x00022850
        /*0c90*/ 	.short	0x010a
        /*0c92*/ 	.byte	0x06
	.zero		1


	//   ....[30]....
        /*0c94*/ 	.word	0x000064f0
        /*0c98*/ 	.word	0x000000ff
        /*0c9c*/ 	.word	0x00000000
        /*0ca0*/ 	.short	0x0101
        /*0ca2*/ 	.byte	0x06
	.zero		1


	//   ....[31]....
        /*0ca4*/ 	.word	0x00007ed0
        /*0ca8*/ 	.word	0x000000ff
        /*0cac*/ 	.word	0x00000000
        /*0cb0*/ 	.short	0x0101
        /*0cb2*/ 	.byte	0x06
	.zero		1


	//   ....[32]....
        /*0cb4*/ 	.word	0x000085b0
        /*0cb8*/ 	.word	0x000000ff
        /*0cbc*/ 	.word	0x00022850
        /*0cc0*/ 	.short	0x010a
        /*0cc2*/ 	.byte	0x09
	.zero		1


	//   ....[33]....
        /*0cc4*/ 	.word	0x000085f0
        /*0cc8*/ 	.word	0x000000ff
        /*0ccc*/ 	.word	0x00022850
        /*0cd0*/ 	.short	0x010a
        /*0cd2*/ 	.byte	0x09
	.zero		1


	//   ....[34]....
        /*0cd4*/ 	.word	0x00008d40
        /*0cd8*/ 	.word	0x000000ff
        /*0cdc*/ 	.word	0x00000000
        /*0ce0*/ 	.short	0x0101
        /*0ce2*/ 	.byte	0x04
	.zero		1


	//   ....[35]....
        /*0ce4*/ 	.word	0x0000a8b0
        /*0ce8*/ 	.word	0x00000004
        /*0cec*/ 	.word	0x00000000
        /*0cf0*/ 	.short	0x0101
        /*0cf2*/ 	.byte	0x3f
	.zero		1


	//   ....[36]....
        /*0cf4*/ 	.word	0x0000d660
        /*0cf8*/ 	.word	0x00000000
        /*0cfc*/ 	.word	0x00022880
        /*0d00*/ 	.short	0x010a
        /*0d02*/ 	.byte	0x3f
	.zero		1


	//   ....[37]....
        /*0d04*/ 	.word	0x0000def0
        /*0d08*/ 	.word	0x00000000
        /*0d0c*/ 	.word	0x00022870
        /*0d10*/ 	.short	0x0107
        /*0d12*/ 	.byte	0x3f
	.zero		1


	//   ....[38]....
        /*0d14*/ 	.word	0x0000dfb0
        /*0d18*/ 	.word	0x00000000
        /*0d1c*/ 	.word	0x00022870
        /*0d20*/ 	.short	0x0101
        /*0d22*/ 	.byte	0x3f
	.zero		1


	//   ....[39]....
        /*0d24*/ 	.word	0x0000dfe0
        /*0d28*/ 	.word	0x00000000
        /*0d2c*/ 	.word	0x00022840
        /*0d30*/ 	.short	0x010a
        /*0d32*/ 	.byte	0x3f
	.zero		1


	//   ....[40]....
        /*0d34*/ 	.word	0x0000e700
        /*0d38*/ 	.word	0x00000000
        /*0d3c*/ 	.word	0x00022830
        /*0d40*/ 	.short	0x0107
        /*0d42*/ 	.byte	0x3f
	.zero		1


	//   ....[41]....
        /*0d44*/ 	.word	0x0000e7c0
        /*0d48*/ 	.word	0x00000000
        /*0d4c*/ 	.word	0x00022830
        /*0d50*/ 	.short	0x0101
        /*0d52*/ 	.byte	0x3f
	.zero		1


	//   ....[42]....
        /*0d54*/ 	.word	0x0000f130
        /*0d58*/ 	.word	0x00000016
        /*0d5c*/ 	.word	0x00022800
        /*0d60*/ 	.short	0x0107
        /*0d62*/ 	.byte	0x3f
	.zero		1


	//   ....[43]....
        /*0d64*/ 	.word	0x0000f220
        /*0d68*/ 	.word	0x00000016
        /*0d6c*/ 	.word	0x00022800
        /*0d70*/ 	.short	0x0101
        /*0d72*/ 	.byte	0x3f
	.zero		1


	//   ....[44]....
        /*0d74*/ 	.word	0x0000f240
        /*0d78*/ 	.word	0x00000016
        /*0d7c*/ 	.word	0x00022820
        /*0d80*/ 	.short	0x010a
        /*0d82*/ 	.byte	0x3f
	.zero		1


	//   ....[45]....
        /*0d84*/ 	.word	0x0000f740
        /*0d88*/ 	.word	0x00000000
        /*0d8c*/ 	.word	0x00022880
        /*0d90*/ 	.short	0x010a
        /*0d92*/ 	.byte	0x3f
	.zero		1


	//   ....[46]....
        /*0d94*/ 	.word	0x0000fd20
        /*0d98*/ 	.word	0x00000000
        /*0d9c*/ 	.word	0x00022870
        /*0da0*/ 	.short	0x0107
        /*0da2*/ 	.byte	0x3f
	.zero		1


	//   ....[47]....
        /*0da4*/ 	.word	0x0000fde0
        /*0da8*/ 	.word	0x00000000
        /*0dac*/ 	.word	0x00022870
        /*0db0*/ 	.short	0x0101
        /*0db2*/ 	.byte	0x3f
	.zero		1


	//   ....[48]....
        /*0db4*/ 	.word	0x0000fe10
        /*0db8*/ 	.word	0x00000000
        /*0dbc*/ 	.word	0x00022840
        /*0dc0*/ 	.short	0x010a
        /*0dc2*/ 	.byte	0x3f
	.zero		1


	//   ....[49]....
        /*0dc4*/ 	.word	0x000103c0
        /*0dc8*/ 	.word	0x00000000
        /*0dcc*/ 	.word	0x00022830
        /*0dd0*/ 	.short	0x0107
        /*0dd2*/ 	.byte	0x3f
	.zero		1


	//   ....[50]....
        /*0dd4*/ 	.word	0x00010480
        /*0dd8*/ 	.word	0x00000000
        /*0ddc*/ 	.word	0x00022830
        /*0de0*/ 	.short	0x0101
        /*0de2*/ 	.byte	0x3f
	.zero		1


	//   ....[51]....
        /*0de4*/ 	.word	0x00010510
        /*0de8*/ 	.word	0x00000011
        /*0dec*/ 	.word	0x00022870
        /*0df0*/ 	.short	0x010a
        /*0df2*/ 	.byte	0x3f
	.zero		1


	//   ....[52]....
        /*0df4*/ 	.word	0x000105a0
        /*0df8*/ 	.word	0x00000011
        /*0dfc*/ 	.word	0x00022860
        /*0e00*/ 	.short	0x010a
        /*0e02*/ 	.byte	0x3f
	.zero		1


	//   ....[53]....
        /*0e04*/ 	.word	0x00010aa0
        /*0e08*/ 	.word	0x00000011
        /*0e0c*/ 	.word	0x00022850
        /*0e10*/ 	.short	0x0101
        /*0e12*/ 	.byte	0x3f
	.zero		1


	//   ....[54]....
        /*0e14*/ 	.word	0x00010b30
        /*0e18*/ 	.word	0x00000011
        /*0e1c*/ 	.word	0x00000000
        /*0e20*/ 	.short	0x0101
        /*0e22*/ 	.byte	0x3f
	.zero		1


	//   ....[55]....
        /*0e24*/ 	.word	0x00010cf0
        /*0e28*/ 	.word	0x00000011
        /*0e2c*/ 	.word	0x00022870
        /*0e30*/ 	.short	0x010a
        /*0e32*/ 	.byte	0x3f
	.zero		1


	//   ....[56]....
        /*0e34*/ 	.word	0x00010d80
        /*0e38*/ 	.word	0x00000011
        /*0e3c*/ 	.word	0x00022860
        /*0e40*/ 	.short	0x010a
        /*0e42*/ 	.byte	0x3f
	.zero		1


	//   ....[57]....
        /*0e44*/ 	.word	0x00011280
        /*0e48*/ 	.word	0x00000011
        /*0e4c*/ 	.word	0x00022850
        /*0e50*/ 	.short	0x0101
        /*0e52*/ 	.byte	0x3f
	.zero		1


	//   ....[58]....
        /*0e54*/ 	.word	0x00011330
        /*0e58*/ 	.word	0x00000011
        /*0e5c*/ 	.word	0x00000000
        /*0e60*/ 	.short	0x0101
        /*0e62*/ 	.byte	0x3f
	.zero		1


	//   ....[59]....
        /*0e64*/ 	.word	0x00011d80
        /*0e68*/ 	.word	0x00000005
        /*0e6c*/ 	.word	0x00022820
        /*0e70*/ 	.short	0x010a
        /*0e72*/ 	.byte	0x3f
	.zero		1


	//   ....[60]....
        /*0e74*/ 	.word	0x00011f00
        /*0e78*/ 	.word	0x00000003
        /*0e7c*/ 	.word	0x00022840
        /*0e80*/ 	.short	0x010a
        /*0e82*/ 	.byte	0x3f
	.zero		1


	//   ....[61]....
        /*0e84*/ 	.word	0x00011fa0
        /*0e88*/ 	.word	0x00000005
        /*0e8c*/ 	.word	0x00022840
        /*0e90*/ 	.short	0x010a
        /*0e92*/ 	.byte	0x3f
	.zero		1


	//   ....[62]....
        /*0e94*/ 	.word	0x00011fe0
        /*0e98*/ 	.word	0x00000003
        /*0e9c*/ 	.word	0x00022860
        /*0ea0*/ 	.short	0x010a
        /*0ea2*/ 	.byte	0x3f
	.zero		1


	//   ....[63]....
        /*0ea4*/ 	.word	0x00012020
        /*0ea8*/ 	.word	0x00000005
        /*0eac*/ 	.word	0x00022860
        /*0eb0*/ 	.short	0x010a
        /*0eb2*/ 	.byte	0x3f
	.zero		1


	//   ....[64]....
        /*0eb4*/ 	.word	0x00012060
        /*0eb8*/ 	.word	0x00000003
        /*0ebc*/ 	.word	0x00022880
        /*0ec0*/ 	.short	0x010a
        /*0ec2*/ 	.byte	0x3f
	.zero		1


	//   ....[65]....
        /*0ec4*/ 	.word	0x000120a0
        /*0ec8*/ 	.word	0x00000005
        /*0ecc*/ 	.word	0x00022880
        /*0ed0*/ 	.short	0x010a
        /*0ed2*/ 	.byte	0x3f
	.zero		1


	//   ....[66]....
        /*0ed4*/ 	.word	0x00012110
        /*0ed8*/ 	.word	0x00000003
        /*0edc*/ 	.word	0x00022800
        /*0ee0*/ 	.short	0x010a
        /*0ee2*/ 	.byte	0x3f
	.zero		1


	//   ....[67]....
        /*0ee4*/ 	.word	0x00012160
        /*0ee8*/ 	.word	0x00000004
        /*0eec*/ 	.word	0x00022830
        /*0ef0*/ 	.short	0x010a
        /*0ef2*/ 	.byte	0x3f
	.zero		1


	//   ....[68]....
        /*0ef4*/ 	.word	0x000121c0
        /*0ef8*/ 	.word	0x00000009
        /*0efc*/ 	.word	0x00022830
        /*0f00*/ 	.short	0x010a
        /*0f02*/ 	.byte	0x3f
	.zero		1


	//   ....[69]....
        /*0f04*/ 	.word	0x00012220
        /*0f08*/ 	.word	0x00000009
        /*0f0c*/ 	.word	0x00022850
        /*0f10*/ 	.short	0x010a
        /*0f12*/ 	.byte	0x3f
	.zero		1


	//   ....[70]....
        /*0f14*/ 	.word	0x00012280
        /*0f18*/ 	.word	0x00000003
        /*0f1c*/ 	.word	0x00022850
        /*0f20*/ 	.short	0x010a
        /*0f22*/ 	.byte	0x3f
	.zero		1


	//   ....[71]....
        /*0f24*/ 	.word	0x00012380
        /*0f28*/ 	.word	0x00000000
        /*0f2c*/ 	.word	0x00022880
        /*0f30*/ 	.short	0x010a
        /*0f32*/ 	.byte	0x3f
	.zero		1


	//   ....[72]....
        /*0f34*/ 	.word	0x00013060
        /*0f38*/ 	.word	0x00000000
        /*0f3c*/ 	.word	0x00022840
        /*0f40*/ 	.short	0x010a
        /*0f42*/ 	.byte	0x3f
	.zero		1


	//   ....[73]....
        /*0f44*/ 	.word	0x000144f0
        /*0f48*/ 	.word	0x00000016
        /*0f4c*/ 	.word	0x00022820
        /*0f50*/ 	.short	0x010a
        /*0f52*/ 	.byte	0x3f
	.zero		1


	//   ....[74]....
        /*0f54*/ 	.word	0x00014540
        /*0f58*/ 	.word	0x00000000
        /*0f5c*/ 	.word	0x00022880
        /*0f60*/ 	.short	0x010a
        /*0f62*/ 	.byte	0x3f
	.zero		1


	//   ....[75]....
        /*0f64*/ 	.word	0x00015080
        /*0f68*/ 	.word	0x00000000
        /*0f6c*/ 	.word	0x00022840
        /*0f70*/ 	.short	0x010a
        /*0f72*/ 	.byte	0x3f
	.zero		1


	//   ....[76]....
        /*0f74*/ 	.word	0x00015b60
        /*0f78*/ 	.word	0x00000011
        /*0f7c*/ 	.word	0x00022870
        /*0f80*/ 	.short	0x010a
        /*0f82*/ 	.byte	0x3f
	.zero		1


	//   ....[77]....
        /*0f84*/ 	.word	0x00015bb0
        /*0f88*/ 	.word	0x00000011
        /*0f8c*/ 	.word	0x00022860
        /*0f90*/ 	.short	0x010a
        /*0f92*/ 	.byte	0x3f
	.zero		1


	//   ....[78]....
        /*0f94*/ 	.word	0x00015c00
        /*0f98*/ 	.word	0x00000011
        /*0f9c*/ 	.word	0x00022870
        /*0fa0*/ 	.short	0x010a
        /*0fa2*/ 	.byte	0x3f
	.zero		1


	//   ....[79]....
        /*0fa4*/ 	.word	0x00015c50
        /*0fa8*/ 	.word	0x00000011
        /*0fac*/ 	.word	0x00022860
        /*0fb0*/ 	.short	0x010a
        /*0fb2*/ 	.byte	0x3f
	.zero		1


	//   ....[80]....
        /*0fb4*/ 	.word	0x00015ca0
        /*0fb8*/ 	.word	0x00000005
        /*0fbc*/ 	.word	0x00022820
        /*0fc0*/ 	.short	0x010a
        /*0fc2*/ 	.byte	0x3f
	.zero		1


	//   ....[81]....
        /*0fc4*/ 	.word	0x00015e40
        /*0fc8*/ 	.word	0x00000003
        /*0fcc*/ 	.word	0x00022840
        /*0fd0*/ 	.short	0x010a
        /*0fd2*/ 	.byte	0x3f
	.zero		1


	//   ....[82]....
        /*0fd4*/ 	.word	0x00015e90
        /*0fd8*/ 	.word	0x00000005
        /*0fdc*/ 	.word	0x00022840
        /*0fe0*/ 	.short	0x010a
        /*0fe2*/ 	.byte	0x3f
	.zero		1


	//   ....[83]....
        /*0fe4*/ 	.word	0x00015ee0
        /*0fe8*/ 	.word	0x00000003
        /*0fec*/ 	.word	0x00022860
        /*0ff0*/ 	.short	0x010a
        /*0ff2*/ 	.byte	0x3f
	.zero		1


	//   ....[84]....
        /*0ff4*/ 	.word	0x00015f30
        /*0ff8*/ 	.word	0x00000005
        /*0ffc*/ 	.word	0x00022860
        /*1000*/ 	.short	0x010a
        /*1002*/ 	.byte	0x3f
	.zero		1


	//   ....[85]....
        /*1004*/ 	.word	0x00015f80
        /*1008*/ 	.word	0x00000003
        /*100c*/ 	.word	0x00022880
        /*1010*/ 	.short	0x010a
        /*1012*/ 	.byte	0x3f
	.zero		1


	//----- nvinfo : EIATTR_NUM_MBARRIERS
	.align		4
.L_121:
        /*1014*/ 	.byte	0x03, 0x38
        /*1016*/ 	.short	0x0016


	//----- nvinfo : EIATTR_EXIT_INSTR_OFFSETS
	.align		4
        /*1018*/ 	.byte	0x04, 0x1c
        /*101a*/ 	.short	(.L_123 - .L_122)


	//   ....[0]....
.L_122:
        /*101c*/ 	.word	0x000009c0


	//   ....[1]....
        /*1020*/ 	.word	0x0000b850


	//   ....[2]....
        /*1024*/ 	.word	0x000120f0


	//----- nvinfo : EIATTR_MAX_THREADS
	.align		4
.L_123:
        /*1028*/ 	.byte	0x04, 0x05
        /*102a*/ 	.short	(.L_125 - .L_124)
.L_124:
        /*102c*/ 	.word	0x00000180
        /*1030*/ 	.word	0x00000001
        /*1034*/ 	.word	0x00000001


	//----- nvinfo : EIATTR_CRS_STACK_SIZE
	.align		4
.L_125:
        /*1038*/ 	.byte	0x04, 0x1e
        /*103a*/ 	.short	(.L_127 - .L_126)
.L_126:
        /*103c*/ 	.word	0x00000000


	//----- nvinfo : EIATTR_CBANK_PARAM_SIZE
	.align		4
.L_127:
        /*1040*/ 	.byte	0x03, 0x19
        /*1042*/ 	.short	0x0af0


	//----- nvinfo : EIATTR_PARAM_CBANK
	.align		4
        /*1044*/ 	.byte	0x04, 0x0a
        /*1046*/ 	.short	(.L_129 - .L_128)
	.align		4
.L_128:
        /*1048*/ 	.word	index@(.nv.constant0._ZN7cutlass13device_kernelIN5flash11enable_sm90INS1_16FlashAttnFwdSm90INS1_25CollectiveMainloopFwdSm90ILi2EN4cute5tupleIJNS5_1CILi1EEES8_S8_EEENS6_IJNS7_ILi128EEENS7_ILi160EEESA_EEELi128ENS_12float_e4m3_tEfNS_4arch4Sm90ELb0ELb0ELb1ELb1ELb1ELb0ELb0ELb1ELb1ELb1ELb0ELb0EEENS1_21CollectiveEpilogueFwdINS6_IJSA_SA_SB_EEES9_NS_10bfloat16_tESF_Li256ELb1ELb1ELb0ELb1EEENS1_36VarlenDynamicPersistentTileSchedulerILi128ELi160ELi256ELi128ELb0ELb1ELb1ELb0ELb1ELb1EEEEEEEEEvNT_6ParamsE)
        /*104c*/ 	.short	0x0210
        /*104e*/ 	.short	0x0af0


	//----- nvinfo : EIATTR_SW_WAR
	.align		4
.L_129:
        /*1050*/ 	.byte	0x04, 0x36
        /*1052*/ 	.short	(.L_131 - .L_130)
.L_130:
        /*1054*/ 	.word	0x00000008
.L_131:


//--------------------- .nv.info._ZN7cutlass13device_kernelIN5flash11enable_sm90INS1_16FlashAttnFwdSm90INS1_25CollectiveMainloopFwdSm90ILi2EN4cute5tupleIJNS5_1CILi1EEES8_S8_EEENS6_IJNS7_ILi128EEENS7_ILi160EEESA_EEELi128ENS_12float_e4m3_tEfNS_4arch4Sm90ELb0ELb0ELb1ELb1ELb1ELb1ELb0ELb1ELb1ELb1ELb0ELb0EEENS1_21CollectiveEpilogueFwdINS6_IJSA_SA_SB_EEES9_NS_10bfloat16_tESF_Li256ELb1ELb1ELb0ELb1EEENS1_36VarlenDynamicPersistentTileSchedulerILi128ELi160ELi256ELi128ELb0ELb1ELb1ELb0ELb1ELb1EEEEEEEEEvNT_6ParamsE --------------------------
	.section	.nv.info._ZN7cutlass13device_kernelIN5flash11enable_sm90INS1_16FlashAttnFwdSm90INS1_25CollectiveMainloopFwdSm90ILi2EN4cute5tupleIJNS5_1CILi1EEES8_S8_EEENS6_IJNS7_ILi128EEENS7_ILi160EEESA_EEELi128ENS_12float_e4m3_tEfNS_4arch4Sm90ELb0ELb0ELb1ELb1ELb1ELb1ELb0ELb1ELb1ELb1ELb0ELb0EEENS1_21CollectiveEpilogueFwdINS6_IJSA_SA_SB_EEES9_NS_10bfloat16_tESF_Li256ELb1ELb1ELb0ELb1EEENS1_36VarlenDynamicPersistentTileSchedulerILi128ELi160ELi256ELi128ELb0ELb1ELb1ELb0ELb1ELb1EEEEEEEEEvNT_6ParamsE,"",@"SHT_CUDA_INFO"
	.sectionflags	@""
	.align	4


	//----- nvinfo : EIATTR_CUDA_API_VERSION
	.align		4
        /*0000*/ 	.byte	0x04, 0x37
        /*0002*/ 	.short	(.L_133 - .L_132)
.L_132:
        /*0004*/ 	.word	0x00000082


	//----- nvinfo : EIATTR_KPARAM_INFO
	.align		4
.L_133:
        /*0008*/ 	.byte	0x04, 0x17
        /*000a*/ 	.short	(.L_135 - .L_134)
.L_134:
        /*000c*/ 	.word	0x00000000
        /*0010*/ 	.short	0x0000
        /*0012*/ 	.short	0x0070
        /*0014*/ 	.byte	0x00, 0xf0, 0x01, 0x2a


	//----- nvinfo : EIATTR_SPARSE_MMA_MASK
	.align		4
.L_135:
        /*0018*/ 	.byte	0x03, 0x50
        /*001a*/ 	.short	0x0000


	//----- nvinfo : EIATTR_MAXREG_COUNT
	.align		4
        /*001c*/ 	.byte	0x03, 0x1b
        /*001e*/ 	.short	0x00a8


	//----- nvinfo : EIATTR_NUM_BARRIERS
	.align		4
        /*0020*/ 	.byte	0x02, 0x4c
        /*0022*/ 	.byte	0x10
	.zero		1


	//----- nvinfo : EIATTR_EXTERNS
	.align		4
        /*0024*/ 	.byte	0x04, 0x0f
        /*0026*/ 	.short	(.L_137 - .L_136)


	//   ....[0]....
	.align		4
.L_136:
        /*0028*/ 	.word	index@(__assertfail)


	//----- nvinfo : EIATTR_ANNOTATIONS
	.align		4
.L_137:
        /*002c*/ 	.byte	0x04, 0x55
        /*002e*/ 	.short	(.L_139 - .L_138)


	//   ....[0]....
.L_138:
        /* <DEDUP_REMOVED lines=40> */


	//----- nvinfo : EIATTR_MERCURY_ISA_VERSION
	.align		4
.L_139:
        /*0298*/ 	.byte	0x03, 0x5f
        /*029a*/ 	.short	0x0101


	//----- nvinfo : EIATTR_UNUSED_LOAD_BYTE_OFFSET
	.align		4
        /*029c*/ 	.byte	0x04, 0x44
        /*029e*/ 	.short	(.L_141 - .L_140)


	//   ....[0]....
.L_140:
        /*02a0*/ 	.word	0x00000a60
        /*02a4*/ 	.word	0x0000fff0


	//   ....[1]....
        /*02a8*/ 	.word	0x00015bc0
        /*02ac*/ 	.word	0x0000fff0


	//----- nvinfo : EIATTR_INT_WARP_WIDE_INSTR_OFFSETS
	.align		4
.L_141:
        /*02b0*/ 	.byte	0x04, 0x31
        /*02b2*/ 	.short	(.L_143 - .L_142)


	//   ....[0]....
.L_142:
        /*02b4*/ 	.word	0x00000120


	//   ....[1]....
        /*02b8*/ 	.word	0x000001c0


	//   ....[2]....
        /*02bc*/ 	.word	0x00000230


	//   ....[3]....
        /*02c0*/ 	.word	0x0001a2e0


	//   ....[4]....
        /*02c4*/ 	.word	0x0001a370


	//   ....[5]....
        /*02c8*/ 	.word	0x0001e640


	//   ....[6]....
        /*02cc*/ 	.word	0x0001e6d0


	//----- nvinfo : EIATTR_COOP_GROUP_MASK_REGIDS
	.align		4
.L_143:
        /*02d0*/ 	.byte	0x04, 0x29
        /*02d2*/ 	.short	(.L_145 - .L_144)


	//   ....[0]....
.L_144:
        /*02d4*/ 	.word	0xffffffff


	//   ....[1]....
        /*02d8*/ 	.word	0xffffffff


	//   ....[2]....
        /*02dc*/ 	.word	0xffffffff


	//   ....[3]....
        /*02e0*/ 	.word	0xffffffff


	//   ....[4]....
        /*02e4*/ 	.word	0xffffffff


	//   ....[5]....
        /*02e8*/ 	.word	0xffffffff


	//   ....[6]....
        /*02ec*/ 	.word	0xffffffff


	//   ....[7]....
        /*02f0*/ 	.word	0xffffffff


	//   ....[8]....
        /*02f4*/ 	.word	0xffffffff


	//   ....[9]....
        /*02f8*/ 	.word	0xffffffff


	//   ....[10]....
        /*02fc*/ 	.word	0xffffffff


	//   ....[11]....
        /*0300*/ 	.word	0xffffffff


	//   ....[12]....
        /*0304*/ 	.word	0xffffffff


	//   ....[13]....
        /*0308*/ 	.word	0xffffffff


	//   ....[14]....
        /*030c*/ 	.word	0xffffffff


	//   ....[15]....
        /*0310*/ 	.word	0xffffffff


	//   ....[16]....
        /*0314*/ 	.word	0xffffffff


	//   ....[17]....
        /*0318*/ 	.word	0xffffffff


	//   ....[18]....
        /*031c*/ 	.word	0xffffffff


	//   ....[19]....
        /*0320*/ 	.word	0xffffffff


	//   ....[20]....
        /*0324*/ 	.word	0xffffffff


	//   ....[21]....
        /*0328*/ 	.word	0xffffffff


	//   ....[22]....
        /*032c*/ 	.word	0xffffffff


	//   ....[23]....
        /*0330*/ 	.word	0xffffffff


	//   ....[24]....
        /*0334*/ 	.word	0xffffffff


	//   ....[25]....
        /*0338*/ 	.word	0xffffffff


	//   ....[26]....
        /*033c*/ 	.word	0xffffffff


	//   ....[27]....
        /*0340*/ 	.word	0xffffffff


	//   ....[28]....
        /*0344*/ 	.word	0xffffffff


	//   ....[29]....
        /*0348*/ 	.word	0xffffffff


	//   ....[30]....
        /*034c*/ 	.word	0xffffffff


	//   ....[31]....
        /*0350*/ 	.word	0xffffffff


	//   ....[32]....
        /*0354*/ 	.word	0xffffffff


	//   ....[33]....
        /*0358*/ 	.word	0xffffffff


	//   ....[34]....
        /*035c*/ 	.word	0xffffffff


	//   ....[35]....
        /*0360*/ 	.word	0xffffffff


	//   ....[36]....
        /*0364*/ 	.word	0xffffffff


	//   ....[37]....
        /*0368*/ 	.word	0xffffffff


	//   ....[38]....
        /*036c*/ 	.word	0xffffffff


	//   ....[39]....
        /*0370*/ 	.word	0xffffffff


	//   ....[40]....
        /*0374*/ 	.word	0xffffffff


	//   ....[41]....
        /*0378*/ 	.word	0xffffffff


	//   ....[42]....
        /*037c*/ 	.word	0xffffffff


	//   ....[43]....
        /*0380*/ 	.word	0xffffffff


	//   ....[44]....
        /*0384*/ 	.word	0xffffffff


	//   ....[45]....
        /*0388*/ 	.word	0xffffffff


	//   ....[46]....
        /*038c*/ 	.word	0xffffffff


	//   ....[47]....
        /*0390*/ 	.word	0xffffffff


	//   ....[48]....
        /*0394*/ 	.word	0xffffffff


	//   ....[49]....
        /*0398*/ 	.word	0xffffffff


	//   ....[50]....
        /*039c*/ 	.word	0xffffffff


	//   ....[51]....
        /*03a0*/ 	.word	0xffffffff


	//   ....[52]....
        /*03a4*/ 	.word	0xffffffff


	//   ....[53]....
        /*03a8*/ 	.word	0xffffffff


	//   ....[54]....
        /*03ac*/ 	.word	0xffffffff


	//   ....[55]....
        /*03b0*/ 	.word	0xffffffff


	//   ....[56]....
        /*03b4*/ 	.word	0xffffffff


	//   ....[57]....
        /*03b8*/ 	.word	0xffffffff


	//   ....[58]....
        /*03bc*/ 	.word	0xffffffff


	//   ....[59]....
        /*03c0*/ 	.word	0xffffffff


	//   ....[60]....
        /*03c4*/ 	.word	0xffffffff


	//   ....[61]....
        /*03c8*/ 	.word	0xffffffff


	//   ....[62]....
        /*03cc*/ 	.word	0xffffffff


	//   ....[63]....
        /*03d0*/ 	.word	0xffffffff


	//   ....[64]....
        /*03d4*/ 	.word	0xffffffff


	//   ....[65]....
        /*03d8*/ 	.word	0xffffffff


	//   ....[66]....
        /*03dc*/ 	.word	0xffffffff


	//   ....[67]....
        /*03e0*/ 	.word	0xffffffff


	//   ....[68]....
        /*03e4*/ 	.word	0xffffffff


	//   ....[69]....
        /*03e8*/ 	.word	0xffffffff


	//   ....[70]....
        /*03ec*/ 	.word	0xffffffff


	//   ....[71]....
        /*03f0*/ 	.word	0xffffffff


	//   ....[72]....
        /*03f4*/ 	.word	0xffffffff


	//   ....[73]....
        /*03f8*/ 	.word	0xffffffff


	//   ....[74]....
        /*03fc*/ 	.word	0xffffffff


	//   ....[75]....
        /*0400*/ 	.word	0xffffffff


	//   ....[76]....
        /*0404*/ 	.word	0xffffffff


	//   ....[77]....
        /*0408*/ 	.word	0xffffffff


	//   ....[78]....
        /*040c*/ 	.word	0xffffffff


	//   ....[79]....
        /*0410*/ 	.word	0xffffffff


	//   ....[80]....
        /*0414*/ 	.word	0xffffffff


	//   ....[81]....
        /*0418*/ 	.word	0xffffffff


	//   ....[82]....
        /*041c*/ 	.word	0xffffffff


	//   ....[83]....
        /*0420*/ 	.word	0xffffffff


	//   ....[84]....
        /*0424*/ 	.word	0xffffffff


	//   ....[85]....
        /*0428*/ 	.word	0xffffffff


	//   ....[86]....
        /*042c*/ 	.word	0xffffffff


	//   ....[87]....
        /*0430*/ 	.word	0xffffffff


	//   ....[88]....
        /*0434*/ 	.word	0xffffffff


	//   ....[89]....
        /*0438*/ 	.word	0xffffffff


	//   ....[90]....
        /*043c*/ 	.word	0xffffffff


	//   ....[91]....
        /*0440*/ 	.word	0xffffffff


	//   ....[92]....
        /*0444*/ 	.word	0xffffffff


	//   ....[93]....
        /*0448*/ 	.word	0xffffffff


	//   ....[94]....
        /*044c*/ 	.word	0xffffffff


	//   ....[95]....
        /*0450*/ 	.word	0xffffffff


	//   ....[96]....
        /*0454*/ 	.word	0xffffffff


	//   ....[97]....
        /*0458*/ 	.word	0xffffffff


	//   ....[98]....
        /*045c*/ 	.word	0xffffffff


	//   ....[99]....
        /*0460*/ 	.word	0xffffffff


	//   ....[100]....
        /*0464*/ 	.word	0xffffffff


	//   ....[101]....
        /*0468*/ 	.word	0xffffffff


	//   ....[102]....
        /*046c*/ 	.word	0xffffffff


	//   ....[103]....
        /*0470*/ 	.word	0xffffffff


	//   ....[104]....
        /*0474*/ 	.word	0xffffffff


	//   ....[105]....
        /*0478*/ 	.word	0xffffffff


	//   ....[106]....
        /*047c*/ 	.word	0xffffffff


	//   ....[107]....
        /*0480*/ 	.word	0xffffffff


	//   ....[108]....
        /*0484*/ 	.word	0xffffffff


	//   ....[109]....
        /*0488*/ 	.word	0xffffffff


	//   ....[110]....
        /*048c*/ 	.word	0xffffffff


	//   ....[111]....
        /*0490*/ 	.word	0xffffffff


	//   ....[112]....
        /*0494*/ 	.word	0xffffffff


	//   ....[113]....
        /*0498*/ 	.word	0xffffffff


	//   ....[114]....
        /*049c*/ 	.word	0xffffffff


	//   ....[115]....
        /*04a0*/ 	.word	0xffffffff


	//   ....[116]....
        /*04a4*/ 	.word	0xffffffff


	//   ....[117]....
        /*04a8*/ 	.word	0xffffffff


	//   ....[118]....
        /*04ac*/ 	.word	0xffffffff


	//   ....[119]....
        /*04b0*/ 	.word	0xffffffff


	//   ....[120]....
        /*04b4*/ 	.word	0xffffffff


	//   ....[121]....
        /*04b8*/ 	.word	0xffffffff


	//   ....[122]....
        /*04bc*/ 	.word	0xffffffff


	//   ....[123]....
        /*04c0*/ 	.word	0xffffffff


	//   ....[124]....
        /*04c4*/ 	.word	0xffffffff


	//   ....[125]....
        /*04c8*/ 	.word	0xffffffff


	//   ....[126]....
        /*04cc*/ 	.word	0xffffffff


	//   ....[127]....
        /*04d0*/ 	.word	0xffffffff


	//   ....[128]....
        /*04d4*/ 	.word	0xffffffff


	//   ....[129]....
        /*04d8*/ 	.word	0xffffffff


	//   ....[130]....
        /*04dc*/ 	.word	0xffffffff


	//   ....[131]....
        /*04e0*/ 	.word	0xffffffff


	//   ....[132]....
        /*04e4*/ 	.word	0xffffffff


	//   ....[133]....
        /*04e8*/ 	.word	0xffffffff


	//   ....[134]....
        /*04ec*/ 	.word	0xffffffff


	//   ....[135]....
        /*04f0*/ 	.word	0xffffffff


	//   ....[136]....
        /*04f4*/ 	.word	0xffffffff


	//   ....[137]....
        /*04f8*/ 	.word	0xffffffff


	//   ....[138]....
        /*04fc*/ 	.word	0xffffffff


	//   ....[139]....
        /*0500*/ 	.word	0xffffffff


	//   ....[140]....
        /*0504*/ 	.word	0xffffffff


	//   ....[141]....
        /*0508*/ 	.word	0xffffffff


	//   ....[142]....
        /*050c*/ 	.word	0xffffffff


	//   ....[143]....
        /*0510*/ 	.word	0xffffffff


	//   ....[144]....
        /*0514*/ 	.word	0xffffffff


	//   ....[145]....
        /*0518*/ 	.word	0xffffffff


	//   ....[146]....
        /*051c*/ 	.word	0xffffffff


	//   ....[147]....
        /*0520*/ 	.word	0xffffffff


	//   ....[148]....
        /*0524*/ 	.word	0xffffffff


	//   ....[149]....
        /*0528*/ 	.word	0xffffffff


	//   ....[150]....
        /*052c*/ 	.word	0xffffffff


	//   ....[151]....
        /*0530*/ 	.word	0xffffffff


	//   ....[152]....
        /*0534*/ 	.word	0xffffffff


	//   ....[153]....
        /*0538*/ 	.word	0xffffffff


	//   ....[154]....
        /*053c*/ 	.word	0xffffffff


	//   ....[155]....
        /*0540*/ 	.word	0xffffffff


	//   ....[156]....
        /*0544*/ 	.word	0xffffffff


	//   ....[157]....
        /*0548*/ 	.word	0xffffffff


	//   ....[158]....
        /*054c*/ 	.word	0xffffffff


	//   ....[159]....
        /*0550*/ 	.word	0xffffffff


	//   ....[160]....
        /*0554*/ 	.word	0xffffffff


	//   ....[161]....
        /*0558*/ 	.word	0xffffffff


	//   ....[162]....
        /*055c*/ 	.word	0xffffffff


	//   ....[163]....
        /*0560*/ 	.word	0xffffffff


	//   ....[164]....
        /*0564*/ 	.word	0xffffffff


	//   ....[165]....
        /*0568*/ 	.word	0xffffffff


	//   ....[166]....
        /*056c*/ 	.word	0xffffffff


	//   ....[167]....
        /*0570*/ 	.word	0xffffffff


	//   ....[168]....
        /*0574*/ 	.word	0xffffffff


	//   ....[169]....
        /*0578*/ 	.word	0xffffffff


	//   ....[170]....
        /*057c*/ 	.word	0xffffffff


	//   ....[171]....
        /*0580*/ 	.word	0xffffffff


	//   ....[172]....
        /*0584*/ 	.word	0xffffffff


	//   ....[173]....
        /*0588*/ 	.word	0xffffffff


	//   ....[174]....
        /*058c*/ 	.word	0xffffffff


	//   ....[175]....
        /*0590*/ 	.word	0xffffffff


	//   ....[176]....
        /*0594*/ 	.word	0xffffffff


	//   ....[177]....
        /*0598*/ 	.word	0xffffffff


	//   ....[178]....
        /*059c*/ 	.word	0xffffffff


	//   ....[179]....
        /*05a0*/ 	.word	0xffffffff


	//   ....[180]....
        /*05a4*/ 	.word	0xffffffff


	//   ....[181]....
        /*05a8*/ 	.word	0xffffffff


	//   ....[182]....
        /*05ac*/ 	.word	0xffffffff


	//   ....[183]....
        /*05b0*/ 	.word	0xffffffff


	//   ....[184]....
        /*05b4*/ 	.word	0xffffffff


	//   ....[185]....
        /*05b8*/ 	.word	0xffffffff


	//   ....[186]....
        /*05bc*/ 	.word	0xffffffff


	//   ....[187]....
        /*05c0*/ 	.word	0xffffffff


	//   ....[188]....
        /*05c4*/ 	.word	0xffffffff


	//   ....[189]....
        /*05c8*/ 	.word	0xffffffff


	//   ....[190]....
        /*05cc*/ 	.word	0xffffffff


	//   ....[191]....
        /*05d0*/ 	.word	0xffffffff


	//   ....[192]....
        /*05d4*/ 	.word	0xffffffff


	//   ....[193]....
        /*05d8*/ 	.word	0xffffffff


	//   ....[194]....
        /*05dc*/ 	.word	0xffffffff


	//   ....[195]....
        /*05e0*/ 	.word	0xffffffff


	//   ....[196]....
        /*05e4*/ 	.word	0xffffffff


	//   ....[197]....
        /*05e8*/ 	.word	0xffffffff


	//   ....[198]....
        /*05ec*/ 	.word	0xffffffff


	//   ....[199]....
        /*05f0*/ 	.word	0xffffffff


	//   ....[200]....
        /*05f4*/ 	.word	0xffffffff


	//   ....[201]....
        /*05f8*/ 	.word	0xffffffff


	//   ....[202]....
        /*05fc*/ 	.word	0xffffffff


	//   ....[203]....
        /*0600*/ 	.word	0xffffffff


	//   ....[204]....
        /*0604*/ 	.word	0xffffffff


	//   ....[205]....
        /*0608*/ 	.word	0xffffffff


	//   ....[206]....
        /*060c*/ 	.word	0xffffffff


	//   ....[207]....
        /*0610*/ 	.word	0xffffffff


	//   ....[208]....
        /*0614*/ 	.word	0xffffffff


	//   ....[209]....
        /*0618*/ 	.word	0xffffffff


	//   ....[210]....
        /*061c*/ 	.word	0xffffffff


	//   ....[211]....
        /*0620*/ 	.word	0xffffffff


	//   ....[212]....
        /*0624*/ 	.word	0xffffffff


	//   ....[213]....
        /*0628*/ 	.word	0xffffffff


	//   ....[214]....
        /*062c*/ 	.word	0xffffffff


	//   ....[215]....
        /*0630*/ 	.word	0xffffffff


	//   ....[216]....
        /*0634*/ 	.word	0xffffffff


	//   ....[217]....
        /*0638*/ 	.word	0xffffffff


	//   ....[218]....
        /*063c*/ 	.word	0xffffffff


	//   ....[219]....
        /*0640*/ 	.word	0xffffffff


	//   ....[220]....
        /*0644*/ 	.word	0xffffffff


	//   ....[221]....
        /*0648*/ 	.word	0xffffffff


	//   ....[222]....
        /*064c*/ 	.word	0xffffffff


	//   ....[223]....
        /*0650*/ 	.word	0xffffffff


	//   ....[224]....
        /*0654*/ 	.word	0xffffffff


	//   ....[225]....
        /*0658*/ 	.word	0xffffffff


	//   ....[226]....
        /*065c*/ 	.word	0xffffffff


	//   ....[227]....
        /*0660*/ 	.word	0xffffffff


	//   ....[228]....
        /*0664*/ 	.word	0xffffffff


	//   ....[229]....
        /*0668*/ 	.word	0xffffffff


	//   ....[230]....
        /*066c*/ 	.word	0xffffffff


	//   ....[231]....
        /*0670*/ 	.word	0xffffffff


	//   ....[232]....
        /*0674*/ 	.word	0xffffffff


	//   ....[233]....
        /*0678*/ 	.word	0xffffffff


	//   ....[234]....
        /*067c*/ 	.word	0xffffffff


	//   ....[235]....
        /*0680*/ 	.word	0x0500000f


	//   ....[236]....
        /*0684*/ 	.word	0x0500000f


	//   ....[237]....
        /*0688*/ 	.word	0x0500000f


	//   ....[238]....
        /*068c*/ 	.word	0x0500000f


	//   ....[239]....
        /*0690*/ 	.word	0x0500000f


	//   ....[240]....
        /*0694*/ 	.word	0x0500000f


	//   ....[241]....
        /*0698*/ 	.word	0x0500000f


	//   ....[242]....
        /*069c*/ 	.word	0x0500000f


	//   ....[243]....
        /*06a0*/ 	.word	0x0500000f


	//   ....[244]....
        /*06a4*/ 	.word	0x0500000f


	//   ....[245]....
        /*06a8*/ 	.word	0x0500000f


	//   ....[246]....
        /*06ac*/ 	.word	0x0500000f


	//   ....[247]....
        /*06b0*/ 	.word	0x0500000f


	//   ....[248]....
        /*06b4*/ 	.word	0x0500000f


	//   ....[249]....
        /*06b8*/ 	.word	0x0500000f


	//   ....[250]....
        /*06bc*/ 	.word	0x0500000f


	//   ....[251]....
        /*06c0*/ 	.word	0x0500000f


	//   ....[252]....
        /*06c4*/ 	.word	0x0500000f


	//   ....[253]....
        /*06c8*/ 	.word	0x0500000f


	//   ....[254]....
        /*06cc*/ 	.word	0x0500000f


	//   ....[255]....
        /*06d0*/ 	.word	0x0500000f


	//   ....[0]....
        /*06d4*/ 	.word	0x0500000f


	//   ....[1]....
        /*06d8*/ 	.word	0x0500000f


	//   ....[2]....
        /*06dc*/ 	.word	0x0500000f


	//   ....[3]....
        /*06e0*/ 	.word	0x0500000f


	//   ....[4]....
        /*06e4*/ 	.word	0x0500000f


	//   ....[5]....
        /*06e8*/ 	.word	0x0500000f


	//   ....[6]....
        /*06ec*/ 	.word	0x0500000f


	//   ....[7]....
        /*06f0*/ 	.word	0x0500000f


	//   ....[8]....
        /*06f4*/ 	.word	0x0500000f


	//   ....[9]....
        /*06f8*/ 	.word	0x0500000f


	//   ....[10]....
        /*06fc*/ 	.word	0x0500000f


	//   ....[11]....
        /*0700*/ 	.word	0x0500000f


	//   ....[12]....
        /*0704*/ 	.word	0x0500000f


	//   ....[13]....
        /*0708*/ 	.word	0x0500000f


	//   ....[14]....
        /*070c*/ 	.word	0x0500000f


	//   ....[15]....
        /*0710*/ 	.word	0x0500000f


	//   ....[16]....
        /*0714*/ 	.word	0x0500000f


	//   ....[17]....
        /*0718*/ 	.word	0x0500000f


	//   ....[18]....
        /*071c*/ 	.word	0x0500000f


	//   ....[19]....
        /*0720*/ 	.word	0x0500000f


	//   ....[20]....
        /*0724*/ 	.word	0x0500000f


	//   ....[21]....
        /*0728*/ 	.word	0x0500000f


	//   ....[22]....
        /*072c*/ 	.word	0x0500000f


	//   ....[23]....
        /*0730*/ 	.word	0x0500000f


	//   ....[24]....
        /*0734*/ 	.word	0x0500000f


	//   ....[25]....
        /*0738*/ 	.word	0x0500000f


	//   ....[26]....
        /*073c*/ 	.word	0x0500000f


	//   ....[27]....
        /*0740*/ 	.word	0x0500000f


	//   ....[28]....
        /*0744*/ 	.word	0x0500000f


	//   ....[29]....
        /*0748*/ 	.word	0x0500000f


	//   ....[30]....
        /*074c*/ 	.word	0x0500000f


	//   ....[31]....
        /*0750*/ 	.word	0x0500000f


	//   ....[32]....
        /*0754*/ 	.word	0x0500000f


	//   ....[33]....
        /*0758*/ 	.word	0x0500000f


	//   ....[34]....
        /*075c*/ 	.word	0x0500000f


	//   ....[35]....
        /*0760*/ 	.word	0x0500000f


	//   ....[36]....
        /*0764*/ 	.word	0x0500000f


	//   ....[37]....
        /*0768*/ 	.word	0x0500000f


	//   ....[38]....
        /*076c*/ 	.word	0x0500000f


	//   ....[39]....
        /*0770*/ 	.word	0x0500000f


	//   ....[40]....
        /*0774*/ 	.word	0x0500000f


	//   ....[41]....
        /*0778*/ 	.word	0x0500000f


	//   ....[42]....
        /*077c*/ 	.word	0x0500000f


	//   ....[43]....
        /*0780*/ 	.word	0x0500000f


	//   ....[44]....
        /*0784*/ 	.word	0x0500000f


	//   ....[45]....
        /*0788*/ 	.word	0x0500000f


	//   ....[46]....
        /*078c*/ 	.word	0x0500000f


	//   ....[47]....
        /*0790*/ 	.word	0x0500000f


	//   ....[48]....
        /*0794*/ 	.word	0x0500000f


	//   ....[49]....
        /*0798*/ 	.word	0x0500000f


	//   ....[50]....
        /*079c*/ 	.word	0x0500000f


	//   ....[51]....
        /*07a0*/ 	.word	0x0500000f


	//   ....[52]....
        /*07a4*/ 	.word	0x0500000f


	//   ....[53]....
        /*07a8*/ 	.word	0x0500000f


	//   ....[54]....
        /*07ac*/ 	.word	0x0500000f


	//   ....[55]....
        /*07b0*/ 	.word	0x0500000f


	//   ....[56]....
        /*07b4*/ 	.word	0x0500000f


	//   ....[57]....
        /*07b8*/ 	.word	0x0500000f


	//   ....[58]....
        /*07bc*/ 	.word	0x0500000f


	//   ....[59]....
        /*07c0*/ 	.word	0x0500000f


	//   ....[60]....
        /*07c4*/ 	.word	0x0500000f


	//   ....[61]....
        /*07c8*/ 	.word	0x0500000f


	//   ....[62]....
        /*07cc*/ 	.word	0x0500000f


	//   ....[63]....
        /*07d0*/ 	.word	0x0500000f


	//   ....[64]....
        /*07d4*/ 	.word	0x0500000f


	//   ....[65]....
        /*07d8*/ 	.word	0x0500000f


	//   ....[66]....
        /*07dc*/ 	.word	0x0500000f


	//   ....[67]....
        /*07e0*/ 	.word	0x0500000f


	//   ....[68]....
        /*07e4*/ 	.word	0x0500000f


	//   ....[69]....
        /*07e8*/ 	.word	0x0500000f


	//   ....[70]....
        /*07ec*/ 	.word	0x0500000f


	//   ....[71]....
        /*07f0*/ 	.word	0x0500000f


	//   ....[72]....
        /*07f4*/ 	.word	0x0500000f


	//   ....[73]....
        /*07f8*/ 	.word	0x0500000f


	//   ....[74]....
        /*07fc*/ 	.word	0x0500000f


	//   ....[75]....
        /*0800*/ 	.word	0x0500000f


	//   ....[76]....
        /*0804*/ 	.word	0x0500000f


	//   ....[77]....
        /*0808*/ 	.word	0x0500000f


	//   ....[78]....
        /*080c*/ 	.word	0x0500000f


	//   ....[79]....
        /*0810*/ 	.word	0x0500000f


	//   ....[80]....
        /*0814*/ 	.word	0x0500000f


	//   ....[81]....
        /*0818*/ 	.word	0x0500000f


	//   ....[82]....
        /*081c*/ 	.word	0x0500000f


	//   ....[83]....
        /*0820*/ 	.word	0x0500000f


	//   ....[84]....
        /*0824*/ 	.word	0x0500000f


	//   ....[85]....
        /*0828*/ 	.word	0x0500000f


	//   ....[86]....
        /*082c*/ 	.word	0x0500000f


	//   ....[87]....
        /*0830*/ 	.word	0x0500000f


	//   ....[88]....
        /*0834*/ 	.word	0x0500000f


	//   ....[89]....
        /*0838*/ 	.word	0x0500000f


	//   ....[90]....
        /*083c*/ 	.word	0x0500000f


	//   ....[91]....
        /*0840*/ 	.word	0x0500000f


	//   ....[92]....
        /*0844*/ 	.word	0x0500000f


	//   ....[93]....
        /*0848*/ 	.word	0x0500000f


	//   ....[94]....
        /*084c*/ 	.word	0x0500000f


	//   ....[95]....
        /*0850*/ 	.word	0x0500000f


	//   ....[96]....
        /*0854*/ 	.word	0x0500000f


	//   ....[97]....
        /*0858*/ 	.word	0x0500000f


	//   ....[98]....
        /*085c*/ 	.word	0x0500000f


	//   ....[99]....
        /*0860*/ 	.word	0x0500000f


	//   ....[100]....
        /*0864*/ 	.word	0x0500000f


	//   ....[101]....
        /*0868*/ 	.word	0x0500000f


	//   ....[102]....
        /*086c*/ 	.word	0x0500000f


	//   ....[103]....
        /*0870*/ 	.word	0x0500000f


	//   ....[104]....
        /*0874*/ 	.word	0x0500000f


	//   ....[105]....
        /*0878*/ 	.word	0x0500000f


	//   ....[106]....
        /*087c*/ 	.word	0x0500000f


	//   ....[107]....
        /*0880*/ 	.word	0x0500000f


	//   ....[108]....
        /*0884*/ 	.word	0x0500000f


	//   ....[109]....
        /*0888*/ 	.word	0x0500000f


	//   ....[110]....
        /*088c*/ 	.word	0x0500000f


	//   ....[111]....
        /*0890*/ 	.word	0x0500000f


	//   ....[112]....
        /*0894*/ 	.word	0x0500000f


	//   ....[113]....
        /*0898*/ 	.word	0x0500000f


	//   ....[114]....
        /*089c*/ 	.word	0x0500000f


	//   ....[115]....
        /*08a0*/ 	.word	0x0500000f


	//   ....[116]....
        /*08a4*/ 	.word	0x0500000f


	//   ....[117]....
        /*08a8*/ 	.word	0x0500000f


	//   ....[118]....
        /*08ac*/ 	.word	0x0500000f


	//   ....[119]....
        /*08b0*/ 	.word	0x0500000f


	//   ....[120]....
        /*08b4*/ 	.word	0x0500000f


	//   ....[121]....
        /*08b8*/ 	.word	0x0500000f


	//   ....[122]....
        /*08bc*/ 	.word	0x0500000f


	//   ....[123]....
        /*08c0*/ 	.word	0x0500000f


	//   ....[124]....
        /*08c4*/ 	.word	0x0500000f


	//   ....[125]....
        /*08c8*/ 	.word	0x0500000f


	//   ....[126]....
        /*08cc*/ 	.word	0x0500000f


	//   ....[127]....
        /*08d0*/ 	.word	0x0500000f


	//   ....[128]....
        /*08d4*/ 	.word	0x0500000f


	//   ....[129]....
        /*08d8*/ 	.word	0x0500000f


	//   ....[130]....
        /*08dc*/ 	.word	0x0500000f


	//   ....[131]....
        /*08e0*/ 	.word	0x0500000f


	//   ....[132]....
        /*08e4*/ 	.word	0x0500000f


	//   ....[133]....
        /*08e8*/ 	.word	0x0500000f


	//   ....[134]....
        /*08ec*/ 	.word	0x0500000f


	//   ....[135]....
        /*08f0*/ 	.word	0x0500000f


	//   ....[136]....
        /*08f4*/ 	.word	0x0500000f


	//   ....[137]....
        /*08f8*/ 	.word	0x0500000f


	//   ....[138]....
        /*08fc*/ 	.word	0x0500000f


	//   ....[139]....
        /*0900*/ 	.word	0x0500000f


	//   ....[140]....
        /*0904*/ 	.word	0x0500000f


	//   ....[141]....
        /*0908*/ 	.word	0x0500000f


	//   ....[142]....
        /*090c*/ 	.word	0x0500000f


	//   ....[143]....
        /*0910*/ 	.word	0x0500000f


	//   ....[144]....
        /*0914*/ 	.word	0x0500000f


	//   ....[145]....
        /*0918*/ 	.word	0x0500000f


	//   ....[146]....
        /*091c*/ 	.word	0x0500000f


	//   ....[147]....
        /*0920*/ 	.word	0x0500000f


	//   ....[148]....
        /*0924*/ 	.word	0x0500000f


	//   ....[149]....
        /*0928*/ 	.word	0x0500000f


	//   ....[150]....
        /*092c*/ 	.word	0x0500000f


	//   ....[151]....
        /*0930*/ 	.word	0x0500000f


	//   ....[152]....
        /*0934*/ 	.word	0x0500000f


	//   ....[153]....
        /*0938*/ 	.word	0x0500000f


	//   ....[154]....
        /*093c*/ 	.word	0x0500000f


	//   ....[155]....
        /*0940*/ 	.word	0x0500000f


	//   ....[156]....
        /*0944*/ 	.word	0x0500000f


	//   ....[157]....
        /*0948*/ 	.word	0x0500000f


	//   ....[158]....
        /*094c*/ 	.word	0x0500000f


	//   ....[159]....
        /*0950*/ 	.word	0x0500000f


	//   ....[160]....
        /*0954*/ 	.word	0x0500000f


	//   ....[161]....
        /*0958*/ 	.word	0x0500000f


	//----- nvinfo : EIATTR_COOP_GROUP_INSTR_OFFSETS
	.align		4
.L_145:
        /*095c*/ 	.byte	0x04, 0x28
        /*095e*/ 	.short	(.L_147 - .L_146)


	//   ....[0]....
.L_146:
        /*0960*/ 	.word	0x00000060


	//   ....[1]....
        /*0964*/ 	.word	0x00000130


	//   ....[2]....
        /*0968*/ 	.word	0x000001e0


	//   ....[3]....
        /*096c*/ 	.word	0x000003a0


	//   ....[4]....
        /*0970*/ 	.word	0x00000500


	//   ....[5]....
        /*0974*/ 	.word	0x00000620


	//   ....[6]....
        /*0978*/ 	.word	0x00000780


	//   ....[7]....
        /*097c*/ 	.word	0x000029c0


	//   ....[8]....
        /*0980*/ 	.word	0x000029d0


	//   ....[9]....
        /*0984*/ 	.word	0x00003880


	//   ....[10]....
        /*0988*/ 	.word	0x00003890


	//   ....[11]....
        /*098c*/ 	.word	0x00004750


	//   ....[12]....
        /*0990*/ 	.word	0x00004760


	//   ....[13]....
        /*0994*/ 	.word	0x00005ab0


	//   ....[14]....
        /*0998*/ 	.word	0x00005ac0


	//   ....[15]....
        /*099c*/ 	.word	0x000069a0


	//   ....[16]....
        /*09a0*/ 	.word	0x000069b0


	//   ....[17]....
        /*09a4*/ 	.word	0x000078f0


	//   ....[18]....
        /*09a8*/ 	.word	0x00007900


	//   ....[19]....
        /*09ac*/ 	.word	0x00008a30


	//   ....[20]....
        /*09b0*/ 	.word	0x00008a40


	//   ....[21]....
        /*09b4*/ 	.word	0x00008b50


	//   ....[22]....
        /*09b8*/ 	.word	0x00008b60


	//   ....[23]....
        /*09bc*/ 	.word	0x00008c80


	//   ....[24]....
        /*09c0*/ 	.word	0x00008c90


	//   ....[25]....
        /*09c4*/ 	.word	0x00009000


	//   ....[26]....
        /*09c8*/ 	.word	0x00009020


	//   ....[27]....
        /*09cc*/ 	.word	0x00009110


	//   ....[28]....
        /*09d0*/ 	.word	0x00009130


	//   ....[29]....
        /*09d4*/ 	.word	0x00009220


	//   ....[30]....
        /*09d8*/ 	.word	0x00009240


	//   ....[31]....
        /*09dc*/ 	.word	0x00009750


	//   ....[32]....
        /*09e0*/ 	.word	0x00009f20


	//   ....[33]....
        /*09e4*/ 	.word	0x00009f30


	//   ....[34]....
        /*09e8*/ 	.word	0x00009f40


	//   ....[35]....
        /*09ec*/ 	.word	0x00009f50


	//   ....[36]....
        /*09f0*/ 	.word	0x0000bdf0


	//   ....[37]....
        /*09f4*/ 	.word	0x0000be00


	//   ....[38]....
        /*09f8*/ 	.word	0x0000be10


	//   ....[39]....
        /*09fc*/ 	.word	0x0000be20


	//   ....[40]....
        /*0a00*/ 	.word	0x0000fdb0


	//   ....[41]....
        /*0a04*/ 	.word	0x0000fe40


	//   ....[42]....
        /*0a08*/ 	.word	0x00010250


	//   ....[43]....
        /*0a0c*/ 	.word	0x00010340


	//   ....[44]....
        /*0a10*/ 	.word	0x00013880


	//   ....[45]....
        /*0a14*/ 	.word	0x000138c0


	//   ....[46]....
        /*0a18*/ 	.word	0x000138e0


	//   ....[47]....
        /*0a1c*/ 	.word	0x00013900


	//   ....[48]....
        /*0a20*/ 	.word	0x00015420


	//   ....[49]....
        /*0a24*/ 	.word	0x00015430


	//   ....[50]....
        /*0a28*/ 	.word	0x000154b0


	//   ....[51]....
        /*0a2c*/ 	.word	0x000154c0


	//   ....[52]....
        /*0a30*/ 	.word	0x00016210


	//   ....[53]....
        /*0a34*/ 	.word	0x00016240


	//   ....[54]....
        /*0a38*/ 	.word	0x00016270


	//   ....[55]....
        /*0a3c*/ 	.word	0x000162a0


	//   ....[56]....
        /*0a40*/ 	.word	0x000162d0


	//   ....[57]....
        /*0a44*/ 	.word	0x00016300


	//   ....[58]....
        /*0a48*/ 	.word	0x00016330


	//   ....[59]....
        /*0a4c*/ 	.word	0x00016360


	//   ....[60]....
        /*0a50*/ 	.word	0x00016390


	//   ....[61]....
        /*0a54*/ 	.word	0x000163c0


	//   ....[62]....
        /*0a58*/ 	.word	0x000163f0


	//   ....[63]....
        /*0a5c*/ 	.word	0x00016420


	//   ....[64]....
        /*0a60*/ 	.word	0x00016450


	//   ....[65]....
        /*0a64*/ 	.word	0x00016480


	//   ....[66]....
        /*0a68*/ 	.word	0x000164b0


	//   ....[67]....
        /*0a6c*/ 	.word	0x000164e0


	//   ....[68]....
        /*0a70*/ 	.word	0x00016510


	//   ....[69]....
        /*0a74*/ 	.word	0x00016540


	//   ....[70]....
        /*0a78*/ 	.word	0x00016570


	//   ....[71]....
        /*0a7c*/ 	.word	0x00016590


	//   ....[72]....
        /*0a80*/ 	.word	0x000165c0


	//   ....[73]....
        /*0a84*/ 	.word	0x000165f0


	//   ....[74]....
        /*0a88*/ 	.word	0x00016620


	//   ....[75]....
        /*0a8c*/ 	.word	0x00016650


	//   ....[76]....
        /*0a90*/ 	.word	0x00016660


	//   ....[77]....
        /*0a94*/ 	.word	0x00016670


	//   ....[78]....
        /*0a98*/ 	.word	0x00016690


	//   ....[79]....
        /*0a9c*/ 	.word	0x000166a0


	//   ....[80]....
        /*0aa0*/ 	.word	0x000166b0


	//   ....[81]....
        /*0aa4*/ 	.word	0x000166c0


	//   ....[82]....
        /*0aa8*/ 	.word	0x000166f0


	//   ....[83]....
        /*0aac*/ 	.word	0x00016720


	//   ....[84]....
        /*0ab0*/ 	.word	0x00016d20


	//   ....[85]....
        /*0ab4*/ 	.word	0x00016d60


	//   ....[86]....
        /*0ab8*/ 	.word	0x00016d90


	//   ....[87]....
        /*0abc*/ 	.word	0x00016dd0


	//   ....[88]....
        /*0ac0*/ 	.word	0x00017370


	//   ....[89]....
        /*0ac4*/ 	.word	0x00017390


	//   ....[90]....
        /*0ac8*/ 	.word	0x00017450


	//   ....[91]....
        /*0acc*/ 	.word	0x00017470


	//   ....[92]....
        /*0ad0*/ 	.word	0x00017530


	//   ....[93]....
        /*0ad4*/ 	.word	0x00017550


	//   ....[94]....
        /*0ad8*/ 	.word	0x00017620


	//   ....[95]....
        /*0adc*/ 	.word	0x00017640


	//   ....[96]....
        /*0ae0*/ 	.word	0x00017e20


	//   ....[97]....
        /*0ae4*/ 	.word	0x00017e30


	//   ....[98]....
        /*0ae8*/ 	.word	0x00017f70


	//   ....[99]....
        /*0aec*/ 	.word	0x00017f80


	//   ....[100]....
        /*0af0*/ 	.word	0x000180b0


	//   ....[101]....
        /*0af4*/ 	.word	0x000180c0


	//   ....[102]....
        /*0af8*/ 	.word	0x000181f0


	//   ....[103]....
        /*0afc*/ 	.word	0x00018200


	//   ....[104]....
        /*0b00*/ 	.word	0x00018380


	//   ....[105]....
        /*0b04*/ 	.word	0x00018530


	//   ....[106]....
        /*0b08*/ 	.word	0x00018560


	//   ....[107]....
        /*0b0c*/ 	.word	0x00018590


	//   ....[108]....
        /*0b10*/ 	.word	0x000185c0


	//   ....[109]....
        /*0b14*/ 	.word	0x000185f0


	//   ....[110]....
        /*0b18*/ 	.word	0x00018620


	//   ....[111]....
        /*0b1c*/ 	.word	0x00018790


	//   ....[112]....
        /*0b20*/ 	.word	0x000187c0


	//   ....[113]....
        /*0b24*/ 	.word	0x000187f0


	//   ....[114]....
        /*0b28*/ 	.word	0x00018820


	//   ....[115]....
        /*0b2c*/ 	.word	0x00018850


	//   ....[116]....
        /*0b30*/ 	.word	0x00018880


	//   ....[117]....
        /*0b34*/ 	.word	0x00018910


	//   ....[118]....
        /*0b38*/ 	.word	0x00018940


	//   ....[119]....
        /*0b3c*/ 	.word	0x000189c0


	//   ....[120]....
        /*0b40*/ 	.word	0x00019660


	//   ....[121]....
        /*0b44*/ 	.word	0x0001b1f0


	//   ....[122]....
        /*0b48*/ 	.word	0x0001b220


	//   ....[123]....
        /*0b4c*/ 	.word	0x0001b2a0


	//   ....[124]....
        /*0b50*/ 	.word	0x0001b2c0


	//   ....[125]....
        /*0b54*/ 	.word	0x0001b300


	//   ....[126]....
        /*0b58*/ 	.word	0x0001b320


	//   ....[127]....
        /*0b5c*/ 	.word	0x0001b360


	//   ....[128]....
        /*0b60*/ 	.word	0x0001b380


	//   ....[129]....
        /*0b64*/ 	.word	0x0001b3c0


	//   ....[130]....
        /*0b68*/ 	.word	0x0001b3e0


	//   ....[131]....
        /*0b6c*/ 	.word	0x0001b420


	//   ....[132]....
        /*0b70*/ 	.word	0x0001b440


	//   ....[133]....
        /*0b74*/ 	.word	0x0001b480


	//   ....[134]....
        /*0b78*/ 	.word	0x0001b490


	//   ....[135]....
        /*0b7c*/ 	.word	0x0001b4b0


	//   ....[136]....
        /*0b80*/ 	.word	0x0001b4c0


	//   ....[137]....
        /*0b84*/ 	.word	0x0001b540


	//   ....[138]....
        /*0b88*/ 	.word	0x0001b560


	//   ....[139]....
        /*0b8c*/ 	.word	0x0001b5a0


	//   ....[140]....
        /*0b90*/ 	.word	0x0001b5b0


	//   ....[141]....
        /*0b94*/ 	.word	0x0001baa0


	//   ....[142]....
        /*0b98*/ 	.word	0x0001bac0


	//   ....[143]....
        /*0b9c*/ 	.word	0x0001bbe0


	//   ....[144]....
        /*0ba0*/ 	.word	0x0001bbf0


	//   ....[145]....
        /*0ba4*/ 	.word	0x0001bc70


	//   ....[146]....
        /*0ba8*/ 	.word	0x0001bc80


	//   ....[147]....
        /*0bac*/ 	.word	0x0001bd00


	//   ....[148]....
        /*0bb0*/ 	.word	0x0001bd10


	//   ....[149]....
        /*0bb4*/ 	.word	0x0001bd90


	//   ....[150]....
        /*0bb8*/ 	.word	0x0001bda0


	//   ....[151]....
        /*0bbc*/ 	.word	0x0001be10


	//   ....[152]....
        /*0bc0*/ 	.word	0x0001be20


	//   ....[153]....
        /*0bc4*/ 	.word	0x0001be90


	//   ....[154]....
        /*0bc8*/ 	.word	0x0001bea0


	//   ....[155]....
        /*0bcc*/ 	.word	0x0001beb0


	//   ....[156]....
        /*0bd0*/ 	.word	0x0001bf20


	//   ....[157]....
        /*0bd4*/ 	.word	0x0001bf30


	//   ....[158]....
        /*0bd8*/ 	.word	0x0001bf40


	//   ....[159]....
        /*0bdc*/ 	.word	0x0001bf70


	//   ....[160]....
        /*0be0*/ 	.word	0x0001bf90


	//   ....[161]....
        /*0be4*/ 	.word	0x0001c6c0


	//   ....[162]....
        /*0be8*/ 	.word	0x0001c6f0


	//   ....[163]....
        /*0bec*/ 	.word	0x0001c720


	//   ....[164]....
        /*0bf0*/ 	.word	0x0001c730


	//   ....[165]....
        /*0bf4*/ 	.word	0x0001c770


	//   ....[166]....
        /*0bf8*/ 	.word	0x0001c800


	//   ....[167]....
        /*0bfc*/ 	.word	0x0001c820


	//   ....[168]....
        /*0c00*/ 	.word	0x0001c8a0


	//   ....[169]....
        /*0c04*/ 	.word	0x0001c8c0


	//   ....[170]....
        /*0c08*/ 	.word	0x0001c940


	//   ....[171]....
        /*0c0c*/ 	.word	0x0001c960


	//   ....[172]....
        /*0c10*/ 	.word	0x0001c9e0


	//   ....[173]....
        /*0c14*/ 	.word	0x0001ca00


	//   ....[174]....
        /*0c18*/ 	.word	0x0001ca80


	//   ....[175]....
        /*0c1c*/ 	.word	0x0001caa0


	//   ....[176]....
        /*0c20*/ 	.word	0x0001cab0


	//   ....[177]....
        /*0c24*/ 	.word	0x0001d400


	//   ....[178]....
        /*0c28*/ 	.word	0x0001d420


	//   ....[179]....
        /*0c2c*/ 	.word	0x0001d430


	//   ....[180]....
        /*0c30*/ 	.word	0x0001d440


	//   ....[181]....
        /*0c34*/ 	.word	0x0001d450


	//   ....[182]....
        /*0c38*/ 	.word	0x0001d4a0


	//   ....[183]....
        /*0c3c*/ 	.word	0x0001d4c0


	//   ....[184]....
        /*0c40*/ 	.word	0x0001d4e0


	//   ....[185]....
        /*0c44*/ 	.word	0x0001d4f0


	//   ....[186]....
        /*0c48*/ 	.word	0x0001d530


	//   ....[187]....
        /*0c4c*/ 	.word	0x0001d540


	//   ....[188]....
        /*0c50*/ 	.word	0x0001d580


	//   ....[189]....
        /*0c54*/ 	.word	0x0001d590


	//   ....[190]....
        /*0c58*/ 	.word	0x0001d5d0


	//   ....[191]....
        /*0c5c*/ 	.word	0x0001d5e0


	//   ....[192]....
        /*0c60*/ 	.word	0x0001d620


	//   ....[193]....
        /*0c64*/ 	.word	0x0001d630


	//   ....[194]....
        /*0c68*/ 	.word	0x0001d640


	//   ....[195]....
        /*0c6c*/ 	.word	0x0001d680


	//   ....[196]....
        /*0c70*/ 	.word	0x0001d6f0


	//   ....[197]....
        /*0c74*/ 	.word	0x0001dac0


	//   ....[198]....
        /*0c78*/ 	.word	0x0001dad0


	//   ....[199]....
        /*0c7c*/ 	.word	0x0001dae0


	//   ....[200]....
        /*0c80*/ 	.word	0x0001daf0


	//   ....[201]....
        /*0c84*/ 	.word	0x0001db40


	//   ....[202]....
        /*0c88*/ 	.word	0x0001db60


	//   ....[203]....
        /*0c8c*/ 	.word	0x0001db80


	//   ....[204]....
        /*0c90*/ 	.word	0x0001db90


	//   ....[205]....
        /*0c94*/ 	.word	0x0001dbd0


	//   ....[206]....
        /*0c98*/ 	.word	0x0001dbe0


	//   ....[207]....
        /*0c9c*/ 	.word	0x0001dc20


	//   ....[208]....
        /*0ca0*/ 	.word	0x0001dc30


	//   ....[209]....
        /*0ca4*/ 	.word	0x0001dc70


	//   ....[210]....
        /*0ca8*/ 	.word	0x0001dc80


	//   ....[211]....
        /*0cac*/ 	.word	0x0001dcc0


	//   ....[212]....
        /*0cb0*/ 	.word	0x0001dcd0


	//   ....[213]....
        /*0cb4*/ 	.word	0x0001dce0


	//   ....[214]....
        /*0cb8*/ 	.word	0x0001dd20


	//   ....[215]....
        /*0cbc*/ 	.word	0x0001dd40


	//   ....[216]....
        /*0cc0*/ 	.word	0x0001dda0


	//   ....[217]....
        /*0cc4*/ 	.word	0x0001ef70


	//   ....[218]....
        /*0cc8*/ 	.word	0x0001efa0


	//   ....[219]....
        /*0ccc*/ 	.word	0x0001efd0


	//   ....[220]....
        /*0cd0*/ 	.word	0x0001f000


	//   ....[221]....
        /*0cd4*/ 	.word	0x0001f030


	//   ....[222]....
        /*0cd8*/ 	.word	0x0001f060


	//   ....[223]....
        /*0cdc*/ 	.word	0x0001f090


	//   ....[224]....
        /*0ce0*/ 	.word	0x0001f0c0


	//   ....[225]....
        /*0ce4*/ 	.word	0x0001f240


	//   ....[226]....
        /*0ce8*/ 	.word	0x0001f270


	//   ....[227]....
        /*0cec*/ 	.word	0x0001f2a0


	//   ....[228]....
        /*0cf0*/ 	.word	0x0001f2d0


	//   ....[229]....
        /*0cf4*/ 	.word	0x0001f300


	//   ....[230]....
        /*0cf8*/ 	.word	0x0001f330


	//   ....[231]....
        /*0cfc*/ 	.word	0x0001f3f0


	//   ....[232]....
        /*0d00*/ 	.word	0x0001f410


	//   ....[233]....
        /*0d04*/ 	.word	0x0001f480


	//   ....[234]....
        /*0d08*/ 	.word	0x0001f910


	//   ....[235]....
        /*0d0c*/ 	.word	0x0001fcb0


	//   ....[236]....
        /*0d10*/ 	.word	0x0001fd40


	//   ....[237]....
        /*0d14*/ 	.word	0x0001fdd0


	//   ....[238]....
        /*0d18*/ 	.word	0x0001fe60


	//   ....[239]....
        /*0d1c*/ 	.word	0x0001fef0


	//   ....[240]....
        /*0d20*/ 	.word	0x0001ff80


	//   ....[241]....
        /*0d24*/ 	.word	0x00020060


	//   ....[242]....
        /*0d28*/ 	.word	0x000200f0


	//   ....[243]....
        /*0d2c*/ 	.word	0x00020190


	//   ....[244]....
        /*0d30*/ 	.word	0x00020220


	//   ....[245]....
        /*0d34*/ 	.word	0x000202b0


	//   ....[246]....
        /*0d38*/ 	.word	0x00020340


	//   ....[247]....
        /*0d3c*/ 	.word	0x00020420


	//   ....[248]....
        /*0d40*/ 	.word	0x000204b0


	//   ....[249]....
        /*0d44*/ 	.word	0x00020540


	//   ....[250]....
        /*0d48*/ 	.word	0x000205d0


	//   ....[251]....
        /*0d4c*/ 	.word	0x00020660


	//   ....[252]....
        /*0d50*/ 	.word	0x000206f0


	//   ....[253]....
        /*0d54*/ 	.word	0x000207d0


	//   ....[254]....
        /*0d58*/ 	.word	0x00020880


	//   ....[255]....
        /*0d5c*/ 	.word	0x00020910


	//   ....[0]....
        /*0d60*/ 	.word	0x00020960


	//   ....[1]....
        /*0d64*/ 	.word	0x000209b0


	//   ....[2]....
        /*0d68*/ 	.word	0x00020a90


	//   ....[3]....
        /*0d6c*/ 	.word	0x00020b20


	//   ....[4]....
        /*0d70*/ 	.word	0x00020b70


	//   ....[5]....
        /*0d74*/ 	.word	0x00020bc0


	//   ....[6]....
        /*0d78*/ 	.word	0x00020df0


	//   ....[7]....
        /*0d7c*/ 	.word	0x00020f10


	//   ....[8]....
        /*0d80*/ 	.word	0x00021040


	//   ....[9]....
        /*0d84*/ 	.word	0x000210f0


	//   ....[10]....
        /*0d88*/ 	.word	0x00021150


	//   ....[11]....
        /*0d8c*/ 	.word	0x000211d0


	//   ....[12]....
        /*0d90*/ 	.word	0x00021230


	//   ....[13]....
        /*0d94*/ 	.word	0x000212b0


	//   ....[14]....
        /*0d98*/ 	.word	0x00021310


	//   ....[15]....
        /*0d9c*/ 	.word	0x00021390


	//   ....[16]....
        /*0da0*/ 	.word	0x000213f0


	//   ....[17]....
        /*0da4*/ 	.word	0x00021470


	//   ....[18]....
        /*0da8*/ 	.word	0x000214d0


	//   ....[19]....
        /*0dac*/ 	.word	0x00021550


	//   ....[20]....
        /*0db0*/ 	.word	0x000215b0


	//   ....[21]....
        /*0db4*/ 	.word	0x00021610


	//   ....[22]....
        /*0db8*/ 	.word	0x00021670


	//   ....[23]....
        /*0dbc*/ 	.word	0x00021700


	//   ....[24]....
        /*0dc0*/ 	.word	0x00021760


	//   ....[25]....
        /*0dc4*/ 	.word	0x000217e0


	//   ....[26]....
        /*0dc8*/ 	.word	0x00021840


	//   ....[27]....
        /*0dcc*/ 	.word	0x000218b0


	//   ....[28]....
        /*0dd0*/ 	.word	0x00021910


	//   ....[29]....
        /*0dd4*/ 	.word	0x00021990


	//   ....[30]....
        /*0dd8*/ 	.word	0x000219f0


	//   ....[31]....
        /*0ddc*/ 	.word	0x00021a70


	//   ....[32]....
        /*0de0*/ 	.word	0x00021ad0


	//   ....[33]....
        /*0de4*/ 	.word	0x00021b50


	//   ....[34]....
        /*0de8*/ 	.word	0x00021bb0


	//   ....[35]....
        /*0dec*/ 	.word	0x00021c20


	//   ....[36]....
        /*0df0*/ 	.word	0x00021c80


	//   ....[37]....
        /*0df4*/ 	.word	0x00021ce0


	//   ....[38]....
        /*0df8*/ 	.word	0x00021dd0


	//   ....[39]....
        /*0dfc*/ 	.word	0x00021e20


	//   ....[40]....
        /*0e00*/ 	.word	0x00021eb0


	//   ....[41]....
        /*0e04*/ 	.word	0x00021f40


	//   ....[42]....
        /*0e08*/ 	.word	0x00021fd0


	//   ....[43]....
        /*0e0c*/ 	.word	0x00022060


	//   ....[44]....
        /*0e10*/ 	.word	0x000220f0


	//   ....[45]....
        /*0e14*/ 	.word	0x00022180


	//   ....[46]....
        /*0e18*/ 	.word	0x00022240


	//   ....[47]....
        /*0e1c*/ 	.word	0x00022510


	//   ....[48]....
        /*0e20*/ 	.word	0x00022610


	//   ....[49]....
        /*0e24*/ 	.word	0x000226d0


	//   ....[50]....
        /*0e28*/ 	.word	0x00022780


	//   ....[51]....
        /*0e2c*/ 	.word	0x00022820


	//   ....[52]....
        /*0e30*/ 	.word	0x000228a0


	//   ....[53]....
        /*0e34*/ 	.word	0x00022940


	//   ....[54]....
        /*0e38*/ 	.word	0x000229c0


	//   ....[55]....
        /*0e3c*/ 	.word	0x00022a60


	//   ....[56]....
        /*0e40*/ 	.word	0x00022ae0


	//   ....[57]....
        /*0e44*/ 	.word	0x00022b80


	//   ....[58]....
        /*0e48*/ 	.word	0x00022c00


	//   ....[59]....
        /*0e4c*/ 	.word	0x00022ca0


	//   ....[60]....
        /*0e50*/ 	.word	0x00022d20


	//   ....[61]....
        /*0e54*/ 	.word	0x00022dc0


	//   ....[62]....
        /*0e58*/ 	.word	0x00022e40


	//   ....[63]....
        /*0e5c*/ 	.word	0x00022ee0


	//   ....[64]....
        /*0e60*/ 	.word	0x00022f40


	//   ....[65]....
        /*0e64*/ 	.word	0x00023000


	//   ....[66]....
        /*0e68*/ 	.word	0x00023090


	//   ....[67]....
        /*0e6c*/ 	.word	0x00023140


	//   ....[68]....
        /*0e70*/ 	.word	0x00023300


	//   ....[69]....
        /*0e74*/ 	.word	0x00023390


	//   ....[70]....
        /*0e78*/ 	.word	0x00023490


	//   ....[71]....
        /*0e7c*/ 	.word	0x000234e0


	//   ....[72]....
        /*0e80*/ 	.word	0x000235e0


	//   ....[73]....
        /*0e84*/ 	.word	0x00023630


	//   ....[74]....
        /*0e88*/ 	.word	0x00023730


	//   ....[75]....
        /*0e8c*/ 	.word	0x00023780


	//   ....[76]....
        /*0e90*/ 	.word	0x000237e0


	//   ....[77]....
        /*0e94*/ 	.word	0x000238d0


	//   ....[78]....
        /*0e98*/ 	.word	0x000239d0


	//   ....[79]....
        /*0e9c*/ 	.word	0x00023a20


	//   ....[80]....
        /*0ea0*/ 	.word	0x00023a80


	//   ....[81]....
        /*0ea4*/ 	.word	0x00023b60


	//   ....[82]....
        /*0ea8*/ 	.word	0x00023bc0


	//   ....[83]....
        /*0eac*/ 	.word	0x00023ca0


	//   ....[84]....
        /*0eb0*/ 	.word	0x00023d00


	//   ....[85]....
        /*0eb4*/ 	.word	0x00023db0


	//   ....[86]....
        /*0eb8*/ 	.word	0x00023e10


	//   ....[87]....
        /*0ebc*/ 	.word	0x00023ec0


	//   ....[88]....
        /*0ec0*/ 	.word	0x00023f70


	//   ....[89]....
        /*0ec4*/ 	.word	0x00023fd0


	//   ....[90]....
        /*0ec8*/ 	.word	0x00024030


	//   ....[91]....
        /*0ecc*/ 	.word	0x00024120


	//   ....[92]....
        /*0ed0*/ 	.word	0x00024180


	//   ....[93]....
        /*0ed4*/ 	.word	0x00024280


	//   ....[94]....
        /*0ed8*/ 	.word	0x000242e0


	//   ....[95]....
        /*0edc*/ 	.word	0x000243e0


	//   ....[96]....
        /*0ee0*/ 	.word	0x00024440


	//   ....[97]....
        /*0ee4*/ 	.word	0x00024540


	//   ....[98]....
        /*0ee8*/ 	.word	0x000245a0


	//   ....[99]....
        /*0eec*/ 	.word	0x000246a0


	//   ....[100]....
        /*0ef0*/ 	.word	0x00024700


	//   ....[101]....
        /*0ef4*/ 	.word	0x000247f0


	//   ....[102]....
        /*0ef8*/ 	.word	0x00024850


	//   ....[103]....
        /*0efc*/ 	.word	0x00024930


	//   ....[104]....
        /*0f00*/ 	.word	0x00024a60


	//   ....[105]....
        /*0f04*/ 	.word	0x00024b00


	//   ....[106]....
        /*0f08*/ 	.word	0x00024b60


	//   ....[107]....
        /*0f0c*/ 	.word	0x00024c10


	//   ....[108]....
        /*0f10*/ 	.word	0x00024ca0


	//   ....[109]....
        /*0f14*/ 	.word	0x00024d30


	//   ....[110]....
        /*0f18*/ 	.word	0x00024d90


	//   ....[111]....
        /*0f1c*/ 	.word	0x00024e40


	//   ....[112]....
        /*0f20*/ 	.word	0x00024ea0


	//   ....[113]....
        /*0f24*/ 	.word	0x00024f50


	//   ....[114]....
        /*0f28*/ 	.word	0x00024fb0


	//   ....[115]....
        /*0f2c*/ 	.word	0x00025060


	//   ....[116]....
        /*0f30*/ 	.word	0x000250c0


	//   ....[117]....
        /*0f34*/ 	.word	0x00025170


	//   ....[118]....
        /*0f38*/ 	.word	0x000251d0


	//   ....[119]....
        /*0f3c*/ 	.word	0x00025280


	//   ....[120]....
        /*0f40*/ 	.word	0x00025310


	//   ....[121]....
        /*0f44*/ 	.word	0x000253a0


	//   ....[122]....
        /*0f48*/ 	.word	0x00025420


	//   ....[123]....
        /*0f4c*/ 	.word	0x000254b0


	//   ....[124]....
        /*0f50*/ 	.word	0x000255a0


	//   ....[125]....
        /*0f54*/ 	.word	0x00025630


	//   ....[126]....
        /*0f58*/ 	.word	0x00025690


	//   ....[127]....
        /*0f5c*/ 	.word	0x00025740


	//   ....[128]....
        /*0f60*/ 	.word	0x000257a0


	//   ....[129]....
        /*0f64*/ 	.word	0x00025850


	//   ....[130]....
        /*0f68*/ 	.word	0x000258b0


	//   ....[131]....
        /*0f6c*/ 	.word	0x00025960


	//   ....[132]....
        /*0f70*/ 	.word	0x000259c0


	//   ....[133]....
        /*0f74*/ 	.word	0x00025a70


	//   ....[134]....
        /*0f78*/ 	.word	0x00025ad0


	//   ....[135]....
        /*0f7c*/ 	.word	0x00025b80


	//   ....[136]....
        /*0f80*/ 	.word	0x00025be0


	//   ....[137]....
        /*0f84*/ 	.word	0x00025c90


	//   ....[138]....
        /*0f88*/ 	.word	0x00025cf0


	//   ....[139]....
        /*0f8c*/ 	.word	0x00025da0


	//   ....[140]....
        /*0f90*/ 	.word	0x00025e00


	//   ....[141]....
        /*0f94*/ 	.word	0x00025eb0


	//   ....[142]....
        /*0f98*/ 	.word	0x00025f10


	//   ....[143]....
        /*0f9c*/ 	.word	0x00025fc0


	//   ....[144]....
        /*0fa0*/ 	.word	0x000261a0


	//   ....[145]....
        /*0fa4*/ 	.word	0x00026240


	//   ....[146]....
        /*0fa8*/ 	.word	0x00026360


	//   ....[147]....
        /*0fac*/ 	.word	0x000263d0


	//   ....[148]....
        /*0fb0*/ 	.word	0x00026440


	//   ....[149]....
        /*0fb4*/ 	.word	0x000264b0


	//   ....[150]....
        /*0fb8*/ 	.word	0x00026520


	//   ....[151]....
        /*0fbc*/ 	.word	0x000265a0


	//   ....[152]....
        /*0fc0*/ 	.word	0x00026630


	//   ....[153]....
        /*0fc4*/ 	.word	0x000266c0


	//   ....[154]....
        /*0fc8*/ 	.word	0x00026730


	//   ....[155]....
        /*0fcc*/ 	.word	0x000267a0


	//   ....[156]....
        /*0fd0*/ 	.word	0x00026810


	//   ....[157]....
        /*0fd4*/ 	.word	0x00026890


	//   ....[158]....
        /*0fd8*/ 	.word	0x00026900


	//   ....[159]....
        /*0fdc*/ 	.word	0x000269a0


	//   ....[160]....
        /*0fe0*/ 	.word	0x00026a30


	//   ....[161]....
        /*0fe4*/ 	.word	0x00026b50


	//----- nvinfo : EIATTR_REG_RECONFIG
	.align		4
.L_147:
        /*0fe8*/ 	.byte	0x01, 0x54
	.zero		2


	//----- nvinfo : EIATTR_SYSCALL_OFFSETS
	.align		4
        /*0fec*/ 	.byte	0x04, 0x46
        /*0fee*/ 	.short	(.L_149 - .L_148)


	//   ....[0]....
.L_148:
        /*0ff0*/ 	.word	0x000017d0


	//   ....[1]....
        /*0ff4*/ 	.word	0x00001920


	//   ....[2]....
        /*0ff8*/ 	.word	0x000098f0


	//   ....[3]....
        /*0ffc*/ 	.word	0x00009e90


	//   ....[4]....
        /*1000*/ 	.word	0x0001a4d0


	//   ....[5]....
        /*1004*/ 	.word	0x0001a640


	//   ....[6]....
        /*1008*/ 	.word	0x0001a790


	//   ....[7]....
        /*100c*/ 	.word	0x0001a8d0


	//   ....[8]....
        /*1010*/ 	.word	0x0001c350


	//----- nvinfo : EIATTR_MBARRIER_INSTR_OFFSETS
	.align		4
.L_149:
        /*1014*/ 	.byte	0x04, 0x39
        /*1016*/ 	.short	(.L_151 - .L_150)


	//   ....[0]....
.L_150:
        /*1018*/ 	.word	0x00000250
        /*101c*/ 	.word	0x000000ff
        /*1020*/ 	.word	0x00022800
        /*1024*/ 	.short	0x0100
        /*1026*/ 	.byte	0x08
	.zero		1


	//   ....[1]....
        /*1028*/ 	.word	0x00000260
        /*102c*/ 	.word	0x000000ff
        /*1030*/ 	.word	0x00022820
        /*1034*/ 	.short	0x0100
        /*1036*/ 	.byte	0x08
	.zero		1


	//   ....[2]....
        /*1038*/ 	.word	0x00000350
        /*103c*/ 	.word	0x000000ff
        /*1040*/ 	.word	0x00022830
        /*1044*/ 	.short	0x0100
        /*1046*/ 	.byte	0x08
	.zero		1


	//   ....[3]....
        /*1048*/ 	.word	0x00000360
        /*104c*/ 	.word	0x000000ff
        /*1050*/ 	.word	0x00022840
        /*1054*/ 	.short	0x0100
        /*1056*/ 	.byte	0x08
	.zero		1


	//   ....[4]....
        /*1058*/ 	.word	0x00000370
        /*105c*/ 	.word	0x000000ff
        /*1060*/ 	.word	0x00022838
        /*1064*/ 	.short	0x0100
        /*1066*/ 	.byte	0x08
	.zero		1


	//   ....[5]....
        /*1068*/ 	.word	0x00000380
        /*106c*/ 	.word	0x000000ff
        /*1070*/ 	.word	0x00022848
        /*1074*/ 	.short	0x0100
        /*1076*/ 	.byte	0x08
	.zero		1


	//   ....[6]....
        /*1078*/ 	.word	0x000004b0
        /*107c*/ 	.word	0x000000ff
        /*1080*/ 	.word	0x00022850
        /*1084*/ 	.short	0x0100
        /*1086*/ 	.byte	0x08
	.zero		1


	//   ....[7]....
        /*1088*/ 	.word	0x000004c0
        /*108c*/ 	.word	0x000000ff
        /*1090*/ 	.word	0x00022860
        /*1094*/ 	.short	0x0100
        /*1096*/ 	.byte	0x08
	.zero		1


	//   ....[8]....
        /*1098*/ 	.word	0x000004d0
        /*109c*/ 	.word	0x000000ff
        /*10a0*/ 	.word	0x00022858
        /*10a4*/ 	.short	0x0100
        /*10a6*/ 	.byte	0x08
	.zero		1


	//   ....[9]....
        /*10a8*/ 	.word	0x000004e0
        /*10ac*/ 	.word	0x000000ff
        /*10b0*/ 	.word	0x00022868
        /*10b4*/ 	.short	0x0100
        /*10b6*/ 	.byte	0x08
	.zero		1


	//   ....[10]....
        /*10b8*/ 	.word	0x000005d0
        /*10bc*/ 	.word	0x000000ff
        /*10c0*/ 	.word	0x00022870
        /*10c4*/ 	.short	0x0100
        /*10c6*/ 	.byte	0x06
	.zero		1


	//   ....[11]....
        /*10c8*/ 	.word	0x000005e0
        /*10cc*/ 	.word	0x000000ff
        /*10d0*/ 	.word	0x00022880
        /*10d4*/ 	.short	0x0100
        /*10d6*/ 	.byte	0x06
	.zero		1


	//   ....[12]....
        /*10d8*/ 	.word	0x000005f0
        /*10dc*/ 	.word	0x000000ff
        /*10e0*/ 	.word	0x00022878
        /*10e4*/ 	.short	0x0100
        /*10e6*/ 	.byte	0x06
	.zero		1


	//   ....[13]....
        /*10e8*/ 	.word	0x00000600
        /*10ec*/ 	.word	0x000000ff
        /*10f0*/ 	.word	0x00022888
        /*10f4*/ 	.short	0x0100
        /*10f6*/ 	.byte	0x06
	.zero		1


	//   ....[14]....
        /*10f8*/ 	.word	0x00000730
        /*10fc*/ 	.word	0x000000ff
        /*1100*/ 	.word	0x00022890
        /*1104*/ 	.short	0x0100
        /*1106*/ 	.byte	0x08
	.zero		1


	//   ....[15]....
        /*1108*/ 	.word	0x00000740
        /*110c*/ 	.word	0x000000ff
        /*1110*/ 	.word	0x000228a0
        /*1114*/ 	.short	0x0100
        /*1116*/ 	.byte	0x08
	.zero		1


	//   ....[16]....
        /*1118*/ 	.word	0x00000750
        /*111c*/ 	.word	0x000000ff
        /*1120*/ 	.word	0x00022898
        /*1124*/ 	.short	0x0100
        /*1126*/ 	.byte	0x08
	.zero		1


	//   ....[17]....
        /*1128*/ 	.word	0x00000760
        /*112c*/ 	.word	0x000000ff
        /*1130*/ 	.word	0x000228a8
        /*1134*/ 	.short	0x0100
        /*1136*/ 	.byte	0x08
	.zero		1


	//   ....[18]....
        /*1138*/ 	.word	0x000008a0
        /*113c*/ 	.word	0x000000ff
        /*1140*/ 	.word	0x000228b0
        /*1144*/ 	.short	0x0100
        /*1146*/ 	.byte	0x08
	.zero		1


	//   ....[19]....
        /*1148*/ 	.word	0x000008b0
        /*114c*/ 	.word	0x000000ff
        /*1150*/ 	.word	0x000228c0
        /*1154*/ 	.short	0x0100
        /*1156*/ 	.byte	0x08
	.zero		1


	//   ....[20]....
        /*1158*/ 	.word	0x000008c0
        /*115c*/ 	.word	0x000000ff
        /*1160*/ 	.word	0x000228b8
        /*1164*/ 	.short	0x0100
        /*1166*/ 	.byte	0x08
	.zero		1


	//   ....[21]....
        /*1168*/ 	.word	0x000008d0
        /*116c*/ 	.word	0x000000ff
        /*1170*/ 	.word	0x000228c8
        /*1174*/ 	.short	0x0100
        /*1176*/ 	.byte	0x08
	.zero		1


	//   ....[22]....
        /*1178*/ 	.word	0x00002970
        /*117c*/ 	.word	0x00000058
        /*1180*/ 	.word	0x00022890
        /*1184*/ 	.short	0x010a
        /*1186*/ 	.byte	0x3f
	.zero		1


	//   ....[23]....
        /*1188*/ 	.word	0x00005a50
        /*118c*/ 	.word	0x00000058
        /*1190*/ 	.word	0x00022890
        /*1194*/ 	.short	0x010a
        /*1196*/ 	.byte	0x3f
	.zero		1


	//   ....[24]....
        /*1198*/ 	.word	0x00008880
        /*119c*/ 	.word	0x00000058
        /*11a0*/ 	.word	0x00022890
        /*11a4*/ 	.short	0x010a
        /*11a6*/ 	.byte	0x3f
	.zero		1


	//   ....[25]....
        /*11a8*/ 	.word	0x00008e50
        /*11ac*/ 	.word	0x00000004
        /*11b0*/ 	.word	0x00000000
        /*11b4*/ 	.short	0x0101
        /*11b6*/ 	.byte	0x3f
	.zero		1


	//   ....[26]....
        /*11b8*/ 	.word	0x00008e90
        /*11bc*/ 	.word	0x00000058
        /*11c0*/ 	.word	0x000228b0
        /*11c4*/ 	.short	0x010a
        /*11c6*/ 	.byte	0x3f
	.zero		1


	//   ....[27]....
        /*11c8*/ 	.word	0x000093d0
        /*11cc*/ 	.word	0x00000058
        /*11d0*/ 	.word	0x00000000
        /*11d4*/ 	.short	0x0101
        /*11d6*/ 	.byte	0x3f
	.zero		1


	//   ....[28]....
        /*11d8*/ 	.word	0x00009bf0
        /*11dc*/ 	.word	0x00000012
        /*11e0*/ 	.word	0x00022800
        /*11e4*/ 	.short	0x010a
        /*11e6*/ 	.byte	0x3f
	.zero		1


	//   ....[29]....
        /*11e8*/ 	.word	0x00009c40
        /*11ec*/ 	.word	0x00000012
        /*11f0*/ 	.word	0x00022800
        /*11f4*/ 	.short	0x010a
        /*11f6*/ 	.byte	0x3f
	.zero		1


	//   ....[30]....
        /*11f8*/ 	.word	0x0000a230
        /*11fc*/ 	.word	0x00000012
        /*1200*/ 	.word	0x00022800
        /*1204*/ 	.short	0x010a
        /*1206*/ 	.byte	0x3f
	.zero		1


	//   ....[31]....
        /*1208*/ 	.word	0x0000c020
        /*120c*/ 	.word	0x00000012
        /*1210*/ 	.word	0x00022800
        /*1214*/ 	.short	0x010a
        /*1216*/ 	.byte	0x3f
	.zero		1


	//   ....[32]....
        /*1218*/ 	.word	0x0000dc60
        /*121c*/ 	.word	0x00000003
        /*1220*/ 	.word	0x00022830
        /*1224*/ 	.short	0x010a
        /*1226*/ 	.byte	0x3f
	.zero		1


	//   ....[33]....
        /*1228*/ 	.word	0x0000dcf0
        /*122c*/ 	.word	0x00000003
        /*1230*/ 	.word	0x00022830
        /*1234*/ 	.short	0x010a
        /*1236*/ 	.byte	0x3f
	.zero		1


	//   ....[34]....
        /*1238*/ 	.word	0x000106a0
        /*123c*/ 	.word	0x00000028
        /*1240*/ 	.word	0x00000000
        /*1244*/ 	.short	0x0101
        /*1246*/ 	.byte	0x3f
	.zero		1


	//   ....[35]....
        /*1248*/ 	.word	0x00011950
        /*124c*/ 	.word	0x0000000d
        /*1250*/ 	.word	0x00022830
        /*1254*/ 	.short	0x010a
        /*1256*/ 	.byte	0x3f
	.zero		1


	//   ....[36]....
        /*1258*/ 	.word	0x000119a0
        /*125c*/ 	.word	0x0000000d
        /*1260*/ 	.word	0x00022830
        /*1264*/ 	.short	0x010a
        /*1266*/ 	.byte	0x3f
	.zero		1


	//   ....[37]....
        /*1268*/ 	.word	0x00012650
        /*126c*/ 	.word	0x0000000d
        /*1270*/ 	.word	0x00022850
        /*1274*/ 	.short	0x010a
        /*1276*/ 	.byte	0x3f
	.zero		1


	//   ....[38]....
        /*1278*/ 	.word	0x00012690
        /*127c*/ 	.word	0x0000000d
        /*1280*/ 	.word	0x00022850
        /*1284*/ 	.short	0x010a
        /*1286*/ 	.byte	0x3f
	.zero		1


	//   ....[39]....
        /*1288*/ 	.word	0x00013d70
        /*128c*/ 	.word	0x0000009f
        /*1290*/ 	.word	0x00000000
        /*1294*/ 	.short	0x0101
        /*1296*/ 	.byte	0x3f
	.zero		1


	//   ....[40]....
        /*1298*/ 	.word	0x00014a40
        /*129c*/ 	.word	0x0000000c
        /*12a0*/ 	.word	0x00000000
        /*12a4*/ 	.short	0x0101
        /*12a6*/ 	.byte	0x3f
	.zero		1


	//   ....[41]....
        /*12a8*/ 	.word	0x000150b0
        /*12ac*/ 	.word	0x0000000b
        /*12b0*/ 	.word	0x00022850
        /*12b4*/ 	.short	0x010a
        /*12b6*/ 	.byte	0x3f
	.zero		1


	//   ....[42]....
        /*12b8*/ 	.word	0x00015130
        /*12bc*/ 	.word	0x0000000b
        /*12c0*/ 	.word	0x00022850
        /*12c4*/ 	.short	0x010a
        /*12c6*/ 	.byte	0x3f
	.zero		1


	//   ....[43]....
        /*12c8*/ 	.word	0x000158f0
        /*12cc*/ 	.word	0x00000000
        /*12d0*/ 	.word	0x00000000
        /*12d4*/ 	.short	0x0101
        /*12d6*/ 	.byte	0x3f
	.zero		1


	//   ....[44]....
        /*12d8*/ 	.word	0x00017360
        /*12dc*/ 	.word	0x00000000
        /*12e0*/ 	.word	0x00000000
        /*12e4*/ 	.short	0x0101
        /*12e6*/ 	.byte	0x3f
	.zero		1


	//   ....[45]....
        /*12e8*/ 	.word	0x00019740
        /*12ec*/ 	.word	0x00000016
        /*12f0*/ 	.word	0x00022820
        /*12f4*/ 	.short	0x010a
        /*12f6*/ 	.byte	0x3f
	.zero		1


	//   ....[46]....
        /*12f8*/ 	.word	0x000197f0
        /*12fc*/ 	.word	0x00000005
        /*1300*/ 	.word	0x000228a0
        /*1304*/ 	.short	0x010a
        /*1306*/ 	.byte	0x3f
	.zero		1


	//   ....[47]....
        /*1308*/ 	.word	0x00019a20
        /*130c*/ 	.word	0x00000005
        /*1310*/ 	.word	0x000228c0
        /*1314*/ 	.short	0x010a
        /*1316*/ 	.byte	0x3f
	.zero		1


	//   ....[48]....
        /*1318*/ 	.word	0x00019d70
        /*131c*/ 	.word	0x00000005
        /*1320*/ 	.word	0x000228a0
        /*1324*/ 	.short	0x010a
        /*1326*/ 	.byte	0x3f
	.zero		1


	//   ....[49]....
        /*1328*/ 	.word	0x00019f90
        /*132c*/ 	.word	0x00000005
        /*1330*/ 	.word	0x000228c0
        /*1334*/ 	.short	0x010a
        /*1336*/ 	.byte	0x3f
	.zero		1


	//   ....[50]....
        /*1338*/ 	.word	0x0001ae60
        /*133c*/ 	.word	0x00000007
        /*1340*/ 	.word	0x00022880
        /*1344*/ 	.short	0x010a
        /*1346*/ 	.byte	0x3f
	.zero		1


	//   ....[51]....
        /*1348*/ 	.word	0x0001b730
        /*134c*/ 	.word	0x00000007
        /*1350*/ 	.word	0x00022870
        /*1354*/ 	.short	0x0107
        /*1356*/ 	.byte	0x3f
	.zero		1


	//   ....[52]....
        /*1358*/ 	.word	0x0001b7f0
        /*135c*/ 	.word	0x00000007
        /*1360*/ 	.word	0x00022870
        /*1364*/ 	.short	0x0101
        /*1366*/ 	.byte	0x3f
	.zero		1


	//   ....[53]....
        /*1368*/ 	.word	0x0001b840
        /*136c*/ 	.word	0x00000007
        /*1370*/ 	.word	0x00022840
        /*1374*/ 	.short	0x010a
        /*1376*/ 	.byte	0x3f
	.zero		1


	//   ....[54]....
        /*1378*/ 	.word	0x0001c070
        /*137c*/ 	.word	0x00000007
        /*1380*/ 	.word	0x00022830
        /*1384*/ 	.short	0x0107
        /*1386*/ 	.byte	0x3f
	.zero		1


	//   ....[55]....
        /*1388*/ 	.word	0x0001c160
        /*138c*/ 	.word	0x00000007
        /*1390*/ 	.word	0x00022830
        /*1394*/ 	.short	0x0101
        /*1396*/ 	.byte	0x3f
	.zero		1


	//   ....[56]....
        /*1398*/ 	.word	0x0001cbb0
        /*139c*/ 	.word	0x00000016
        /*13a0*/ 	.word	0x00022800
        /*13a4*/ 	.short	0x0107
        /*13a6*/ 	.byte	0x3f
	.zero		1


	//   ....[57]....
        /*13a8*/ 	.word	0x0001cca0
        /*13ac*/ 	.word	0x00000016
        /*13b0*/ 	.word	0x00022800
        /*13b4*/ 	.short	0x0101
        /*13b6*/ 	.byte	0x3f
	.zero		1


	//   ....[58]....
        /*13b8*/ 	.word	0x0001ccd0
        /*13bc*/ 	.word	0x00000016
        /*13c0*/ 	.word	0x00022820
        /*13c4*/ 	.short	0x010a
        /*13c6*/ 	.byte	0x3f
	.zero		1


	//   ....[59]....
        /*13c8*/ 	.word	0x0001d180
        /*13cc*/ 	.word	0x00000000
        /*13d0*/ 	.word	0x00022880
        /*13d4*/ 	.short	0x010a
        /*13d6*/ 	.byte	0x3f
	.zero		1


	//   ....[60]....
        /*13d8*/ 	.word	0x0001d770
        /*13dc*/ 	.word	0x00000000
        /*13e0*/ 	.word	0x00022870
        /*13e4*/ 	.short	0x0107
        /*13e6*/ 	.byte	0x3f
	.zero		1


	//   ....[61]....
        /*13e8*/ 	.word	0x0001d830
        /*13ec*/ 	.word	0x00000000
        /*13f0*/ 	.word	0x00022870
        /*13f4*/ 	.short	0x0101
        /*13f6*/ 	.byte	0x3f
	.zero		1


	//   ....[62]....
        /*13f8*/ 	.word	0x0001d860
        /*13fc*/ 	.word	0x00000000
        /*1400*/ 	.word	0x00022840
        /*1404*/ 	.short	0x010a
        /*1406*/ 	.byte	0x3f
	.zero		1


	//   ....[63]....
        /*1408*/ 	.word	0x0001de20
        /*140c*/ 	.word	0x00000000
        /*1410*/ 	.word	0x00022830
        /*1414*/ 	.short	0x0107
        /*1416*/ 	.byte	0x3f
	.zero		1


	//   ....[64]....
        /*1418*/ 	.word	0x0001def0
        /*141c*/ 	.word	0x00000000
        /*1420*/ 	.word	0x00022830
        /*1424*/ 	.short	0x0101
        /*1426*/ 	.byte	0x3f
	.zero		1


	//   ....[65]....
        /*1428*/ 	.word	0x0001df70
        /*142c*/ 	.word	0x00000000
        /*1430*/ 	.word	0x00022870
        /*1434*/ 	.short	0x010a
        /*1436*/ 	.byte	0x3f
	.zero		1


	//   ....[66]....
        /*1438*/ 	.word	0x0001e000
        /*143c*/ 	.word	0x00000000
        /*1440*/ 	.word	0x00022860
        /*1444*/ 	.short	0x010a
        /*1446*/ 	.byte	0x3f
	.zero		1


	//   ....[67]....
        /*1448*/ 	.word	0x0001e510
        /*144c*/ 	.word	0x00000000
        /*1450*/ 	.word	0x00022850
        /*1454*/ 	.short	0x0101
        /*1456*/ 	.byte	0x3f
	.zero		1


	//   ....[68]....
        /*1458*/ 	.word	0x0001e5a0
        /*145c*/ 	.word	0x00000000
        /*1460*/ 	.word	0x00000000
        /*1464*/ 	.short	0x0101
        /*1466*/ 	.byte	0x3f
	.zero		1


	//   ....[69]....
        /*1468*/ 	.word	0x0001e760
        /*146c*/ 	.word	0x00000011
        /*1470*/ 	.word	0x00022870
        /*1474*/ 	.short	0x010a
        /*1476*/ 	.byte	0x3f
	.zero		1


	//   ....[70]....
        /*1478*/ 	.word	0x0001e7e0
        /*147c*/ 	.word	0x00000011
        /*1480*/ 	.word	0x00022860
        /*1484*/ 	.short	0x010a
        /*1486*/ 	.byte	0x3f
	.zero		1


	//   ....[71]....
        /*1488*/ 	.word	0x0001ed00
        /*148c*/ 	.word	0x00000011
        /*1490*/ 	.word	0x00022850
        /*1494*/ 	.short	0x0101
        /*1496*/ 	.byte	0x3f
	.zero		1


	//   ....[72]....
        /*1498*/ 	.word	0x0001edc0
        /*149c*/ 	.word	0x00000011
        /*14a0*/ 	.word	0x00000000
        /*14a4*/ 	.short	0x0101
        /*14a6*/ 	.byte	0x3f
	.zero		1


	//   ....[73]....
        /*14a8*/ 	.word	0x0001f890
        /*14ac*/ 	.word	0x00000007
        /*14b0*/ 	.word	0x00022820
        /*14b4*/ 	.short	0x010a
        /*14b6*/ 	.byte	0x3f
	.zero		1


	//   ....[74]....
        /*14b8*/ 	.word	0x0001fa00
        /*14bc*/ 	.word	0x00000005
        /*14c0*/ 	.word	0x00022840
        /*14c4*/ 	.short	0x010a
        /*14c6*/ 	.byte	0x3f
	.zero		1


	//   ....[75]....
        /*14c8*/ 	.word	0x0001faa0
        /*14cc*/ 	.word	0x00000003
        /*14d0*/ 	.word	0x00022840
        /*14d4*/ 	.short	0x010a
        /*14d6*/ 	.byte	0x3f
	.zero		1


	//   ....[76]....
        /*14d8*/ 	.word	0x0001fae0
        /*14dc*/ 	.word	0x00000005
        /*14e0*/ 	.word	0x00022860
        /*14e4*/ 	.short	0x010a
        /*14e6*/ 	.byte	0x3f
	.zero		1


	//   ....[77]....
        /*14e8*/ 	.word	0x0001fb20
        /*14ec*/ 	.word	0x00000003
        /*14f0*/ 	.word	0x00022860
        /*14f4*/ 	.short	0x010a
        /*14f6*/ 	.byte	0x3f
	.zero		1


	//   ....[78]....
        /*14f8*/ 	.word	0x0001fb60
        /*14fc*/ 	.word	0x00000005
        /*1500*/ 	.word	0x00022880
        /*1504*/ 	.short	0x010a
        /*1506*/ 	.byte	0x3f
	.zero		1


	//   ....[79]....
        /*1508*/ 	.word	0x0001fba0
        /*150c*/ 	.word	0x00000003
        /*1510*/ 	.word	0x00022880
        /*1514*/ 	.short	0x010a
        /*1516*/ 	.byte	0x3f
	.zero		1


	//   ....[80]....
        /*1518*/ 	.word	0x0001fc00
        /*151c*/ 	.word	0x00000058
        /*1520*/ 	.word	0x00022890
        /*1524*/ 	.short	0x010a
        /*1526*/ 	.byte	0x3f
	.zero		1


	//   ....[81]....
        /*1528*/ 	.word	0x0001ffb0
        /*152c*/ 	.word	0x00000058
        /*1530*/ 	.word	0x00022890
        /*1534*/ 	.short	0x010a
        /*1536*/ 	.byte	0x3f
	.zero		1


	//   ....[82]....
        /*1538*/ 	.word	0x00020370
        /*153c*/ 	.word	0x00000058
        /*1540*/ 	.word	0x00022890
        /*1544*/ 	.short	0x010a
        /*1546*/ 	.byte	0x3f
	.zero		1


	//   ....[83]....
        /*1548*/ 	.word	0x00020720
        /*154c*/ 	.word	0x00000058
        /*1550*/ 	.word	0x000228b0
        /*1554*/ 	.short	0x010a
        /*1556*/ 	.byte	0x3f
	.zero		1


	//   ....[84]....
        /*1558*/ 	.word	0x000209e0
        /*155c*/ 	.word	0x00000012
        /*1560*/ 	.word	0x00022800
        /*1564*/ 	.short	0x010a
        /*1566*/ 	.byte	0x3f
	.zero		1


	//   ....[85]....
        /*1568*/ 	.word	0x00020c00
        /*156c*/ 	.word	0x00000012
        /*1570*/ 	.word	0x00022800
        /*1574*/ 	.short	0x010a
        /*1576*/ 	.byte	0x3f
	.zero		1


	//   ....[86]....
        /*1578*/ 	.word	0x00020c50
        /*157c*/ 	.word	0x00000003
        /*1580*/ 	.word	0x00022830
        /*1584*/ 	.short	0x010a
        /*1586*/ 	.byte	0x3f
	.zero		1


	//   ....[87]....
        /*1588*/ 	.word	0x00020ca0
        /*158c*/ 	.word	0x0000000d
        /*1590*/ 	.word	0x00022830
        /*1594*/ 	.short	0x010a
        /*1596*/ 	.byte	0x3f
	.zero		1


	//   ....[88]....
        /*1598*/ 	.word	0x00020cf0
        /*159c*/ 	.word	0x0000000d
        /*15a0*/ 	.word	0x00022850
        /*15a4*/ 	.short	0x010a
        /*15a6*/ 	.byte	0x3f
	.zero		1


	//   ....[89]....
        /*15a8*/ 	.word	0x00020d40
        /*15ac*/ 	.word	0x0000000b
        /*15b0*/ 	.word	0x00022850
        /*15b4*/ 	.short	0x010a
        /*15b6*/ 	.byte	0x3f
	.zero		1


	//   ....[90]....
        /*15b8*/ 	.word	0x00022300
        /*15bc*/ 	.word	0x00000016
        /*15c0*/ 	.word	0x00022820
        /*15c4*/ 	.short	0x010a
        /*15c6*/ 	.byte	0x3f
	.zero		1


	//   ....[91]....
        /*15c8*/ 	.word	0x00022350
        /*15cc*/ 	.word	0x00000005
        /*15d0*/ 	.word	0x000228a0
        /*15d4*/ 	.short	0x010a
        /*15d6*/ 	.byte	0x3f
	.zero		1


	//   ....[92]....
        /*15d8*/ 	.word	0x000223a0
        /*15dc*/ 	.word	0x00000005
        /*15e0*/ 	.word	0x000228c0
        /*15e4*/ 	.short	0x010a
        /*15e6*/ 	.byte	0x3f
	.zero		1


	//   ....[93]....
        /*15e8*/ 	.word	0x000223f0
        /*15ec*/ 	.word	0x00000005
        /*15f0*/ 	.word	0x000228a0
        /*15f4*/ 	.short	0x010a
        /*15f6*/ 	.byte	0x3f
	.zero		1


	//   ....[94]....
        /*15f8*/ 	.word	0x00022440
        /*15fc*/ 	.word	0x00000005
        /*1600*/ 	.word	0x000228c0
        /*1604*/ 	.short	0x010a
        /*1606*/ 	.byte	0x3f
	.zero		1


	//   ....[95]....
        /*1608*/ 	.word	0x00022560
        /*160c*/ 	.word	0x00000007
        /*1610*/ 	.word	0x00022880
        /*1614*/ 	.short	0x010a
        /*1616*/ 	.byte	0x3f
	.zero		1


	//   ....[96]....
        /*1618*/ 	.word	0x00023250
        /*161c*/ 	.word	0x00000007
        /*1620*/ 	.word	0x00022840
        /*1624*/ 	.short	0x010a
        /*1626*/ 	.byte	0x3f
	.zero		1


	//   ....[97]....
        /*1628*/ 	.word	0x00024960
        /*162c*/ 	.word	0x00000016
        /*1630*/ 	.word	0x00022820
        /*1634*/ 	.short	0x010a
        /*1636*/ 	.byte	0x3f
	.zero		1


	//   ....[98]....
        /*1638*/ 	.word	0x000249b0
        /*163c*/ 	.word	0x00000000
        /*1640*/ 	.word	0x00022880
        /*1644*/ 	.short	0x010a
        /*1646*/ 	.byte	0x3f
	.zero		1


	//   ....[99]....
        /*1648*/ 	.word	0x000254f0
        /*164c*/ 	.word	0x00000000
        /*1650*/ 	.word	0x00022840
        /*1654*/ 	.short	0x010a
        /*1656*/ 	.byte	0x3f
	.zero		1


	//   ....[100]....
        /*1658*/ 	.word	0x00026000
        /*165c*/ 	.word	0x00000000
        /*1660*/ 	.word	0x00022870
        /*1664*/ 	.short	0x010a
        /*1666*/ 	.byte	0x3f
	.zero		1


	//   ....[101]....
        /*1668*/ 	.word	0x00026050
        /*166c*/ 	.word	0x00000000
        /*1670*/ 	.word	0x00022860
        /*1674*/ 	.short	0x010a
        /*1676*/ 	.byte	0x3f
	.zero		1


	//   ....[102]....
        /*1678*/ 	.word	0x000260a0
        /*167c*/ 	.word	0x00000011
        /*1680*/ 	.word	0x00022870
        /*1684*/ 	.short	0x010a
        /*1686*/ 	.byte	0x3f
	.zero		1


	//   ....[103]....
        /*1688*/ 	.word	0x000260f0
        /*168c*/ 	.word	0x00000011
        /*1690*/ 	.word	0x00022860
        /*1694*/ 	.short	0x010a
        /*1696*/ 	.byte	0x3f
	.zero		1


	//   ....[104]....
        /*1698*/ 	.word	0x00026a70
        /*169c*/ 	.word	0x00000007
        /*16a0*/ 	.word	0x00022820
        /*16a4*/ 	.short	0x010a
        /*16a6*/ 	.byte	0x3f
	.zero		1


	//   ....[105]....
        /*16a8*/ 	.word	0x00026c10
        /*16ac*/ 	.word	0x00000005
        /*16b0*/ 	.word	0x00022840
        /*16b4*/ 	.short	0x010a
        /*16b6*/ 	.byte	0x3f
	.zero		1


	//   ....[106]....
        /*16b8*/ 	.word	0x00026c60
        /*16bc*/ 	.word	0x00000003
        /*16c0*/ 	.word	0x00022840
        /*16c4*/ 	.short	0x010a
        /*16c6*/ 	.byte	0x3f
	.zero		1


	//   ....[107]....
        /*16c8*/ 	.word	0x00026cb0
        /*16cc*/ 	.word	0x00000005
        /*16d0*/ 	.word	0x00022860
        /*16d4*/ 	.short	0x010a
        /*16d6*/ 	.byte	0x3f
	.zero		1


	//   ....[108]....
        /*16d8*/ 	.word	0x00026d00
        /*16dc*/ 	.word	0x00000003
        /*16e0*/ 	.word	0x00022860
        /*16e4*/ 	.short	0x010a
        /*16e6*/ 	.byte	0x3f
	.zero		1


	//   ....[109]....
        /*16e8*/ 	.word	0x00026d50
        /*16ec*/ 	.word	0x00000005
        /*16f0*/ 	.word	0x00022880
        /*16f4*/ 	.short	0x010a
        /*16f6*/ 	.byte	0x3f
	.zero		1


	//----- nvinfo : EIATTR_NUM_MBARRIERS
	.align		4
.L_151:
        /*16f8*/ 	.byte	0x03, 0x38
        /*16fa*/ 	.short	0x0016


	//----- nvinfo : EIATTR_EXIT_INSTR_OFFSETS
	.align		4
        /*16fc*/ 	.byte	0x04, 0x1c
        /*16fe*/ 	.short	(.L_153 - .L_152)


	//   ....[0]....
.L_152:
        /*1700*/ 	.word	0x0001fbf0


	//----- nvinfo : EIATTR_MAX_THREADS
	.align		4
.L_153:
        /*1704*/ 	.byte	0x04, 0x05
        /*1706*/ 	.short	(.L_155 - .L_154)
.L_154:
        /*1708*/ 	.word	0x00000180
        /*170c*/ 	.word	0x00000001
        /*1710*/ 	.word	0x00000001


	//----- nvinfo : EIATTR_CRS_STACK_SIZE
	.align		4
.L_155:
        /*1714*/ 	.byte	0x04, 0x1e
        /*1716*/ 	.short	(.L_157 - .L_156)
.L_156:
        /*1718*/ 	.word	0x00000000


	//----- nvinfo : EIATTR_CBANK_PARAM_SIZE
	.align		4
.L_157:
        /*171c*/ 	.byte	0x03, 0x19
        /*171e*/ 	.short	0x0af0


	//----- nvinfo : EIATTR_PARAM_CBANK
	.align		4
        /*1720*/ 	.byte	0x04, 0x0a
        /*1722*/ 	.short	(.L_159 - .L_158)
	.align		4
.L_158:
        /*1724*/ 	.word	index@(.nv.constant0._ZN7cutlass13device_kernelIN5flash11enable_sm90INS1_16FlashAttnFwdSm90INS1_25CollectiveMainloopFwdSm90ILi2EN4cute5tupleIJNS5_1CILi1EEES8_S8_EEENS6_IJNS7_ILi128EEENS7_ILi160EEESA_EEELi128ENS_12float_e4m3_tEfNS_4arch4Sm90ELb0ELb0ELb1ELb1ELb1ELb1ELb0ELb1ELb1ELb1ELb0ELb0EEENS1_21CollectiveEpilogueFwdINS6_IJSA_SA_SB_EEES9_NS_10bfloat16_tESF_Li256ELb1ELb1ELb0ELb1EEENS1_36VarlenDynamicPersistentTileSchedulerILi128ELi160ELi256ELi128ELb0ELb1ELb1ELb0ELb1ELb1EEEEEEEEEvNT_6ParamsE)
        /*1728*/ 	.short	0x0210
        /*172a*/ 	.short	0x0af0


	//----- nvinfo : EIATTR_SW_WAR
	.align		4
.L_159:
        /*172c*/ 	.byte	0x04, 0x36
        /*172e*/ 	.short	(.L_161 - .L_160)
.L_160:
        /*1730*/ 	.word	0x00000008
.L_161:


//--------------------- .nv.info._ZN7cutlass13device_kernelIN5flash11enable_sm90INS1_16FlashAttnFwdSm90INS1_25CollectiveMainloopFwdSm90ILi2EN4cute5tupleIJNS5_1CILi1EEES8_S8_EEENS6_IJNS7_ILi128EEENS7_ILi160EEESA_EEELi128ENS_12float_e4m3_tEfNS_4arch4Sm90ELb0ELb1ELb1ELb0ELb1ELb0ELb0ELb1ELb1ELb1ELb0ELb0EEENS1_21CollectiveEpilogueFwdINS6_IJSA_SA_SB_EEES9_NS_10bfloat16_tESF_Li256ELb0ELb1ELb0ELb1EEENS1_30DynamicPersistentTileSchedulerILi256ELi128ELb0ELb1ELb1EEEEEEEEEvNT_6ParamsE --------------------------
	.section	.nv.info._ZN7cutlass13device_kernelIN5flash11enable_sm90INS1_16FlashAttnFwdSm90INS1_25CollectiveMainloopFwdSm90ILi2EN4cute5tupleIJNS5_1CILi1EEES8_S8_EEENS6_IJNS7_ILi128EEENS7_ILi160EEESA_EEELi128ENS_12float_e4m3_tEfNS_4arch4Sm90ELb0ELb1ELb1ELb0ELb1ELb0ELb0ELb1ELb1ELb1ELb0ELb0EEENS1_21CollectiveEpilogueFwdINS6_IJSA_SA_SB_EEES9_NS_10bfloat16_tESF_Li256ELb0ELb1ELb0ELb1EEENS1_30DynamicPersistentTileSchedulerILi256ELi128ELb0ELb1ELb1EEEEEEEEEvNT_6ParamsE,"",@"SHT_CUDA_INFO"
	.sectionflags	@""
	.align	4


	//----- nvinfo : EIATTR_CUDA_API_VERSION
	.align		4
        /*0000*/ 	.byte	0x04, 0x37
        /*0002*/ 	.short	(.L_163 - .L_162)
.L_162:
        /*0004*/ 	.word	0x00000082


	//----- nvinfo : EIATTR_KPARAM_INFO
	.align		4
.L_163:
        /*0008*/ 	.byte	0x04, 0x17
        /*000a*/ 	.short	(.L_165 - .L_164)
.L_164:
        /*000c*/ 	.word	0x00000000
        /*0010*/ 	.short	0x0000
        /*0012*/ 	.short	0x0070
        /*0014*/ 	.byte	0x00, 0xf0, 0x01, 0x2a


	//----- nvinfo : EIATTR_SPARSE_MMA_MASK
	.align		4
.L_165:
        /*0018*/ 	.byte	0x03, 0x50
        /*001a*/ 	.short	0x0000


	//----- nvinfo : EIATTR_MAXREG_COUNT
	.align		4
        /*001c*/ 	.byte	0x03, 0x1b
        /*001e*/ 	.short	0x00a8


	//----- nvinfo : EIATTR_NUM_BARRIERS
	.align		4
        /*0020*/ 	.byte	0x02, 0x4c
        /*0022*/ 	.byte	0x10
	.zero		1


	//----- nvinfo : EIATTR_EXTERNS
	.align		4
        /*0024*/ 	.byte	0x04, 0x0f
        /*0026*/ 	.short	(.L_167 - .L_166)


	//   ....[0]....
	.align		4
.L_166:
        /*0028*/ 	.word	index@(__assertfail)


	//----- nvinfo : EIATTR_ANNOTATIONS
	.align		4
.L_167:
        /*002c*/ 	.byte	0x04, 0x55
        /*002e*/ 	.short	(.L_169 - .L_168)


	//   ....[0]....
.L_168:
        /* <DEDUP_REMOVED lines=19> */


	//----- nvinfo : EIATTR_MERCURY_ISA_VERSION
	.align		4
.L_169:
        /*0150*/ 	.byte	0x03, 0x5f
        /*0152*/ 	.short	0x0101


	//----- nvinfo : EIATTR_INT_WARP_WIDE_INSTR_OFFSETS
	.align		4
        /*0154*/ 	.byte	0x04, 0x31
        /*0156*/ 	.short	(.L_171 - .L_170)


	//   ....[0]....
.L_170:
        /*0158*/ 	.word	0x000000c0


	//   ....[1]....
        /*015c*/ 	.word	0x000000d0


	//   ....[2]....
        /*0160*/ 	.word	0x00000170


	//   ....[3]....
        /*0164*/ 	.word	0x00017900


	//   ....[4]....
        /*0168*/ 	.word	0x00017990


	//   ....[5]....
        /*016c*/ 	.word	0x0001b950


	//   ....[6]....
        /*0170*/ 	.word	0x0001b9e0


	//----- nvinfo : EIATTR_COOP_GROUP_MASK_REGIDS
	.align		4
.L_171:
        /*0174*/ 	.byte	0x04, 0x29
        /*0176*/ 	.short	(.L_173 - .L_172)


	//   ....[0]....
.L_172:
        /*0178*/ 	.word	0xffffffff


	//   ....[1]....
        /*017c*/ 	.word	0xffffffff


	//   ....[2]....
        /*0180*/ 	.word	0xffffffff


	//   ....[3]....
        /*0184*/ 	.word	0xffffffff


	//   ....[4]....
        /*0188*/ 	.word	0xffffffff


	//   ....[5]....
        /*018c*/ 	.word	0xffffffff


	//   ....[6]....
        /*0190*/ 	.word	0xffffffff


	//   ....[7]....
        /*0194*/ 	.word	0xffffffff


	//   ....[8]....
        /*0198*/ 	.word	0xffffffff


	//   ....[9]....
        /*019c*/ 	.word	0xffffffff


	//   ....[10]....
        /*01a0*/ 	.word	0xffffffff


	//   ....[11]....
        /*01a4*/ 	.word	0xffffffff


	//   ....[12]....
        /*01a8*/ 	.word	0xffffffff


	//   ....[13]....
        /*01ac*/ 	.word	0xffffffff


	//   ....[14]....
        /*01b0*/ 	.word	0xffffffff


	//   ....[15]....
        /*01b4*/ 	.word	0xffffffff


	//   ....[16]....
        /*01b8*/ 	.word	0xffffffff


	//   ....[17]....
        /*01bc*/ 	.word	0xffffffff


	//   ....[18]....
        /*01c0*/ 	.word	0xffffffff


	//   ....[19]....
        /*01c4*/ 	.word	0xffffffff


	//   ....[20]....
        /*01c8*/ 	.word	0xffffffff


	//   ....[21]....
        /*01cc*/ 	.word	0xffffffff


	//   ....[22]....
        /*01d0*/ 	.word	0xffffffff


	//   ....[23]....
        /*01d4*/ 	.word	0xffffffff


	//   ....[24]....
        /*01d8*/ 	.word	0xffffffff


	//   ....[25]....
        /*01dc*/ 	.word	0xffffffff


	//   ....[26]....
        /*01e0*/ 	.word	0xffffffff


	//   ....[27]....
        /*01e4*/ 	.word	0xffffffff


	//   ....[28]....
        /*01e8*/ 	.word	0xffffffff


	//   ....[29]....
        /*01ec*/ 	.word	0xffffffff


	//   ....[30]....
        /*01f0*/ 	.word	0xffffffff


	//   ....[31]....
        /*01f4*/ 	.word	0xffffffff


	//   ....[32]....
        /*01f8*/ 	.word	0xffffffff


	//   ....[33]....
        /*01fc*/ 	.word	0xffffffff


	//   ....[34]....
        /*0200*/ 	.word	0xffffffff


	//   ....[35]....
        /*0204*/ 	.word	0xffffffff


	//   ....[36]....
        /*0208*/ 	.word	0xffffffff


	//   ....[37]....
        /*020c*/ 	.word	0xffffffff


	//   ....[38]....
        /*0210*/ 	.word	0xffffffff


	//   ....[39]....
        /*0214*/ 	.word	0xffffffff


	//   ....[40]....
        /*0218*/ 	.word	0xffffffff


	//   ....[41]....
        /*021c*/ 	.word	0xffffffff


	//   ....[42]....
        /*0220*/ 	.word	0xffffffff


	//   ....[43]....
        /*0224*/ 	.word	0xffffffff


	//   ....[44]....
        /*0228*/ 	.word	0xffffffff


	//   ....[45]....
        /*022c*/ 	.word	0xffffffff


	//   ....[46]....
        /*0230*/ 	.word	0xffffffff


	//   ....[47]....
        /*0234*/ 	.word	0xffffffff


	//   ....[48]....
        /*0238*/ 	.word	0xffffffff


	//   ....[49]....
        /*023c*/ 	.word	0xffffffff


	//   ....[50]....
        /*0240*/ 	.word	0xffffffff


	//   ....[51]....
        /*0244*/ 	.word	0xffffffff


	//   ....[52]....
        /*0248*/ 	.word	0xffffffff


	//   ....[53]....
        /*024c*/ 	.word	0xffffffff


	//   ....[54]....
        /*0250*/ 	.word	0xffffffff


	//   ....[55]....
        /*0254*/ 	.word	0xffffffff


	//   ....[56]....
        /*0258*/ 	.word	0xffffffff


	//   ....[57]....
        /*025c*/ 	.word	0xffffffff


	//   ....[58]....
        /*0260*/ 	.word	0xffffffff


	//   ....[59]....
        /*0264*/ 	.word	0xffffffff


	//   ....[60]....
        /*0268*/ 	.word	0xffffffff


	//   ....[61]....
        /*026c*/ 	.word	0xffffffff


	//   ....[62]....
        /*0270*/ 	.word	0xffffffff


	//   ....[63]....
        /*0274*/ 	.word	0xffffffff


	//   ....[64]....
        /*0278*/ 	.word	0xffffffff


	//   ....[65]....
        /*027c*/ 	.word	0xffffffff


	//   ....[66]....
        /*0280*/ 	.word	0xffffffff


	//   ....[67]....
        /*0284*/ 	.word	0xffffffff


	//   ....[68]....
        /*0288*/ 	.word	0xffffffff


	//   ....[69]....
        /*028c*/ 	.word	0xffffffff


	//   ....[70]....
        /*0290*/ 	.word	0xffffffff


	//   ....[71]....
        /*0294*/ 	.word	0xffffffff


	//   ....[72]....
        /*0298*/ 	.word	0xffffffff


	//   ....[73]....
        /*029c*/ 	.word	0xffffffff


	//   ....[74]....
        /*02a0*/ 	.word	0xffffffff


	//   ....[75]....
        /*02a4*/ 	.word	0xffffffff


	//   ....[76]....
        /*02a8*/ 	.word	0xffffffff


	//   ....[77]....
        /*02ac*/ 	.word	0xffffffff


	//   ....[78]....
        /*02b0*/ 	.word	0xffffffff


	//   ....[79]....
        /*02b4*/ 	.word	0xffffffff


	//   ....[80]....
        /*02b8*/ 	.word	0xffffffff


	//   ....[81]....
        /*02bc*/ 	.word	0xffffffff


	//   ....[82]....
        /*02c0*/ 	.word	0xffffffff


	//   ....[83]....
        /*02c4*/ 	.word	0xffffffff


	//   ....[84]....
        /*02c8*/ 	.word	0xffffffff


	//   ....[85]....
        /*02cc*/ 	.word	0xffffffff


	//   ....[86]....
        /*02d0*/ 	.word	0xffffffff


	//   ....[87]....
        /*02d4*/ 	.word	0xffffffff


	//   ....[88]....
        /*02d8*/ 	.word	0xffffffff


	//   ....[89]....
        /*02dc*/ 	.word	0xffffffff


	//   ....[90]....
        /*02e0*/ 	.word	0xffffffff


	//   ....[91]....
        /*02e4*/ 	.word	0xffffffff


	//   ....[92]....
        /*02e8*/ 	.word	0xffffffff


	//   ....[93]....
        /*02ec*/ 	.word	0xffffffff


	//   ....[94]....
        /*02f0*/ 	.word	0xffffffff


	//   ....[95]....
        /*02f4*/ 	.word	0xffffffff


	//   ....[96]....
        /*02f8*/ 	.word	0xffffffff


	//   ....[97]....
        /*02fc*/ 	.word	0xffffffff


	//   ....[98]....
        /*0300*/ 	.word	0xffffffff


	//   ....[99]....
        /*0304*/ 	.word	0xffffffff


	//   ....[100]....
        /*0308*/ 	.word	0xffffffff


	//   ....[101]....
        /*030c*/ 	.word	0xffffffff


	//   ....[102]....
        /*0310*/ 	.word	0xffffffff


	//   ....[103]....
        /*0314*/ 	.word	0xffffffff


	//   ....[104]....
        /*0318*/ 	.word	0xffffffff


	//   ....[105]....
        /*031c*/ 	.word	0xffffffff


	//   ....[106]....
        /*0320*/ 	.word	0xffffffff


	//   ....[107]....
        /*0324*/ 	.word	0xffffffff


	//   ....[108]....
        /*0328*/ 	.word	0xffffffff


	//   ....[109]....
        /*032c*/ 	.word	0xffffffff


	//   ....[110]....
        /*0330*/ 	.word	0xffffffff


	//   ....[111]....
        /*0334*/ 	.word	0xffffffff


	//   ....[112]....
        /*0338*/ 	.word	0xffffffff


	//   ....[113]....
        /*033c*/ 	.word	0xffffffff


	//   ....[114]....
        /*0340*/ 	.word	0xffffffff


	//   ....[115]....
        /*0344*/ 	.word	0xffffffff


	//   ....[116]....
        /*0348*/ 	.word	0xffffffff


	//   ....[117]....
        /*034c*/ 	.word	0xffffffff


	//   ....[118]....
        /*0350*/ 	.word	0xffffffff


	//   ....[119]....
        /*0354*/ 	.word	0xffffffff


	//   ....[120]....
        /*0358*/ 	.word	0xffffffff


	//   ....[121]....
        /*035c*/ 	.word	0xffffffff


	//   ....[122]....
        /*0360*/ 	.word	0xffffffff


	//   ....[123]....
        /*0364*/ 	.word	0xffffffff


	//   ....[124]....
        /*0368*/ 	.word	0xffffffff


	//   ....[125]....
        /*036c*/ 	.word	0xffffffff


	//   ....[126]....
        /*0370*/ 	.word	0xffffffff


	//   ....[127]....
        /*0374*/ 	.word	0xffffffff


	//   ....[128]....
        /*0378*/ 	.word	0xffffffff


	//   ....[129]....
        /*037c*/ 	.word	0xffffffff


	//   ....[130]....
        /*0380*/ 	.word	0xffffffff


	//   ....[131]....
        /*0384*/ 	.word	0xffffffff


	//   ....[132]....
        /*0388*/ 	.word	0xffffffff


	//   ....[133]....
        /*038c*/ 	.word	0xffffffff


	//   ....[134]....
        /*0390*/ 	.word	0xffffffff


	//   ....[135]....
        /*0394*/ 	.word	0xffffffff


	//   ....[136]....
        /*0398*/ 	.word	0xffffffff


	//   ....[137]....
        /*039c*/ 	.word	0xffffffff


	//   ....[138]....
        /*03a0*/ 	.word	0xffffffff


	//   ....[139]....
        /*03a4*/ 	.word	0xffffffff


	//   ....[140]....
        /*03a8*/ 	.word	0xffffffff


	//   ....[141]....
        /*03ac*/ 	.word	0xffffffff


	//   ....[142]....
        /*03b0*/ 	.word	0xffffffff


	//   ....[143]....
        /*03b4*/ 	.word	0xffffffff


	//   ....[144]....
        /*03b8*/ 	.word	0xffffffff


	//   ....[145]....
        /*03bc*/ 	.word	0xffffffff


	//   ....[146]....
        /*03c0*/ 	.word	0xffffffff


	//   ....[147]....
        /*03c4*/ 	.word	0xffffffff


	//   ....[148]....
        /*03c8*/ 	.word	0xffffffff


	//   ....[149]....
        /*03cc*/ 	.word	0xffffffff


	//   ....[150]....
        /*03d0*/ 	.word	0xffffffff


	//   ....[151]....
        /*03d4*/ 	.word	0xffffffff


	//   ....[152]....
        /*03d8*/ 	.word	0xffffffff


	//   ....[153]....
        /*03dc*/ 	.word	0xffffffff


	//   ....[154]....
        /*03e0*/ 	.word	0xffffffff


	//   ....[155]....
        /*03e4*/ 	.word	0xffffffff


	//   ....[156]....
        /*03e8*/ 	.word	0xffffffff


	//   ....[157]....
        /*03ec*/ 	.word	0xffffffff


	//   ....[158]....
        /*03f0*/ 	.word	0xffffffff


	//   ....[159]....
        /*03f4*/ 	.word	0xffffffff


	//   ....[160]....
        /*03f8*/ 	.word	0xffffffff


	//   ....[161]....
        /*03fc*/ 	.word	0xffffffff


	//   ....[162]....
        /*0400*/ 	.word	0xffffffff


	//   ....[163]....
        /*0404*/ 	.word	0xffffffff


	//   ....[164]....
        /*0408*/ 	.word	0xffffffff


	//   ....[165]....
        /*040c*/ 	.word	0xffffffff


	//   ....[166]....
        /*0410*/ 	.word	0xffffffff


	//   ....[167]....
        /*0414*/ 	.word	0xffffffff


	//   ....[168]....
        /*0418*/ 	.word	0xffffffff


	//   ....[169]....
        /*041c*/ 	.word	0xffffffff


	//   ....[170]....
        /*0420*/ 	.word	0xffffffff


	//   ....[171]....
        /*0424*/ 	.word	0xffffffff


	//   ....[172]....
        /*0428*/ 	.word	0xffffffff


	//   ....[173]....
        /*042c*/ 	.word	0xffffffff


	//   ....[174]....
        /*0430*/ 	.word	0xffffffff


	//   ....[175]....
        /*0434*/ 	.word	0xffffffff


	//   ....[176]....
        /*0438*/ 	.word	0xffffffff


	//   ....[177]....
        /*043c*/ 	.word	0xffffffff


	//   ....[178]....
        /*0440*/ 	.word	0xffffffff


	//   ....[179]....
        /*0444*/ 	.word	0xffffffff


	//   ....[180]....
        /*0448*/ 	.word	0xffffffff


	//   ....[181]....
        /*044c*/ 	.word	0xffffffff


	//   ....[182]....
        /*0450*/ 	.word	0xffffffff


	//   ....[183]....
        /*0454*/ 	.word	0xffffffff


	//   ....[184]....
        /*0458*/ 	.word	0x0500000f


	//   ....[185]....
        /*045c*/ 	.word	0x0500000f


	//   ....[186]....
        /*0460*/ 	.word	0x0500000f


	//   ....[187]....
        /*0464*/ 	.word	0x0500000f


	//   ....[188]....
        /*0468*/ 	.word	0x0500000f


	//   ....[189]....
        /*046c*/ 	.word	0x0500000f


	//   ....[190]....
        /*0470*/ 	.word	0x0500000f


	//   ....[191]....
        /*0474*/ 	.word	0x0500000f


	//   ....[192]....
        /*0478*/ 	.word	0x0500000f


	//   ....[193]....
        /*047c*/ 	.word	0x0500000f


	//   ....[194]....
        /*0480*/ 	.word	0x0500000f


	//   ....[195]....
        /*0484*/ 	.word	0x0500000f


	//   ....[196]....
        /*0488*/ 	.word	0x0500000f


	//   ....[197]....
        /*048c*/ 	.word	0x0500000f


	//   ....[198]....
        /*0490*/ 	.word	0x0500000f


	//   ....[199]....
        /*0494*/ 	.word	0x0500000f


	//   ....[200]....
        /*0498*/ 	.word	0x0500000f


	//   ....[201]....
        /*049c*/ 	.word	0x0500000f


	//   ....[202]....
        /*04a0*/ 	.word	0x0500000f


	//   ....[203]....
        /*04a4*/ 	.word	0x0500000f


	//   ....[204]....
        /*04a8*/ 	.word	0x0500000f


	//   ....[205]....
        /*04ac*/ 	.word	0x0500000f


	//   ....[206]....
        /*04b0*/ 	.word	0x0500000f


	//   ....[207]....
        /*04b4*/ 	.word	0x0500000f


	//   ....[208]....
        /*04b8*/ 	.word	0x0500000f


	//   ....[209]....
        /*04bc*/ 	.word	0x0500000f


	//   ....[210]....
        /*04c0*/ 	.word	0x0500000f


	//   ....[211]....
        /*04c4*/ 	.word	0x0500000f


	//   ....[212]....
        /*04c8*/ 	.word	0x0500000f


	//   ....[213]....
        /*04cc*/ 	.word	0x0500000f


	//   ....[214]....
        /*04d0*/ 	.word	0x0500000f


	//   ....[215]....
        /*04d4*/ 	.word	0x0500000f


	//   ....[216]....
        /*04d8*/ 	.word	0x0500000f


	//   ....[217]....
        /*04dc*/ 	.word	0x0500000f


	//   ....[218]....
        /*04e0*/ 	.word	0x0500000f


	//   ....[219]....
        /*04e4*/ 	.word	0x0500000f


	//   ....[220]....
        /*04e8*/ 	.word	0x0500000f


	//   ....[221]....
        /*04ec*/ 	.word	0x0500000f


	//   ....[222]....
        /*04f0*/ 	.word	0x0500000f


	//   ....[223]....
        /*04f4*/ 	.word	0x0500000f


	//   ....[224]....
        /*04f8*/ 	.word	0x0500000f


	//   ....[225]....
        /*04fc*/ 	.word	0x0500000f


	//   ....[226]....
        /*0500*/ 	.word	0x0500000f


	//   ....[227]....
        /*0504*/ 	.word	0x0500000f


	//   ....[228]....
        /*0508*/ 	.word	0x0500000f


	//   ....[229]....
        /*050c*/ 	.word	0x0500000f


	//   ....[230]....
        /*0510*/ 	.word	0x0500000f


	//   ....[231]....
        /*0514*/ 	.word	0x0500000f


	//   ....[232]....
        /*0518*/ 	.word	0x0500000f


	//   ....[233]....
        /*051c*/ 	.word	0x0500000f


	//   ....[234]....
        /*0520*/ 	.word	0x0500000f


	//   ....[235]....
        /*0524*/ 	.word	0x0500000f


	//   ....[236]....
        /*0528*/ 	.word	0x0500000f


	//   ....[237]....
        /*052c*/ 	.word	0x0500000f


	//   ....[238]....
        /*0530*/ 	.word	0x0500000f


	//   ....[239]....
        /*0534*/ 	.word	0x0500000f


	//   ....[240]....
        /*0538*/ 	.word	0x0500000f


	//   ....[241]....
        /*053c*/ 	.word	0x0500000f


	//   ....[242]....
        /*0540*/ 	.word	0x0500000f


	//   ....[243]....
        /*0544*/ 	.word	0x0500000f


	//   ....[244]....
        /*0548*/ 	.word	0x0500000f


	//   ....[245]....
        /*054c*/ 	.word	0x0500000f


	//   ....[246]....
        /*0550*/ 	.word	0x0500000f


	//   ....[247]....
        /*0554*/ 	.word	0x0500000f


	//   ....[248]....
        /*0558*/ 	.word	0x0500000f


	//   ....[249]....
        /*055c*/ 	.word	0x0500000f


	//   ....[250]....
        /*0560*/ 	.word	0x0500000f


	//   ....[251]....
        /*0564*/ 	.word	0x0500000f


	//   ....[252]....
        /*0568*/ 	.word	0x0500000f


	//   ....[253]....
        /*056c*/ 	.word	0x0500000f


	//   ....[254]....
        /*0570*/ 	.word	0x0500000f


	//   ....[255]....
        /*0574*/ 	.word	0x0500000f


	//   ....[0]....
        /*0578*/ 	.word	0x0500000f


	//   ....[1]....
        /*057c*/ 	.word	0x0500000f


	//   ....[2]....
        /*0580*/ 	.word	0x0500000f


	//   ....[3]....
        /*0584*/ 	.word	0x0500000f


	//   ....[4]....
        /*0588*/ 	.word	0x0500000f


	//   ....[5]....
        /*058c*/ 	.word	0x0500000f


	//   ....[6]....
        /*0590*/ 	.word	0x0500000f


	//   ....[7]....
        /*0594*/ 	.word	0x0500000f


	//   ....[8]....
        /*0598*/ 	.word	0x0500000f


	//   ....[9]....
        /*059c*/ 	.word	0x0500000f


	//   ....[10]....
        /*05a0*/ 	.word	0x0500000f


	//   ....[11]....
        /*05a4*/ 	.word	0x0500000f


	//   ....[12]....
        /*05a8*/ 	.word	0x0500000f


	//   ....[13]....
        /*05ac*/ 	.word	0x0500000f


	//   ....[14]....
        /*05b0*/ 	.word	0x0500000f


	//   ....[15]....
        /*05b4*/ 	.word	0x0500000f


	//   ....[16]....
        /*05b8*/ 	.word	0x0500000f


	//   ....[17]....
        /*05bc*/ 	.word	0x0500000f


	//   ....[18]....
        /*05c0*/ 	.word	0x0500000f


	//   ....[19]....
        /*05c4*/ 	.word	0x0500000f


	//   ....[20]....
        /*05c8*/ 	.word	0x0500000f


	//   ....[21]....
        /*05cc*/ 	.word	0x0500000f


	//   ....[22]....
        /*05d0*/ 	.word	0x0500000f


	//   ....[23]....
        /*05d4*/ 	.word	0x0500000f


	//   ....[24]....
        /*05d8*/ 	.word	0x0500000f


	//   ....[25]....
        /*05dc*/ 	.word	0x0500000f


	//----- nvinfo : EIATTR_COOP_GROUP_INSTR_OFFSETS
	.align		4
.L_173:
        /*05e0*/ 	.byte	0x04, 0x28
        /*05e2*/ 	.short	(.L_175 - .L_174)


	//   ....[0]....
.L_174:
        /*05e4*/ 	.word	0x00000080


	//   ....[1]....
        /*05e8*/ 	.word	0x00000090


	//   ....[2]....
        /*05ec*/ 	.word	0x000002d0


	//   ....[3]....
        /*05f0*/ 	.word	0x00000430


	//   ....[4]....
        /*05f4*/ 	.word	0x00000550


	//   ....[5]....
        /*05f8*/ 	.word	0x000006b0


	//   ....[6]....
        /*05fc*/ 	.word	0x00001770


	//   ....[7]....
        /*0600*/ 	.word	0x00002930


	//   ....[8]....
        /*0604*/ 	.word	0x00003690


	//   ....[9]....
        /*0608*/ 	.word	0x00004910


	//   ....[10]....
        /*060c*/ 	.word	0x000049e0


	//   ....[11]....
        /*0610*/ 	.word	0x00005460


	//   ....[12]....
        /*0614*/ 	.word	0x000054c0


	//   ....[13]....
        /*0618*/ 	.word	0x00007710


	//   ....[14]....
        /*061c*/ 	.word	0x00008ba0


	//   ....[15]....
        /*0620*/ 	.word	0x00009810


	//   ....[16]....
        /*0624*/ 	.word	0x000098d0


	//   ....[17]....
        /*0628*/ 	.word	0x0000a330


	//   ....[18]....
        /*062c*/ 	.word	0x0000a380


	//   ....[19]....
        /*0630*/ 	.word	0x0000d560


	//   ....[20]....
        /*0634*/ 	.word	0x0000d570


	//   ....[21]....
        /*0638*/ 	.word	0x0000d5a0


	//   ....[22]....
        /*063c*/ 	.word	0x0000d5b0


	//   ....[23]....
        /*0640*/ 	.word	0x0000fc90


	//   ....[24]....
        /*0644*/ 	.word	0x00010640


	//   ....[25]....
        /*0648*/ 	.word	0x00011c70


	//   ....[26]....
        /*064c*/ 	.word	0x00011d80


	//   ....[27]....
        /*0650*/ 	.word	0x000128f0


	//   ....[28]....
        /*0654*/ 	.word	0x00012940


	//   ....[29]....
        /*0658*/ 	.word	0x00014060


	//   ....[30]....
        /*065c*/ 	.word	0x00014070


	//   ....[31]....
        /*0660*/ 	.word	0x000140f0


	//   ....[32]....
        /*0664*/ 	.word	0x00014100


	//   ....[33]....
        /*0668*/ 	.word	0x000154d0


	//   ....[34]....
        /*066c*/ 	.word	0x000154e0


	//   ....[35]....
        /*0670*/ 	.word	0x000154f0


	//   ....[36]....
        /*0674*/ 	.word	0x00015500


	//   ....[37]....
        /*0678*/ 	.word	0x00015510


	//   ....[38]....
        /*067c*/ 	.word	0x00015520


	//   ....[39]....
        /*0680*/ 	.word	0x00015530


	//   ....[40]....
        /*0684*/ 	.word	0x00015540


	//   ....[41]....
        /*0688*/ 	.word	0x00015550


	//   ....[42]....
        /*068c*/ 	.word	0x00015580


	//   ....[43]....
        /*0690*/ 	.word	0x000155c0


	//   ....[44]....
        /*0694*/ 	.word	0x000155d0


	//   ....[45]....
        /*0698*/ 	.word	0x00015600


	//   ....[46]....
        /*069c*/ 	.word	0x00015610


	//   ....[47]....
        /*06a0*/ 	.word	0x00015620


	//   ....[48]....
        /*06a4*/ 	.word	0x00015630


	//   ....[49]....
        /*06a8*/ 	.word	0x00015640


	//   ....[50]....
        /*06ac*/ 	.word	0x00015650


	//   ....[51]....
        /*06b0*/ 	.word	0x00015660


	//   ....[52]....
        /*06b4*/ 	.word	0x00015670


	//   ....[53]....
        /*06b8*/ 	.word	0x00015680


	//   ....[54]....
        /*06bc*/ 	.word	0x00015690


	//   ....[55]....
        /*06c0*/ 	.word	0x000156a0


	//   ....[56]....
        /*06c4*/ 	.word	0x000156b0


	//   ....[57]....
        /*06c8*/ 	.word	0x000156c0


	//   ....[58]....
        /*06cc*/ 	.word	0x000156d0


	//   ....[59]....
        /*06d0*/ 	.word	0x00015700


	//   ....[60]....
        /*06d4*/ 	.word	0x00015730


	//   ....[61]....
        /*06d8*/ 	.word	0x00015750


	//   ....[62]....
        /*06dc*/ 	.word	0x00015760


	//   ....[63]....
        /*06e0*/ 	.word	0x00015770


	//   ....[64]....
        /*06e4*/ 	.word	0x00015780


	//   ....[65]....
        /*06e8*/ 	.word	0x00015870


	//   ....[66]....
        /*06ec*/ 	.word	0x000158a0


	//   ....[67]....
        /*06f0*/ 	.word	0x000158d0


	//   ....[68]....
        /*06f4*/ 	.word	0x00015900


	//   ....[69]....
        /*06f8*/ 	.word	0x00015dc0


	//   ....[70]....
        /*06fc*/ 	.word	0x00015e00


	//   ....[71]....
        /*0700*/ 	.word	0x00015ec0


	//   ....[72]....
        /*0704*/ 	.word	0x00015ee0


	//   ....[73]....
        /*0708*/ 	.word	0x00015fa0


	//   ....[74]....
        /*070c*/ 	.word	0x00015fc0


	//   ....[75]....
        /*0710*/ 	.word	0x00016090


	//   ....[76]....
        /*0714*/ 	.word	0x000160b0


	//   ....[77]....
        /*0718*/ 	.word	0x00016750


	//   ....[78]....
        /*071c*/ 	.word	0x00016770


	//   ....[79]....
        /*0720*/ 	.word	0x00016830


	//   ....[80]....
        /*0724*/ 	.word	0x00016850


	//   ....[81]....
        /*0728*/ 	.word	0x00016910


	//   ....[82]....
        /*072c*/ 	.word	0x00016930


	//   ....[83]....
        /*0730*/ 	.word	0x00016a00


	//   ....[84]....
        /*0734*/ 	.word	0x00016a20


	//   ....[85]....
        /*0738*/ 	.word	0x00016bb0


	//   ....[86]....
        /*073c*/ 	.word	0x000187e0


	//   ....[87]....
        /*0740*/ 	.word	0x00018820


	//   ....[88]....
        /*0744*/ 	.word	0x000188f0


	//   ....[89]....
        /*0748*/ 	.word	0x00018900


	//   ....[90]....
        /*074c*/ 	.word	0x00018950


	//   ....[91]....
        /*0750*/ 	.word	0x00018960


	//   ....[92]....
        /*0754*/ 	.word	0x000189b0


	//   ....[93]....
        /*0758*/ 	.word	0x000189c0


	//   ....[94]....
        /*075c*/ 	.word	0x00018a10


	//   ....[95]....
        /*0760*/ 	.word	0x00018a20


	//   ....[96]....
        /*0764*/ 	.word	0x00018a70


	//   ....[97]....
        /*0768*/ 	.word	0x00018a80


	//   ....[98]....
        /*076c*/ 	.word	0x00018ad0


	//   ....[99]....
        /*0770*/ 	.word	0x00018ae0


	//   ....[100]....
        /*0774*/ 	.word	0x00018af0


	//   ....[101]....
        /*0778*/ 	.word	0x00018b40


	//   ....[102]....
        /*077c*/ 	.word	0x00018b90


	//   ....[103]....
        /*0780*/ 	.word	0x00018ba0


	//   ....[104]....
        /*0784*/ 	.word	0x00018bb0


	//   ....[105]....
        /*0788*/ 	.word	0x00018c10


	//   ....[106]....
        /*078c*/ 	.word	0x00019070


	//   ....[107]....
        /*0790*/ 	.word	0x000190a0


	//   ....[108]....
        /*0794*/ 	.word	0x00019110


	//   ....[109]....
        /*0798*/ 	.word	0x00019140


	//   ....[110]....
        /*079c*/ 	.word	0x00019180


	//   ....[111]....
        /*07a0*/ 	.word	0x000191b0


	//   ....[112]....
        /*07a4*/ 	.word	0x00019200


	//   ....[113]....
        /*07a8*/ 	.word	0x00019230


	//   ....[114]....
        /*07ac*/ 	.word	0x00019260


	//   ....[115]....
        /*07b0*/ 	.word	0x00019290


	//   ....[116]....
        /*07b4*/ 	.word	0x000192f0


	//   ....[117]....
        /*07b8*/ 	.word	0x00019310


	//   ....[118]....
        /*07bc*/ 	.word	0x00019360


	//   ....[119]....
        /*07c0*/ 	.word	0x00019380


	//   ....[120]....
        /*07c4*/ 	.word	0x000193d0


	//   ....[121]....
        /*07c8*/ 	.word	0x000193f0


	//   ....[122]....
        /*07cc*/ 	.word	0x00019410


	//   ....[123]....
        /*07d0*/ 	.word	0x00019450


	//   ....[124]....
        /*07d4*/ 	.word	0x00019470


	//   ....[125]....
        /*07d8*/ 	.word	0x000194d0


	//   ....[126]....
        /*07dc*/ 	.word	0x00019b00


	//   ....[127]....
        /*07e0*/ 	.word	0x00019b20


	//   ....[128]....
        /*07e4*/ 	.word	0x00019b50


	//   ....[129]....
        /*07e8*/ 	.word	0x00019b90


	//   ....[130]....
        /*07ec*/ 	.word	0x00019be0


	//   ....[131]....
        /*07f0*/ 	.word	0x00019c00


	//   ....[132]....
        /*07f4*/ 	.word	0x00019c50


	//   ....[133]....
        /*07f8*/ 	.word	0x00019c70


	//   ....[134]....
        /*07fc*/ 	.word	0x00019cc0


	//   ....[135]....
        /*0800*/ 	.word	0x00019ce0


	//   ....[136]....
        /*0804*/ 	.word	0x00019d30


	//   ....[137]....
        /*0808*/ 	.word	0x00019d50


	//   ....[138]....
        /*080c*/ 	.word	0x00019da0


	//   ....[139]....
        /*0810*/ 	.word	0x00019dc0


	//   ....[140]....
        /*0814*/ 	.word	0x00019e00


	//   ....[141]....
        /*0818*/ 	.word	0x00019e20


	//   ....[142]....
        /*081c*/ 	.word	0x0001a750


	//   ....[143]....
        /*0820*/ 	.word	0x0001a760


	//   ....[144]....
        /*0824*/ 	.word	0x0001a770


	//   ....[145]....
        /*0828*/ 	.word	0x0001a780


	//   ....[146]....
        /*082c*/ 	.word	0x0001a790


	//   ....[147]....
        /*0830*/ 	.word	0x0001a7a0


	//   ....[148]....
        /*0834*/ 	.word	0x0001a7c0


	//   ....[149]....
        /*0838*/ 	.word	0x0001a7e0


	//   ....[150]....
        /*083c*/ 	.word	0x0001a8a0


	//   ....[151]....
        /*0840*/ 	.word	0x0001a8b0


	//   ....[152]....
        /*0844*/ 	.word	0x0001a8c0


	//   ....[153]....
        /*0848*/ 	.word	0x0001a8d0


	//   ....[154]....
        /*084c*/ 	.word	0x0001a940


	//   ....[155]....
        /*0850*/ 	.word	0x0001a950


	//   ....[156]....
        /*0854*/ 	.word	0x0001a960


	//   ....[157]....
        /*0858*/ 	.word	0x0001a970


	//   ....[158]....
        /*085c*/ 	.word	0x0001a990


	//   ....[159]....
        /*0860*/ 	.word	0x0001a9b0


	//   ....[160]....
        /*0864*/ 	.word	0x0001a9f0


	//   ....[161]....
        /*0868*/ 	.word	0x0001aa40


	//   ....[162]....
        /*086c*/ 	.word	0x0001adf0


	//   ....[163]....
        /*0870*/ 	.word	0x0001ae00


	//   ....[164]....
        /*0874*/ 	.word	0x0001ae10


	//   ....[165]....
        /*0878*/ 	.word	0x0001ae20


	//   ....[166]....
        /*087c*/ 	.word	0x0001ae30


	//   ....[167]....
        /*0880*/ 	.word	0x0001ae50


	//   ....[168]....
        /*0884*/ 	.word	0x0001ae70


	//   ....[169]....
        /*0888*/ 	.word	0x0001aed0


	//   ....[170]....
        /*088c*/ 	.word	0x0001af10


	//   ....[171]....
        /*0890*/ 	.word	0x0001af20


	//   ....[172]....
        /*0894*/ 	.word	0x0001af40


	//   ....[173]....
        /*0898*/ 	.word	0x0001af60


	//   ....[174]....
        /*089c*/ 	.word	0x0001afb0


	//   ....[175]....
        /*08a0*/ 	.word	0x0001afd0


	//   ....[176]....
        /*08a4*/ 	.word	0x0001afe0


	//   ....[177]....
        /*08a8*/ 	.word	0x0001aff0


	//   ....[178]....
        /*08ac*/ 	.word	0x0001b010


	//   ....[179]....
        /*08b0*/ 	.word	0x0001b030


	//   ....[180]....
        /*08b4*/ 	.word	0x0001b050


	//   ....[181]....
        /*08b8*/ 	.word	0x0001b090


	//   ....[182]....
        /*08bc*/ 	.word	0x0001c240


	//   ....[183]....
        /*08c0*/ 	.word	0x0001c3e0


	//   ....[184]....
        /*08c4*/ 	.word	0x0001cab0


	//   ....[185]....
        /*08c8*/ 	.word	0x0001cb90


	//   ....[186]....
        /*08cc*/ 	.word	0x0001cc80


	//   ....[187]....
        /*08d0*/ 	.word	0x0001cce0


	//   ....[188]....
        /*08d4*/ 	.word	0x0001cda0


	//   ....[189]....
        /*08d8*/ 	.word	0x0001ce00


	//   ....[190]....
        /*08dc*/ 	.word	0x0001cec0


	//   ....[191]....
        /*08e0*/ 	.word	0x0001cf20


	//   ....[192]....
        /*08e4*/ 	.word	0x0001cfe0


	//   ....[193]....
        /*08e8*/ 	.word	0x0001d040


	//   ....[194]....
        /*08ec*/ 	.word	0x0001d100


	//   ....[195]....
        /*08f0*/ 	.word	0x0001d160


	//   ....[196]....
        /*08f4*/ 	.word	0x0001d220


	//   ....[197]....
        /*08f8*/ 	.word	0x0001d280


	//   ....[198]....
        /*08fc*/ 	.word	0x0001d340


	//   ....[199]....
        /*0900*/ 	.word	0x0001d3a0


	//   ....[200]....
        /*0904*/ 	.word	0x0001d460


	//   ....[201]....
        /*0908*/ 	.word	0x0001d4c0


	//   ....[202]....
        /*090c*/ 	.word	0x0001d580


	//   ....[203]....
        /*0910*/ 	.word	0x0001d5e0


	//   ....[204]....
        /*0914*/ 	.word	0x0001d6d0


	//   ....[205]....
        /*0918*/ 	.word	0x0001d880


	//   ....[206]....
        /*091c*/ 	.word	0x0001d910


	//   ....[207]....
        /*0920*/ 	.word	0x0001d9e0


	//   ....[208]....
        /*0924*/ 	.word	0x0001da30


	//   ....[209]....
        /*0928*/ 	.word	0x0001db00


	//   ....[210]....
        /*092c*/ 	.word	0x0001db50


	//   ....[211]....
        /*0930*/ 	.word	0x0001dc30


	//   ....[212]....
        /*0934*/ 	.word	0x0001dc80


	//   ....[213]....
        /*0938*/ 	.word	0x0001dcf0


	//   ....[214]....
        /*093c*/ 	.word	0x0001ddb0


	//   ....[215]....
        /*0940*/ 	.word	0x0001de20


	//   ....[216]....
        /*0944*/ 	.word	0x0001dee0


	//   ....[217]....
        /*0948*/ 	.word	0x0001df50


	//   ....[218]....
        /*094c*/ 	.word	0x0001e000


	//   ....[219]....
        /*0950*/ 	.word	0x0001e070


	//   ....[220]....
        /*0954*/ 	.word	0x0001e120


	//   ....[221]....
        /*0958*/ 	.word	0x0001e190


	//   ....[222]....
        /*095c*/ 	.word	0x0001e240


	//   ....[223]....
        /*0960*/ 	.word	0x0001e2b0


	//   ....[224]....
        /*0964*/ 	.word	0x0001e360


	//   ....[225]....
        /*0968*/ 	.word	0x0001e3f0


	//   ....[226]....
        /*096c*/ 	.word	0x0001e460


	//   ....[227]....
        /*0970*/ 	.word	0x0001e4e0


	//   ....[228]....
        /*0974*/ 	.word	0x0001e580


	//   ....[229]....
        /*0978*/ 	.word	0x0001e5e0


	//   ....[230]....
        /*097c*/ 	.word	0x0001e6a0


	//   ....[231]....
        /*0980*/ 	.word	0x0001e700


	//   ....[232]....
        /*0984*/ 	.word	0x0001e7c0


	//   ....[233]....
        /*0988*/ 	.word	0x0001e820


	//   ....[234]....
        /*098c*/ 	.word	0x0001e8e0


	//   ....[235]....
        /*0990*/ 	.word	0x0001e940


	//   ....[236]....
        /*0994*/ 	.word	0x0001ea00


	//   ....[237]....
        /*0998*/ 	.word	0x0001ea60


	//   ....[238]....
        /*099c*/ 	.word	0x0001eb20


	//   ....[239]....
        /*09a0*/ 	.word	0x0001eb80


	//   ....[240]....
        /*09a4*/ 	.word	0x0001ec20


	//   ....[241]....
        /*09a8*/ 	.word	0x0001ed50


	//   ....[242]....
        /*09ac*/ 	.word	0x0001ede0


	//   ....[243]....
        /*09b0*/ 	.word	0x0001ee60


	//   ....[244]....
        /*09b4*/ 	.word	0x0001ef00


	//   ....[245]....
        /*09b8*/ 	.word	0x0001ef60


	//   ....[246]....
        /*09bc*/ 	.word	0x0001f010


	//   ....[247]....
        /*09c0*/ 	.word	0x0001f070


	//   ....[248]....
        /*09c4*/ 	.word	0x0001f120


	//   ....[249]....
        /*09c8*/ 	.word	0x0001f180


	//   ....[250]....
        /*09cc*/ 	.word	0x0001f220


	//   ....[251]....
        /*09d0*/ 	.word	0x0001f280


	//   ....[252]....
        /*09d4*/ 	.word	0x0001f330


	//   ....[253]....
        /*09d8*/ 	.word	0x0001f390


	//   ....[254]....
        /*09dc*/ 	.word	0x0001f430


	//   ....[255]....
        /*09e0*/ 	.word	0x0001f490


	//   ....[0]....
        /*09e4*/ 	.word	0x0001f540


	//   ....[1]....
        /*09e8*/ 	.word	0x0001f5a0


	//   ....[2]....
        /*09ec*/ 	.word	0x0001f650


	//   ....[3]....
        /*09f0*/ 	.word	0x0001f6b0


	//   ....[4]....
        /*09f4*/ 	.word	0x0001f760


	//   ....[5]....
        /*09f8*/ 	.word	0x0001f850


	//   ....[6]....
        /*09fc*/ 	.word	0x0001f8e0


	//   ....[7]....
        /*0a00*/ 	.word	0x0001f960


	//   ....[8]....
        /*0a04*/ 	.word	0x0001f9f0


	//   ....[9]....
        /*0a08*/ 	.word	0x0001fa50


	//   ....[10]....
        /*0a0c*/ 	.word	0x0001faf0


	//   ....[11]....
        /*0a10*/ 	.word	0x0001fb50


	//   ....[12]....
        /*0a14*/ 	.word	0x0001fc00


	//   ....[13]....
        /*0a18*/ 	.word	0x0001fc60


	//   ....[14]....
        /*0a1c*/ 	.word	0x0001fd00


	//   ....[15]....
        /*0a20*/ 	.word	0x0001fd60


	//   ....[16]....
        /*0a24*/ 	.word	0x0001fe10


	//   ....[17]....
        /*0a28*/ 	.word	0x0001fe70


	//   ....[18]....
        /*0a2c*/ 	.word	0x0001ff10


	//   ....[19]....
        /*0a30*/ 	.word	0x0001ff70


	//   ....[20]....
        /*0a34*/ 	.word	0x00020020


	//   ....[21]....
        /*0a38*/ 	.word	0x00020080


	//   ....[22]....
        /*0a3c*/ 	.word	0x00020130


	//   ....[23]....
        /*0a40*/ 	.word	0x00020190


	//   ....[24]....
        /*0a44*/ 	.word	0x00020240


	//   ....[25]....
        /*0a48*/ 	.word	0x000204a0


	//----- nvinfo : EIATTR_REG_RECONFIG
	.align		4
.L_175:
        /*0a4c*/ 	.byte	0x01, 0x54
	.zero		2


	//----- nvinfo : EIATTR_SYSCALL_OFFSETS
	.align		4
        /*0a50*/ 	.byte	0x04, 0x46
        /*0a52*/ 	.short	(.L_177 - .L_176)


	//   ....[0]....
.L_176:
        /*0a54*/ 	.word	0x00001950


	//   ....[1]....
        /*0a58*/ 	.word	0x00017b00


	//   ....[2]....
        /*0a5c*/ 	.word	0x00017c70


	//   ....[3]....
        /*0a60*/ 	.word	0x00017dc0


	//   ....[4]....
        /*0a64*/ 	.word	0x00017f00


	//   ....[5]....
        /*0a68*/ 	.word	0x00019790


	//----- nvinfo : EIATTR_MBARRIER_INSTR_OFFSETS
	.align		4
.L_177:
        /*0a6c*/ 	.byte	0x04, 0x39
        /*0a6e*/ 	.short	(.L_179 - .L_178)


	//   ....[0]....
.L_178:
        /*0a70*/ 	.word	0x00000180
        /*0a74*/ 	.word	0x000000ff
        /*0a78*/ 	.word	0x00022800
        /*0a7c*/ 	.short	0x0100
        /*0a7e*/ 	.byte	0x08
	.zero		1


	//   ....[1]....
        /*0a80*/ 	.word	0x00000190
        /*0a84*/ 	.word	0x000000ff
        /*0a88*/ 	.word	0x00022820
        /*0a8c*/ 	.short	0x0100
        /*0a8e*/ 	.byte	0x08
	.zero		1


	//   ....[2]....
        /*0a90*/ 	.word	0x00000280
        /*0a94*/ 	.word	0x000000ff
        /*0a98*/ 	.word	0x00022830
        /*0a9c*/ 	.short	0x0100
        /*0a9e*/ 	.byte	0x08
	.zero		1


	//   ....[3]....
        /*0aa0*/ 	.word	0x00000290
        /*0aa4*/ 	.word	0x000000ff
        /*0aa8*/ 	.word	0x00022840
        /*0aac*/ 	.short	0x0100
        /*0aae*/ 	.byte	0x08
	.zero		1


	//   ....[4]....
        /*0ab0*/ 	.word	0x000002a0
        /*0ab4*/ 	.word	0x000000ff
        /*0ab8*/ 	.word	0x00022838
        /*0abc*/ 	.short	0x0100
        /*0abe*/ 	.byte	0x08
	.zero		1


	//   ....[5]....
        /*0ac0*/ 	.word	0x000002b0
        /*0ac4*/ 	.word	0x000000ff
        /*0ac8*/ 	.word	0x00022848
        /*0acc*/ 	.short	0x0100
        /*0ace*/ 	.byte	0x08
	.zero		1


	//   ....[6]....
        /*0ad0*/ 	.word	0x000003e0
        /*0ad4*/ 	.word	0x000000ff
        /*0ad8*/ 	.word	0x00022850
        /*0adc*/ 	.short	0x0100
        /*0ade*/ 	.byte	0x08
	.zero		1


	//   ....[7]....
        /*0ae0*/ 	.word	0x000003f0
        /*0ae4*/ 	.word	0x000000ff
        /*0ae8*/ 	.word	0x00022860
        /*0aec*/ 	.short	0x0100
        /*0aee*/ 	.byte	0x08
	.zero		1


	//   ....[8]....
        /*0af0*/ 	.word	0x00000400
        /*0af4*/ 	.word	0x000000ff
        /*0af8*/ 	.word	0x00022858
        /*0afc*/ 	.short	0x0100
        /*0afe*/ 	.byte	0x08
	.zero		1


	//   ....[9]....
        /*0b00*/ 	.word	0x00000410
        /*0b04*/ 	.word	0x000000ff
        /*0b08*/ 	.word	0x00022868
        /*0b0c*/ 	.short	0x0100
        /*0b0e*/ 	.byte	0x08
	.zero		1


	//   ....[10]....
        /*0b10*/ 	.word	0x00000500
        /*0b14*/ 	.word	0x000000ff
        /*0b18*/ 	.word	0x00022870
        /*0b1c*/ 	.short	0x0100
        /*0b1e*/ 	.byte	0x06
	.zero		1


	//   ....[11]....
        /*0b20*/ 	.word	0x00000510
        /*0b24*/ 	.word	0x000000ff
        /*0b28*/ 	.word	0x00022880
        /*0b2c*/ 	.short	0x0100
        /*0b2e*/ 	.byte	0x06
	.zero		1


	//   ....[12]....
        /*0b30*/ 	.word	0x00000520
        /*0b34*/ 	.word	0x000000ff
        /*0b38*/ 	.word	0x00022878
        /*0b3c*/ 	.short	0x0100
        /*0b3e*/ 	.byte	0x06
	.zero		1


	//   ....[13]....
        /*0b40*/ 	.word	0x00000530
        /*0b44*/ 	.word	0x000000ff
        /*0b48*/ 	.word	0x00022888
        /*0b4c*/ 	.short	0x0100
        /*0b4e*/ 	.byte	0x06
	.zero		1


	//   ....[14]....
        /*0b50*/ 	.word	0x00000660
        /*0b54*/ 	.word	0x000000ff
        /*0b58*/ 	.word	0x00022890
        /*0b5c*/ 	.short	0x0100
        /*0b5e*/ 	.byte	0x08
	.zero		1


	//   ....[15]....
        /*0b60*/ 	.word	0x00000670
        /*0b64*/ 	.word	0x000000ff
        /*0b68*/ 	.word	0x000228a0
        /*0b6c*/ 	.short	0x0100
        /*0b6e*/ 	.byte	0x08
	.zero		1


	//   ....[16]....
        /*0b70*/ 	.word	0x00000680
        /*0b74*/ 	.word	0x000000ff
        /*0b78*/ 	.word	0x00022898
        /*0b7c*/ 	.short	0x0100
        /*0b7e*/ 	.byte	0x08
	.zero		1


	//   ....[17]....
        /*0b80*/ 	.word	0x00000690
        /*0b84*/ 	.word	0x000000ff
        /*0b88*/ 	.word	0x000228a8
        /*0b8c*/ 	.short	0x0100
        /*0b8e*/ 	.byte	0x08
	.zero		1


	//   ....[18]....
        /*0b90*/ 	.word	0x000007e0
        /*0b94*/ 	.word	0x000000ff
        /*0b98*/ 	.word	0x000228b0
        /*0b9c*/ 	.short	0x0100
        /*0b9e*/ 	.byte	0x08
	.zero		1


	//   ....[19]....
        /*0ba0*/ 	.word	0x000007f0
        /*0ba4*/ 	.word	0x000000ff
        /*0ba8*/ 	.word	0x000228c0
        /*0bac*/ 	.short	0x0100
        /*0bae*/ 	.byte	0x08
	.zero		1


	//   ....[20]....
        /*0bb0*/ 	.word	0x00000800
        /*0bb4*/ 	.word	0x000000ff
        /*0bb8*/ 	.word	0x000228b8
        /*0bbc*/ 	.short	0x0100
        /*0bbe*/ 	.byte	0x08
	.zero		1


	//   ....[21]....
        /*0bc0*/ 	.word	0x00000810
        /*0bc4*/ 	.word	0x000000ff
        /*0bc8*/ 	.word	0x000228c8
        /*0bcc*/ 	.short	0x0100
        /*0bce*/ 	.byte	0x08
	.zero		1


	//   ....[22]....
        /*0bd0*/ 	.word	0x00001ca0
        /*0bd4*/ 	.word	0x000000ff
        /*0bd8*/ 	.word	0x00022800
        /*0bdc*/ 	.short	0x010a
        /*0bde*/ 	.byte	0x2b
	.zero		1


	//   ....[23]....
        /*0be0*/ 	.word	0x00001d40
        /*0be4*/ 	.word	0x0000006a
        /*0be8*/ 	.word	0x00022830
        /*0bec*/ 	.short	0x010a
        /*0bee*/ 	.byte	0x3f
	.zero		1


	//   ....[24]....
        /*0bf0*/ 	.word	0x00001d80
        /*0bf4*/ 	.word	0x0000006a
        /*0bf8*/ 	.word	0x00022830
        /*0bfc*/ 	.short	0x010a
        /*0bfe*/ 	.byte	0x3f
	.zero		1


	//   ....[25]....
        /*0c00*/ 	.word	0x00002c70
        /*0c04*/ 	.word	0x000000ff
        /*0c08*/ 	.word	0x00000000
        /*0c0c*/ 	.short	0x0101
        /*0c0e*/ 	.byte	0x06
	.zero		1


	//   ....[26]....
        /*0c10*/ 	.word	0x00006830
        /*0c14*/ 	.word	0x000000ff
        /*0c18*/ 	.word	0x00022830
        /*0c1c*/ 	.short	0x010a
        /*0c1e*/ 	.byte	0x06
	.zero		1


	//   ....[27]....
        /*0c20*/ 	.word	0x00006870
        /*0c24*/ 	.word	0x000000ff
        /*0c28*/ 	.word	0x00022830
        /*0c2c*/ 	.short	0x010a
        /*0c2e*/ 	.byte	0x06
	.zero		1


	//   ....[28]....
        /*0c30*/ 	.word	0x00007100
        /*0c34*/ 	.word	0x000000ff
        /*0c38*/ 	.word	0x00022850
        /*0c3c*/ 	.short	0x010a
        /*0c3e*/ 	.byte	0x06
	.zero		1


	//   ....[29]....
        /*0c40*/ 	.word	0x00007140
        /*0c44*/ 	.word	0x000000ff
        /*0c48*/ 	.word	0x00022850
        /*0c4c*/ 	.short	0x010a
        /*0c4e*/ 	.byte	0x06
	.zero		1


	//   ....[30]....
        /*0c50*/ 	.word	0x000079a0
        /*0c54*/ 	.word	0x000000ff
        /*0c58*/ 	.word	0x00000000
        /*0c5c*/ 	.short	0x0101
        /*0c5e*/ 	.byte	0x06
	.zero		1


	//   ....[31]....
        /*0c60*/ 	.word	0x0000b0e0
        /*0c64*/ 	.word	0x000000ff
        /*0c68*/ 	.word	0x00000000
        /*0c6c*/ 	.short	0x0101
        /*0c6e*/ 	.byte	0x06
	.zero		1


	//   ....[32]....
        /*0c70*/ 	.word	0x0000baa0
        /*0c74*/ 	.word	0x000000ff
        /*0c78*/ 	.word	0x00022830
        /*0c7c*/ 	.short	0x010a
        /*0c7e*/ 	.byte	0x06
	.zero		1


	//   ....[33]....
        /*0c80*/ 	.word	0x0000bae0
        /*0c84*/ 	.word	0x000000ff
        /*0c88*/ 	.word	0x00022830
        /*0c8c*/ 	.short	0x010a
        /*0c8e*/ 	.byte	0x06
	.zero		1


	//   ....[34]....
        /*0c90*/ 	.word	0x0000c370
        /*0c94*/ 	.word	0x000000ff
        /*0c98*/ 	.word	0x00022850
        /*0c9c*/ 	.short	0x010a
        /*0c9e*/ 	.byte	0x06
	.zero		1


	//   ....[35]....
        /*0ca0*/ 	.word	0x0000c3b0
        /*0ca4*/ 	.word	0x000000ff
        /*0ca8*/ 	.word	0x00022850
        /*0cac*/ 	.short	0x010a
        /*0cae*/ 	.byte	0x06
	.zero		1


	//   ....[36]....
        /*0cb0*/ 	.word	0x0000cc70
        /*0cb4*/ 	.word	0x000000ff
        /*0cb8*/ 	.word	0x00000000
        /*0cbc*/ 	.short	0x0101
        /*0cbe*/ 	.byte	0x06
	.zero		1


	//   ....[37]....
        /*0cc0*/ 	.word	0x0000e6b0
        /*0cc4*/ 	.word	0x000000ff
        /*0cc8*/ 	.word	0x00000000
        /*0ccc*/ 	.short	0x0101
        /*0cce*/ 	.byte	0x06
	.zero		1


	//   ....[38]....
        /*0cd0*/ 	.word	0x0000ee30
        /*0cd4*/ 	.word	0x000000ff
        /*0cd8*/ 	.word	0x00022830
        /*0cdc*/ 	.short	0x010a
        /*0cde*/ 	.byte	0x06
	.zero		1


	//   ....[39]....
        /*0ce0*/ 	.word	0x0000ee70
        /*0ce4*/ 	.word	0x000000ff
        /*0ce8*/ 	.word	0x00022830
        /*0cec*/ 	.short	0x010a
        /*0cee*/ 	.byte	0x06
	.zero		1


	//   ....[40]....
        /*0cf0*/ 	.word	0x0000f6d0
        /*0cf4*/ 	.word	0x000000ff
        /*0cf8*/ 	.word	0x00022850
        /*0cfc*/ 	.short	0x010a
        /*0cfe*/ 	.byte	0x06
	.zero		1


	//   ....[41]....
        /*0d00*/ 	.word	0x0000f710
        /*0d04*/ 	.word	0x000000ff
        /*0d08*/ 	.word	0x00022850
        /*0d0c*/ 	.short	0x010a
        /*0d0e*/ 	.byte	0x06
	.zero		1


	//   ....[42]....
        /*0d10*/ 	.word	0x0000ff60
        /*0d14*/ 	.word	0x000000ff
        /*0d18*/ 	.word	0x00000000
        /*0d1c*/ 	.short	0x0101
        /*0d1e*/ 	.byte	0x06
	.zero		1


	//   ....[43]....
        /*0d20*/ 	.word	0x000136a0
        /*0d24*/ 	.word	0x000000ff
        /*0d28*/ 	.word	0x00000000
        /*0d2c*/ 	.short	0x0101
        /*0d2e*/ 	.byte	0x06
	.zero		1


	//   ....[44]....
        /*0d30*/ 	.word	0x00013d10
        /*0d34*/ 	.word	0x000000ff
        /*0d38*/ 	.word	0x00022850
        /*0d3c*/ 	.short	0x010a
        /*0d3e*/ 	.byte	0x09
	.zero		1


	//   ....[45]....
        /*0d40*/ 	.word	0x00013d50
        /*0d44*/ 	.word	0x000000ff
        /*0d48*/ 	.word	0x00022850
        /*0d4c*/ 	.short	0x010a
        /*0d4e*/ 	.byte	0x09
	.zero		1


	//   ....[46]....
        /*0d50*/ 	.word	0x00014400
        /*0d54*/ 	.word	0x000000ff
        /*0d58*/ 	.word	0x00000000
        /*0d5c*/ 	.short	0x0101
        /*0d5e*/ 	.byte	0x04
	.zero		1


	//   ....[47]....
        /*0d60*/ 	.word	0x00015df0
        /*0d64*/ 	.word	0x00000004
        /*0d68*/ 	.word	0x00000000
        /*0d6c*/ 	.short	0x0101
        /*0d6e*/ 	.byte	0x3f
	.zero		1


	//   ....[48]....
        /*0d70*/ 	.word	0x000184f0
        /*0d74*/ 	.word	0x00000000
        /*0d78*/ 	.word	0x00022880
        /*0d7c*/ 	.short	0x010a
        /*0d7e*/ 	.byte	0x3f
	.zero		1


	//   ....[49]....
        /*0d80*/ 	.word	0x00018d50
        /*0d84*/ 	.word	0x00000000
        /*0d88*/ 	.word	0x00022870
        /*0d8c*/ 	.short	0x0107
        /*0d8e*/ 	.byte	0x3f
	.zero		1


	//   ....[50]....
        /*0d90*/ 	.word	0x00018e10
        /*0d94*/ 	.word	0x00000000
        /*0d98*/ 	.word	0x00022870
        /*0d9c*/ 	.short	0x0101
        /*0d9e*/ 	.byte	0x3f
	.zero		1


	//   ....[51]....
        /*0da0*/ 	.word	0x00018e40
        /*0da4*/ 	.word	0x00000000
        /*0da8*/ 	.word	0x00022840
        /*0dac*/ 	.short	0x010a
        /*0dae*/ 	.byte	0x3f
	.zero		1


	//   ....[52]....
        /*0db0*/ 	.word	0x00019570
        /*0db4*/ 	.word	0x00000000
        /*0db8*/ 	.word	0x00022830
        /*0dbc*/ 	.short	0x0107
        /*0dbe*/ 	.byte	0x3f
	.zero		1


	//   ....[53]....
        /*0dc0*/ 	.word	0x00019630
        /*0dc4*/ 	.word	0x00000000
        /*0dc8*/ 	.word	0x00022830
        /*0dcc*/ 	.short	0x0101
        /*0dce*/ 	.byte	0x3f
	.zero		1


	//   ....[54]....
        /*0dd0*/ 	.word	0x00019ed0
        /*0dd4*/ 	.word	0x00000011
        /*0dd8*/ 	.word	0x00022800
        /*0ddc*/ 	.short	0x0107
        /*0dde*/ 	.byte	0x3f
	.zero		1


	//   ....[55]....
        /*0de0*/ 	.word	0x00019fc0
        /*0de4*/ 	.word	0x00000011
        /*0de8*/ 	.word	0x00022800
        /*0dec*/ 	.short	0x0101
        /*0dee*/ 	.byte	0x3f
	.zero		1


	//   ....[56]....
        /*0df0*/ 	.word	0x00019fe0
        /*0df4*/ 	.word	0x00000011
        /*0df8*/ 	.word	0x00022820
        /*0dfc*/ 	.short	0x010a
        /*0dfe*/ 	.byte	0x3f
	.zero		1


	//   ....[57]....
        /*0e00*/ 	.word	0x0001a4f0
        /*0e04*/ 	.word	0x00000000
        /*0e08*/ 	.word	0x00022880
        /*0e0c*/ 	.short	0x010a
        /*0e0e*/ 	.byte	0x3f
	.zero		1


	//   ....[58]....
        /*0e10*/ 	.word	0x0001aac0
        /*0e14*/ 	.word	0x00000000
        /*0e18*/ 	.word	0x00022870
        /*0e1c*/ 	.short	0x0107
        /*0e1e*/ 	.byte	0x3f
	.zero		1


	//   ....[59]....
        /*0e20*/ 	.word	0x0001ab80
        /*0e24*/ 	.word	0x00000000
        /*0e28*/ 	.word	0x00022870
        /*0e2c*/ 	.short	0x0101
        /*0e2e*/ 	.byte	0x3f
	.zero		1


	//   ....[60]....
        /*0e30*/ 	.word	0x0001abb0
        /*0e34*/ 	.word	0x00000000
        /*0e38*/ 	.word	0x00022840
        /*0e3c*/ 	.short	0x010a
        /*0e3e*/ 	.byte	0x3f
	.zero		1


	//   ....[61]....
        /*0e40*/ 	.word	0x0001b150
        /*0e44*/ 	.word	0x00000000
        /*0e48*/ 	.word	0x00022830
        /*0e4c*/ 	.short	0x0107
        /*0e4e*/ 	.byte	0x3f
	.zero		1


	//   ....[62]....
        /*0e50*/ 	.word	0x0001b210
        /*0e54*/ 	.word	0x00000000
        /*0e58*/ 	.word	0x00022830
        /*0e5c*/ 	.short	0x0101
        /*0e5e*/ 	.byte	0x3f
	.zero		1


	//   ....[63]....
        /*0e60*/ 	.word	0x0001b2a0
        /*0e64*/ 	.word	0x00000013
        /*0e68*/ 	.word	0x00022870
        /*0e6c*/ 	.short	0x010a
        /*0e6e*/ 	.byte	0x3f
	.zero		1


	//   ....[64]....
        /*0e70*/ 	.word	0x0001b330
        /*0e74*/ 	.word	0x00000013
        /*0e78*/ 	.word	0x00022860
        /*0e7c*/ 	.short	0x010a
        /*0e7e*/ 	.byte	0x3f
	.zero		1


	//   ....[65]....
        /*0e80*/ 	.word	0x0001b830
        /*0e84*/ 	.word	0x00000013
        /*0e88*/ 	.word	0x00022850
        /*0e8c*/ 	.short	0x0101
        /*0e8e*/ 	.byte	0x3f
	.zero		1


	//   ....[66]....
        /*0e90*/ 	.word	0x0001b8c0
        /*0e94*/ 	.word	0x00000013
        /*0e98*/ 	.word	0x00000000
        /*0e9c*/ 	.short	0x0101
        /*0e9e*/ 	.byte	0x3f
	.zero		1


	//   ....[67]....
        /*0ea0*/ 	.word	0x0001ba90
        /*0ea4*/ 	.word	0x00000012
        /*0ea8*/ 	.word	0x00022870
        /*0eac*/ 	.short	0x010a
        /*0eae*/ 	.byte	0x3f
	.zero		1


	//   ....[68]....
        /*0eb0*/ 	.word	0x0001bb20
        /*0eb4*/ 	.word	0x00000012
        /*0eb8*/ 	.word	0x00022860
        /*0ebc*/ 	.short	0x010a
        /*0ebe*/ 	.byte	0x3f
	.zero		1


	//   ....[69]....
        /*0ec0*/ 	.word	0x0001c020
        /*0ec4*/ 	.word	0x00000012
        /*0ec8*/ 	.word	0x00022850
        /*0ecc*/ 	.short	0x0101
        /*0ece*/ 	.byte	0x3f
	.zero		1


	//   ....[70]....
        /*0ed0*/ 	.word	0x0001c0d0
        /*0ed4*/ 	.word	0x00000012
        /*0ed8*/ 	.word	0x00000000
        /*0edc*/ 	.short	0x0101
        /*0ede*/ 	.byte	0x3f
	.zero		1


	//   ....[71]....
        /*0ee0*/ 	.word	0x0001c360
        /*0ee4*/ 	.word	0x00000005
        /*0ee8*/ 	.word	0x00022820
        /*0eec*/ 	.short	0x010a
        /*0eee*/ 	.byte	0x3f
	.zero		1


	//   ....[72]....
        /*0ef0*/ 	.word	0x0001c4e0
        /*0ef4*/ 	.word	0x00000003
        /*0ef8*/ 	.word	0x00022840
        /*0efc*/ 	.short	0x010a
        /*0efe*/ 	.byte	0x3f
	.zero		1


	//   ....[73]....
        /*0f00*/ 	.word	0x0001c580
        /*0f04*/ 	.word	0x0000001d
        /*0f08*/ 	.word	0x00022840
        /*0f0c*/ 	.short	0x010a
        /*0f0e*/ 	.byte	0x3f
	.zero		1


	//   ....[74]....
        /*0f10*/ 	.word	0x0001c5c0
        /*0f14*/ 	.word	0x00000003
        /*0f18*/ 	.word	0x00022860
        /*0f1c*/ 	.short	0x010a
        /*0f1e*/ 	.byte	0x3f
	.zero		1


	//   ....[75]....
        /*0f20*/ 	.word	0x0001c600
        /*0f24*/ 	.word	0x0000001d
        /*0f28*/ 	.word	0x00022860
        /*0f2c*/ 	.short	0x010a
        /*0f2e*/ 	.byte	0x3f
	.zero		1


	//   ....[76]....
        /*0f30*/ 	.word	0x0001c640
        /*0f34*/ 	.word	0x00000003
        /*0f38*/ 	.word	0x00022880
        /*0f3c*/ 	.short	0x010a
        /*0f3e*/ 	.byte	0x3f
	.zero		1


	//   ....[77]....
        /*0f40*/ 	.word	0x0001c680
        /*0f44*/ 	.word	0x0000001d
        /*0f48*/ 	.word	0x00022880
        /*0f4c*/ 	.short	0x010a
        /*0f4e*/ 	.byte	0x3f
	.zero		1


	//   ....[78]....
        /*0f50*/ 	.word	0x0001c6f0
        /*0f54*/ 	.word	0x00000003
        /*0f58*/ 	.word	0x00022800
        /*0f5c*/ 	.short	0x010a
        /*0f5e*/ 	.byte	0x3f
	.zero		1


	//   ....[79]....
        /*0f60*/ 	.word	0x0001c740
        /*0f64*/ 	.word	0x0000006a
        /*0f68*/ 	.word	0x00022830
        /*0f6c*/ 	.short	0x010a
        /*0f6e*/ 	.byte	0x3f
	.zero		1


	//   ....[80]....
        /*0f70*/ 	.word	0x0001c7a0
        /*0f74*/ 	.word	0x0000000a
        /*0f78*/ 	.word	0x00022830
        /*0f7c*/ 	.short	0x010a
        /*0f7e*/ 	.byte	0x3f
	.zero		1


	//   ....[81]....
        /*0f80*/ 	.word	0x0001c800
        /*0f84*/ 	.word	0x0000000a
        /*0f88*/ 	.word	0x00022850
        /*0f8c*/ 	.short	0x010a
        /*0f8e*/ 	.byte	0x3f
	.zero		1


	//   ....[82]....
        /*0f90*/ 	.word	0x0001c860
        /*0f94*/ 	.word	0x0000000a
        /*0f98*/ 	.word	0x00022830
        /*0f9c*/ 	.short	0x010a
        /*0f9e*/ 	.byte	0x3f
	.zero		1


	//   ....[83]....
        /*0fa0*/ 	.word	0x0001c8c0
        /*0fa4*/ 	.word	0x0000000a
        /*0fa8*/ 	.word	0x00022850
        /*0fac*/ 	.short	0x010a
        /*0fae*/ 	.byte	0x3f
	.zero		1


	//   ....[84]....
        /*0fb0*/ 	.word	0x0001c920
        /*0fb4*/ 	.word	0x0000000a
        /*0fb8*/ 	.word	0x00022830
        /*0fbc*/ 	.short	0x010a
        /*0fbe*/ 	.byte	0x3f
	.zero		1


	//   ....[85]....
        /*0fc0*/ 	.word	0x0001c980
        /*0fc4*/ 	.word	0x0000000a
        /*0fc8*/ 	.word	0x00022850
        /*0fcc*/ 	.short	0x010a
        /*0fce*/ 	.byte	0x3f
	.zero		1


	//   ....[86]....
        /*0fd0*/ 	.word	0x0001c9e0
        /*0fd4*/ 	.word	0x00000005
        /*0fd8*/ 	.word	0x00022850
        /*0fdc*/ 	.short	0x010a
        /*0fde*/ 	.byte	0x3f
	.zero		1


	//   ....[87]....
        /*0fe0*/ 	.word	0x0001cae0
        /*0fe4*/ 	.word	0x00000000
        /*0fe8*/ 	.word	0x00022880
        /*0fec*/ 	.short	0x010a
        /*0fee*/ 	.byte	0x3f
	.zero		1


	//   ....[88]....
        /*0ff0*/ 	.word	0x0001d7d0
        /*0ff4*/ 	.word	0x00000000
        /*0ff8*/ 	.word	0x00022840
        /*0ffc*/ 	.short	0x010a
        /*0ffe*/ 	.byte	0x3f
	.zero		1


	//   ....[89]....
        /*1000*/ 	.word	0x0001ec50
        /*1004*/ 	.word	0x00000011
        /*1008*/ 	.word	0x00022820
        /*100c*/ 	.short	0x010a
        /*100e*/ 	.byte	0x3f
	.zero		1


	//   ....[90]....
        /*1010*/ 	.word	0x0001eca0
        /*1014*/ 	.word	0x00000000
        /*1018*/ 	.word	0x00022880
        /*101c*/ 	.short	0x010a
        /*101e*/ 	.byte	0x3f
	.zero		1


	//   ....[91]....
        /*1020*/ 	.word	0x0001f7a0
        /*1024*/ 	.word	0x00000000
        /*1028*/ 	.word	0x00022840
        /*102c*/ 	.short	0x010a
        /*102e*/ 	.byte	0x3f
	.zero		1


	//   ....[92]....
        /*1030*/ 	.word	0x00020280
        /*1034*/ 	.word	0x00000013
        /*1038*/ 	.word	0x00022870
        /*103c*/ 	.short	0x010a
        /*103e*/ 	.byte	0x3f
	.zero		1


	//   ....[93]....
        /*1040*/ 	.word	0x000202d0
        /*1044*/ 	.word	0x00000013
        /*1048*/ 	.word	0x00022860
        /*104c*/ 	.short	0x010a
        /*104e*/ 	.byte	0x3f
	.zero		1


	//   ....[94]....
        /*1050*/ 	.word	0x00020320
        /*1054*/ 	.word	0x00000012
        /*1058*/ 	.word	0x00022870
        /*105c*/ 	.short	0x010a
        /*105e*/ 	.byte	0x3f
	.zero		1


	//   ....[95]....
        /*1060*/ 	.word	0x00020370
        /*1064*/ 	.word	0x00000012
        /*1068*/ 	.word	0x00022860
        /*106c*/ 	.short	0x010a
        /*106e*/ 	.byte	0x3f
	.zero		1


	//   ....[96]....
        /*1070*/ 	.word	0x000203c0
        /*1074*/ 	.word	0x00000005
        /*1078*/ 	.word	0x00022820
        /*107c*/ 	.short	0x010a
        /*107e*/ 	.byte	0x3f
	.zero		1


	//   ....[97]....
        /*1080*/ 	.word	0x00020560
        /*1084*/ 	.word	0x00000003
        /*1088*/ 	.word	0x00022840
        /*108c*/ 	.short	0x010a
        /*108e*/ 	.byte	0x3f
	.zero		1


	//   ....[98]....
        /*1090*/ 	.word	0x000205b0
        /*1094*/ 	.word	0x0000001d
        /*1098*/ 	.word	0x00022840
        /*109c*/ 	.short	0x010a
        /*109e*/ 	.byte	0x3f
	.zero		1


	//   ....[99]....
        /*10a0*/ 	.word	0x00020600
        /*10a4*/ 	.word	0x00000003
        /*10a8*/ 	.word	0x00022860
        /*10ac*/ 	.short	0x010a
        /*10ae*/ 	.byte	0x3f
	.zero		1


	//   ....[100]....
        /*10b0*/ 	.word	0x00020650
        /*10b4*/ 	.word	0x0000001d
        /*10b8*/ 	.word	0x00022860
        /*10bc*/ 	.short	0x010a
        /*10be*/ 	.byte	0x3f
	.zero		1


	//   ....[101]....
        /*10c0*/ 	.word	0x000206a0
        /*10c4*/ 	.word	0x00000003
        /*10c8*/ 	.word	0x00022880
        /*10cc*/ 	.short	0x010a
        /*10ce*/ 	.byte	0x3f
	.zero		1


	//----- nvinfo : EIATTR_NUM_MBARRIERS
	.align		4
.L_179:
        /*10d0*/ 	.byte	0x03, 0x38
        /*10d2*/ 	.short	0x0016


	//----- nvinfo : EIATTR_EXIT_INSTR_OFFSETS
	.align		4
        /*10d4*/ 	.byte	0x04, 0x1c
        /*10d6*/ 	.short	(.L_181 - .L_180)


	//   ....[0]....
.L_180:
        /*10d8*/ 	.word	0x000009a0


	//   ....[1]....
        /*10dc*/ 	.word	0x00016b20


	//   ....[2]....
        /*10e0*/ 	.word	0x0001c6d0


	//----- nvinfo : EIATTR_MAX_THREADS
	.align		4
.L_181:
        /*10e4*/ 	.byte	0x04, 0x05
        /*10e6*/ 	.short	(.L_183 - .L_182)
.L_182:
        /*10e8*/ 	.word	0x00000180
        /*10ec*/ 	.word	0x00000001
        /*10f0*/ 	.word	0x00000001


	//----- nvinfo : EIATTR_CRS_STACK_SIZE
	.align		4
.L_183:
        /*10f4*/ 	.byte	0x04, 0x1e
        /*10f6*/ 	.short	(.L_185 - .L_184)
.L_184:
        /*10f8*/ 	.word	0x00000000


	//----- nvinfo : EIATTR_CBANK_PARAM_SIZE
	.align		4
.L_185:
        /*10fc*/ 	.byte	0x03, 0x19
        /*10fe*/ 	.short	0x0af0


	//----- nvinfo : EIATTR_PARAM_CBANK
	.align		4
        /*1100*/ 	.byte	0x04, 0x0a
        /*1102*/ 	.short	(.L_187 - .L_186)
	.align		4
.L_186:
        /*1104*/ 	.word	index@(.nv.constant0._ZN7cutlass13device_kernelIN5flash11enable_sm90INS1_16FlashAttnFwdSm90INS1_25CollectiveMainloopFwdSm90ILi2EN4cute5tupleIJNS5_1CILi1EEES8_S8_EEENS6_IJNS7_ILi128EEENS7_ILi160EEESA_EEELi128ENS_12float_e4m3_tEfNS_4arch4Sm90ELb0ELb1ELb1ELb0ELb1ELb0ELb0ELb1ELb1ELb1ELb0ELb0EEENS1_21CollectiveEpilogueFwdINS6_IJSA_SA_SB_EEES9_NS_10bfloat16_tESF_Li256ELb0ELb1ELb0ELb1EEENS1_30DynamicPersistentTileSchedulerILi256ELi128ELb0ELb1ELb1EEEEEEEEEvNT_6ParamsE)
        /*1108*/ 	.short	0x0210
        /*110a*/ 	.short	0x0af0


	//----- nvinfo : EIATTR_SW_WAR
	.align		4
.L_187:
        /*110c*/ 	.byte	0x04, 0x36
        /*110e*/ 	.short	(.L_189 - .L_188)
.L_188:
        /*1110*/ 	.word	0x00000008
.L_189:


//--------------------- .nv.info._ZN7cutlass13device_kernelIN5flash11enable_sm90INS1_16FlashAttnFwdSm90INS1_25CollectiveMainloopFwdSm90ILi2EN4cute5tupleIJNS5_1CILi1EEES8_S8_EEENS6_IJNS7_ILi128EEENS7_ILi160EEESA_EEELi128ENS_12float_e4m3_tEfNS_4arch4Sm90ELb0ELb1ELb1ELb1ELb1ELb0ELb0ELb1ELb1ELb1ELb0ELb0EEENS1_21CollectiveEpilogueFwdINS6_IJSA_SA_SB_EEES9_NS_10bfloat16_tESF_Li256ELb1ELb1ELb0ELb1EEENS1_36VarlenDynamicPersistentTileSchedulerILi128ELi160ELi256ELi128ELb0ELb1ELb1ELb1ELb0ELb1EEEEEEEEEvNT_6ParamsE --------------------------
	.section	.nv.info._ZN7cutlass13device_kernelIN5flash11enable_sm90INS1_16FlashAttnFwdSm90INS1_25CollectiveMainloopFwdSm90ILi2EN4cute5tupleIJNS5_1CILi1EEES8_S8_EEENS6_IJNS7_ILi128EEENS7_ILi160EEESA_EEELi128ENS_12float_e4m3_tEfNS_4arch4Sm90ELb0ELb1ELb1ELb1ELb1ELb0ELb0ELb1ELb1ELb1ELb0ELb0EEENS1_21CollectiveEpilogueFwdINS6_IJSA_SA_SB_EEES9_NS_10bfloat16_tESF_Li256ELb1ELb1ELb0ELb1EEENS1_36VarlenDynamicPersistentTileSchedulerILi128ELi160ELi256ELi128ELb0ELb1ELb1ELb1ELb0ELb1EEEEEEEEEvNT_6ParamsE,"",@"SHT_CUDA_INFO"
	.sectionflags	@""
	.align	4


	//----- nvinfo : EIATTR_CUDA_API_VERSION
	.align		4
        /*0000*/ 	.byte	0x04, 0x37
        /*0002*/ 	.short	(.L_191 - .L_190)
.L_190:
        /*0004*/ 	.word	0x00000082


	//----- nvinfo : EIATTR_KPARAM_INFO
	.align		4
.L_191:
        /*0008*/ 	.byte	0x04, 0x17
        /*000a*/ 	.short	(.L_193 - .L_192)
.L_192:
        /*000c*/ 	.word	0x00000000
        /*0010*/ 	.short	0x0000
        /*0012*/ 	.short	0x0070
        /*0014*/ 	.byte	0x00, 0xf0, 0x01, 0x2a


	//----- nvinfo : EIATTR_SPARSE_MMA_MASK
	.align		4
.L_193:
        /*0018*/ 	.byte	0x03, 0x50
        /*001a*/ 	.short	0x0000


	//----- nvinfo : EIATTR_MAXREG_COUNT
	.align		4
        /*001c*/ 	.byte	0x03, 0x1b
        /*001e*/ 	.short	0x00a8


	//----- nvinfo : EIATTR_NUM_BARRIERS
	.align		4
        /*0020*/ 	.byte	0x02, 0x4c
        /*0022*/ 	.byte	0x10
	.zero		1


	//----- nvinfo : EIATTR_EXTERNS
	.align		4
        /*0024*/ 	.byte	0x04, 0x0f
        /*0026*/ 	.short	(.L_195 - .L_194)


	//   ....[0]....
	.align		4
.L_194:
        /*0028*/ 	.word	index@(__assertfail)


	//----- nvinfo : EIATTR_ANNOTATIONS
	.align		4
.L_195:
        /*002c*/ 	.byte	0x04, 0x55
        /*002e*/ 	.short	(.L_197 - .L_196)


	//   ....[0]....
.L_196:
        /* <DEDUP_REMOVED lines=15> */


	//----- nvinfo : EIATTR_MERCURY_ISA_VERSION
	.align		4
.L_197:
        /*0108*/ 	.byte	0x03, 0x5f
        /*010a*/ 	.short	0x0101


	//----- nvinfo : EIATTR_UNUSED_LOAD_BYTE_OFFSET
	.align		4
        /*010c*/ 	.byte	0x04, 0x44
        /*010e*/ 	.short	(.L_199 - .L_198)


	//   ....[0]....
.L_198:
        /*0110*/ 	.word	0x00000980
        /*0114*/ 	.word	0x0000fff0


	//   ....[1]....
        /*0118*/ 	.word	0x000148e0
        /*011c*/ 	.word	0x0000fff0


	//----- nvinfo : EIATTR_INT_WARP_WIDE_INSTR_OFFSETS
	.align		4
.L_199:
        /*0120*/ 	.byte	0x04, 0x31
        /*0122*/ 	.short	(.L_201 - .L_200)


	//   ....[0]....
.L_200:
        /*0124*/ 	.word	0x000000c0


	//   ....[1]....
        /*0128*/ 	.word	0x000000d0


	//   ....[2]....
        /*012c*/ 	.word	0x00000170


	//   ....[3]....
        /*0130*/ 	.word	0x00018880


	//   ....[4]....
        /*0134*/ 	.word	0x00018910


	//   ....[5]....
        /*0138*/ 	.word	0x0001c940


	//   ....[6]....
        /*013c*/ 	.word	0x0001c9d0


	//----- nvinfo : EIATTR_COOP_GROUP_MASK_REGIDS
	.align		4
.L_201:
        /*0140*/ 	.byte	0x04, 0x29
        /*0142*/ 	.short	(.L_203 - .L_202)


	//   ....[0]....
.L_202:
        /*0144*/ 	.word	0xffffffff


	//   ....[1]....
        /*0148*/ 	.word	0xffffffff


	//   ....[2]....
        /*014c*/ 	.word	0xffffffff


	//   ....[3]....
        /*0150*/ 	.word	0xffffffff


	//   ....[4]....
        /*0154*/ 	.word	0xffffffff


	//   ....[5]....
        /*0158*/ 	.word	0xffffffff


	//   ....[6]....
        /*015c*/ 	.word	0xffffffff


	//   ....[7]....
        /*0160*/ 	.word	0xffffffff


	//   ....[8]....
        /*0164*/ 	.word	0xffffffff


	//   ....[9]....
        /*0168*/ 	.word	0xffffffff


	//   ....[10]....
        /*016c*/ 	.word	0xffffffff


	//   ....[11]....
        /*0170*/ 	.word	0xffffffff


	//   ....[12]....
        /*0174*/ 	.word	0xffffffff


	//   ....[13]....
        /*0178*/ 	.word	0xffffffff


	//   ....[14]....
        /*017c*/ 	.word	0xffffffff


	//   ....[15]....
        /*0180*/ 	.word	0xffffffff


	//   ....[16]....
        /*0184*/ 	.word	0xffffffff


	//   ....[17]....
        /*0188*/ 	.word	0xffffffff


	//   ....[18]....
        /*018c*/ 	.word	0xffffffff


	//   ....[19]....
        /*0190*/ 	.word	0xffffffff


	//   ....[20]....
        /*0194*/ 	.word	0xffffffff


	//   ....[21]....
        /*0198*/ 	.word	0xffffffff


	//   ....[22]....
        /*019c*/ 	.word	0xffffffff


	//   ....[23]....
        /*01a0*/ 	.word	0xffffffff


	//   ....[24]....
        /*01a4*/ 	.word	0xffffffff


	//   ....[25]....
        /*01a8*/ 	.word	0xffffffff


	//   ....[26]....
        /*01ac*/ 	.word	0xffffffff


	//   ....[27]....
        /*01b0*/ 	.word	0xffffffff


	//   ....[28]....
        /*01b4*/ 	.word	0xffffffff


	//   ....[29]....
        /*01b8*/ 	.word	0xffffffff


	//   ....[30]....
        /*01bc*/ 	.word	0xffffffff


	//   ....[31]....
        /*01c0*/ 	.word	0xffffffff


	//   ....[32]....
        /*01c4*/ 	.word	0xffffffff


	//   ....[33]....
        /*01c8*/ 	.word	0xffffffff


	//   ....[34]....
        /*01cc*/ 	.word	0xffffffff


	//   ....[35]....
        /*01d0*/ 	.word	0xffffffff


	//   ....[36]....
        /*01d4*/ 	.word	0xffffffff


	//   ....[37]....
        /*01d8*/ 	.word	0xffffffff


	//   ....[38]....
        /*01dc*/ 	.word	0xffffffff


	//   ....[39]....
        /*01e0*/ 	.word	0xffffffff


	//   ....[40]....
        /*01e4*/ 	.word	0xffffffff


	//   ....[41]....
        /*01e8*/ 	.word	0xffffffff


	//   ....[42]....
        /*01ec*/ 	.word	0xffffffff


	//   ....[43]....
        /*01f0*/ 	.word	0xffffffff


	//   ....[44]....
        /*01f4*/ 	.word	0xffffffff


	//   ....[45]....
        /*01f8*/ 	.word	0xffffffff


	//   ....[46]....
        /*01fc*/ 	.word	0xffffffff


	//   ....[47]....
        /*0200*/ 	.word	0xffffffff


	//   ....[48]....
        /*0204*/ 	.word	0xffffffff


	//   ....[49]....
        /*0208*/ 	.word	0xffffffff


	//   ....[50]....
        /*020c*/ 	.word	0xffffffff


	//   ....[51]....
        /*0210*/ 	.word	0xffffffff


	//   ....[52]....
        /*0214*/ 	.word	0xffffffff


	//   ....[53]....
        /*0218*/ 	.word	0xffffffff


	//   ....[54]....
        /*021c*/ 	.word	0xffffffff


	//   ....[55]....
        /*0220*/ 	.word	0xffffffff


	//   ....[56]....
        /*0224*/ 	.word	0xffffffff


	//   ....[57]....
        /*0228*/ 	.word	0xffffffff


	//   ....[58]....
        /*022c*/ 	.word	0xffffffff


	//   ....[59]....
        /*0230*/ 	.word	0xffffffff


	//   ....[60]....
        /*0234*/ 	.word	0xffffffff


	//   ....[61]....
        /*0238*/ 	.word	0xffffffff


	//   ....[62]....
        /*023c*/ 	.word	0xffffffff


	//   ....[63]....
        /*0240*/ 	.word	0xffffffff


	//   ....[64]....
        /*0244*/ 	.word	0xffffffff


	//   ....[65]....
        /*0248*/ 	.word	0xffffffff


	//   ....[66]....
        /*024c*/ 	.word	0xffffffff


	//   ....[67]....
        /*0250*/ 	.word	0xffffffff


	//   ....[68]....
        /*0254*/ 	.word	0xffffffff


	//   ....[69]....
        /*0258*/ 	.word	0xffffffff


	//   ....[70]....
        /*025c*/ 	.word	0xffffffff


	//   ....[71]....
        /*0260*/ 	.word	0xffffffff


	//   ....[72]....
        /*0264*/ 	.word	0xffffffff


	//   ....[73]....
        /*0268*/ 	.word	0xffffffff


	//   ....[74]....
        /*026c*/ 	.word	0xffffffff


	//   ....[75]....
        /*0270*/ 	.word	0xffffffff


	//   ....[76]....
        /*0274*/ 	.word	0xffffffff


	//   ....[77]....
        /*0278*/ 	.word	0xffffffff


	//   ....[78]....
        /*027c*/ 	.word	0xffffffff


	//   ....[79]....
        /*0280*/ 	.word	0xffffffff


	//   ....[80]....
        /*0284*/ 	.word	0xffffffff


	//   ....[81]....
        /*0288*/ 	.word	0xffffffff


	//   ....[82]....
        /*028c*/ 	.word	0xffffffff


	//   ....[83]....
        /*0290*/ 	.word	0xffffffff


	//   ....[84]....
        /*0294*/ 	.word	0xffffffff


	//   ....[85]....
        /*0298*/ 	.word	0xffffffff


	//   ....[86]....
        /*029c*/ 	.word	0xffffffff


	//   ....[87]....
        /*02a0*/ 	.word	0xffffffff


	//   ....[88]....
        /*02a4*/ 	.word	0xffffffff


	//   ....[89]....
        /*02a8*/ 	.word	0xffffffff


	//   ....[90]....
        /*02ac*/ 	.word	0xffffffff


	//   ....[91]....
        /*02b0*/ 	.word	0xffffffff


	//   ....[92]....
        /*02b4*/ 	.word	0xffffffff


	//   ....[93]....
        /*02b8*/ 	.word	0xffffffff


	//   ....[94]....
        /*02bc*/ 	.word	0xffffffff


	//   ....[95]....
        /*02c0*/ 	.word	0xffffffff


	//   ....[96]....
        /*02c4*/ 	.word	0xffffffff


	//   ....[97]....
        /*02c8*/ 	.word	0xffffffff


	//   ....[98]....
        /*02cc*/ 	.word	0xffffffff


	//   ....[99]....
        /*02d0*/ 	.word	0xffffffff


	//   ....[100]....
        /*02d4*/ 	.word	0xffffffff


	//   ....[101]....
        /*02d8*/ 	.word	0xffffffff


	//   ....[102]....
        /*02dc*/ 	.word	0xffffffff


	//   ....[103]....
        /*02e0*/ 	.word	0xffffffff


	//   ....[104]....
        /*02e4*/ 	.word	0xffffffff


	//   ....[105]....
        /*02e8*/ 	.word	0xffffffff


	//   ....[106]....
        /*02ec*/ 	.word	0xffffffff


	//   ....[107]....
        /*02f0*/ 	.word	0xffffffff


	//   ....[108]....
        /*02f4*/ 	.word	0xffffffff


	//   ....[109]....
        /*02f8*/ 	.word	0xffffffff


	//   ....[110]....
        /*02fc*/ 	.word	0xffffffff


	//   ....[111]....
        /*0300*/ 	.word	0xffffffff


	//   ....[112]....
        /*0304*/ 	.word	0xffffffff


	//   ....[113]....
        /*0308*/ 	.word	0xffffffff


	//   ....[114]....
        /*030c*/ 	.word	0xffffffff


	//   ....[115]....
        /*0310*/ 	.word	0xffffffff


	//   ....[116]....
        /*0314*/ 	.word	0xffffffff


	//   ....[117]....
        /*0318*/ 	.word	0xffffffff


	//   ....[118]....
        /*031c*/ 	.word	0xffffffff


	//   ....[119]....
        /*0320*/ 	.word	0xffffffff


	//   ....[120]....
        /*0324*/ 	.word	0xffffffff


	//   ....[121]....
        /*0328*/ 	.word	0xffffffff


	//   ....[122]....
        /*032c*/ 	.word	0xffffffff


	//   ....[123]....
        /*0330*/ 	.word	0xffffffff


	//   ....[124]....
        /*0334*/ 	.word	0xffffffff


	//   ....[125]....
        /*0338*/ 	.word	0xffffffff


	//   ....[126]....
        /*033c*/ 	.word	0xffffffff


	//   ....[127]....
        /*0340*/ 	.word	0xffffffff


	//   ....[128]....
        /*0344*/ 	.word	0xffffffff


	//   ....[129]....
        /*0348*/ 	.word	0xffffffff


	//   ....[130]....
        /*034c*/ 	.word	0xffffffff


	//   ....[131]....
        /*0350*/ 	.word	0xffffffff


	//   ....[132]....
        /*0354*/ 	.word	0xffffffff


	//   ....[133]....
        /*0358*/ 	.word	0xffffffff


	//   ....[134]....
        /*035c*/ 	.word	0xffffffff


	//   ....[135]....
        /*0360*/ 	.word	0xffffffff


	//   ....[136]....
        /*0364*/ 	.word	0xffffffff


	//   ....[137]....
        /*0368*/ 	.word	0xffffffff


	//   ....[138]....
        /*036c*/ 	.word	0xffffffff


	//   ....[139]....
        /*0370*/ 	.word	0xffffffff


	//   ....[140]....
        /*0374*/ 	.word	0xffffffff


	//   ....[141]....
        /*0378*/ 	.word	0xffffffff


	//   ....[142]....
        /*037c*/ 	.word	0xffffffff


	//   ....[143]....
        /*0380*/ 	.word	0xffffffff


	//   ....[144]....
        /*0384*/ 	.word	0xffffffff


	//   ....[145]....
        /*0388*/ 	.word	0xffffffff


	//   ....[146]....
        /*038c*/ 	.word	0xffffffff


	//   ....[147]....
        /*0390*/ 	.word	0xffffffff


	//   ....[148]....
        /*0394*/ 	.word	0xffffffff


	//   ....[149]....
        /*0398*/ 	.word	0xffffffff


	//   ....[150]....
        /*039c*/ 	.word	0xffffffff


	//   ....[151]....
        /*03a0*/ 	.word	0xffffffff


	//   ....[152]....
        /*03a4*/ 	.word	0xffffffff


	//   ....[153]....
        /*03a8*/ 	.word	0xffffffff


	//   ....[154]....
        /*03ac*/ 	.word	0xffffffff


	//   ....[155]....
        /*03b0*/ 	.word	0xffffffff


	//   ....[156]....
        /*03b4*/ 	.word	0xffffffff


	//   ....[157]....
        /*03b8*/ 	.word	0xffffffff


	//   ....[158]....
        /*03bc*/ 	.word	0xffffffff


	//   ....[159]....
        /*03c0*/ 	.word	0xffffffff


	//   ....[160]....
        /*03c4*/ 	.word	0xffffffff


	//   ....[161]....
        /*03c8*/ 	.word	0xffffffff


	//   ....[162]....
        /*03cc*/ 	.word	0xffffffff


	//   ....[163]....
        /*03d0*/ 	.word	0xffffffff


	//   ....[164]....
        /*03d4*/ 	.word	0xffffffff


	//   ....[165]....
        /*03d8*/ 	.word	0xffffffff


	//   ....[166]....
        /*03dc*/ 	.word	0xffffffff


	//   ....[167]....
        /*03e0*/ 	.word	0xffffffff


	//   ....[168]....
        /*03e4*/ 	.word	0xffffffff


	//   ....[169]....
        /*03e8*/ 	.word	0xffffffff


	//   ....[170]....
        /*03ec*/ 	.word	0xffffffff


	//   ....[171]....
        /*03f0*/ 	.word	0xffffffff


	//   ....[172]....
        /*03f4*/ 	.word	0xffffffff


	//   ....[173]....
        /*03f8*/ 	.word	0xffffffff


	//   ....[174]....
        /*03fc*/ 	.word	0xffffffff


	//   ....[175]....
        /*0400*/ 	.word	0xffffffff


	//   ....[176]....
        /*0404*/ 	.word	0xffffffff


	//   ....[177]....
        /*0408*/ 	.word	0xffffffff


	//   ....[178]....
        /*040c*/ 	.word	0xffffffff


	//   ....[179]....
        /*0410*/ 	.word	0xffffffff


	//   ....[180]....
        /*0414*/ 	.word	0xffffffff


	//   ....[181]....
        /*0418*/ 	.word	0xffffffff


	//   ....[182]....
        /*041c*/ 	.word	0xffffffff


	//   ....[183]....
        /*0420*/ 	.word	0xffffffff


	//   ....[184]....
        /*0424*/ 	.word	0xffffffff


	//   ....[185]....
        /*0428*/ 	.word	0xffffffff


	//   ....[186]....
        /*042c*/ 	.word	0xffffffff


	//   ....[187]....
        /*0430*/ 	.word	0xffffffff


	//   ....[188]....
        /*0434*/ 	.word	0xffffffff


	//   ....[189]....
        /*0438*/ 	.word	0xffffffff


	//   ....[190]....
        /*043c*/ 	.word	0xffffffff


	//   ....[191]....
        /*0440*/ 	.word	0xffffffff


	//   ....[192]....
        /*0444*/ 	.word	0xffffffff


	//   ....[193]....
        /*0448*/ 	.word	0xffffffff


	//   ....[194]....
        /*044c*/ 	.word	0xffffffff


	//   ....[195]....
        /*0450*/ 	.word	0xffffffff


	//   ....[196]....
        /*0454*/ 	.word	0xffffffff


	//   ....[197]....
        /*0458*/ 	.word	0xffffffff


	//   ....[198]....
        /*045c*/ 	.word	0xffffffff


	//   ....[199]....
        /*0460*/ 	.word	0xffffffff


	//   ....[200]....
        /*0464*/ 	.word	0xffffffff


	//   ....[201]....
        /*0468*/ 	.word	0xffffffff


	//   ....[202]....
        /*046c*/ 	.word	0xffffffff


	//   ....[203]....
        /*0470*/ 	.word	0xffffffff


	//   ....[204]....
        /*0474*/ 	.word	0xffffffff


	//   ....[205]....
        /*0478*/ 	.word	0xffffffff


	//   ....[206]....
        /*047c*/ 	.word	0xffffffff


	//   ....[207]....
        /*0480*/ 	.word	0xffffffff


	//   ....[208]....
        /*0484*/ 	.word	0xffffffff


	//   ....[209]....
        /*0488*/ 	.word	0xffffffff


	//   ....[210]....
        /*048c*/ 	.word	0xffffffff


	//   ....[211]....
        /*0490*/ 	.word	0xffffffff


	//   ....[212]....
        /*0494*/ 	.word	0xffffffff


	//   ....[213]....
        /*0498*/ 	.word	0xffffffff


	//   ....[214]....
        /*049c*/ 	.word	0xffffffff


	//   ....[215]....
        /*04a0*/ 	.word	0x0500000f


	//   ....[216]....
        /*04a4*/ 	.word	0x0500000f


	//   ....[217]....
        /*04a8*/ 	.word	0x0500000f


	//   ....[218]....
        /*04ac*/ 	.word	0x0500000f


	//   ....[219]....
        /*04b0*/ 	.word	0x0500000f


	//   ....[220]....
        /*04b4*/ 	.word	0x0500000f


	//   ....[221]....
        /*04b8*/ 	.word	0x0500000f


	//   ....[222]....
        /*04bc*/ 	.word	0x0500000f


	//   ....[223]....
        /*04c0*/ 	.word	0x0500000f


	//   ....[224]....
        /*04c4*/ 	.word	0x0500000f


	//   ....[225]....
        /*04c8*/ 	.word	0x0500000f


	//   ....[226]....
        /*04cc*/ 	.word	0x0500000f


	//   ....[227]....
        /*04d0*/ 	.word	0x0500000f


	//   ....[228]....
        /*04d4*/ 	.word	0x0500000f


	//   ....[229]....
        /*04d8*/ 	.word	0x0500000f


	//   ....[230]....
        /*04dc*/ 	.word	0x0500000f


	//   ....[231]....
        /*04e0*/ 	.word	0x0500000f


	//   ....[232]....
        /*04e4*/ 	.word	0x0500000f


	//   ....[233]....
        /*04e8*/ 	.word	0x0500000f


	//   ....[234]....
        /*04ec*/ 	.word	0x0500000f


	//   ....[235]....
        /*04f0*/ 	.word	0x0500000f


	//   ....[236]....
        /*04f4*/ 	.word	0x0500000f


	//   ....[237]....
        /*04f8*/ 	.word	0x0500000f


	//   ....[238]....
        /*04fc*/ 	.word	0x0500000f


	//   ....[239]....
        /*0500*/ 	.word	0x0500000f


	//   ....[240]....
        /*0504*/ 	.word	0x0500000f


	//   ....[241]....
        /*0508*/ 	.word	0x0500000f


	//   ....[242]....
        /*050c*/ 	.word	0x0500000f


	//   ....[243]....
        /*0510*/ 	.word	0x0500000f


	//   ....[244]....
        /*0514*/ 	.word	0x0500000f


	//   ....[245]....
        /*0518*/ 	.word	0x0500000f


	//   ....[246]....
        /*051c*/ 	.word	0x0500000f


	//   ....[247]....
        /*0520*/ 	.word	0x0500000f


	//   ....[248]....
        /*0524*/ 	.word	0x0500000f


	//   ....[249]....
        /*0528*/ 	.word	0x0500000f


	//   ....[250]....
        /*052c*/ 	.word	0x0500000f


	//   ....[251]....
        /*0530*/ 	.word	0x0500000f


	//   ....[252]....
        /*0534*/ 	.word	0x0500000f


	//   ....[253]....
        /*0538*/ 	.word	0x0500000f


	//   ....[254]....
        /*053c*/ 	.word	0x0500000f


	//   ....[255]....
        /*0540*/ 	.word	0x0500000f


	//   ....[0]....
        /*0544*/ 	.word	0x0500000f


	//   ....[1]....
        /*0548*/ 	.word	0x0500000f


	//   ....[2]....
        /*054c*/ 	.word	0x0500000f


	//   ....[3]....
        /*0550*/ 	.word	0x0500000f


	//   ....[4]....
        /*0554*/ 	.word	0x0500000f


	//   ....[5]....
        /*0558*/ 	.word	0x0500000f


	//   ....[6]....
        /*055c*/ 	.word	0x0500000f


	//   ....[7]....
        /*0560*/ 	.word	0x0500000f


	//   ....[8]....
        /*0564*/ 	.word	0x0500000f


	//   ....[9]....
        /*0568*/ 	.word	0x0500000f


	//   ....[10]....
        /*056c*/ 	.word	0x0500000f


	//   ....[11]....
        /*0570*/ 	.word	0x0500000f


	//   ....[12]....
        /*0574*/ 	.word	0x0500000f


	//   ....[13]....
        /*0578*/ 	.word	0x0500000f


	//   ....[14]....
        /*057c*/ 	.word	0x0500000f


	//   ....[15]....
        /*0580*/ 	.word	0x0500000f


	//   ....[16]....
        /*0584*/ 	.word	0x0500000f


	//   ....[17]....
        /*0588*/ 	.word	0x0500000f


	//   ....[18]....
        /*058c*/ 	.word	0x0500000f


	//   ....[19]....
        /*0590*/ 	.word	0x0500000f


	//   ....[20]....
        /*0594*/ 	.word	0x0500000f


	//   ....[21]....
        /*0598*/ 	.word	0x0500000f


	//   ....[22]....
        /*059c*/ 	.word	0x0500000f


	//   ....[23]....
        /*05a0*/ 	.word	0x0500000f


	//   ....[24]....
        /*05a4*/ 	.word	0x0500000f


	//   ....[25]....
        /*05a8*/ 	.word	0x0500000f


	//   ....[26]....
        /*05ac*/ 	.word	0x0500000f


	//   ....[27]....
        /*05b0*/ 	.word	0x0500000f


	//   ....[28]....
        /*05b4*/ 	.word	0x0500000f


	//   ....[29]....
        /*05b8*/ 	.word	0x0500000f


	//   ....[30]....
        /*05bc*/ 	.word	0x0500000f


	//   ....[31]....
        /*05c0*/ 	.word	0x0500000f


	//   ....[32]....
        /*05c4*/ 	.word	0x0500000f


	//   ....[33]....
        /*05c8*/ 	.word	0x0500000f


	//   ....[34]....
        /*05cc*/ 	.word	0x0500000f


	//   ....[35]....
        /*05d0*/ 	.word	0x0500000f


	//   ....[36]....
        /*05d4*/ 	.word	0x0500000f


	//   ....[37]....
        /*05d8*/ 	.word	0x0500000f


	//   ....[38]....
        /*05dc*/ 	.word	0x0500000f


	//   ....[39]....
        /*05e0*/ 	.word	0x0500000f


	//   ....[40]....
        /*05e4*/ 	.word	0x0500000f


	//   ....[41]....
        /*05e8*/ 	.word	0x0500000f


	//   ....[42]....
        /*05ec*/ 	.word	0x0500000f


	//   ....[43]....
        /*05f0*/ 	.word	0x0500000f


	//   ....[44]....
        /*05f4*/ 	.word	0x0500000f


	//   ....[45]....
        /*05f8*/ 	.word	0x0500000f


	//   ....[46]....
        /*05fc*/ 	.word	0x0500000f


	//   ....[47]....
        /*0600*/ 	.word	0x0500000f


	//   ....[48]....
        /*0604*/ 	.word	0x0500000f


	//   ....[49]....
        /*0608*/ 	.word	0x0500000f


	//   ....[50]....
        /*060c*/ 	.word	0x0500000f


	//   ....[51]....
        /*0610*/ 	.word	0x0500000f


	//   ....[52]....
        /*0614*/ 	.word	0x0500000f


	//   ....[53]....
        /*0618*/ 	.word	0x0500000f


	//   ....[54]....
        /*061c*/ 	.word	0x0500000f


	//   ....[55]....
        /*0620*/ 	.word	0x0500000f


	//   ....[56]....
        /*0624*/ 	.word	0x0500000f


	//----- nvinfo : EIATTR_COOP_GROUP_INSTR_OFFSETS
	.align		4
.L_203:
        /*0628*/ 	.byte	0x04, 0x28
        /*062a*/ 	.short	(.L_205 - .L_204)


	//   ....[0]....
.L_204:
        /*062c*/ 	.word	0x00000080


	//   ....[1]....
        /*0630*/ 	.word	0x00000090


	//   ....[2]....
        /*0634*/ 	.word	0x000002d0


	//   ....[3]....
        /*0638*/ 	.word	0x00000430


	//   ....[4]....
        /*063c*/ 	.word	0x00000550


	//   ....[5]....
        /*0640*/ 	.word	0x000006b0


	//   ....[6]....
        /*0644*/ 	.word	0x00001890


	//   ....[7]....
        /*0648*/ 	.word	0x00002a50


	//   ....[8]....
        /*064c*/ 	.word	0x00003480


	//   ....[9]....
        /*0650*/ 	.word	0x00004a10


	//   ....[10]....
        /*0654*/ 	.word	0x00004ad0


	//   ....[11]....
        /*0658*/ 	.word	0x00005570


	//   ....[12]....
        /*065c*/ 	.word	0x000055d0


	//   ....[13]....
        /*0660*/ 	.word	0x000077d0


	//   ....[14]....
        /*0664*/ 	.word	0x000085e0


	//   ....[15]....
        /*0668*/ 	.word	0x000097c0


	//   ....[16]....
        /*066c*/ 	.word	0x000098d0


	//   ....[17]....
        /*0670*/ 	.word	0x0000a420


	//   ....[18]....
        /*0674*/ 	.word	0x0000a480


	//   ....[19]....
        /*0678*/ 	.word	0x0000d660


	//   ....[20]....
        /*067c*/ 	.word	0x0000d670


	//   ....[21]....
        /*0680*/ 	.word	0x0000d6a0


	//   ....[22]....
        /*0684*/ 	.word	0x0000d6b0


	//   ....[23]....
        /*0688*/ 	.word	0x0000fd80


	//   ....[24]....
        /*068c*/ 	.word	0x00010b90


	//   ....[25]....
        /*0690*/ 	.word	0x00011d70


	//   ....[26]....
        /*0694*/ 	.word	0x00011e80


	//   ....[27]....
        /*0698*/ 	.word	0x000129d0


	//   ....[28]....
        /*069c*/ 	.word	0x00012a30


	//   ....[29]....
        /*06a0*/ 	.word	0x00014140


	//   ....[30]....
        /*06a4*/ 	.word	0x00014150


	//   ....[31]....
        /*06a8*/ 	.word	0x000141d0


	//   ....[32]....
        /*06ac*/ 	.word	0x000141e0


	//   ....[33]....
        /*06b0*/ 	.word	0x00015160


	//   ....[34]....
        /*06b4*/ 	.word	0x00015170


	//   ....[35]....
        /*06b8*/ 	.word	0x00015180


	//   ....[36]....
        /*06bc*/ 	.word	0x00015190


	//   ....[37]....
        /*06c0*/ 	.word	0x000151a0


	//   ....[38]....
        /*06c4*/ 	.word	0x000151b0


	//   ....[39]....
        /*06c8*/ 	.word	0x000151c0


	//   ....[40]....
        /*06cc*/ 	.word	0x000151d0


	//   ....[41]....
        /*06d0*/ 	.word	0x000151e0


	//   ....[42]....
        /*06d4*/ 	.word	0x00015210


	//   ....[43]....
        /*06d8*/ 	.word	0x00015240


	//   ....[44]....
        /*06dc*/ 	.word	0x00015250


	//   ....[45]....
        /*06e0*/ 	.word	0x00015260


	//   ....[46]....
        /*06e4*/ 	.word	0x00015270


	//   ....[47]....
        /*06e8*/ 	.word	0x000152a0


	//   ....[48]....
        /*06ec*/ 	.word	0x000152c0


	//   ....[49]....
        /*06f0*/ 	.word	0x00015320


	//   ....[50]....
        /*06f4*/ 	.word	0x00015340


	//   ....[51]....
        /*06f8*/ 	.word	0x00015370


	//   ....[52]....
        /*06fc*/ 	.word	0x00015380


	//   ....[53]....
        /*0700*/ 	.word	0x000153b0


	//   ....[54]....
        /*0704*/ 	.word	0x000153c0


	//   ....[55]....
        /*0708*/ 	.word	0x000153d0


	//   ....[56]....
        /*070c*/ 	.word	0x000153e0


	//   ....[57]....
        /*0710*/ 	.word	0x000153f0


	//   ....[58]....
        /*0714*/ 	.word	0x00015400


	//   ....[59]....
        /*0718*/ 	.word	0x00015410


	//   ....[60]....
        /*071c*/ 	.word	0x00015440


	//   ....[61]....
        /*0720*/ 	.word	0x00015470


	//   ....[62]....
        /*0724*/ 	.word	0x000154a0


	//   ....[63]....
        /*0728*/ 	.word	0x000154b0


	//   ....[64]....
        /*072c*/ 	.word	0x000154c0


	//   ....[65]....
        /*0730*/ 	.word	0x00015ab0


	//   ....[66]....
        /*0734*/ 	.word	0x00015af0


	//   ....[67]....
        /*0738*/ 	.word	0x00015b30


	//   ....[68]....
        /*073c*/ 	.word	0x00015b60


	//   ....[69]....
        /*0740*/ 	.word	0x000160e0


	//   ....[70]....
        /*0744*/ 	.word	0x00016120


	//   ....[71]....
        /*0748*/ 	.word	0x000161e0


	//   ....[72]....
        /*074c*/ 	.word	0x00016200


	//   ....[73]....
        /*0750*/ 	.word	0x000162c0


	//   ....[74]....
        /*0754*/ 	.word	0x000162e0


	//   ....[75]....
        /*0758*/ 	.word	0x000163b0


	//   ....[76]....
        /*075c*/ 	.word	0x000163d0


	//   ....[77]....
        /*0760*/ 	.word	0x00016ca0


	//   ....[78]....
        /*0764*/ 	.word	0x00016cc0


	//   ....[79]....
        /*0768*/ 	.word	0x00016d80


	//   ....[80]....
        /*076c*/ 	.word	0x00016da0


	//   ....[81]....
        /*0770*/ 	.word	0x00016e60


	//   ....[82]....
        /*0774*/ 	.word	0x00016e80


	//   ....[83]....
        /*0778*/ 	.word	0x00016f50


	//   ....[84]....
        /*077c*/ 	.word	0x00016f70


	//   ....[85]....
        /*0780*/ 	.word	0x000170c0


	//   ....[86]....
        /*0784*/ 	.word	0x00017260


	//   ....[87]....
        /*0788*/ 	.word	0x00017290


	//   ....[88]....
        /*078c*/ 	.word	0x000172c0


	//   ....[89]....
        /*0790*/ 	.word	0x000172f0


	//   ....[90]....
        /*0794*/ 	.word	0x00017320


	//   ....[91]....
        /*0798*/ 	.word	0x00017360


	//   ....[92]....
        /*079c*/ 	.word	0x000174b0


	//   ....[93]....
        /*07a0*/ 	.word	0x000174e0


	//   ....[94]....
        /*07a4*/ 	.word	0x00017510


	//   ....[95]....
        /*07a8*/ 	.word	0x00017540


	//   ....[96]....
        /*07ac*/ 	.word	0x00017570


	//   ....[97]....
        /*07b0*/ 	.word	0x000175b0


	//   ....[98]....
        /*07b4*/ 	.word	0x00017640


	//   ....[99]....
        /*07b8*/ 	.word	0x000176a0


	//   ....[100]....
        /*07bc*/ 	.word	0x00017740


	//   ....[101]....
        /*07c0*/ 	.word	0x00019740


	//   ....[102]....
        /*07c4*/ 	.word	0x00019770


	//   ....[103]....
        /*07c8*/ 	.word	0x00019810


	//   ....[104]....
        /*07cc*/ 	.word	0x00019820


	//   ....[105]....
        /*07d0*/ 	.word	0x00019870


	//   ....[106]....
        /*07d4*/ 	.word	0x00019880


	//   ....[107]....
        /*07d8*/ 	.word	0x000198d0


	//   ....[108]....
        /*07dc*/ 	.word	0x000198e0


	//   ....[109]....
        /*07e0*/ 	.word	0x00019930


	//   ....[110]....
        /*07e4*/ 	.word	0x00019940


	//   ....[111]....
        /*07e8*/ 	.word	0x00019990


	//   ....[112]....
        /*07ec*/ 	.word	0x000199a0


	//   ....[113]....
        /*07f0*/ 	.word	0x000199f0


	//   ....[114]....
        /*07f4*/ 	.word	0x00019a00


	//   ....[115]....
        /*07f8*/ 	.word	0x00019a10


	//   ....[116]....
        /*07fc*/ 	.word	0x00019a60


	//   ....[117]....
        /*0800*/ 	.word	0x00019ab0


	//   ....[118]....
        /*0804*/ 	.word	0x00019ac0


	//   ....[119]....
        /*0808*/ 	.word	0x00019ad0


	//   ....[120]....
        /*080c*/ 	.word	0x00019b30


	//   ....[121]....
        /*0810*/ 	.word	0x00019fc0


	//   ....[122]....
        /*0814*/ 	.word	0x00019ff0


	//   ....[123]....
        /*0818*/ 	.word	0x0001a020


	//   ....[124]....
        /*081c*/ 	.word	0x0001a070


	//   ....[125]....
        /*0820*/ 	.word	0x0001a090


	//   ....[126]....
        /*0824*/ 	.word	0x0001a0f0


	//   ....[127]....
        /*0828*/ 	.word	0x0001a130


	//   ....[128]....
        /*082c*/ 	.word	0x0001a160


	//   ....[129]....
        /*0830*/ 	.word	0x0001a1b0


	//   ....[130]....
        /*0834*/ 	.word	0x0001a1e0


	//   ....[131]....
        /*0838*/ 	.word	0x0001a230


	//   ....[132]....
        /*083c*/ 	.word	0x0001a250


	//   ....[133]....
        /*0840*/ 	.word	0x0001a2a0


	//   ....[134]....
        /*0844*/ 	.word	0x0001a2c0


	//   ....[135]....
        /*0848*/ 	.word	0x0001a2d0


	//   ....[136]....
        /*084c*/ 	.word	0x0001a310


	//   ....[137]....
        /*0850*/ 	.word	0x0001a370


	//   ....[138]....
        /*0854*/ 	.word	0x0001a390


	//   ....[139]....
        /*0858*/ 	.word	0x0001a3b0


	//   ....[140]....
        /*085c*/ 	.word	0x0001a400


	//   ....[141]....
        /*0860*/ 	.word	0x0001aab0


	//   ....[142]....
        /*0864*/ 	.word	0x0001aae0


	//   ....[143]....
        /*0868*/ 	.word	0x0001ab10


	//   ....[144]....
        /*086c*/ 	.word	0x0001ab50


	//   ....[145]....
        /*0870*/ 	.word	0x0001aba0


	//   ....[146]....
        /*0874*/ 	.word	0x0001abc0


	//   ....[147]....
        /*0878*/ 	.word	0x0001ac10


	//   ....[148]....
        /*087c*/ 	.word	0x0001ac30


	//   ....[149]....
        /*0880*/ 	.word	0x0001ac80


	//   ....[150]....
        /*0884*/ 	.word	0x0001aca0


	//   ....[151]....
        /*0888*/ 	.word	0x0001acf0


	//   ....[152]....
        /*088c*/ 	.word	0x0001ad10


	//   ....[153]....
        /*0890*/ 	.word	0x0001ad60


	//   ....[154]....
        /*0894*/ 	.word	0x0001ad80


	//   ....[155]....
        /*0898*/ 	.word	0x0001adb0


	//   ....[156]....
        /*089c*/ 	.word	0x0001add0


	//   ....[157]....
        /*08a0*/ 	.word	0x0001b720


	//   ....[158]....
        /*08a4*/ 	.word	0x0001b740


	//   ....[159]....
        /*08a8*/ 	.word	0x0001b750


	//   ....[160]....
        /*08ac*/ 	.word	0x0001b760


	//   ....[161]....
        /*08b0*/ 	.word	0x0001b770


	//   ....[162]....
        /*08b4*/ 	.word	0x0001b780


	//   ....[163]....
        /*08b8*/ 	.word	0x0001b7d0


	//   ....[164]....
        /*08bc*/ 	.word	0x0001b810


	//   ....[165]....
        /*08c0*/ 	.word	0x0001b830


	//   ....[166]....
        /*08c4*/ 	.word	0x0001b850


	//   ....[167]....
        /*08c8*/ 	.word	0x0001b860


	//   ....[168]....
        /*08cc*/ 	.word	0x0001b8a0


	//   ....[169]....
        /*08d0*/ 	.word	0x0001b8b0


	//   ....[170]....
        /*08d4*/ 	.word	0x0001b8f0


	//   ....[171]....
        /*08d8*/ 	.word	0x0001b900


	//   ....[172]....
        /*08dc*/ 	.word	0x0001b940


	//   ....[173]....
        /*08e0*/ 	.word	0x0001b950


	//   ....[174]....
        /*08e4*/ 	.word	0x0001b960


	//   ....[175]....
        /*08e8*/ 	.word	0x0001b970


	//   ....[176]....
        /*08ec*/ 	.word	0x0001ba10


	//   ....[177]....
        /*08f0*/ 	.word	0x0001bdd0


	//   ....[178]....
        /*08f4*/ 	.word	0x0001bde0


	//   ....[179]....
        /*08f8*/ 	.word	0x0001bdf0


	//   ....[180]....
        /*08fc*/ 	.word	0x0001be00


	//   ....[181]....
        /*0900*/ 	.word	0x0001be10


	//   ....[182]....
        /*0904*/ 	.word	0x0001be20


	//   ....[183]....
        /*0908*/ 	.word	0x0001be40


	//   ....[184]....
        /*090c*/ 	.word	0x0001be90


	//   ....[185]....
        /*0910*/ 	.word	0x0001bed0


	//   ....[186]....
        /*0914*/ 	.word	0x0001bef0


	//   ....[187]....
        /*0918*/ 	.word	0x0001bf00


	//   ....[188]....
        /*091c*/ 	.word	0x0001bf40


	//   ....[189]....
        /*0920*/ 	.word	0x0001bf50


	//   ....[190]....
        /*0924*/ 	.word	0x0001bf90


	//   ....[191]....
        /*0928*/ 	.word	0x0001bfa0


	//   ....[192]....
        /*092c*/ 	.word	0x0001bfe0


	//   ....[193]....
        /*0930*/ 	.word	0x0001bff0


	//   ....[194]....
        /*0934*/ 	.word	0x0001c000


	//   ....[195]....
        /*0938*/ 	.word	0x0001c010


	//   ....[196]....
        /*093c*/ 	.word	0x0001c020


	//   ....[197]....
        /*0940*/ 	.word	0x0001d290


	//   ....[198]....
        /*0944*/ 	.word	0x0001d2c0


	//   ....[199]....
        /*0948*/ 	.word	0x0001d2f0


	//   ....[200]....
        /*094c*/ 	.word	0x0001d310


	//   ....[201]....
        /*0950*/ 	.word	0x0001d340


	//   ....[202]....
        /*0954*/ 	.word	0x0001d370


	//   ....[203]....
        /*0958*/ 	.word	0x0001d3a0


	//   ....[204]....
        /*095c*/ 	.word	0x0001d3b0


	//   ....[205]....
        /*0960*/ 	.word	0x0001d4e0


	//   ....[206]....
        /*0964*/ 	.word	0x0001d510


	//   ....[207]....
        /*0968*/ 	.word	0x0001d540


	//   ....[208]....
        /*096c*/ 	.word	0x0001d570


	//   ....[209]....
        /*0970*/ 	.word	0x0001d5a0


	//   ....[210]....
        /*0974*/ 	.word	0x0001d5e0


	//   ....[211]....
        /*0978*/ 	.word	0x0001d690


	//   ....[212]....
        /*097c*/ 	.word	0x0001d700


	//   ....[213]....
        /*0980*/ 	.word	0x0001d7a0


	//   ....[214]....
        /*0984*/ 	.word	0x0001de20


	//   ....[215]....
        /*0988*/ 	.word	0x0001e4f0


	//   ....[216]....
        /*098c*/ 	.word	0x0001e5d0


	//   ....[217]....
        /*0990*/ 	.word	0x0001e6c0


	//   ....[218]....
        /*0994*/ 	.word	0x0001e720


	//   ....[219]....
        /*0998*/ 	.word	0x0001e7e0


	//   ....[220]....
        /*099c*/ 	.word	0x0001e840


	//   ....[221]....
        /*09a0*/ 	.word	0x0001e900


	//   ....[222]....
        /*09a4*/ 	.word	0x0001e960


	//   ....[223]....
        /*09a8*/ 	.word	0x0001ea20


	//   ....[224]....
        /*09ac*/ 	.word	0x0001ea80


	//   ....[225]....
        /*09b0*/ 	.word	0x0001eb40


	//   ....[226]....
        /*09b4*/ 	.word	0x0001eba0


	//   ....[227]....
        /*09b8*/ 	.word	0x0001ec60


	//   ....[228]....
        /*09bc*/ 	.word	0x0001ecc0


	//   ....[229]....
        /*09c0*/ 	.word	0x0001ed80


	//   ....[230]....
        /*09c4*/ 	.word	0x0001ede0


	//   ....[231]....
        /*09c8*/ 	.word	0x0001eea0


	//   ....[232]....
        /*09cc*/ 	.word	0x0001ef00


	//   ....[233]....
        /*09d0*/ 	.word	0x0001efc0


	//   ....[234]....
        /*09d4*/ 	.word	0x0001f020


	//   ....[235]....
        /*09d8*/ 	.word	0x0001f0f0


	//   ....[236]....
        /*09dc*/ 	.word	0x0001f2b0


	//   ....[237]....
        /*09e0*/ 	.word	0x0001f340


	//   ....[238]....
        /*09e4*/ 	.word	0x0001f410


	//   ....[239]....
        /*09e8*/ 	.word	0x0001f460


	//   ....[240]....
        /*09ec*/ 	.word	0x0001f530


	//   ....[241]....
        /*09f0*/ 	.word	0x0001f580


	//   ....[242]....
        /*09f4*/ 	.word	0x0001f600


	//   ....[243]....
        /*09f8*/ 	.word	0x0001f6b0


	//   ....[244]....
        /*09fc*/ 	.word	0x0001f730


	//   ....[245]....
        /*0a00*/ 	.word	0x0001f7e0


	//   ....[246]....
        /*0a04*/ 	.word	0x0001f860


	//   ....[247]....
        /*0a08*/ 	.word	0x0001f910


	//   ....[248]....
        /*0a0c*/ 	.word	0x0001f990


	//   ....[249]....
        /*0a10*/ 	.word	0x0001fa30


	//   ....[250]....
        /*0a14*/ 	.word	0x0001fab0


	//   ....[251]....
        /*0a18*/ 	.word	0x0001fb50


	//   ....[252]....
        /*0a1c*/ 	.word	0x0001fbc0


	//   ....[253]....
        /*0a20*/ 	.word	0x0001fc70


	//   ....[254]....
        /*0a24*/ 	.word	0x0001fcf0


	//   ....[255]....
        /*0a28*/ 	.word	0x0001fd90


	//   ....[0]....
        /*0a2c*/ 	.word	0x0001fe30


	//   ....[1]....
        /*0a30*/ 	.word	0x0001fea0


	//   ....[2]....
        /*0a34*/ 	.word	0x0001ff20


	//   ....[3]....
        /*0a38*/ 	.word	0x0001ffd0


	//   ....[4]....
        /*0a3c*/ 	.word	0x00020030


	//   ....[5]....
        /*0a40*/ 	.word	0x000200f0


	//   ....[6]....
        /*0a44*/ 	.word	0x00020150


	//   ....[7]....
        /*0a48*/ 	.word	0x00020210


	//   ....[8]....
        /*0a4c*/ 	.word	0x00020270


	//   ....[9]....
        /*0a50*/ 	.word	0x00020330


	//   ....[10]....
        /*0a54*/ 	.word	0x00020390


	//   ....[11]....
        /*0a58*/ 	.word	0x00020440


	//   ....[12]....
        /*0a5c*/ 	.word	0x000204a0


	//   ....[13]....
        /*0a60*/ 	.word	0x00020560


	//   ....[14]....
        /*0a64*/ 	.word	0x000205c0


	//   ....[15]....
        /*0a68*/ 	.word	0x00020660


	//   ....[16]....
        /*0a6c*/ 	.word	0x00020790


	//   ....[17]....
        /*0a70*/ 	.word	0x00020830


	//   ....[18]....
        /*0a74*/ 	.word	0x00020890


	//   ....[19]....
        /*0a78*/ 	.word	0x00020940


	//   ....[20]....
        /*0a7c*/ 	.word	0x000209c0


	//   ....[21]....
        /*0a80*/ 	.word	0x00020a50


	//   ....[22]....
        /*0a84*/ 	.word	0x00020ae0


	//   ....[23]....
        /*0a88*/ 	.word	0x00020b70


	//   ....[24]....
        /*0a8c*/ 	.word	0x00020bd0


	//   ....[25]....
        /*0a90*/ 	.word	0x00020c80


	//   ....[26]....
        /*0a94*/ 	.word	0x00020ce0


	//   ....[27]....
        /*0a98*/ 	.word	0x00020d90


	//   ....[28]....
        /*0a9c*/ 	.word	0x00020df0


	//   ....[29]....
        /*0aa0*/ 	.word	0x00020ea0


	//   ....[30]....
        /*0aa4*/ 	.word	0x00020f00


	//   ....[31]....
        /*0aa8*/ 	.word	0x00020fb0


	//   ....[32]....
        /*0aac*/ 	.word	0x00021040


	//   ....[33]....
        /*0ab0*/ 	.word	0x000210d0


	//   ....[34]....
        /*0ab4*/ 	.word	0x00021150


	//   ....[35]....
        /*0ab8*/ 	.word	0x000211e0


	//   ....[36]....
        /*0abc*/ 	.word	0x000212d0


	//   ....[37]....
        /*0ac0*/ 	.word	0x00021360


	//   ....[38]....
        /*0ac4*/ 	.word	0x000213c0


	//   ....[39]....
        /*0ac8*/ 	.word	0x00021470


	//   ....[40]....
        /*0acc*/ 	.word	0x000214f0


	//   ....[41]....
        /*0ad0*/ 	.word	0x00021580


	//   ....[42]....
        /*0ad4*/ 	.word	0x00021610


	//   ....[43]....
        /*0ad8*/ 	.word	0x000216a0


	//   ....[44]....
        /*0adc*/ 	.word	0x00021700


	//   ....[45]....
        /*0ae0*/ 	.word	0x000217b0


	//   ....[46]....
        /*0ae4*/ 	.word	0x00021810


	//   ....[47]....
        /*0ae8*/ 	.word	0x000218c0


	//   ....[48]....
        /*0aec*/ 	.word	0x00021920


	//   ....[49]....
        /*0af0*/ 	.word	0x000219d0


	//   ....[50]....
        /*0af4*/ 	.word	0x00021a30


	//   ....[51]....
        /*0af8*/ 	.word	0x00021ae0


	//   ....[52]....
        /*0afc*/ 	.word	0x00021b40


	//   ....[53]....
        /*0b00*/ 	.word	0x00021bf0


	//   ....[54]....
        /*0b04*/ 	.word	0x00021c50


	//   ....[55]....
        /*0b08*/ 	.word	0x00021d00


	//   ....[56]....
        /*0b0c*/ 	.word	0x00021f50


	//----- nvinfo : EIATTR_REG_RECONFIG
	.align		4
.L_205:
        /*0b10*/ 	.byte	0x01, 0x54
	.zero		2


	//----- nvinfo : EIATTR_SYSCALL_OFFSETS
	.align		4
        /*0b14*/ 	.byte	0x04, 0x46
        /*0b16*/ 	.short	(.L_207 - .L_206)


	//   ....[0]....
.L_206:
        /*0b18*/ 	.word	0x00001a70


	//   ....[1]....
        /*0b1c*/ 	.word	0x00018a70


	//   ....[2]....
        /*0b20*/ 	.word	0x00018be0


	//   ....[3]....
        /*0b24*/ 	.word	0x00018d30


	//   ....[4]....
        /*0b28*/ 	.word	0x00018e70


	//   ....[5]....
        /*0b2c*/ 	.word	0x0001a720


	//----- nvinfo : EIATTR_MBARRIER_INSTR_OFFSETS
	.align		4
.L_207:
        /*0b30*/ 	.byte	0x04, 0x39
        /*0b32*/ 	.short	(.L_209 - .L_208)


	//   ....[0]....
.L_208:
        /*0b34*/ 	.word	0x00000180
        /*0b38*/ 	.word	0x000000ff
        /*0b3c*/ 	.word	0x00022800
        /*0b40*/ 	.short	0x0100
        /*0b42*/ 	.byte	0x08
	.zero		1


	//   ....[1]....
        /*0b44*/ 	.word	0x00000190
        /*0b48*/ 	.word	0x000000ff
        /*0b4c*/ 	.word	0x00022820
        /*0b50*/ 	.short	0x0100
        /*0b52*/ 	.byte	0x08
	.zero		1


	//   ....[2]....
        /*0b54*/ 	.word	0x00000280
        /*0b58*/ 	.word	0x000000ff
        /*0b5c*/ 	.word	0x00022830
        /*0b60*/ 	.short	0x0100
        /*0b62*/ 	.byte	0x08
	.zero		1


	//   ....[3]....
        /*0b64*/ 	.word	0x00000290
        /*0b68*/ 	.word	0x000000ff
        /*0b6c*/ 	.word	0x00022840
        /*0b70*/ 	.short	0x0100
        /*0b72*/ 	.byte	0x08
	.zero		1


	//   ....[4]....
        /*0b74*/ 	.word	0x000002a0
        /*0b78*/ 	.word	0x000000ff
        /*0b7c*/ 	.word	0x00022838
        /*0b80*/ 	.short	0x0100
        /*0b82*/ 	.byte	0x08
	.zero		1


	//   ....[5]....
        /*0b84*/ 	.word	0x000002b0
        /*0b88*/ 	.word	0x000000ff
        /*0b8c*/ 	.word	0x00022848
        /*0b90*/ 	.short	0x0100
        /*0b92*/ 	.byte	0x08
	.zero		1


	//   ....[6]....
        /*0b94*/ 	.word	0x000003e0
        /*0b98*/ 	.word	0x000000ff
        /*0b9c*/ 	.word	0x00022850
        /*0ba0*/ 	.short	0x0100
        /*0ba2*/ 	.byte	0x08
	.zero		1


	//   ....[7]....
        /*0ba4*/ 	.word	0x000003f0
        /*0ba8*/ 	.word	0x000000ff
        /*0bac*/ 	.word	0x00022860
        /*0bb0*/ 	.short	0x0100
        /*0bb2*/ 	.byte	0x08
	.zero		1


	//   ....[8]....
        /*0bb4*/ 	.word	0x00000400
        /*0bb8*/ 	.word	0x000000ff
        /*0bbc*/ 	.word	0x00022858
        /*0bc0*/ 	.short	0x0100
        /*0bc2*/ 	.byte	0x08
	.zero		1


	//   ....[9]....
        /*0bc4*/ 	.word	0x00000410
        /*0bc8*/ 	.word	0x000000ff
        /*0bcc*/ 	.word	0x00022868
        /*0bd0*/ 	.short	0x0100
        /*0bd2*/ 	.byte	0x08
	.zero		1


	//   ....[10]....
        /*0bd4*/ 	.word	0x00000500
        /*0bd8*/ 	.word	0x000000ff
        /*0bdc*/ 	.word	0x00022870
        /*0be0*/ 	.short	0x0100
        /*0be2*/ 	.byte	0x06
	.zero		1


	//   ....[11]....
        /*0be4*/ 	.word	0x00000510
        /*0be8*/ 	.word	0x000000ff
        /*0bec*/ 	.word	0x00022880
        /*0bf0*/ 	.short	0x0100
        /*0bf2*/ 	.byte	0x06
	.zero		1


	//   ....[12]....
        /*0bf4*/ 	.word	0x00000520
        /*0bf8*/ 	.word	0x000000ff
        /*0bfc*/ 	.word	0x00022878
        /*0c00*/ 	.short	0x0100
        /*0c02*/ 	.byte	0x06
	.zero		1


	//   ....[13]....
        /*0c04*/ 	.word	0x00000530
        /*0c08*/ 	.word	0x000000ff
        /*0c0c*/ 	.word	0x00022888
        /*0c10*/ 	.short	0x0100
        /*0c12*/ 	.byte	0x06
	.zero		1


	//   ....[14]....
        /*0c14*/ 	.word	0x00000660
        /*0c18*/ 	.word	0x000000ff
        /*0c1c*/ 	.word	0x00022890
        /*0c20*/ 	.short	0x0100
        /*0c22*/ 	.byte	0x08
	.zero		1


	//   ....[15]....
        /*0c24*/ 	.word	0x00000670
        /*0c28*/ 	.word	0x000000ff
        /*0c2c*/ 	.word	0x000228a0
        /*0c30*/ 	.short	0x0100
        /*0c32*/ 	.byte	0x08
	.zero		1


	//   ....[16]....
        /*0c34*/ 	.word	0x00000680
        /*0c38*/ 	.word	0x000000ff
        /*0c3c*/ 	.word	0x00022898
        /*0c40*/ 	.short	0x0100
        /*0c42*/ 	.byte	0x08
	.zero		1


	//   ....[17]....
        /*0c44*/ 	.word	0x00000690
        /*0c48*/ 	.word	0x000000ff
        /*0c4c*/ 	.word	0x000228a8
        /*0c50*/ 	.short	0x0100
        /*0c52*/ 	.byte	0x08
	.zero		1


	//   ....[18]....
        /*0c54*/ 	.word	0x000007e0
        /*0c58*/ 	.word	0x000000ff
        /*0c5c*/ 	.word	0x000228b0
        /*0c60*/ 	.short	0x0100
        /*0c62*/ 	.byte	0x08
	.zero		1


	//   ....[19]....
        /*0c64*/ 	.word	0x000007f0
        /*0c68*/ 	.word	0x000000ff
        /*0c6c*/ 	.word	0x000228c0
        /*0c70*/ 	.short	0x0100
        /*0c72*/ 	.byte	0x08
	.zero		1


	//   ....[20]....
        /*0c74*/ 	.word	0x00000800
        /*0c78*/ 	.word	0x000000ff
        /*0c7c*/ 	.word	0x000228b8
        /*0c80*/ 	.short	0x0100
        /*0c82*/ 	.byte	0x08
	.zero		1


	//   ....[21]....
        /*0c84*/ 	.word	0x00000810
        /*0c88*/ 	.word	0x000000ff
        /*0c8c*/ 	.word	0x000228c8
        /*0c90*/ 	.short	0x0100
        /*0c92*/ 	.byte	0x08
	.zero		1


	//   ....[22]....
        /*0c94*/ 	.word	0x00001dc0
        /*0c98*/ 	.word	0x000000ff
        /*0c9c*/ 	.word	0x00022800
        /*0ca0*/ 	.short	0x010a
        /*0ca2*/ 	.byte	0x2b
	.zero		1


	//   ....[23]....
        /*0ca4*/ 	.word	0x00001e60
        /*0ca8*/ 	.word	0x0000006a
        /*0cac*/ 	.word	0x00022830
        /*0cb0*/ 	.short	0x010a
        /*0cb2*/ 	.byte	0x3f
	.zero		1


	//   ....[24]....
        /*0cb4*/ 	.word	0x00001ea0
        /*0cb8*/ 	.word	0x0000006a
        /*0cbc*/ 	.word	0x00022830
        /*0cc0*/ 	.short	0x010a
        /*0cc2*/ 	.byte	0x3f
	.zero		1


	//   ....[25]....
        /*0cc4*/ 	.word	0x00002d70
        /*0cc8*/ 	.word	0x000000ff
        /*0ccc*/ 	.word	0x00000000
        /*0cd0*/ 	.short	0x0101
        /*0cd2*/ 	.byte	0x06
	.zero		1


	//   ....[26]....
        /*0cd4*/ 	.word	0x00006940
        /*0cd8*/ 	.word	0x000000ff
        /*0cdc*/ 	.word	0x00022830
        /*0ce0*/ 	.short	0x010a
        /*0ce2*/ 	.byte	0x06
	.zero		1


	//   ....[27]....
        /*0ce4*/ 	.word	0x00006980
        /*0ce8*/ 	.word	0x000000ff
        /*0cec*/ 	.word	0x00022830
        /*0cf0*/ 	.short	0x010a
        /*0cf2*/ 	.byte	0x06
	.zero		1


	//   ....[28]....
        /*0cf4*/ 	.word	0x00007210
        /*0cf8*/ 	.word	0x000000ff
        /*0cfc*/ 	.word	0x00022850
        /*0d00*/ 	.short	0x010a
        /*0d02*/ 	.byte	0x06
	.zero		1


	//   ....[29]....
        /*0d04*/ 	.word	0x00007250
        /*0d08*/ 	.word	0x000000ff
        /*0d0c*/ 	.word	0x00022850
        /*0d10*/ 	.short	0x010a
        /*0d12*/ 	.byte	0x06
	.zero		1


	//   ....[30]....
        /*0d14*/ 	.word	0x00007aa0
        /*0d18*/ 	.word	0x000000ff
        /*0d1c*/ 	.word	0x00000000
        /*0d20*/ 	.short	0x0101
        /*0d22*/ 	.byte	0x06
	.zero		1


	//   ....[31]....
        /*0d24*/ 	.word	0x0000b1e0
        /*0d28*/ 	.word	0x000000ff
        /*0d2c*/ 	.word	0x00000000
        /*0d30*/ 	.short	0x0101
        /*0d32*/ 	.byte	0x06
	.zero		1


	//   ....[32]....
        /*0d34*/ 	.word	0x0000bba0
        /*0d38*/ 	.word	0x000000ff
        /*0d3c*/ 	.word	0x00022830
        /*0d40*/ 	.short	0x010a
        /*0d42*/ 	.byte	0x06
	.zero		1


	//   ....[33]....
        /*0d44*/ 	.word	0x0000bbe0
        /*0d48*/ 	.word	0x000000ff
        /*0d4c*/ 	.word	0x00022830
        /*0d50*/ 	.short	0x010a
        /*0d52*/ 	.byte	0x06
	.zero		1


	//   ....[34]....
        /*0d54*/ 	.word	0x0000c470
        /*0d58*/ 	.word	0x000000ff
        /*0d5c*/ 	.word	0x00022850
        /*0d60*/ 	.short	0x010a
        /*0d62*/ 	.byte	0x06
	.zero		1


	//   ....[35]....
        /*0d64*/ 	.word	0x0000c4b0
        /*0d68*/ 	.word	0x000000ff
        /*0d6c*/ 	.word	0x00022850
        /*0d70*/ 	.short	0x010a
        /*0d72*/ 	.byte	0x06
	.zero		1


	//   ....[36]....
        /*0d74*/ 	.word	0x0000cd70
        /*0d78*/ 	.word	0x000000ff
        /*0d7c*/ 	.word	0x00000000
        /*0d80*/ 	.short	0x0101
        /*0d82*/ 	.byte	0x06
	.zero		1


	//   ....[37]....
        /*0d84*/ 	.word	0x0000e7b0
        /*0d88*/ 	.word	0x000000ff
        /*0d8c*/ 	.word	0x00000000
        /*0d90*/ 	.short	0x0101
        /*0d92*/ 	.byte	0x06
	.zero		1


	//   ....[38]....
        /*0d94*/ 	.word	0x0000ef20
        /*0d98*/ 	.word	0x000000ff
        /*0d9c*/ 	.word	0x00022830
        /*0da0*/ 	.short	0x010a
        /*0da2*/ 	.byte	0x06
	.zero		1


	//   ....[39]....
        /*0da4*/ 	.word	0x0000ef60
        /*0da8*/ 	.word	0x000000ff
        /*0dac*/ 	.word	0x00022830
        /*0db0*/ 	.short	0x010a
        /*0db2*/ 	.byte	0x06
	.zero		1


	//   ....[40]....
        /*0db4*/ 	.word	0x0000f7c0
        /*0db8*/ 	.word	0x000000ff
        /*0dbc*/ 	.word	0x00022850
        /*0dc0*/ 	.short	0x010a
        /*0dc2*/ 	.byte	0x06
	.zero		1


	//   ....[41]....
        /*0dc4*/ 	.word	0x0000f800
        /*0dc8*/ 	.word	0x000000ff
        /*0dcc*/ 	.word	0x00022850
        /*0dd0*/ 	.short	0x010a
        /*0dd2*/ 	.byte	0x06
	.zero		1


	//   ....[42]....
        /*0dd4*/ 	.word	0x00010050
        /*0dd8*/ 	.word	0x000000ff
        /*0ddc*/ 	.word	0x00000000
        /*0de0*/ 	.short	0x0101
        /*0de2*/ 	.byte	0x06
	.zero		1


	//   ....[43]....
        /*0de4*/ 	.word	0x00013790
        /*0de8*/ 	.word	0x000000ff
        /*0dec*/ 	.word	0x00000000
        /*0df0*/ 	.short	0x0101
        /*0df2*/ 	.byte	0x06
	.zero		1


	//   ....[44]....
        /*0df4*/ 	.word	0x00013e00
        /*0df8*/ 	.word	0x000000ff
        /*0dfc*/ 	.word	0x00022850
        /*0e00*/ 	.short	0x010a
        /*0e02*/ 	.byte	0x09
	.zero		1


	//   ....[45]....
        /*0e04*/ 	.word	0x00013e40
        /*0e08*/ 	.word	0x000000ff
        /*0e0c*/ 	.word	0x00022850
        /*0e10*/ 	.short	0x010a
        /*0e12*/ 	.byte	0x09
	.zero		1


	//   ....[46]....
        /*0e14*/ 	.word	0x000144d0
        /*0e18*/ 	.word	0x000000ff
        /*0e1c*/ 	.word	0x00000000
        /*0e20*/ 	.short	0x0101
        /*0e22*/ 	.byte	0x04
	.zero		1


	//   ....[47]....
        /*0e24*/ 	.word	0x00016110
        /*0e28*/ 	.word	0x00000004
        /*0e2c*/ 	.word	0x00000000
        /*0e30*/ 	.short	0x0101
        /*0e32*/ 	.byte	0x3f
	.zero		1


	//   ....[48]....
        /*0e34*/ 	.word	0x00019400
        /*0e38*/ 	.word	0x00000000
        /*0e3c*/ 	.word	0x00022880
        /*0e40*/ 	.short	0x010a
        /*0e42*/ 	.byte	0x3f
	.zero		1


	//   ....[49]....
        /*0e44*/ 	.word	0x00019c90
        /*0e48*/ 	.word	0x00000000
        /*0e4c*/ 	.word	0x00022870
        /*0e50*/ 	.short	0x0107
        /*0e52*/ 	.byte	0x3f
	.zero		1


	//   ....[50]....
        /*0e54*/ 	.word	0x00019d50
        /*0e58*/ 	.word	0x00000000
        /*0e5c*/ 	.word	0x00022870
        /*0e60*/ 	.short	0x0101
        /*0e62*/ 	.byte	0x3f
	.zero		1


	//   ....[51]....
        /*0e64*/ 	.word	0x00019d80
        /*0e68*/ 	.word	0x00000000
        /*0e6c*/ 	.word	0x00022840
        /*0e70*/ 	.short	0x010a
        /*0e72*/ 	.byte	0x3f
	.zero		1


	//   ....[52]....
        /*0e74*/ 	.word	0x0001a4a0
        /*0e78*/ 	.word	0x00000000
        /*0e7c*/ 	.word	0x00022830
        /*0e80*/ 	.short	0x0107
        /*0e82*/ 	.byte	0x3f
	.zero		1


	//   ....[53]....
        /*0e84*/ 	.word	0x0001a560
        /*0e88*/ 	.word	0x00000000
        /*0e8c*/ 	.word	0x00022830
        /*0e90*/ 	.short	0x0101
        /*0e92*/ 	.byte	0x3f
	.zero		1


	//   ....[54]....
        /*0e94*/ 	.word	0x0001ae90
        /*0e98*/ 	.word	0x00000011
        /*0e9c*/ 	.word	0x00022800
        /*0ea0*/ 	.short	0x0107
        /*0ea2*/ 	.byte	0x3f
	.zero		1


	//   ....[55]....
        /*0ea4*/ 	.word	0x0001af80
        /*0ea8*/ 	.word	0x00000011
        /*0eac*/ 	.word	0x00022800
        /*0eb0*/ 	.short	0x0101
        /*0eb2*/ 	.byte	0x3f
	.zero		1


	//   ....[56]....
        /*0eb4*/ 	.word	0x0001afa0
        /*0eb8*/ 	.word	0x00000011
        /*0ebc*/ 	.word	0x00022820
        /*0ec0*/ 	.short	0x010a
        /*0ec2*/ 	.byte	0x3f
	.zero		1


	//   ....[57]....
        /*0ec4*/ 	.word	0x0001b4b0
        /*0ec8*/ 	.word	0x00000000
        /*0ecc*/ 	.word	0x00022880
        /*0ed0*/ 	.short	0x010a
        /*0ed2*/ 	.byte	0x3f
	.zero		1


	//   ....[58]....
        /*0ed4*/ 	.word	0x0001ba90
        /*0ed8*/ 	.word	0x00000000
        /*0edc*/ 	.word	0x00022870
        /*0ee0*/ 	.short	0x0107
        /*0ee2*/ 	.byte	0x3f
	.zero		1


	//   ....[59]....
        /*0ee4*/ 	.word	0x0001bb50
        /*0ee8*/ 	.word	0x00000000
        /*0eec*/ 	.word	0x00022870
        /*0ef0*/ 	.short	0x0101
        /*0ef2*/ 	.byte	0x3f
	.zero		1


	//   ....[60]....
        /*0ef4*/ 	.word	0x0001bb80
        /*0ef8*/ 	.word	0x00000000
        /*0efc*/ 	.word	0x00022840
        /*0f00*/ 	.short	0x010a
        /*0f02*/ 	.byte	0x3f
	.zero		1


	//   ....[61]....
        /*0f04*/ 	.word	0x0001c130
        /*0f08*/ 	.word	0x00000000
        /*0f0c*/ 	.word	0x00022830
        /*0f10*/ 	.short	0x0107
        /*0f12*/ 	.byte	0x3f
	.zero		1


	//   ....[62]....
        /*0f14*/ 	.word	0x0001c1f0
        /*0f18*/ 	.word	0x00000000
        /*0f1c*/ 	.word	0x00022830
        /*0f20*/ 	.short	0x0101
        /*0f22*/ 	.byte	0x3f
	.zero		1


	//   ....[63]....
        /*0f24*/ 	.word	0x0001c280
        /*0f28*/ 	.word	0x00000012
        /*0f2c*/ 	.word	0x00022870
        /*0f30*/ 	.short	0x010a
        /*0f32*/ 	.byte	0x3f
	.zero		1


	//   ....[64]....
        /*0f34*/ 	.word	0x0001c310
        /*0f38*/ 	.word	0x00000012
        /*0f3c*/ 	.word	0x00022860
        /*0f40*/ 	.short	0x010a
        /*0f42*/ 	.byte	0x3f
	.zero		1


	//   ....[65]....
        /*0f44*/ 	.word	0x0001c810
        /*0f48*/ 	.word	0x00000012
        /*0f4c*/ 	.word	0x00022850
        /*0f50*/ 	.short	0x0101
        /*0f52*/ 	.byte	0x3f
	.zero		1


	//   ....[66]....
        /*0f54*/ 	.word	0x0001c8a0
        /*0f58*/ 	.word	0x00000012
        /*0f5c*/ 	.word	0x00000000
        /*0f60*/ 	.short	0x0101
        /*0f62*/ 	.byte	0x3f
	.zero		1


	//   ....[67]....
        /*0f64*/ 	.word	0x0001ca60
        /*0f68*/ 	.word	0x00000012
        /*0f6c*/ 	.word	0x00022870
        /*0f70*/ 	.short	0x010a
        /*0f72*/ 	.byte	0x3f
	.zero		1


	//   ....[68]....
        /*0f74*/ 	.word	0x0001cae0
        /*0f78*/ 	.word	0x00000012
        /*0f7c*/ 	.word	0x00022860
        /*0f80*/ 	.short	0x010a
        /*0f82*/ 	.byte	0x3f
	.zero		1


	//   ....[69]....
        /*0f84*/ 	.word	0x0001cff0
        /*0f88*/ 	.word	0x00000012
        /*0f8c*/ 	.word	0x00022850
        /*0f90*/ 	.short	0x0101
        /*0f92*/ 	.byte	0x3f
	.zero		1


	//   ....[70]....
        /*0f94*/ 	.word	0x0001d0b0
        /*0f98*/ 	.word	0x00000012
        /*0f9c*/ 	.word	0x00000000
        /*0fa0*/ 	.short	0x0101
        /*0fa2*/ 	.byte	0x3f
	.zero		1


	//   ....[71]....
        /*0fa4*/ 	.word	0x0001dda0
        /*0fa8*/ 	.word	0x00000007
        /*0fac*/ 	.word	0x00022820
        /*0fb0*/ 	.short	0x010a
        /*0fb2*/ 	.byte	0x3f
	.zero		1


	//   ....[72]....
        /*0fb4*/ 	.word	0x0001df20
        /*0fb8*/ 	.word	0x00000005
        /*0fbc*/ 	.word	0x00022840
        /*0fc0*/ 	.short	0x010a
        /*0fc2*/ 	.byte	0x3f
	.zero		1


	//   ....[73]....
        /*0fc4*/ 	.word	0x0001dfc0
        /*0fc8*/ 	.word	0x00000003
        /*0fcc*/ 	.word	0x00022840
        /*0fd0*/ 	.short	0x010a
        /*0fd2*/ 	.byte	0x3f
	.zero		1


	//   ....[74]....
        /*0fd4*/ 	.word	0x0001e000
        /*0fd8*/ 	.word	0x00000005
        /*0fdc*/ 	.word	0x00022860
        /*0fe0*/ 	.short	0x010a
        /*0fe2*/ 	.byte	0x3f
	.zero		1


	//   ....[75]....
        /*0fe4*/ 	.word	0x0001e040
        /*0fe8*/ 	.word	0x00000003
        /*0fec*/ 	.word	0x00022860
        /*0ff0*/ 	.short	0x010a
        /*0ff2*/ 	.byte	0x3f
	.zero		1


	//   ....[76]....
        /*0ff4*/ 	.word	0x0001e080
        /*0ff8*/ 	.word	0x00000005
        /*0ffc*/ 	.word	0x00022880
        /*1000*/ 	.short	0x010a
        /*1002*/ 	.byte	0x3f
	.zero		1


	//   ....[77]....
        /*1004*/ 	.word	0x0001e0c0
        /*1008*/ 	.word	0x00000003
        /*100c*/ 	.word	0x00022880
        /*1010*/ 	.short	0x010a
        /*1012*/ 	.byte	0x3f
	.zero		1


	//   ....[78]....
        /*1014*/ 	.word	0x0001e130
        /*1018*/ 	.word	0x00000003
        /*101c*/ 	.word	0x00022800
        /*1020*/ 	.short	0x010a
        /*1022*/ 	.byte	0x3f
	.zero		1


	//   ....[79]....
        /*1024*/ 	.word	0x0001e180
        /*1028*/ 	.word	0x0000006a
        /*102c*/ 	.word	0x00022830
        /*1030*/ 	.short	0x010a
        /*1032*/ 	.byte	0x3f
	.zero		1


	//   ....[80]....
        /*1034*/ 	.word	0x0001e1e0
        /*1038*/ 	.word	0x0000000a
        /*103c*/ 	.word	0x00022830
        /*1040*/ 	.short	0x010a
        /*1042*/ 	.byte	0x3f
	.zero		1


	//   ....[81]....
        /*1044*/ 	.word	0x0001e240
        /*1048*/ 	.word	0x0000000a
        /*104c*/ 	.word	0x00022850
        /*1050*/ 	.short	0x010a
        /*1052*/ 	.byte	0x3f
	.zero		1


	//   ....[82]....
        /*1054*/ 	.word	0x0001e2a0
        /*1058*/ 	.word	0x0000000a
        /*105c*/ 	.word	0x00022830
        /*1060*/ 	.short	0x010a
        /*1062*/ 	.byte	0x3f
	.zero		1


	//   ....[83]....
        /*1064*/ 	.word	0x0001e300
        /*1068*/ 	.word	0x0000000a
        /*106c*/ 	.word	0x00022850
        /*1070*/ 	.short	0x010a
        /*1072*/ 	.byte	0x3f
	.zero		1


	//   ....[84]....
        /*1074*/ 	.word	0x0001e360
        /*1078*/ 	.word	0x0000000a
        /*107c*/ 	.word	0x00022830
        /*1080*/ 	.short	0x010a
        /*1082*/ 	.byte	0x3f
	.zero		1


	//   ....[85]....
        /*1084*/ 	.word	0x0001e3c0
        /*1088*/ 	.word	0x0000000a
        /*108c*/ 	.word	0x00022850
        /*1090*/ 	.short	0x010a
        /*1092*/ 	.byte	0x3f
	.zero		1


	//   ....[86]....
        /*1094*/ 	.word	0x0001e420
        /*1098*/ 	.word	0x00000005
        /*109c*/ 	.word	0x00022850
        /*10a0*/ 	.short	0x010a
        /*10a2*/ 	.byte	0x3f
	.zero		1


	//   ....[87]....
        /*10a4*/ 	.word	0x0001e520
        /*10a8*/ 	.word	0x00000000
        /*10ac*/ 	.word	0x00022880
        /*10b0*/ 	.short	0x010a
        /*10b2*/ 	.byte	0x3f
	.zero		1


	//   ....[88]....
        /*10b4*/ 	.word	0x0001f200
        /*10b8*/ 	.word	0x00000000
        /*10bc*/ 	.word	0x00022840
        /*10c0*/ 	.short	0x010a
        /*10c2*/ 	.byte	0x3f
	.zero		1


	//   ....[89]....
        /*10c4*/ 	.word	0x00020690
        /*10c8*/ 	.word	0x00000011
        /*10cc*/ 	.word	0x00022820
        /*10d0*/ 	.short	0x010a
        /*10d2*/ 	.byte	0x3f
	.zero		1


	//   ....[90]....
        /*10d4*/ 	.word	0x000206e0
        /*10d8*/ 	.word	0x00000000
        /*10dc*/ 	.word	0x00022880
        /*10e0*/ 	.short	0x010a
        /*10e2*/ 	.byte	0x3f
	.zero		1


	//   ....[91]....
        /*10e4*/ 	.word	0x00021220
        /*10e8*/ 	.word	0x00000000
        /*10ec*/ 	.word	0x00022840
        /*10f0*/ 	.short	0x010a
        /*10f2*/ 	.byte	0x3f
	.zero		1


	//   ....[92]....
        /*10f4*/ 	.word	0x00021d30
        /*10f8*/ 	.word	0x00000012
        /*10fc*/ 	.word	0x00022870
        /*1100*/ 	.short	0x010a
        /*1102*/ 	.byte	0x3f
	.zero		1


	//   ....[93]....
        /*1104*/ 	.word	0x00021d80
        /*1108*/ 	.word	0x00000012
        /*110c*/ 	.word	0x00022860
        /*1110*/ 	.short	0x010a
        /*1112*/ 	.byte	0x3f
	.zero		1


	//   ....[94]....
        /*1114*/ 	.word	0x00021dd0
        /*1118*/ 	.word	0x00000012
        /*111c*/ 	.word	0x00022870
        /*1120*/ 	.short	0x010a
        /*1122*/ 	.byte	0x3f
	.zero		1


	//   ....[95]....
        /*1124*/ 	.word	0x00021e20
        /*1128*/ 	.word	0x00000012
        /*112c*/ 	.word	0x00022860
        /*1130*/ 	.short	0x010a
        /*1132*/ 	.byte	0x3f
	.zero		1


	//   ....[96]....
        /*1134*/ 	.word	0x00021e70
        /*1138*/ 	.word	0x00000007
        /*113c*/ 	.word	0x00022820
        /*1140*/ 	.short	0x010a
        /*1142*/ 	.byte	0x3f
	.zero		1


	//   ....[97]....
        /*1144*/ 	.word	0x00022010
        /*1148*/ 	.word	0x00000005
        /*114c*/ 	.word	0x00022840
        /*1150*/ 	.short	0x010a
        /*1152*/ 	.byte	0x3f
	.zero		1


	//   ....[98]....
        /*1154*/ 	.word	0x00022060
        /*1158*/ 	.word	0x00000003
        /*115c*/ 	.word	0x00022840
        /*1160*/ 	.short	0x010a
        /*1162*/ 	.byte	0x3f
	.zero		1


	//   ....[99]....
        /*1164*/ 	.word	0x000220b0
        /*1168*/ 	.word	0x00000005
        /*116c*/ 	.word	0x00022860
        /*1170*/ 	.short	0x010a
        /*1172*/ 	.byte	0x3f
	.zero		1


	//   ....[100]....
        /*1174*/ 	.word	0x00022100
        /*1178*/ 	.word	0x00000003
        /*117c*/ 	.word	0x00022860
        /*1180*/ 	.short	0x010a
        /*1182*/ 	.byte	0x3f
	.zero		1


	//   ....[101]....
        /*1184*/ 	.word	0x00022150
        /*1188*/ 	.word	0x00000005
        /*118c*/ 	.word	0x00022880
        /*1190*/ 	.short	0x010a
        /*1192*/ 	.byte	0x3f
	.zero		1


	//----- nvinfo : EIATTR_NUM_MBARRIERS
	.align		4
.L_209:
        /*1194*/ 	.byte	0x03, 0x38
        /*1196*/ 	.short	0x0016


	//----- nvinfo : EIATTR_EXIT_INSTR_OFFSETS
	.align		4
        /*1198*/ 	.byte	0x04, 0x1c
        /*119a*/ 	.short	(.L_211 - .L_210)


	//   ....[0]....
.L_210:
        /*119c*/ 	.word	0x000009c0


	//   ....[1]....
        /*11a0*/ 	.word	0x00017070


	//   ....[2]....
        /*11a4*/ 	.word	0x0001e110


	//----- nvinfo : EIATTR_MAX_THREADS
	.align		4
.L_211:
        /*11a8*/ 	.byte	0x04, 0x05
        /*11aa*/ 	.short	(.L_213 - .L_212)
.L_212:
        /*11ac*/ 	.word	0x00000180
        /*11b0*/ 	.word	0x00000001
        /*11b4*/ 	.word	0x00000001


	//----- nvinfo : EIATTR_CRS_STACK_SIZE
	.align		4
.L_213:
        /*11b8*/ 	.byte	0x04, 0x1e
        /*11ba*/ 	.short	(.L_215 - .L_214)
.L_214:
        /*11bc*/ 	.word	0x00000000


	//----- nvinfo : EIATTR_CBANK_PARAM_SIZE
	.align		4
.L_215:
        /*11c0*/ 	.byte	0x03, 0x19
        /*11c2*/ 	.short	0x0af0


	//----- nvinfo : EIATTR_PARAM_CBANK
	.align		4
        /*11c4*/ 	.byte	0x04, 0x0a
        /*11c6*/ 	.short	(.L_217 - .L_216)
	.align		4
.L_216:
        /*11c8*/ 	.word	index@(.nv.constant0._ZN7cutlass13device_kernelIN5flash11enable_sm90INS1_16FlashAttnFwdSm90INS1_25CollectiveMainloopFwdSm90ILi2EN4cute5tupleIJNS5_1CILi1EEES8_S8_EEENS6_IJNS7_ILi128EEENS7_ILi160EEESA_EEELi128ENS_12float_e4m3_tEfNS_4arch4Sm90ELb0ELb1ELb1ELb1ELb1ELb0ELb0ELb1ELb1ELb1ELb0ELb0EEENS1_21CollectiveEpilogueFwdINS6_IJSA_SA_SB_EEES9_NS_10bfloat16_tESF_Li256ELb1ELb1ELb0ELb1EEENS1_36VarlenDynamicPersistentTileSchedulerILi128ELi160ELi256ELi128ELb0ELb1ELb1ELb1ELb0ELb1EEEEEEEEEvNT_6ParamsE)
        /*11cc*/ 	.short	0x0210
        /*11ce*/ 	.short	0x0af0


	//----- nvinfo : EIATTR_SW_WAR
	.align		4
.L_217:
        /*11d0*/ 	.byte	0x04, 0x36
        /*11d2*/ 	.short	(.L_219 - .L_218)
.L_218:
        /*11d4*/ 	.word	0x00000008
.L_219:


//--------------------- .nv.info._ZN7cutlass13device_kernelIN5flash11enable_sm90INS1_16FlashAttnFwdSm90INS1_25CollectiveMainloopFwdSm90ILi2EN4cute5tupleIJNS5_1CILi1EEES8_S8_EEENS6_IJNS7_ILi128EEENS7_ILi160EEESA_EEELi128ENS_12float_e4m3_tEfNS_4arch4Sm90ELb0ELb1ELb1ELb1ELb1ELb1ELb0ELb1ELb1ELb1ELb0ELb0EEENS1_21CollectiveEpilogueFwdINS6_IJSA_SA_SB_EEES9_NS_10bfloat16_tESF_Li256ELb1ELb1ELb0ELb1EEENS1_36VarlenDynamicPersistentTileSchedulerILi128ELi160ELi256ELi128ELb0ELb1ELb1ELb1ELb0ELb1EEEEEEEEEvNT_6ParamsE --------------------------
	.section	.nv.info._ZN7cutlass13device_kernelIN5flash11enable_sm90INS1_16FlashAttnFwdSm90INS1_25CollectiveMainloopFwdSm90ILi2EN4cute5tupleIJNS5_1CILi1EEES8_S8_EEENS6_IJNS7_ILi128EEENS7_ILi160EEESA_EEELi128ENS_12float_e4m3_tEfNS_4arch4Sm90ELb0ELb1ELb1ELb1ELb1ELb1ELb0ELb1ELb1ELb1ELb0ELb0EEENS1_21CollectiveEpilogueFwdINS6_IJSA_SA_SB_EEES9_NS_10bfloat16_tESF_Li256ELb1ELb1ELb0ELb1EEENS1_36VarlenDynamicPersistentTileSchedulerILi128ELi160ELi256ELi128ELb0ELb1ELb1ELb1ELb0ELb1EEEEEEEEEvNT_6ParamsE,"",@"SHT_CUDA_INFO"
	.sectionflags	@""
	.align	4


	//----- nvinfo : EIATTR_CUDA_API_VERSION
	.align		4
        /*0000*/ 	.byte	0x04, 0x37
        /*0002*/ 	.short	(.L_221 - .L_220)
.L_220:
        /*0004*/ 	.word	0x00000082


	//----- nvinfo : EIATTR_KPARAM_INFO
	.align		4
.L_221:
        /*0008*/ 	.byte	0x04, 0x17
        /*000a*/ 	.short	(.L_223 - .L_222)
.L_222:
        /*000c*/ 	.word	0x00000000
        /*0010*/ 	.short	0x0000
        /*0012*/ 	.short	0x0070
        /*0014*/ 	.byte	0x00, 0xf0, 0x01, 0x2a


	//----- nvinfo : EIATTR_SPARSE_MMA_MASK
	.align		4
.L_223:
        /*0018*/ 	.byte	0x03, 0x50
        /*001a*/ 	.short	0x0000


	//----- nvinfo : EIATTR_MAXREG_COUNT
	.align		4
        /*001c*/ 	.byte	0x03, 0x1b
        /*001e*/ 	.short	0x00a8


	//----- nvinfo : EIATTR_NUM_BARRIERS
	.align		4
        /*0020*/ 	.byte	0x02, 0x4c
        /*0022*/ 	.byte	0x10
	.zero		1


	//----- nvinfo : EIATTR_EXTERNS
	.align		4
        /*0024*/ 	.byte	0x04, 0x0f
        /*0026*/ 	.short	(.L_225 - .L_224)


	//   ....[0]....
	.align		4
.L_224:
        /*0028*/ 	.word	index@(__assertfail)


	//----- nvinfo : EIATTR_ANNOTATIONS
	.align		4
.L_225:
        /*002c*/ 	.byte	0x04, 0x55
        /*002e*/ 	.short	(.L_227 - .L_226)


	//   ....[0]....
.L_226:
        /* <DEDUP_REMOVED lines=40> */


	//----- nvinfo : EIATTR_MERCURY_ISA_VERSION
	.align		4
.L_227:
        /*0298*/ 	.byte	0x03, 0x5f
        /*029a*/ 	.short	0x0101


	//----- nvinfo : EIATTR_UNUSED_LOAD_BYTE_OFFSET
	.align		4
        /*029c*/ 	.byte	0x04, 0x44
        /*029e*/ 	.short	(.L_229 - .L_228)


	//   ....[0]....
.L_228:
        /*02a0*/ 	.word	0x00000a80
        /*02a4*/ 	.word	0x0000fff0


	//   ....[1]....
        /*02a8*/ 	.word	0x00023090
        /*02ac*/ 	.word	0x0000fff0


	//----- nvinfo : EIATTR_INT_WARP_WIDE_INSTR_OFFSETS
	.align		4
.L_229:
        /*02b0*/ 	.byte	0x04, 0x31
        /*02b2*/ 	.short	(.L_231 - .L_230)


	//   ....[0]....
.L_230:
        /*02b4*/ 	.word	0x00000120


	//   ....[1]....
        /*02b8*/ 	.word	0x000001c0


	//   ....[2]....
        /*02bc*/ 	.word	0x00000230


	//   ....[3]....
        /*02c0*/ 	.word	0x00028280


	//   ....[4]....
        /*02c4*/ 	.word	0x00028310


	//   ....[5]....
        /*02c8*/ 	.word	0x0002c5e0


	//   ....[6]....
        /*02cc*/ 	.word	0x0002c670


	//----- nvinfo : EIATTR_COOP_GROUP_MASK_REGIDS
	.align		4
.L_231:
        /*02d0*/ 	.byte	0x04, 0x29
        /*02d2*/ 	.short	(.L_233 - .L_232)


	//   ....[0]....
.L_232:
        /*02d4*/ 	.word	0xffffffff


	//   ....[1]....
        /*02d8*/ 	.word	0xffffffff


	//   ....[2]....
        /*02dc*/ 	.word	0xffffffff


	//   ....[3]....
        /*02e0*/ 	.word	0xffffffff


	//   ....[4]....
        /*02e4*/ 	.word	0xffffffff


	//   ....[5]....
        /*02e8*/ 	.word	0xffffffff


	//   ....[6]....
        /*02ec*/ 	.word	0xffffffff


	//   ....[7]....
        /*02f0*/ 	.word	0xffffffff


	//   ....[8]....
        /*02f4*/ 	.word	0xffffffff


	//   ....[9]....
        /*02f8*/ 	.word	0xffffffff


	//   ....[10]....
        /*02fc*/ 	.word	0xffffffff


	//   ....[11]....
        /*0300*/ 	.word	0xffffffff


	//   ....[12]....
        /*0304*/ 	.word	0xffffffff


	//   ....[13]....
        /*0308*/ 	.word	0xffffffff


	//   ....[14]....
        /*030c*/ 	.word	0xffffffff


	//   ....[15]....
        /*0310*/ 	.word	0xffffffff


	//   ....[16]....
        /*0314*/ 	.word	0xffffffff


	//   ....[17]....
        /*0318*/ 	.word	0xffffffff


	//   ....[18]....
        /*031c*/ 	.word	0xffffffff


	//   ....[19]....
        /*0320*/ 	.word	0xffffffff


	//   ....[20]....
        /*0324*/ 	.word	0xffffffff


	//   ....[21]....
        /*0328*/ 	.word	0xffffffff


	//   ....[22]....
        /*032c*/ 	.word	0xffffffff


	//   ....[23]....
        /*0330*/ 	.word	0xffffffff


	//   ....[24]....
        /*0334*/ 	.word	0xffffffff


	//   ....[25]....
        /*0338*/ 	.word	0xffffffff


	//   ....[26]....
        /*033c*/ 	.word	0xffffffff


	//   ....[27]....
        /*0340*/ 	.word	0xffffffff


	//   ....[28]....
        /*0344*/ 	.word	0xffffffff


	//   ....[29]....
        /*0348*/ 	.word	0xffffffff


	//   ....[30]....
        /*034c*/ 	.word	0xffffffff


	//   ....[31]....
        /*0350*/ 	.word	0xffffffff


	//   ....[32]....
        /*0354*/ 	.word	0xffffffff


	//   ....[33]....
        /*0358*/ 	.word	0xffffffff


	//   ....[34]....
        /*035c*/ 	.word	0xffffffff


	//   ....[35]....
        /*0360*/ 	.word	0xffffffff


	//   ....[36]....
        /*0364*/ 	.word	0xffffffff


	//   ....[37]....
        /*0368*/ 	.word	0xffffffff


	//   ....[38]....
        /*036c*/ 	.word	0xffffffff


	//   ....[39]....
        /*0370*/ 	.word	0xffffffff


	//   ....[40]....
        /*0374*/ 	.word	0xffffffff


	//   ....[41]....
        /*0378*/ 	.word	0xffffffff


	//   ....[42]....
        /*037c*/ 	.word	0xffffffff


	//   ....[43]....
        /*0380*/ 	.word	0xffffffff


	//   ....[44]....
        /*0384*/ 	.word	0xffffffff


	//   ....[45]....
        /*0388*/ 	.word	0xffffffff


	//   ....[46]....
        /*038c*/ 	.word	0xffffffff


	//   ....[47]....
        /*0390*/ 	.word	0xffffffff


	//   ....[48]....
        /*0394*/ 	.word	0xffffffff


	//   ....[49]....
        /*0398*/ 	.word	0xffffffff


	//   ....[50]....
        /*039c*/ 	.word	0xffffffff


	//   ....[51]....
        /*03a0*/ 	.word	0xffffffff


	//   ....[52]....
        /*03a4*/ 	.word	0xffffffff


	//   ....[53]....
        /*03a8*/ 	.word	0xffffffff


	//   ....[54]....
        /*03ac*/ 	.word	0xffffffff


	//   ....[55]....
        /*03b0*/ 	.word	0xffffffff


	//   ....[56]....
        /*03b4*/ 	.word	0xffffffff


	//   ....[57]....
        /*03b8*/ 	.word	0xffffffff


	//   ....[58]....
        /*03bc*/ 	.word	0xffffffff


	//   ....[59]....
        /*03c0*/ 	.word	0xffffffff


	//   ....[60]....
        /*03c4*/ 	.word	0xffffffff


	//   ....[61]....
        /*03c8*/ 	.word	0xffffffff


	//   ....[62]....
        /*03cc*/ 	.word	0xffffffff


	//   ....[63]....
        /*03d0*/ 	.word	0xffffffff


	//   ....[64]....
        /*03d4*/ 	.word	0xffffffff


	//   ....[65]....
        /*03d8*/ 	.word	0xffffffff


	//   ....[66]....
        /*03dc*/ 	.word	0xffffffff


	//   ....[67]....
        /*03e0*/ 	.word	0xffffffff


	//   ....[68]....
        /*03e4*/ 	.word	0xffffffff


	//   ....[69]....
        /*03e8*/ 	.word	0xffffffff


	//   ....[70]....
        /*03ec*/ 	.word	0xffffffff


	//   ....[71]....
        /*03f0*/ 	.word	0xffffffff


	//   ....[72]....
        /*03f4*/ 	.word	0xffffffff


	//   ....[73]....
        /*03f8*/ 	.word	0xffffffff


	//   ....[74]....
        /*03fc*/ 	.word	0xffffffff


	//   ....[75]....
        /*0400*/ 	.word	0xffffffff


	//   ....[76]....
        /*0404*/ 	.word	0xffffffff


	//   ....[77]....
        /*0408*/ 	.word	0xffffffff


	//   ....[78]....
        /*040c*/ 	.word	0xffffffff


	//   ....[79]....
        /*0410*/ 	.word	0xffffffff


	//   ....[80]....
        /*0414*/ 	.word	0xffffffff


	//   ....[81]....
        /*0418*/ 	.word	0xffffffff


	//   ....[82]....
        /*041c*/ 	.word	0xffffffff


	//   ....[83]....
        /*0420*/ 	.word	0xffffffff


	//   ....[84]....
        /*0424*/ 	.word	0xffffffff


	//   ....[85]....
        /*0428*/ 	.word	0xffffffff


	//   ....[86]....
        /*042c*/ 	.word	0xffffffff


	//   ....[87]....
        /*0430*/ 	.word	0xffffffff


	//   ....[88]....
        /*0434*/ 	.word	0xffffffff


	//   ....[89]....
        /*0438*/ 	.word	0xffffffff


	//   ....[90]....
        /*043c*/ 	.word	0xffffffff


	//   ....[91]....
        /*0440*/ 	.word	0xffffffff


	//   ....[92]....
        /*0444*/ 	.word	0xffffffff


	//   ....[93]....
        /*0448*/ 	.word	0xffffffff


	//   ....[94]....
        /*044c*/ 	.word	0xffffffff


	//   ....[95]....
        /*0450*/ 	.word	0xffffffff


	//   ....[96]....
        /*0454*/ 	.word	0xffffffff


	//   ....[97]....
        /*0458*/ 	.word	0xffffffff


	//   ....[98]....
        /*045c*/ 	.word	0xffffffff


	//   ....[99]....
        /*0460*/ 	.word	0xffffffff


	//   ....[100]....
        /*0464*/ 	.word	0xffffffff


	//   ....[101]....
        /*0468*/ 	.word	0xffffffff


	//   ....[102]....
        /*046c*/ 	.word	0xffffffff


	//   ....[103]....
        /*0470*/ 	.word	0xffffffff


	//   ....[104]....
        /*0474*/ 	.word	0xffffffff


	//   ....[105]....
        /*0478*/ 	.word	0xffffffff


	//   ....[106]....
        /*047c*/ 	.word	0xffffffff


	//   ....[107]....
        /*0480*/ 	.word	0xffffffff


	//   ....[108]....
        /*0484*/ 	.word	0xffffffff


	//   ....[109]....
        /*0488*/ 	.word	0xffffffff


	//   ....[110]....
        /*048c*/ 	.word	0xffffffff


	//   ....[111]....
        /*0490*/ 	.word	0xffffffff


	//   ....[112]....
        /*0494*/ 	.word	0xffffffff


	//   ....[113]....
        /*0498*/ 	.word	0xffffffff


	//   ....[114]....
        /*049c*/ 	.word	0xffffffff


	//   ....[115]....
        /*04a0*/ 	.word	0xffffffff


	//   ....[116]....
        /*04a4*/ 	.word	0xffffffff


	//   ....[117]....
        /*04a8*/ 	.word	0xffffffff


	//   ....[118]....
        /*04ac*/ 	.word	0xffffffff


	//   ....[119]....
        /*04b0*/ 	.word	0xffffffff


	//   ....[120]....
        /*04b4*/ 	.word	0xffffffff


	//   ....[121]....
        /*04b8*/ 	.word	0xffffffff


	//   ....[122]....
        /*04bc*/ 	.word	0xffffffff


	//   ....[123]....
        /*04c0*/ 	.word	0xffffffff


	//   ....[124]....
        /*04c4*/ 	.word	0xffffffff


	//   ....[125]....
        /*04c8*/ 	.word	0xffffffff


	//   ....[126]....
        /*04cc*/ 	.word	0xffffffff


	//   ....[127]....
        /*04d0*/ 	.word	0xffffffff


	//   ....[128]....
        /*04d4*/ 	.word	0xffffffff


	//   ....[129]....
        /*04d8*/ 	.word	0xffffffff


	//   ....[130]....
        /*04dc*/ 	.word	0xffffffff


	//   ....[131]....
        /*04e0*/ 	.word	0xffffffff


	//   ....[132]....
        /*04e4*/ 	.word	0xffffffff


	//   ....[133]....
        /*04e8*/ 	.word	0xffffffff


	//   ....[134]....
        /*04ec*/ 	.word	0xffffffff


	//   ....[135]....
        /*04f0*/ 	.word	0xffffffff


	//   ....[136]....
        /*04f4*/ 	.word	0xffffffff


	//   ....[137]....
        /*04f8*/ 	.word	0xffffffff


	//   ....[138]....
        /*04fc*/ 	.word	0xffffffff


	//   ....[139]....
        /*0500*/ 	.word	0xffffffff


	//   ....[140]....
        /*0504*/ 	.word	0xffffffff


	//   ....[141]....
        /*0508*/ 	.word	0xffffffff


	//   ....[142]....
        /*050c*/ 	.word	0xffffffff


	//   ....[143]....
        /*0510*/ 	.word	0xffffffff


	//   ....[144]....
        /*0514*/ 	.word	0xffffffff


	//   ....[145]....
        /*0518*/ 	.word	0xffffffff


	//   ....[146]....
        /*051c*/ 	.word	0xffffffff


	//   ....[147]....
        /*0520*/ 	.word	0xffffffff


	//   ....[148]....
        /*0524*/ 	.word	0xffffffff


	//   ....[149]....
        /*0528*/ 	.word	0xffffffff


	//   ....[150]....
        /*052c*/ 	.word	0xffffffff


	//   ....[151]....
        /*0530*/ 	.word	0xffffffff


	//   ....[152]....
        /*0534*/ 	.word	0xffffffff


	//   ....[153]....
        /*0538*/ 	.word	0xffffffff


	//   ....[154]....
        /*053c*/ 	.word	0xffffffff


	//   ....[155]....
        /*0540*/ 	.word	0xffffffff


	//   ....[156]....
        /*0544*/ 	.word	0xffffffff


	//   ....[157]....
        /*0548*/ 	.word	0xffffffff


	//   ....[158]....
        /*054c*/ 	.word	0xffffffff


	//   ....[159]....
        /*0550*/ 	.word	0xffffffff


	//   ....[160]....
        /*0554*/ 	.word	0xffffffff


	//   ....[161]....
        /*0558*/ 	.word	0xffffffff


	//   ....[162]....
        /*055c*/ 	.word	0xffffffff


	//   ....[163]....
        /*0560*/ 	.word	0xffffffff


	//   ....[164]....
        /*0564*/ 	.word	0xffffffff


	//   ....[165]....
        /*0568*/ 	.word	0xffffffff


	//   ....[166]....
        /*056c*/ 	.word	0xffffffff


	//   ....[167]....
        /*0570*/ 	.word	0xffffffff


	//   ....[168]....
        /*0574*/ 	.word	0xffffffff


	//   ....[169]....
        /*0578*/ 	.word	0xffffffff


	//   ....[170]....
        /*057c*/ 	.word	0xffffffff


	//   ....[171]....
        /*0580*/ 	.word	0xffffffff


	//   ....[172]....
        /*0584*/ 	.word	0xffffffff


	//   ....[173]....
        /*0588*/ 	.word	0xffffffff


	//   ....[174]....
        /*058c*/ 	.word	0xffffffff


	//   ....[175]....
        /*0590*/ 	.word	0xffffffff


	//   ....[176]....
        /*0594*/ 	.word	0xffffffff


	//   ....[177]....
        /*0598*/ 	.word	0xffffffff


	//   ....[178]....
        /*059c*/ 	.word	0xffffffff


	//   ....[179]....
        /*05a0*/ 	.word	0xffffffff


	//   ....[180]....
        /*05a4*/ 	.word	0xffffffff


	//   ....[181]....
        /*05a8*/ 	.word	0xffffffff


	//   ....[182]....
        /*05ac*/ 	.word	0xffffffff


	//   ....[183]....
        /*05b0*/ 	.word	0xffffffff


	//   ....[184]....
        /*05b4*/ 	.word	0xffffffff


	//   ....[185]....
        /*05b8*/ 	.word	0xffffffff


	//   ....[186]....
        /*05bc*/ 	.word	0xffffffff


	//   ....[187]....
        /*05c0*/ 	.word	0xffffffff


	//   ....[188]....
        /*05c4*/ 	.word	0xffffffff


	//   ....[189]....
        /*05c8*/ 	.word	0xffffffff


	//   ....[190]....
        /*05cc*/ 	.word	0xffffffff


	//   ....[191]....
        /*05d0*/ 	.word	0xffffffff


	//   ....[192]....
        /*05d4*/ 	.word	0xffffffff


	//   ....[193]....
        /*05d8*/ 	.word	0xffffffff


	//   ....[194]....
        /*05dc*/ 	.word	0xffffffff


	//   ....[195]....
        /*05e0*/ 	.word	0xffffffff


	//   ....[196]....
        /*05e4*/ 	.word	0xffffffff


	//   ....[197]....
        /*05e8*/ 	.word	0xffffffff


	//   ....[198]....
        /*05ec*/ 	.word	0xffffffff


	//   ....[199]....
        /*05f0*/ 	.word	0xffffffff


	//   ....[200]....
        /*05f4*/ 	.word	0xffffffff


	//   ....[201]....
        /*05f8*/ 	.word	0xffffffff


	//   ....[202]....
        /*05fc*/ 	.word	0xffffffff


	//   ....[203]....
        /*0600*/ 	.word	0xffffffff


	//   ....[204]....
        /*0604*/ 	.word	0xffffffff


	//   ....[205]....
        /*0608*/ 	.word	0xffffffff


	//   ....[206]....
        /*060c*/ 	.word	0xffffffff


	//   ....[207]....
        /*0610*/ 	.word	0xffffffff


	//   ....[208]....
        /*0614*/ 	.word	0xffffffff


	//   ....[209]....
        /*0618*/ 	.word	0xffffffff


	//   ....[210]....
        /*061c*/ 	.word	0xffffffff


	//   ....[211]....
        /*0620*/ 	.word	0xffffffff


	//   ....[212]....
        /*0624*/ 	.word	0xffffffff


	//   ....[213]....
        /*0628*/ 	.word	0xffffffff


	//   ....[214]....
        /*062c*/ 	.word	0xffffffff


	//   ....[215]....
        /*0630*/ 	.word	0xffffffff


	//   ....[216]....
        /*0634*/ 	.word	0xffffffff


	//   ....[217]....
        /*0638*/ 	.word	0xffffffff


	//   ....[218]....
        /*063c*/ 	.word	0xffffffff


	//   ....[219]....
        /*0640*/ 	.word	0xffffffff


	//   ....[220]....
        /*0644*/ 	.word	0xffffffff


	//   ....[221]....
        /*0648*/ 	.word	0xffffffff


	//   ....[222]....
        /*064c*/ 	.word	0xffffffff


	//   ....[223]....
        /*0650*/ 	.word	0xffffffff


	//   ....[224]....
        /*0654*/ 	.word	0xffffffff


	//   ....[225]....
        /*0658*/ 	.word	0xffffffff


	//   ....[226]....
        /*065c*/ 	.word	0xffffffff


	//   ....[227]....
        /*0660*/ 	.word	0xffffffff


	//   ....[228]....
        /*0664*/ 	.word	0xffffffff


	//   ....[229]....
        /*0668*/ 	.word	0xffffffff


	//   ....[230]....
        /*066c*/ 	.word	0xffffffff


	//   ....[231]....
        /*0670*/ 	.word	0xffffffff


	//   ....[232]....
        /*0674*/ 	.word	0xffffffff


	//   ....[233]....
        /*0678*/ 	.word	0xffffffff


	//   ....[234]....
        /*067c*/ 	.word	0xffffffff


	//   ....[235]....
        /*0680*/ 	.word	0xffffffff


	//   ....[236]....
        /*0684*/ 	.word	0xffffffff


	//   ....[237]....
        /*0688*/ 	.word	0xffffffff


	//   ....[238]....
        /*068c*/ 	.word	0xffffffff


	//   ....[239]....
        /*0690*/ 	.word	0xffffffff


	//   ....[240]....
        /*0694*/ 	.word	0xffffffff


	//   ....[241]....
        /*0698*/ 	.word	0xffffffff


	//   ....[242]....
        /*069c*/ 	.word	0xffffffff


	//   ....[243]....
        /*06a0*/ 	.word	0xffffffff


	//   ....[244]....
        /*06a4*/ 	.word	0xffffffff


	//   ....[245]....
        /*06a8*/ 	.word	0xffffffff


	//   ....[246]....
        /*06ac*/ 	.word	0xffffffff


	//   ....[247]....
        /*06b0*/ 	.word	0xffffffff


	//   ....[248]....
        /*06b4*/ 	.word	0xffffffff


	//   ....[249]....
        /*06b8*/ 	.word	0xffffffff


	//   ....[250]....
        /*06bc*/ 	.word	0xffffffff


	//   ....[251]....
        /*06c0*/ 	.word	0xffffffff


	//   ....[252]....
        /*06c4*/ 	.word	0xffffffff


	//   ....[253]....
        /*06c8*/ 	.word	0xffffffff


	//   ....[254]....
        /*06cc*/ 	.word	0xffffffff


	//   ....[255]....
        /*06d0*/ 	.word	0xffffffff


	//   ....[0]....
        /*06d4*/ 	.word	0xffffffff


	//   ....[1]....
        /*06d8*/ 	.word	0x0500000f


	//   ....[2]....
        /*06dc*/ 	.word	0x0500000f


	//   ....[3]....
        /*06e0*/ 	.word	0x0500000f


	//   ....[4]....
        /*06e4*/ 	.word	0x0500000f


	//   ....[5]....
        /*06e8*/ 	.word	0x0500000f


	//   ....[6]....
        /*06ec*/ 	.word	0x0500000f


	//   ....[7]....
        /*06f0*/ 	.word	0x0500000f


	//   ....[8]....
        /*06f4*/ 	.word	0x0500000f


	//   ....[9]....
        /*06f8*/ 	.word	0x0500000f


	//   ....[10]....
        /*06fc*/ 	.word	0x0500000f


	//   ....[11]....
        /*0700*/ 	.word	0x0500000f


	//   ....[12]....
        /*0704*/ 	.word	0x0500000f


	//   ....[13]....
        /*0708*/ 	.word	0x0500000f


	//   ....[14]....
        /*070c*/ 	.word	0x0500000f


	//   ....[15]....
        /*0710*/ 	.word	0x0500000f


	//   ....[16]....
        /*0714*/ 	.word	0x0500000f


	//   ....[17]....
        /*0718*/ 	.word	0x0500000f


	//   ....[18]....
        /*071c*/ 	.word	0x0500000f


	//   ....[19]....
        /*0720*/ 	.word	0x0500000f


	//   ....[20]....
        /*0724*/ 	.word	0x0500000f


	//   ....[21]....
        /*0728*/ 	.word	0x0500000f


	//   ....[22]....
        /*072c*/ 	.word	0x0500000f


	//   ....[23]....
        /*0730*/ 	.word	0x0500000f


	//   ....[24]....
        /*0734*/ 	.word	0x0500000f


	//   ....[25]....
        /*0738*/ 	.word	0x0500000f


	//   ....[26]....
        /*073c*/ 	.word	0x0500000f


	//   ....[27]....
        /*0740*/ 	.word	0x0500000f


	//   ....[28]....
        /*0744*/ 	.word	0x0500000f


	//   ....[29]....
        /*0748*/ 	.word	0x0500000f


	//   ....[30]....
        /*074c*/ 	.word	0x0500000f


	//   ....[31]....
        /*0750*/ 	.word	0x0500000f


	//   ....[32]....
        /*0754*/ 	.word	0x0500000f


	//   ....[33]....
        /*0758*/ 	.word	0x0500000f


	//   ....[34]....
        /*075c*/ 	.word	0x0500000f


	//   ....[35]....
        /*0760*/ 	.word	0x0500000f


	//   ....[36]....
        /*0764*/ 	.word	0x0500000f


	//   ....[37]....
        /*0768*/ 	.word	0x0500000f


	//   ....[38]....
        /*076c*/ 	.word	0x0500000f


	//   ....[39]....
        /*0770*/ 	.word	0x0500000f


	//   ....[40]....
        /*0774*/ 	.word	0x0500000f


	//   ....[41]....
        /*0778*/ 	.word	0x0500000f


	//   ....[42]....
        /*077c*/ 	.word	0x0500000f


	//   ....[43]....
        /*0780*/ 	.word	0x0500000f


	//   ....[44]....
        /*0784*/ 	.word	0x0500000f


	//   ....[45]....
        /*0788*/ 	.word	0x0500000f


	//   ....[46]....
        /*078c*/ 	.word	0x0500000f


	//   ....[47]....
        /*0790*/ 	.word	0x0500000f


	//   ....[48]....
        /*0794*/ 	.word	0x0500000f


	//   ....[49]....
        /*0798*/ 	.word	0x0500000f


	//   ....[50]....
        /*079c*/ 	.word	0x0500000f


	//   ....[51]....
        /*07a0*/ 	.word	0x0500000f


	//   ....[52]....
        /*07a4*/ 	.word	0x0500000f


	//   ....[53]....
        /*07a8*/ 	.word	0x0500000f


	//   ....[54]....
        /*07ac*/ 	.word	0x0500000f


	//   ....[55]....
        /*07b0*/ 	.word	0x0500000f


	//   ....[56]....
        /*07b4*/ 	.word	0x0500000f


	//   ....[57]....
        /*07b8*/ 	.word	0x0500000f


	//   ....[58]....
        /*07bc*/ 	.word	0x0500000f


	//   ....[59]....
        /*07c0*/ 	.word	0x0500000f


	//   ....[60]....
        /*07c4*/ 	.word	0x0500000f


	//   ....[61]....
        /*07c8*/ 	.word	0x0500000f


	//   ....[62]....
        /*07cc*/ 	.word	0x0500000f


	//   ....[63]....
        /*07d0*/ 	.word	0x0500000f


	//   ....[64]....
        /*07d4*/ 	.word	0x0500000f


	//   ....[65]....
        /*07d8*/ 	.word	0x0500000f


	//   ....[66]....
        /*07dc*/ 	.word	0x0500000f


	//   ....[67]....
        /*07e0*/ 	.word	0x0500000f


	//   ....[68]....
        /*07e4*/ 	.word	0x0500000f


	//   ....[69]....
        /*07e8*/ 	.word	0x0500000f


	//   ....[70]....
        /*07ec*/ 	.word	0x0500000f


	//   ....[71]....
        /*07f0*/ 	.word	0x0500000f


	//   ....[72]....
        /*07f4*/ 	.word	0x0500000f


	//   ....[73]....
        /*07f8*/ 	.word	0x0500000f


	//   ....[74]....
        /*07fc*/ 	.word	0x0500000f


	//   ....[75]....
        /*0800*/ 	.word	0x0500000f


	//   ....[76]....
        /*0804*/ 	.word	0x0500000f


	//   ....[77]....
        /*0808*/ 	.word	0x0500000f


	//   ....[78]....
        /*080c*/ 	.word	0x0500000f


	//   ....[79]....
        /*0810*/ 	.word	0x0500000f


	//   ....[80]....
        /*0814*/ 	.word	0x0500000f


	//   ....[81]....
        /*0818*/ 	.word	0x0500000f


	//   ....[82]....
        /*081c*/ 	.word	0x0500000f


	//   ....[83]....
        /*0820*/ 	.word	0x0500000f


	//   ....[84]....
        /*0824*/ 	.word	0x0500000f


	//   ....[85]....
        /*0828*/ 	.word	0x0500000f


	//   ....[86]....
        /*082c*/ 	.word	0x0500000f


	//   ....[87]....
        /*0830*/ 	.word	0x0500000f


	//   ....[88]....
        /*0834*/ 	.word	0x0500000f


	//   ....[89]....
        /*0838*/ 	.word	0x0500000f


	//   ....[90]....
        /*083c*/ 	.word	0x0500000f


	//   ....[91]....
        /*0840*/ 	.word	0x0500000f


	//   ....[92]....
        /*0844*/ 	.word	0x0500000f


	//   ....[93]....
        /*0848*/ 	.word	0x0500000f


	//   ....[94]....
        /*084c*/ 	.word	0x0500000f


	//   ....[95]....
        /*0850*/ 	.word	0x0500000f


	//   ....[96]....
        /*0854*/ 	.word	0x0500000f


	//   ....[97]....
        /*0858*/ 	.word	0x0500000f


	//   ....[98]....
        /*085c*/ 	.word	0x0500000f


	//   ....[99]....
        /*0860*/ 	.word	0x0500000f


	//   ....[100]....
        /*0864*/ 	.word	0x0500000f


	//   ....[101]....
        /*0868*/ 	.word	0x0500000f


	//   ....[102]....
        /*086c*/ 	.word	0x0500000f


	//   ....[103]....
        /*0870*/ 	.word	0x0500000f


	//   ....[104]....
        /*0874*/ 	.word	0x0500000f


	//   ....[105]....
        /*0878*/ 	.word	0x0500000f


	//   ....[106]....
        /*087c*/ 	.word	0x0500000f


	//   ....[107]....
        /*0880*/ 	.word	0x0500000f


	//   ....[108]....
        /*0884*/ 	.word	0x0500000f


	//   ....[109]....
        /*0888*/ 	.word	0x0500000f


	//   ....[110]....
        /*088c*/ 	.word	0x0500000f


	//   ....[111]....
        /*0890*/ 	.word	0x0500000f


	//   ....[112]....
        /*0894*/ 	.word	0x0500000f


	//   ....[113]....
        /*0898*/ 	.word	0x0500000f


	//   ....[114]....
        /*089c*/ 	.word	0x0500000f


	//   ....[115]....
        /*08a0*/ 	.word	0x0500000f


	//   ....[116]....
        /*08a4*/ 	.word	0x0500000f


	//   ....[117]....
        /*08a8*/ 	.word	0x0500000f


	//   ....[118]....
        /*08ac*/ 	.word	0x0500000f


	//   ....[119]....
        /*08b0*/ 	.word	0x0500000f


	//   ....[120]....
        /*08b4*/ 	.word	0x0500000f


	//   ....[121]....
        /*08b8*/ 	.word	0x0500000f


	//   ....[122]....
        /*08bc*/ 	.word	0x0500000f


	//   ....[123]....
        /*08c0*/ 	.word	0x0500000f


	//   ....[124]....
        /*08c4*/ 	.word	0x0500000f


	//   ....[125]....
        /*08c8*/ 	.word	0x0500000f


	//   ....[126]....
        /*08cc*/ 	.word	0x0500000f


	//   ....[127]....
        /*08d0*/ 	.word	0x0500000f


	//   ....[128]....
        /*08d4*/ 	.word	0x0500000f


	//   ....[129]....
        /*08d8*/ 	.word	0x0500000f


	//   ....[130]....
        /*08dc*/ 	.word	0x0500000f


	//   ....[131]....
        /*08e0*/ 	.word	0x0500000f


	//   ....[132]....
        /*08e4*/ 	.word	0x0500000f


	//   ....[133]....
        /*08e8*/ 	.word	0x0500000f


	//   ....[134]....
        /*08ec*/ 	.word	0x0500000f


	//   ....[135]....
        /*08f0*/ 	.word	0x0500000f


	//   ....[136]....
        /*08f4*/ 	.word	0x0500000f


	//   ....[137]....
        /*08f8*/ 	.word	0x0500000f


	//   ....[138]....
        /*08fc*/ 	.word	0x0500000f


	//   ....[139]....
        /*0900*/ 	.word	0x0500000f


	//   ....[140]....
        /*0904*/ 	.word	0x0500000f


	//   ....[141]....
        /*0908*/ 	.word	0x0500000f


	//   ....[142]....
        /*090c*/ 	.word	0x0500000f


	//   ....[143]....
        /*0910*/ 	.word	0x0500000f


	//   ....[144]....
        /*0914*/ 	.word	0x0500000f


	//   ....[145]....
        /*0918*/ 	.word	0x0500000f


	//   ....[146]....
        /*091c*/ 	.word	0x0500000f


	//   ....[147]....
        /*0920*/ 	.word	0x0500000f


	//   ....[148]....
        /*0924*/ 	.word	0x0500000f


	//   ....[149]....
        /*0928*/ 	.word	0x0500000f


	//   ....[150]....
        /*092c*/ 	.word	0x0500000f


	//   ....[151]....
        /*0930*/ 	.word	0x0500000f


	//   ....[152]....
        /*0934*/ 	.word	0x0500000f


	//   ....[153]....
        /*0938*/ 	.word	0x0500000f


	//   ....[154]....
        /*093c*/ 	.word	0x0500000f


	//   ....[155]....
        /*0940*/ 	.word	0x0500000f


	//   ....[156]....
        /*0944*/ 	.word	0x0500000f


	//   ....[157]....
        /*0948*/ 	.word	0x0500000f


	//   ....[158]....
        /*094c*/ 	.word	0x0500000f


	//   ....[159]....
        /*0950*/ 	.word	0x0500000f


	//   ....[160]....
        /*0954*/ 	.word	0x0500000f


	//   ....[161]....
        /*0958*/ 	.word	0x0500000f


	//   ....[162]....
        /*095c*/ 	.word	0x0500000f


	//   ....[163]....
        /*0960*/ 	.word	0x0500000f


	//   ....[164]....
        /*0964*/ 	.word	0x0500000f


	//   ....[165]....
        /*0968*/ 	.word	0x0500000f


	//   ....[166]....
        /*096c*/ 	.word	0x0500000f


	//   ....[167]....
        /*0970*/ 	.word	0x0500000f


	//   ....[168]....
        /*0974*/ 	.word	0x0500000f


	//   ....[169]....
        /*0978*/ 	.word	0x0500000f


	//   ....[170]....
        /*097c*/ 	.word	0x0500000f


	//   ....[171]....
        /*0980*/ 	.word	0x0500000f


	//   ....[172]....
        /*0984*/ 	.word	0x0500000f


	//   ....[173]....
        /*0988*/ 	.word	0x0500000f


	//   ....[174]....
        /*098c*/ 	.word	0x0500000f


	//   ....[175]....
        /*0990*/ 	.word	0x0500000f


	//   ....[176]....
        /*0994*/ 	.word	0x0500000f


	//   ....[177]....
        /*0998*/ 	.word	0x0500000f


	//   ....[178]....
        /*099c*/ 	.word	0x0500000f


	//   ....[179]....
        /*09a0*/ 	.word	0x0500000f


	//   ....[180]....
        /*09a4*/ 	.word	0x0500000f


	//   ....[181]....
        /*09a8*/ 	.word	0x0500000f


	//   ....[182]....
        /*09ac*/ 	.word	0x0500000f


	//   ....[183]....
        /*09b0*/ 	.word	0x0500000f


	//   ....[184]....
        /*09b4*/ 	.word	0x0500000f


	//   ....[185]....
        /*09b8*/ 	.word	0x0500000f


	//   ....[186]....
        /*09bc*/ 	.word	0x0500000f


	//   ....[187]....
        /*09c0*/ 	.word	0x0500000f


	//   ....[188]....
        /*09c4*/ 	.word	0x0500000f


	//   ....[189]....
        /*09c8*/ 	.word	0x0500000f


	//   ....[190]....
        /*09cc*/ 	.word	0x0500000f


	//   ....[191]....
        /*09d0*/ 	.word	0x0500000f


	//----- nvinfo : EIATTR_COOP_GROUP_INSTR_OFFSETS
	.align		4
.L_233:
        /*09d4*/ 	.byte	0x04, 0x28
        /*09d6*/ 	.short	(.L_235 - .L_234)


	//   ....[0]....
.L_234:
        /*09d8*/ 	.word	0x00000060


	//   ....[1]....
        /*09dc*/ 	.word	0x00000130


	//   ....[2]....
        /*09e0*/ 	.word	0x000001e0


	//   ....[3]....
        /*09e4*/ 	.word	0x000003a0


	//   ....[4]....
        /*09e8*/ 	.word	0x00000500


	//   ....[5]....
        /*09ec*/ 	.word	0x00000620


	//   ....[6]....
        /*09f0*/ 	.word	0x00000780


	//   ....[7]....
        /*09f4*/ 	.word	0x00002db0


	//   ....[8]....
        /*09f8*/ 	.word	0x00002dc0


	//   ....[9]....
        /*09fc*/ 	.word	0x00003c70


	//   ....[10]....
        /*0a00*/ 	.word	0x00003c80


	//   ....[11]....
        /*0a04*/ 	.word	0x00004b40


	//   ....[12]....
        /*0a08*/ 	.word	0x00004b50


	//   ....[13]....
        /*0a0c*/ 	.word	0x00005ec0


	//   ....[14]....
        /*0a10*/ 	.word	0x00005ed0


	//   ....[15]....
        /*0a14*/ 	.word	0x00006da0


	//   ....[16]....
        /*0a18*/ 	.word	0x00006db0


	//   ....[17]....
        /*0a1c*/ 	.word	0x00007d00


	//   ....[18]....
        /*0a20*/ 	.word	0x00007d10


	//   ....[19]....
        /*0a24*/ 	.word	0x00008e50


	//   ....[20]....
        /*0a28*/ 	.word	0x00008e60


	//   ....[21]....
        /*0a2c*/ 	.word	0x00008f70


	//   ....[22]....
        /*0a30*/ 	.word	0x00008f80


	//   ....[23]....
        /*0a34*/ 	.word	0x000090a0


	//   ....[24]....
        /*0a38*/ 	.word	0x000090b0


	//   ....[25]....
        /*0a3c*/ 	.word	0x00009420


	//   ....[26]....
        /*0a40*/ 	.word	0x00009440


	//   ....[27]....
        /*0a44*/ 	.word	0x00009530


	//   ....[28]....
        /*0a48*/ 	.word	0x00009550


	//   ....[29]....
        /*0a4c*/ 	.word	0x00009640


	//   ....[30]....
        /*0a50*/ 	.word	0x00009660


	//   ....[31]....
        /*0a54*/ 	.word	0x00009fd0


	//   ....[32]....
        /*0a58*/ 	.word	0x0000a940


	//   ....[33]....
        /*0a5c*/ 	.word	0x0000a950


	//   ....[34]....
        /*0a60*/ 	.word	0x0000a960


	//   ....[35]....
        /*0a64*/ 	.word	0x0000a970


	//   ....[36]....
        /*0a68*/ 	.word	0x0000ab80


	//   ....[37]....
        /*0a6c*/ 	.word	0x0000ab90


	//   ....[38]....
        /*0a70*/ 	.word	0x0000aba0


	//   ....[39]....
        /*0a74*/ 	.word	0x0000abb0


	//   ....[40]....
        /*0a78*/ 	.word	0x0000cfe0


	//   ....[41]....
        /*0a7c*/ 	.word	0x0000d000


	//   ....[42]....
        /*0a80*/ 	.word	0x0000d010


	//   ....[43]....
        /*0a84*/ 	.word	0x0000d020


	//   ....[44]....
        /*0a88*/ 	.word	0x0000d110


	//   ....[45]....
        /*0a8c*/ 	.word	0x0000d130


	//   ....[46]....
        /*0a90*/ 	.word	0x0000d140


	//   ....[47]....
        /*0a94*/ 	.word	0x0000d150


	//   ....[48]....
        /*0a98*/ 	.word	0x00010510


	//   ....[49]....
        /*0a9c*/ 	.word	0x00010de0


	//   ....[50]....
        /*0aa0*/ 	.word	0x00012360


	//   ....[51]....
        /*0aa4*/ 	.word	0x00012460


	//   ....[52]....
        /*0aa8*/ 	.word	0x00012ea0


	//   ....[53]....
        /*0aac*/ 	.word	0x00012f30


	//   ....[54]....
        /*0ab0*/ 	.word	0x000156d0


	//   ....[55]....
        /*0ab4*/ 	.word	0x00015eb0


	//   ....[56]....
        /*0ab8*/ 	.word	0x00017b40


	//   ....[57]....
        /*0abc*/ 	.word	0x00017b60


	//   ....[58]....
        /*0ac0*/ 	.word	0x00018110


	//   ....[59]....
        /*0ac4*/ 	.word	0x000181a0


	//   ....[60]....
        /*0ac8*/ 	.word	0x0001b840


	//   ....[61]....
        /*0acc*/ 	.word	0x0001b870


	//   ....[62]....
        /*0ad0*/ 	.word	0x0001b890


	//   ....[63]....
        /*0ad4*/ 	.word	0x0001b8c0


	//   ....[64]....
        /*0ad8*/ 	.word	0x0001e6b0


	//   ....[65]....
        /*0adc*/ 	.word	0x0001ee90


	//   ....[66]....
        /*0ae0*/ 	.word	0x000204f0


	//   ....[67]....
        /*0ae4*/ 	.word	0x00020600


	//   ....[68]....
        /*0ae8*/ 	.word	0x00021170


	//   ....[69]....
        /*0aec*/ 	.word	0x000211d0


	//   ....[70]....
        /*0af0*/ 	.word	0x000228f0


	//   ....[71]....
        /*0af4*/ 	.word	0x00022950


	//   ....[72]....
        /*0af8*/ 	.word	0x00022970


	//   ....[73]....
        /*0afc*/ 	.word	0x00022990


	//   ....[74]....
        /*0b00*/ 	.word	0x000236e0


	//   ....[75]....
        /*0b04*/ 	.word	0x00023710


	//   ....[76]....
        /*0b08*/ 	.word	0x00023740


	//   ....[77]....
        /*0b0c*/ 	.word	0x00023770


	//   ....[78]....
        /*0b10*/ 	.word	0x000237a0


	//   ....[79]....
        /*0b14*/ 	.word	0x000237d0


	//   ....[80]....
        /*0b18*/ 	.word	0x00023800


	//   ....[81]....
        /*0b1c*/ 	.word	0x00023830


	//   ....[82]....
        /*0b20*/ 	.word	0x00023860


	//   ....[83]....
        /*0b24*/ 	.word	0x00023890


	//   ....[84]....
        /*0b28*/ 	.word	0x000238c0


	//   ....[85]....
        /*0b2c*/ 	.word	0x000238f0


	//   ....[86]....
        /*0b30*/ 	.word	0x00023920


	//   ....[87]....
        /*0b34*/ 	.word	0x00023950


	//   ....[88]....
        /*0b38*/ 	.word	0x00023980


	//   ....[89]....
        /*0b3c*/ 	.word	0x000239b0


	//   ....[90]....
        /*0b40*/ 	.word	0x000239e0


	//   ....[91]....
        /*0b44*/ 	.word	0x00023a10


	//   ....[92]....
        /*0b48*/ 	.word	0x00023a40


	//   ....[93]....
        /*0b4c*/ 	.word	0x00023a70


	//   ....[94]....
        /*0b50*/ 	.word	0x00023aa0


	//   ....[95]....
        /*0b54*/ 	.word	0x00023ad0


	//   ....[96]....
        /*0b58*/ 	.word	0x00023af0


	//   ....[97]....
        /*0b5c*/ 	.word	0x00023b20


	//   ....[98]....
        /*0b60*/ 	.word	0x00023b30


	//   ....[99]....
        /*0b64*/ 	.word	0x00023b40


	//   ....[100]....
        /*0b68*/ 	.word	0x00023b60


	//   ....[101]....
        /*0b6c*/ 	.word	0x00023b70


	//   ....[102]....
        /*0b70*/ 	.word	0x00023b80


	//   ....[103]....
        /*0b74*/ 	.word	0x00023b90


	//   ....[104]....
        /*0b78*/ 	.word	0x00023bc0


	//   ....[105]....
        /*0b7c*/ 	.word	0x00023bf0


	//   ....[106]....
        /*0b80*/ 	.word	0x000241d0


	//   ....[107]....
        /*0b84*/ 	.word	0x00024210


	//   ....[108]....
        /*0b88*/ 	.word	0x00024250


	//   ....[109]....
        /*0b8c*/ 	.word	0x00024280


	//   ....[110]....
        /*0b90*/ 	.word	0x00024890


	//   ....[111]....
        /*0b94*/ 	.word	0x000248c0


	//   ....[112]....
        /*0b98*/ 	.word	0x00024980


	//   ....[113]....
        /*0b9c*/ 	.word	0x000249a0


	//   ....[114]....
        /*0ba0*/ 	.word	0x00024a60


	//   ....[115]....
        /*0ba4*/ 	.word	0x00024a80


	//   ....[116]....
        /*0ba8*/ 	.word	0x00024b50


	//   ....[117]....
        /*0bac*/ 	.word	0x00024b70


	//   ....[118]....
        /*0bb0*/ 	.word	0x00025350


	//   ....[119]....
        /*0bb4*/ 	.word	0x00025360


	//   ....[120]....
        /*0bb8*/ 	.word	0x000254a0


	//   ....[121]....
        /*0bbc*/ 	.word	0x000254b0


	//   ....[122]....
        /*0bc0*/ 	.word	0x000255e0


	//   ....[123]....
        /*0bc4*/ 	.word	0x000255f0


	//   ....[124]....
        /*0bc8*/ 	.word	0x00025720


	//   ....[125]....
        /*0bcc*/ 	.word	0x00025730


	//   ....[126]....
        /*0bd0*/ 	.word	0x000258b0


	//   ....[127]....
        /*0bd4*/ 	.word	0x00025a60


	//   ....[128]....
        /*0bd8*/ 	.word	0x00025a90


	//   ....[129]....
        /*0bdc*/ 	.word	0x00025ac0


	//   ....[130]....
        /*0be0*/ 	.word	0x00025af0


	//   ....[131]....
        /*0be4*/ 	.word	0x00025b20


	//   ....[132]....
        /*0be8*/ 	.word	0x00025b50


	//   ....[133]....
        /*0bec*/ 	.word	0x00025cc0


	//   ....[134]....
        /*0bf0*/ 	.word	0x00025cf0


	//   ....[135]....
        /*0bf4*/ 	.word	0x00025d20


	//   ....[136]....
        /*0bf8*/ 	.word	0x00025d50


	//   ....[137]....
        /*0bfc*/ 	.word	0x00025d80


	//   ....[138]....
        /*0c00*/ 	.word	0x00025db0


	//   ....[139]....
        /*0c04*/ 	.word	0x00025e40


	//   ....[140]....
        /*0c08*/ 	.word	0x00025ea0


	//   ....[141]....
        /*0c0c*/ 	.word	0x00025f30


	//   ....[142]....
        /*0c10*/ 	.word	0x00027180


	//   ....[143]....
        /*0c14*/ 	.word	0x00029170


	//   ....[144]....
        /*0c18*/ 	.word	0x000291a0


	//   ....[145]....
        /*0c1c*/ 	.word	0x00029220


	//   ....[146]....
        /*0c20*/ 	.word	0x00029240


	//   ....[147]....
        /*0c24*/ 	.word	0x00029280


	//   ....[148]....
        /*0c28*/ 	.word	0x000292a0


	//   ....[149]....
        /*0c2c*/ 	.word	0x000292e0


	//   ....[150]....
        /*0c30*/ 	.word	0x00029300


	//   ....[151]....
        /*0c34*/ 	.word	0x00029340


	//   ....[152]....
        /*0c38*/ 	.word	0x00029360


	//   ....[153]....
        /*0c3c*/ 	.word	0x000293a0


	//   ....[154]....
        /*0c40*/ 	.word	0x000293c0


	//   ....[155]....
        /*0c44*/ 	.word	0x00029400


	//   ....[156]....
        /*0c48*/ 	.word	0x00029410


	//   ....[157]....
        /*0c4c*/ 	.word	0x00029430


	//   ....[158]....
        /*0c50*/ 	.word	0x00029440


	//   ....[159]....
        /*0c54*/ 	.word	0x000294c0


	//   ....[160]....
        /*0c58*/ 	.word	0x000294e0


	//   ....[161]....
        /*0c5c*/ 	.word	0x00029520


	//   ....[162]....
        /*0c60*/ 	.word	0x00029530


	//   ....[163]....
        /*0c64*/ 	.word	0x00029a10


	//   ....[164]....
        /*0c68*/ 	.word	0x00029a40


	//   ....[165]....
        /*0c6c*/ 	.word	0x00029b50


	//   ....[166]....
        /*0c70*/ 	.word	0x00029b60


	//   ....[167]....
        /*0c74*/ 	.word	0x00029be0


	//   ....[168]....
        /*0c78*/ 	.word	0x00029bf0


	//   ....[169]....
        /*0c7c*/ 	.word	0x00029c70


	//   ....[170]....
        /*0c80*/ 	.word	0x00029c80


	//   ....[171]....
        /*0c84*/ 	.word	0x00029d00


	//   ....[172]....
        /*0c88*/ 	.word	0x00029d10


	//   ....[173]....
        /*0c8c*/ 	.word	0x00029d80


	//   ....[174]....
        /*0c90*/ 	.word	0x00029d90


	//   ....[175]....
        /*0c94*/ 	.word	0x00029e00


	//   ....[176]....
        /*0c98*/ 	.word	0x00029e10


	//   ....[177]....
        /*0c9c*/ 	.word	0x00029e20


	//   ....[178]....
        /*0ca0*/ 	.word	0x00029e90


	//   ....[179]....
        /*0ca4*/ 	.word	0x00029ea0


	//   ....[180]....
        /*0ca8*/ 	.word	0x00029eb0


	//   ....[181]....
        /*0cac*/ 	.word	0x00029ee0


	//   ....[182]....
        /*0cb0*/ 	.word	0x00029f00


	//   ....[183]....
        /*0cb4*/ 	.word	0x0002a610


	//   ....[184]....
        /*0cb8*/ 	.word	0x0002a640


	//   ....[185]....
        /*0cbc*/ 	.word	0x0002a670


	//   ....[186]....
        /*0cc0*/ 	.word	0x0002a6b0


	//   ....[187]....
        /*0cc4*/ 	.word	0x0002a740


	//   ....[188]....
        /*0cc8*/ 	.word	0x0002a760


	//   ....[189]....
        /*0ccc*/ 	.word	0x0002a7e0


	//   ....[190]....
        /*0cd0*/ 	.word	0x0002a800


	//   ....[191]....
        /*0cd4*/ 	.word	0x0002a880


	//   ....[192]....
        /*0cd8*/ 	.word	0x0002a8a0


	//   ....[193]....
        /*0cdc*/ 	.word	0x0002a920


	//   ....[194]....
        /*0ce0*/ 	.word	0x0002a940


	//   ....[195]....
        /*0ce4*/ 	.word	0x0002a9c0


	//   ....[196]....
        /*0ce8*/ 	.word	0x0002a9e0


	//   ....[197]....
        /*0cec*/ 	.word	0x0002a9f0


	//   ....[198]....
        /*0cf0*/ 	.word	0x0002aa00


	//   ....[199]....
        /*0cf4*/ 	.word	0x0002b3a0


	//   ....[200]....
        /*0cf8*/ 	.word	0x0002b3c0


	//   ....[201]....
        /*0cfc*/ 	.word	0x0002b3d0


	//   ....[202]....
        /*0d00*/ 	.word	0x0002b3e0


	//   ....[203]....
        /*0d04*/ 	.word	0x0002b3f0


	//   ....[204]....
        /*0d08*/ 	.word	0x0002b440


	//   ....[205]....
        /*0d0c*/ 	.word	0x0002b460


	//   ....[206]....
        /*0d10*/ 	.word	0x0002b480


	//   ....[207]....
        /*0d14*/ 	.word	0x0002b490


	//   ....[208]....
        /*0d18*/ 	.word	0x0002b4d0


	//   ....[209]....
        /*0d1c*/ 	.word	0x0002b4e0


	//   ....[210]....
        /*0d20*/ 	.word	0x0002b520


	//   ....[211]....
        /*0d24*/ 	.word	0x0002b530


	//   ....[212]....
        /*0d28*/ 	.word	0x0002b570


	//   ....[213]....
        /*0d2c*/ 	.word	0x0002b580


	//   ....[214]....
        /*0d30*/ 	.word	0x0002b5c0


	//   ....[215]....
        /*0d34*/ 	.word	0x0002b5d0


	//   ....[216]....
        /*0d38*/ 	.word	0x0002b5e0


	//   ....[217]....
        /*0d3c*/ 	.word	0x0002b620


	//   ....[218]....
        /*0d40*/ 	.word	0x0002b690


	//   ....[219]....
        /*0d44*/ 	.word	0x0002ba60


	//   ....[220]....
        /*0d48*/ 	.word	0x0002ba70


	//   ....[221]....
        /*0d4c*/ 	.word	0x0002ba80


	//   ....[222]....
        /*0d50*/ 	.word	0x0002ba90


	//   ....[223]....
        /*0d54*/ 	.word	0x0002bae0


	//   ....[224]....
        /*0d58*/ 	.word	0x0002bb00


	//   ....[225]....
        /*0d5c*/ 	.word	0x0002bb20


	//   ....[226]....
        /*0d60*/ 	.word	0x0002bb30


	//   ....[227]....
        /*0d64*/ 	.word	0x0002bb70


	//   ....[228]....
        /*0d68*/ 	.word	0x0002bb80


	//   ....[229]....
        /*0d6c*/ 	.word	0x0002bbc0


	//   ....[230]....
        /*0d70*/ 	.word	0x0002bbd0


	//   ....[231]....
        /*0d74*/ 	.word	0x0002bc10


	//   ....[232]....
        /*0d78*/ 	.word	0x0002bc20


	//   ....[233]....
        /*0d7c*/ 	.word	0x0002bc60


	//   ....[234]....
        /*0d80*/ 	.word	0x0002bc70


	//   ....[235]....
        /*0d84*/ 	.word	0x0002bc80


	//   ....[236]....
        /*0d88*/ 	.word	0x0002bcc0


	//   ....[237]....
        /*0d8c*/ 	.word	0x0002bce0


	//   ....[238]....
        /*0d90*/ 	.word	0x0002bd40


	//   ....[239]....
        /*0d94*/ 	.word	0x0002cf00


	//   ....[240]....
        /*0d98*/ 	.word	0x0002cf30


	//   ....[241]....
        /*0d9c*/ 	.word	0x0002cf70


	//   ....[242]....
        /*0da0*/ 	.word	0x0002cfa0


	//   ....[243]....
        /*0da4*/ 	.word	0x0002cfd0


	//   ....[244]....
        /*0da8*/ 	.word	0x0002d000


	//   ....[245]....
        /*0dac*/ 	.word	0x0002d030


	//   ....[246]....
        /*0db0*/ 	.word	0x0002d060


	//   ....[247]....
        /*0db4*/ 	.word	0x0002d1e0


	//   ....[248]....
        /*0db8*/ 	.word	0x0002d210


	//   ....[249]....
        /*0dbc*/ 	.word	0x0002d240


	//   ....[250]....
        /*0dc0*/ 	.word	0x0002d270


	//   ....[251]....
        /*0dc4*/ 	.word	0x0002d2a0


	//   ....[252]....
        /*0dc8*/ 	.word	0x0002d2d0


	//   ....[253]....
        /*0dcc*/ 	.word	0x0002d390


	//   ....[254]....
        /*0dd0*/ 	.word	0x0002d3b0


	//   ....[255]....
        /*0dd4*/ 	.word	0x0002d420


	//   ....[0]....
        /*0dd8*/ 	.word	0x0002dae0


	//   ....[1]....
        /*0ddc*/ 	.word	0x0002de80


	//   ....[2]....
        /*0de0*/ 	.word	0x0002df10


	//   ....[3]....
        /*0de4*/ 	.word	0x0002dfa0


	//   ....[4]....
        /*0de8*/ 	.word	0x0002e030


	//   ....[5]....
        /*0dec*/ 	.word	0x0002e0c0


	//   ....[6]....
        /*0df0*/ 	.word	0x0002e150


	//   ....[7]....
        /*0df4*/ 	.word	0x0002e230


	//   ....[8]....
        /*0df8*/ 	.word	0x0002e2c0


	//   ....[9]....
        /*0dfc*/ 	.word	0x0002e360


	//   ....[10]....
        /*0e00*/ 	.word	0x0002e3f0


	//   ....[11]....
        /*0e04*/ 	.word	0x0002e480


	//   ....[12]....
        /*0e08*/ 	.word	0x0002e510


	//   ....[13]....
        /*0e0c*/ 	.word	0x0002e5f0


	//   ....[14]....
        /*0e10*/ 	.word	0x0002e680


	//   ....[15]....
        /*0e14*/ 	.word	0x0002e710


	//   ....[16]....
        /*0e18*/ 	.word	0x0002e7a0


	//   ....[17]....
        /*0e1c*/ 	.word	0x0002e830


	//   ....[18]....
        /*0e20*/ 	.word	0x0002e8c0


	//   ....[19]....
        /*0e24*/ 	.word	0x0002e9f0


	//   ....[20]....
        /*0e28*/ 	.word	0x0002eaa0


	//   ....[21]....
        /*0e2c*/ 	.word	0x0002eb30


	//   ....[22]....
        /*0e30*/ 	.word	0x0002eb80


	//   ....[23]....
        /*0e34*/ 	.word	0x0002ebd0


	//   ....[24]....
        /*0e38*/ 	.word	0x0002ec60


	//   ....[25]....
        /*0e3c*/ 	.word	0x0002ecf0


	//   ....[26]....
        /*0e40*/ 	.word	0x0002ed40


	//   ....[27]....
        /*0e44*/ 	.word	0x0002ed90


	//   ....[28]....
        /*0e48*/ 	.word	0x0002ee80


	//   ....[29]....
        /*0e4c*/ 	.word	0x0002ef30


	//   ....[30]....
        /*0e50*/ 	.word	0x0002ef90


	//   ....[31]....
        /*0e54*/ 	.word	0x0002f010


	//   ....[32]....
        /*0e58*/ 	.word	0x0002f100


	//   ....[33]....
        /*0e5c*/ 	.word	0x0002f150


	//   ....[34]....
        /*0e60*/ 	.word	0x0002f1a0


	//   ....[35]....
        /*0e64*/ 	.word	0x0002f1f0


	//   ....[36]....
        /*0e68*/ 	.word	0x0002f600


	//   ....[37]....
        /*0e6c*/ 	.word	0x0002f730


	//   ....[38]....
        /*0e70*/ 	.word	0x0002f860


	//   ....[39]....
        /*0e74*/ 	.word	0x0002f8e0


	//   ....[40]....
        /*0e78*/ 	.word	0x0002f940


	//   ....[41]....
        /*0e7c*/ 	.word	0x0002f9c0


	//   ....[42]....
        /*0e80*/ 	.word	0x0002fa20


	//   ....[43]....
        /*0e84*/ 	.word	0x0002faa0


	//   ....[44]....
        /*0e88*/ 	.word	0x0002fb00


	//   ....[45]....
        /*0e8c*/ 	.word	0x0002fb80


	//   ....[46]....
        /*0e90*/ 	.word	0x0002fbe0


	//   ....[47]....
        /*0e94*/ 	.word	0x0002fc60


	//   ....[48]....
        /*0e98*/ 	.word	0x0002fcc0


	//   ....[49]....
        /*0e9c*/ 	.word	0x0002fd40


	//   ....[50]....
        /*0ea0*/ 	.word	0x0002fda0


	//   ....[51]....
        /*0ea4*/ 	.word	0x0002fe00


	//   ....[52]....
        /*0ea8*/ 	.word	0x0002fe60


	//   ....[53]....
        /*0eac*/ 	.word	0x0002fef0


	//   ....[54]....
        /*0eb0*/ 	.word	0x0002ff50


	//   ....[55]....
        /*0eb4*/ 	.word	0x0002ffd0


	//   ....[56]....
        /*0eb8*/ 	.word	0x00030030


	//   ....[57]....
        /*0ebc*/ 	.word	0x000300a0


	//   ....[58]....
        /*0ec0*/ 	.word	0x00030100


	//   ....[59]....
        /*0ec4*/ 	.word	0x00030180


	//   ....[60]....
        /*0ec8*/ 	.word	0x000301e0


	//   ....[61]....
        /*0ecc*/ 	.word	0x00030260


	//   ....[62]....
        /*0ed0*/ 	.word	0x000302c0


	//   ....[63]....
        /*0ed4*/ 	.word	0x00030340


	//   ....[64]....
        /*0ed8*/ 	.word	0x000303a0


	//   ....[65]....
        /*0edc*/ 	.word	0x00030410


	//   ....[66]....
        /*0ee0*/ 	.word	0x00030470


	//   ....[67]....
        /*0ee4*/ 	.word	0x000304d0


	//   ....[68]....
        /*0ee8*/ 	.word	0x000305c0


	//   ....[69]....
        /*0eec*/ 	.word	0x00030610


	//   ....[70]....
        /*0ef0*/ 	.word	0x000306a0


	//   ....[71]....
        /*0ef4*/ 	.word	0x00030730


	//   ....[72]....
        /*0ef8*/ 	.word	0x000307c0


	//   ....[73]....
        /*0efc*/ 	.word	0x00030850


	//   ....[74]....
        /*0f00*/ 	.word	0x000308e0


	//   ....[75]....
        /*0f04*/ 	.word	0x00030970


	//   ....[76]....
        /*0f08*/ 	.word	0x00030a30


	//   ....[77]....
        /*0f0c*/ 	.word	0x00030d00


	//   ....[78]....
        /*0f10*/ 	.word	0x00030e00


	//   ....[79]....
        /*0f14*/ 	.word	0x00030ee0


	//   ....[80]....
        /*0f18*/ 	.word	0x00030f60


	//   ....[81]....
        /*0f1c*/ 	.word	0x00031010


	//   ....[82]....
        /*0f20*/ 	.word	0x00031090


	//   ....[83]....
        /*0f24*/ 	.word	0x00031130


	//   ....[84]....
        /*0f28*/ 	.word	0x000311b0


	//   ....[85]....
        /*0f2c*/ 	.word	0x00031250


	//   ....[86]....
        /*0f30*/ 	.word	0x000312d0


	//   ....[87]....
        /*0f34*/ 	.word	0x00031370


	//   ....[88]....
        /*0f38*/ 	.word	0x000313f0


	//   ....[89]....
        /*0f3c*/ 	.word	0x00031490


	//   ....[90]....
        /*0f40*/ 	.word	0x00031510


	//   ....[91]....
        /*0f44*/ 	.word	0x000315b0


	//   ....[92]....
        /*0f48*/ 	.word	0x00031630


	//   ....[93]....
        /*0f4c*/ 	.word	0x000316d0


	//   ....[94]....
        /*0f50*/ 	.word	0x00031730


	//   ....[95]....
        /*0f54*/ 	.word	0x000317f0


	//   ....[96]....
        /*0f58*/ 	.word	0x00031880


	//   ....[97]....
        /*0f5c*/ 	.word	0x00031930


	//   ....[98]....
        /*0f60*/ 	.word	0x00031af0


	//   ....[99]....
        /*0f64*/ 	.word	0x00031b80


	//   ....[100]....
        /*0f68*/ 	.word	0x00031c80


	//   ....[101]....
        /*0f6c*/ 	.word	0x00031cd0


	//   ....[102]....
        /*0f70*/ 	.word	0x00031dd0


	//   ....[103]....
        /*0f74*/ 	.word	0x00031e20


	//   ....[104]....
        /*0f78*/ 	.word	0x00031f20


	//   ....[105]....
        /*0f7c*/ 	.word	0x00031f70


	//   ....[106]....
        /*0f80*/ 	.word	0x00031fd0


	//   ....[107]....
        /*0f84*/ 	.word	0x000320c0


	//   ....[108]....
        /*0f88*/ 	.word	0x000321c0


	//   ....[109]....
        /*0f8c*/ 	.word	0x00032210


	//   ....[110]....
        /*0f90*/ 	.word	0x00032270


	//   ....[111]....
        /*0f94*/ 	.word	0x00032350


	//   ....[112]....
        /*0f98*/ 	.word	0x000323b0


	//   ....[113]....
        /*0f9c*/ 	.word	0x00032450


	//   ....[114]....
        /*0fa0*/ 	.word	0x000324f0


	//   ....[115]....
        /*0fa4*/ 	.word	0x000325a0


	//   ....[116]....
        /*0fa8*/ 	.word	0x00032600


	//   ....[117]....
        /*0fac*/ 	.word	0x000326b0


	//   ....[118]....
        /*0fb0*/ 	.word	0x00032760


	//   ....[119]....
        /*0fb4*/ 	.word	0x000327c0


	//   ....[120]....
        /*0fb8*/ 	.word	0x00032820


	//   ....[121]....
        /*0fbc*/ 	.word	0x00032910


	//   ....[122]....
        /*0fc0*/ 	.word	0x00032970


	//   ....[123]....
        /*0fc4*/ 	.word	0x00032a70


	//   ....[124]....
        /*0fc8*/ 	.word	0x00032ad0


	//   ....[125]....
        /*0fcc*/ 	.word	0x00032bd0


	//   ....[126]....
        /*0fd0*/ 	.word	0x00032c30


	//   ....[127]....
        /*0fd4*/ 	.word	0x00032d30


	//   ....[128]....
        /*0fd8*/ 	.word	0x00032d90


	//   ....[129]....
        /*0fdc*/ 	.word	0x00032e90


	//   ....[130]....
        /*0fe0*/ 	.word	0x00032ef0


	//   ....[131]....
        /*0fe4*/ 	.word	0x00032fe0


	//   ....[132]....
        /*0fe8*/ 	.word	0x00033040


	//   ....[133]....
        /*0fec*/ 	.word	0x000330e0


	//   ....[134]....
        /*0ff0*/ 	.word	0x00033260


	//   ....[135]....
        /*0ff4*/ 	.word	0x00033300


	//   ....[136]....
        /*0ff8*/ 	.word	0x00033360


	//   ....[137]....
        /*0ffc*/ 	.word	0x00033410


	//   ....[138]....
        /*1000*/ 	.word	0x000334a0


	//   ....[139]....
        /*1004*/ 	.word	0x00033530


	//   ....[140]....
        /*1008*/ 	.word	0x00033590


	//   ....[141]....
        /*100c*/ 	.word	0x00033640


	//   ....[142]....
        /*1010*/ 	.word	0x000336a0


	//   ....[143]....
        /*1014*/ 	.word	0x00033750


	//   ....[144]....
        /*1018*/ 	.word	0x000337b0


	//   ....[145]....
        /*101c*/ 	.word	0x00033860


	//   ....[146]....
        /*1020*/ 	.word	0x000338c0


	//   ....[147]....
        /*1024*/ 	.word	0x00033970


	//   ....[148]....
        /*1028*/ 	.word	0x000339d0


	//   ....[149]....
        /*102c*/ 	.word	0x00033a80


	//   ....[150]....
        /*1030*/ 	.word	0x00033b10


	//   ....[151]....
        /*1034*/ 	.word	0x00033ba0


	//   ....[152]....
        /*1038*/ 	.word	0x00033c20


	//   ....[153]....
        /*103c*/ 	.word	0x00033cb0


	//   ....[154]....
        /*1040*/ 	.word	0x00033da0


	//   ....[155]....
        /*1044*/ 	.word	0x00033e30


	//   ....[156]....
        /*1048*/ 	.word	0x00033e90


	//   ....[157]....
        /*104c*/ 	.word	0x00033f40


	//   ....[158]....
        /*1050*/ 	.word	0x00033fa0


	//   ....[159]....
        /*1054*/ 	.word	0x00034050


	//   ....[160]....
        /*1058*/ 	.word	0x000340b0


	//   ....[161]....
        /*105c*/ 	.word	0x00034160


	//   ....[162]....
        /*1060*/ 	.word	0x000341c0


	//   ....[163]....
        /*1064*/ 	.word	0x00034270


	//   ....[164]....
        /*1068*/ 	.word	0x000342d0


	//   ....[165]....
        /*106c*/ 	.word	0x00034380


	//   ....[166]....
        /*1070*/ 	.word	0x000343e0


	//   ....[167]....
        /*1074*/ 	.word	0x00034490


	//   ....[168]....
        /*1078*/ 	.word	0x000344f0


	//   ....[169]....
        /*107c*/ 	.word	0x000345a0


	//   ....[170]....
        /*1080*/ 	.word	0x00034600


	//   ....[171]....
        /*1084*/ 	.word	0x000346b0


	//   ....[172]....
        /*1088*/ 	.word	0x00034710


	//   ....[173]....
        /*108c*/ 	.word	0x000347c0


	//   ....[174]....
        /*1090*/ 	.word	0x000349a0


	//   ....[175]....
        /*1094*/ 	.word	0x00034a40


	//   ....[176]....
        /*1098*/ 	.word	0x00034b60


	//   ....[177]....
        /*109c*/ 	.word	0x00034bd0


	//   ....[178]....
        /*10a0*/ 	.word	0x00034c40


	//   ....[179]....
        /*10a4*/ 	.word	0x00034cb0


	//   ....[180]....
        /*10a8*/ 	.word	0x00034d20


	//   ....[181]....
        /*10ac*/ 	.word	0x00034da0


	//   ....[182]....
        /*10b0*/ 	.word	0x00034e30


	//   ....[183]....
        /*10b4*/ 	.word	0x00034ec0


	//   ....[184]....
        /*10b8*/ 	.word	0x00034f30


	//   ....[185]....
        /*10bc*/ 	.word	0x00034fa0


	//   ....[186]....
        /*10c0*/ 	.word	0x00035010


	//   ....[187]....
        /*10c4*/ 	.word	0x00035090


	//   ....[188]....
        /*10c8*/ 	.word	0x00035100


	//   ....[189]....
        /*10cc*/ 	.word	0x000351a0


	//   ....[190]....
        /*10d0*/ 	.word	0x00035230


	//   ....[191]....
        /*10d4*/ 	.word	0x00035360


	//----- nvinfo : EIATTR_REG_RECONFIG
	.align		4
.L_235:
        /*10d8*/ 	.byte	0x01, 0x54
	.zero		2


	//----- nvinfo : EIATTR_SYSCALL_OFFSETS
	.align		4
        /*10dc*/ 	.byte	0x04, 0x46
        /*10de*/ 	.short	(.L_237 - .L_236)


	//   ....[0]....
.L_236:
        /*10e0*/ 	.word	0x00001b90


	//   ....[1]....
        /*10e4*/ 	.word	0x00001ce0


	//   ....[2]....
        /*10e8*/ 	.word	0x0000a170


	//   ....[3]....
        /*10ec*/ 	.word	0x0000a710


	//   ....[4]....
        /*10f0*/ 	.word	0x00028470


	//   ....[5]....
        /*10f4*/ 	.word	0x000285e0


	//   ....[6]....
        /*10f8*/ 	.word	0x00028730


	//   ....[7]....
        /*10fc*/ 	.word	0x00028870


	//   ....[8]....
        /*1100*/ 	.word	0x0002a2c0


	//----- nvinfo : EIATTR_MBARRIER_INSTR_OFFSETS
	.align		4
.L_237:
        /*1104*/ 	.byte	0x04, 0x39
        /*1106*/ 	.short	(.L_239 - .L_238)


	//   ....[0]....
.L_238:
        /*1108*/ 	.word	0x00000250
        /*110c*/ 	.word	0x000000ff
        /*1110*/ 	.word	0x00022800
        /*1114*/ 	.short	0x0100
        /*1116*/ 	.byte	0x08
	.zero		1


	//   ....[1]....
        /*1118*/ 	.word	0x00000260
        /*111c*/ 	.word	0x000000ff
        /*1120*/ 	.word	0x00022820
        /*1124*/ 	.short	0x0100
        /*1126*/ 	.byte	0x08
	.zero		1


	//   ....[2]....
        /*1128*/ 	.word	0x00000350
        /*112c*/ 	.word	0x000000ff
        /*1130*/ 	.word	0x00022830
        /*1134*/ 	.short	0x0100
        /*1136*/ 	.byte	0x08
	.zero		1


	//   ....[3]....
        /*1138*/ 	.word	0x00000360
        /*113c*/ 	.word	0x000000ff
        /*1140*/ 	.word	0x00022840
        /*1144*/ 	.short	0x0100
        /*1146*/ 	.byte	0x08
	.zero		1


	//   ....[4]....
        /*1148*/ 	.word	0x00000370
        /*114c*/ 	.word	0x000000ff
        /*1150*/ 	.word	0x00022838
        /*1154*/ 	.short	0x0100
        /*1156*/ 	.byte	0x08
	.zero		1


	//   ....[5]....
        /*1158*/ 	.word	0x00000380
        /*115c*/ 	.word	0x000000ff
        /*1160*/ 	.word	0x00022848
        /*1164*/ 	.short	0x0100
        /*1166*/ 	.byte	0x08
	.zero		1


	//   ....[6]....
        /*1168*/ 	.word	0x000004b0
        /*116c*/ 	.word	0x000000ff
        /*1170*/ 	.word	0x00022850
        /*1174*/ 	.short	0x0100
        /*1176*/ 	.byte	0x08
	.zero		1


	//   ....[7]....
        /*1178*/ 	.word	0x000004c0
        /*117c*/ 	.word	0x000000ff
        /*1180*/ 	.word	0x00022860
        /*1184*/ 	.short	0x0100
        /*1186*/ 	.byte	0x08
	.zero		1


	//   ....[8]....
        /*1188*/ 	.word	0x000004d0
        /*118c*/ 	.word	0x000000ff
        /*1190*/ 	.word	0x00022858
        /*1194*/ 	.short	0x0100
        /*1196*/ 	.byte	0x08
	.zero		1


	//   ....[9]....
        /*1198*/ 	.word	0x000004e0
        /*119c*/ 	.word	0x000000ff
        /*11a0*/ 	.word	0x00022868
        /*11a4*/ 	.short	0x0100
        /*11a6*/ 	.byte	0x08
	.zero		1


	//   ....[10]....
        /*11a8*/ 	.word	0x000005d0
        /*11ac*/ 	.word	0x000000ff
        /*11b0*/ 	.word	0x00022870
        /*11b4*/ 	.short	0x0100
        /*11b6*/ 	.byte	0x06
	.zero		1


	//   ....[11]....
        /*11b8*/ 	.word	0x000005e0
        /*11bc*/ 	.word	0x000000ff
        /*11c0*/ 	.word	0x00022880
        /*11c4*/ 	.short	0x0100
        /*11c6*/ 	.byte	0x06
	.zero		1


	//   ....[12]....
        /*11c8*/ 	.word	0x000005f0
        /*11cc*/ 	.word	0x000000ff
        /*11d0*/ 	.word	0x00022878
        /*11d4*/ 	.short	0x0100
        /*11d6*/ 	.byte	0x06
	.zero		1


	//   ....[13]....
        /*11d8*/ 	.word	0x00000600
        /*11dc*/ 	.word	0x000000ff
        /*11e0*/ 	.word	0x00022888
        /*11e4*/ 	.short	0x0100
        /*11e6*/ 	.byte	0x06
	.zero		1


	//   ....[14]....
        /*11e8*/ 	.word	0x00000730
        /*11ec*/ 	.word	0x000000ff
        /*11f0*/ 	.word	0x00022890
        /*11f4*/ 	.short	0x0100
        /*11f6*/ 	.byte	0x08
	.zero		1


	//   ....[15]....
        /*11f8*/ 	.word	0x00000740
        /*11fc*/ 	.word	0x000000ff
        /*1200*/ 	.word	0x000228a0
        /*1204*/ 	.short	0x0100
        /*1206*/ 	.byte	0x08
	.zero		1


	//   ....[16]....
        /*1208*/ 	.word	0x00000750
        /*120c*/ 	.word	0x000000ff
        /*1210*/ 	.word	0x00022898
        /*1214*/ 	.short	0x0100
        /*1216*/ 	.byte	0x08
	.zero		1


	//   ....[17]....
        /*1218*/ 	.word	0x00000760
        /*121c*/ 	.word	0x000000ff
        /*1220*/ 	.word	0x000228a8
        /*1224*/ 	.short	0x0100
        /*1226*/ 	.byte	0x08
	.zero		1


	//   ....[18]....
        /*1228*/ 	.word	0x000008a0
        /*122c*/ 	.word	0x000000ff
        /*1230*/ 	.word	0x000228b0
        /*1234*/ 	.short	0x0100
        /*1236*/ 	.byte	0x08
	.zero		1


	//   ....[19]....
        /*1238*/ 	.word	0x000008b0
        /*123c*/ 	.word	0x000000ff
        /*1240*/ 	.word	0x000228c0
        /*1244*/ 	.short	0x0100
        /*1246*/ 	.byte	0x08
	.zero		1


	//   ....[20]....
        /*1248*/ 	.word	0x000008c0
        /*124c*/ 	.word	0x000000ff
        /*1250*/ 	.word	0x000228b8
        /*1254*/ 	.short	0x0100
        /*1256*/ 	.byte	0x08
	.zero		1


	//   ....[21]....
        /*1258*/ 	.word	0x000008d0
        /*125c*/ 	.word	0x000000ff
        /*1260*/ 	.word	0x000228c8
        /*1264*/ 	.short	0x0100
        /*1266*/ 	.byte	0x08
	.zero		1


	//   ....[22]....
        /*1268*/ 	.word	0x00002d60
        /*126c*/ 	.word	0x00000057
        /*1270*/ 	.word	0x00022890
        /*1274*/ 	.short	0x010a
        /*1276*/ 	.byte	0x3f
	.zero		1


	//   ....[23]....
        /*1278*/ 	.word	0x00005e60
        /*127c*/ 	.word	0x00000057
        /*1280*/ 	.word	0x00022890
        /*1284*/ 	.short	0x010a
        /*1286*/ 	.byte	0x3f
	.zero		1


	//   ....[24]....
        /*1288*/ 	.word	0x00008ca0
        /*128c*/ 	.word	0x00000057
        /*1290*/ 	.word	0x00022890
        /*1294*/ 	.short	0x010a
        /*1296*/ 	.byte	0x3f
	.zero		1


	//   ....[25]....
        /*1298*/ 	.word	0x00009270
        /*129c*/ 	.word	0x00000004
        /*12a0*/ 	.word	0x00000000
        /*12a4*/ 	.short	0x0101
        /*12a6*/ 	.byte	0x3f
	.zero		1


	//   ....[26]....
        /*12a8*/ 	.word	0x000092b0
        /*12ac*/ 	.word	0x00000057
        /*12b0*/ 	.word	0x000228b0
        /*12b4*/ 	.short	0x010a
        /*12b6*/ 	.byte	0x3f
	.zero		1


	//   ....[27]....
        /*12b8*/ 	.word	0x000097f0
        /*12bc*/ 	.word	0x00000057
        /*12c0*/ 	.word	0x00000000
        /*12c4*/ 	.short	0x0101
        /*12c6*/ 	.byte	0x3f
	.zero		1


	//   ....[28]....
        /*12c8*/ 	.word	0x0000a490
        /*12cc*/ 	.word	0x00000011
        /*12d0*/ 	.word	0x00022800
        /*12d4*/ 	.short	0x010a
        /*12d6*/ 	.byte	0x3f
	.zero		1


	//   ....[29]....
        /*12d8*/ 	.word	0x0000a4e0
        /*12dc*/ 	.word	0x00000011
        /*12e0*/ 	.word	0x00022800
        /*12e4*/ 	.short	0x010a
        /*12e6*/ 	.byte	0x3f
	.zero		1


	//   ....[30]....
        /*12e8*/ 	.word	0x0000adc0
        /*12ec*/ 	.word	0x00000011
        /*12f0*/ 	.word	0x00022800
        /*12f4*/ 	.short	0x010a
        /*12f6*/ 	.byte	0x3f
	.zero		1


	//   ....[31]....
        /*12f8*/ 	.word	0x0000d350
        /*12fc*/ 	.word	0x00000011
        /*1300*/ 	.word	0x00022800
        /*1304*/ 	.short	0x010a
        /*1306*/ 	.byte	0x3f
	.zero		1


	//   ....[32]....
        /*1308*/ 	.word	0x0000f3f0
        /*130c*/ 	.word	0x0000000e
        /*1310*/ 	.word	0x00022830
        /*1314*/ 	.short	0x010a
        /*1316*/ 	.byte	0x3f
	.zero		1


	//   ....[33]....
        /*1318*/ 	.word	0x0000f480
        /*131c*/ 	.word	0x0000000e
        /*1320*/ 	.word	0x00022830
        /*1324*/ 	.short	0x010a
        /*1326*/ 	.byte	0x3f
	.zero		1


	//   ....[34]....
        /*1328*/ 	.word	0x00010690
        /*132c*/ 	.word	0x0000000e
        /*1330*/ 	.word	0x00000000
        /*1334*/ 	.short	0x0101
        /*1336*/ 	.byte	0x3f
	.zero		1


	//   ....[35]....
        /*1338*/ 	.word	0x00014190
        /*133c*/ 	.word	0x00000015
        /*1340*/ 	.word	0x00022830
        /*1344*/ 	.short	0x010a
        /*1346*/ 	.byte	0x3f
	.zero		1


	//   ....[36]....
        /*1348*/ 	.word	0x000141e0
        /*134c*/ 	.word	0x00000015
        /*1350*/ 	.word	0x00022830
        /*1354*/ 	.short	0x010a
        /*1356*/ 	.byte	0x3f
	.zero		1


	//   ....[37]....
        /*1358*/ 	.word	0x00014e50
        /*135c*/ 	.word	0x00000015
        /*1360*/ 	.word	0x00022850
        /*1364*/ 	.short	0x010a
        /*1366*/ 	.byte	0x3f
	.zero		1


	//   ....[38]....
        /*1368*/ 	.word	0x00014e90
        /*136c*/ 	.word	0x00000015
        /*1370*/ 	.word	0x00022850
        /*1374*/ 	.short	0x010a
        /*1376*/ 	.byte	0x3f
	.zero		1


	//   ....[39]....
        /*1378*/ 	.word	0x00015830
        /*137c*/ 	.word	0x00000058
        /*1380*/ 	.word	0x00000000
        /*1384*/ 	.short	0x0101
        /*1386*/ 	.byte	0x3f
	.zero		1


	//   ....[40]....
        /*1388*/ 	.word	0x00018f30
        /*138c*/ 	.word	0x00000014
        /*1390*/ 	.word	0x00000000
        /*1394*/ 	.short	0x0101
        /*1396*/ 	.byte	0x3f
	.zero		1


	//   ....[41]....
        /*1398*/ 	.word	0x00019920
        /*139c*/ 	.word	0x00000014
        /*13a0*/ 	.word	0x00022830
        /*13a4*/ 	.short	0x010a
        /*13a6*/ 	.byte	0x3f
	.zero		1


	//   ....[42]....
        /*13a8*/ 	.word	0x00019970
        /*13ac*/ 	.word	0x00000014
        /*13b0*/ 	.word	0x00022830
        /*13b4*/ 	.short	0x010a
        /*13b6*/ 	.byte	0x3f
	.zero		1


	//   ....[43]....
        /*13b8*/ 	.word	0x0001a610
        /*13bc*/ 	.word	0x00000015
        /*13c0*/ 	.word	0x00022850
        /*13c4*/ 	.short	0x010a
        /*13c6*/ 	.byte	0x3f
	.zero		1


	//   ....[44]....
        /*13c8*/ 	.word	0x0001a650
        /*13cc*/ 	.word	0x00000015
        /*13d0*/ 	.word	0x00022850
        /*13d4*/ 	.short	0x010a
        /*13d6*/ 	.byte	0x3f
	.zero		1


	//   ....[45]....
        /*13d8*/ 	.word	0x0001bf60
        /*13dc*/ 	.word	0x000000a8
        /*13e0*/ 	.word	0x00000000
        /*13e4*/ 	.short	0x0101
        /*13e6*/ 	.byte	0x3f
	.zero		1


	//   ....[46]....
        /*13e8*/ 	.word	0x0001ca00
        /*13ec*/ 	.word	0x00000014
        /*13f0*/ 	.word	0x00000000
        /*13f4*/ 	.short	0x0101
        /*13f6*/ 	.byte	0x3f
	.zero		1


	//   ....[47]....
        /*13f8*/ 	.word	0x0001d130
        /*13fc*/ 	.word	0x00000014
        /*1400*/ 	.word	0x00022830
        /*1404*/ 	.short	0x010a
        /*1406*/ 	.byte	0x3f
	.zero		1


	//   ....[48]....
        /*1408*/ 	.word	0x0001d180
        /*140c*/ 	.word	0x00000014
        /*1410*/ 	.word	0x00022830
        /*1414*/ 	.short	0x010a
        /*1416*/ 	.byte	0x3f
	.zero		1


	//   ....[49]....
        /*1418*/ 	.word	0x0001de20
        /*141c*/ 	.word	0x00000015
        /*1420*/ 	.word	0x00022850
        /*1424*/ 	.short	0x010a
        /*1426*/ 	.byte	0x3f
	.zero		1


	//   ....[50]....
        /*1428*/ 	.word	0x0001de60
        /*142c*/ 	.word	0x00000015
        /*1430*/ 	.word	0x00022850
        /*1434*/ 	.short	0x010a
        /*1436*/ 	.byte	0x3f
	.zero		1


	//   ....[51]....
        /*1438*/ 	.word	0x0001e810
        /*143c*/ 	.word	0x00000058
        /*1440*/ 	.word	0x00000000
        /*1444*/ 	.short	0x0101
        /*1446*/ 	.byte	0x3f
	.zero		1


	//   ....[52]....
        /*1448*/ 	.word	0x00021f10
        /*144c*/ 	.word	0x0000000f
        /*1450*/ 	.word	0x00000000
        /*1454*/ 	.short	0x0101
        /*1456*/ 	.byte	0x3f
	.zero		1


	//   ....[53]....
        /*1458*/ 	.word	0x00022570
        /*145c*/ 	.word	0x0000000b
        /*1460*/ 	.word	0x00022850
        /*1464*/ 	.short	0x010a
        /*1466*/ 	.byte	0x3f
	.zero		1


	//   ....[54]....
        /*1468*/ 	.word	0x000225f0
        /*146c*/ 	.word	0x0000000b
        /*1470*/ 	.word	0x00022850
        /*1474*/ 	.short	0x010a
        /*1476*/ 	.byte	0x3f
	.zero		1


	//   ....[55]....
        /*1478*/ 	.word	0x00022dc0
        /*147c*/ 	.word	0x00000000
        /*1480*/ 	.word	0x00000000
        /*1484*/ 	.short	0x0101
        /*1486*/ 	.byte	0x3f
	.zero		1


	//   ....[56]....
        /*1488*/ 	.word	0x000248b0
        /*148c*/ 	.word	0x00000000
        /*1490*/ 	.word	0x00000000
        /*1494*/ 	.short	0x0101
        /*1496*/ 	.byte	0x3f
	.zero		1


	//   ....[57]....
        /*1498*/ 	.word	0x00027260
        /*149c*/ 	.word	0x00000011
        /*14a0*/ 	.word	0x00022820
        /*14a4*/ 	.short	0x010a
        /*14a6*/ 	.byte	0x3f
	.zero		1


	//   ....[58]....
        /*14a8*/ 	.word	0x00027320
        /*14ac*/ 	.word	0x00000005
        /*14b0*/ 	.word	0x000228a0
        /*14b4*/ 	.short	0x010a
        /*14b6*/ 	.byte	0x3f
	.zero		1


	//   ....[59]....
        /*14b8*/ 	.word	0x00027550
        /*14bc*/ 	.word	0x00000005
        /*14c0*/ 	.word	0x000228c0
        /*14c4*/ 	.short	0x010a
        /*14c6*/ 	.byte	0x3f
	.zero		1


	//   ....[60]....
        /*14c8*/ 	.word	0x000278d0
        /*14cc*/ 	.word	0x00000005
        /*14d0*/ 	.word	0x000228a0
        /*14d4*/ 	.short	0x010a
        /*14d6*/ 	.byte	0x3f
	.zero		1


	//   ....[61]....
        /*14d8*/ 	.word	0x00027af0
        /*14dc*/ 	.word	0x00000005
        /*14e0*/ 	.word	0x000228c0
        /*14e4*/ 	.short	0x010a
        /*14e6*/ 	.byte	0x3f
	.zero		1


	//   ....[62]....
        /*14e8*/ 	.word	0x00028e10
        /*14ec*/ 	.word	0x00000006
        /*14f0*/ 	.word	0x00022880
        /*14f4*/ 	.short	0x010a
        /*14f6*/ 	.byte	0x3f
	.zero		1


	//   ....[63]....
        /*14f8*/ 	.word	0x000296b0
        /*14fc*/ 	.word	0x00000006
        /*1500*/ 	.word	0x00022870
        /*1504*/ 	.short	0x0107
        /*1506*/ 	.byte	0x3f
	.zero		1


	//   ....[64]....
        /*1508*/ 	.word	0x00029770
        /*150c*/ 	.word	0x00000006
        /*1510*/ 	.word	0x00022870
        /*1514*/ 	.short	0x0101
        /*1516*/ 	.byte	0x3f
	.zero		1


	//   ....[65]....
        /*1518*/ 	.word	0x000297c0
        /*151c*/ 	.word	0x00000006
        /*1520*/ 	.word	0x00022840
        /*1524*/ 	.short	0x010a
        /*1526*/ 	.byte	0x3f
	.zero		1


	//   ....[66]....
        /*1528*/ 	.word	0x00029fe0
        /*152c*/ 	.word	0x00000006
        /*1530*/ 	.word	0x00022830
        /*1534*/ 	.short	0x0107
        /*1536*/ 	.byte	0x3f
	.zero		1


	//   ....[67]....
        /*1538*/ 	.word	0x0002a0c0
        /*153c*/ 	.word	0x00000006
        /*1540*/ 	.word	0x00022830
        /*1544*/ 	.short	0x0101
        /*1546*/ 	.byte	0x3f
	.zero		1


	//   ....[68]....
        /*1548*/ 	.word	0x0002ab00
        /*154c*/ 	.word	0x00000011
        /*1550*/ 	.word	0x00022800
        /*1554*/ 	.short	0x0107
        /*1556*/ 	.byte	0x3f
	.zero		1


	//   ....[69]....
        /*1558*/ 	.word	0x0002ac00
        /*155c*/ 	.word	0x00000011
        /*1560*/ 	.word	0x00022800
        /*1564*/ 	.short	0x0101
        /*1566*/ 	.byte	0x3f
	.zero		1


	//   ....[70]....
        /*1568*/ 	.word	0x0002ac30
        /*156c*/ 	.word	0x00000011
        /*1570*/ 	.word	0x00022820
        /*1574*/ 	.short	0x010a
        /*1576*/ 	.byte	0x3f
	.zero		1


	//   ....[71]....
        /*1578*/ 	.word	0x0002b120
        /*157c*/ 	.word	0x00000000
        /*1580*/ 	.word	0x00022880
        /*1584*/ 	.short	0x010a
        /*1586*/ 	.byte	0x3f
	.zero		1


	//   ....[72]....
        /*1588*/ 	.word	0x0002b710
        /*158c*/ 	.word	0x00000000
        /*1590*/ 	.word	0x00022870
        /*1594*/ 	.short	0x0107
        /*1596*/ 	.byte	0x3f
	.zero		1


	//   ....[73]....
        /*1598*/ 	.word	0x0002b7d0
        /*159c*/ 	.word	0x00000000
        /*15a0*/ 	.word	0x00022870
        /*15a4*/ 	.short	0x0101
        /*15a6*/ 	.byte	0x3f
	.zero		1


	//   ....[74]....
        /*15a8*/ 	.word	0x0002b800
        /*15ac*/ 	.word	0x00000000
        /*15b0*/ 	.word	0x00022840
        /*15b4*/ 	.short	0x010a
        /*15b6*/ 	.byte	0x3f
	.zero		1


	//   ....[75]....
        /*15b8*/ 	.word	0x0002bdc0
        /*15bc*/ 	.word	0x00000000
        /*15c0*/ 	.word	0x00022830
        /*15c4*/ 	.short	0x0107
        /*15c6*/ 	.byte	0x3f
	.zero		1


	//   ....[76]....
        /*15c8*/ 	.word	0x0002be90
        /*15cc*/ 	.word	0x00000000
        /*15d0*/ 	.word	0x00022830
        /*15d4*/ 	.short	0x0101
        /*15d6*/ 	.byte	0x3f
	.zero		1


	//   ....[77]....
        /*15d8*/ 	.word	0x0002bf10
        /*15dc*/ 	.word	0x00000003
        /*15e0*/ 	.word	0x00022870
        /*15e4*/ 	.short	0x010a
        /*15e6*/ 	.byte	0x3f
	.zero		1


	//   ....[78]....
        /*15e8*/ 	.word	0x0002bfa0
        /*15ec*/ 	.word	0x00000003
        /*15f0*/ 	.word	0x00022860
        /*15f4*/ 	.short	0x010a
        /*15f6*/ 	.byte	0x3f
	.zero		1


	//   ....[79]....
        /*15f8*/ 	.word	0x0002c4b0
        /*15fc*/ 	.word	0x00000003
        /*1600*/ 	.word	0x00022850
        /*1604*/ 	.short	0x0101
        /*1606*/ 	.byte	0x3f
	.zero		1


	//   ....[80]....
        /*1608*/ 	.word	0x0002c540
        /*160c*/ 	.word	0x00000003
        /*1610*/ 	.word	0x00000000
        /*1614*/ 	.short	0x0101
        /*1616*/ 	.byte	0x3f
	.zero		1


	//   ....[81]....
        /*1618*/ 	.word	0x0002c700
        /*161c*/ 	.word	0x00000012
        /*1620*/ 	.word	0x00022870
        /*1624*/ 	.short	0x010a
        /*1626*/ 	.byte	0x3f
	.zero		1


	//   ....[82]....
        /*1628*/ 	.word	0x0002c780
        /*162c*/ 	.word	0x00000012
        /*1630*/ 	.word	0x00022860
        /*1634*/ 	.short	0x010a
        /*1636*/ 	.byte	0x3f
	.zero		1


	//   ....[83]....
        /*1638*/ 	.word	0x0002cca0
        /*163c*/ 	.word	0x00000012
        /*1640*/ 	.word	0x00022850
        /*1644*/ 	.short	0x0101
        /*1646*/ 	.byte	0x3f
	.zero		1


	//   ....[84]....
        /*1648*/ 	.word	0x0002cd50
        /*164c*/ 	.word	0x00000012
        /*1650*/ 	.word	0x00000000
        /*1654*/ 	.short	0x0101
        /*1656*/ 	.byte	0x3f
	.zero		1


	//   ....[85]....
        /*1658*/ 	.word	0x0002da60
        /*165c*/ 	.word	0x00000005
        /*1660*/ 	.word	0x00022820
        /*1664*/ 	.short	0x010a
        /*1666*/ 	.byte	0x3f
	.zero		1


	//   ....[86]....
        /*1668*/ 	.word	0x0002dbd0
        /*166c*/ 	.word	0x00000003
        /*1670*/ 	.word	0x00022840
        /*1674*/ 	.short	0x010a
        /*1676*/ 	.byte	0x3f
	.zero		1


	//   ....[87]....
        /*1678*/ 	.word	0x0002dc70
        /*167c*/ 	.word	0x00000021
        /*1680*/ 	.word	0x00022840
        /*1684*/ 	.short	0x010a
        /*1686*/ 	.byte	0x3f
	.zero		1


	//   ....[88]....
        /*1688*/ 	.word	0x0002dcb0
        /*168c*/ 	.word	0x00000003
        /*1690*/ 	.word	0x00022860
        /*1694*/ 	.short	0x010a
        /*1696*/ 	.byte	0x3f
	.zero		1


	//   ....[89]....
        /*1698*/ 	.word	0x0002dcf0
        /*169c*/ 	.word	0x00000021
        /*16a0*/ 	.word	0x00022860
        /*16a4*/ 	.short	0x010a
        /*16a6*/ 	.byte	0x3f
	.zero		1


	//   ....[90]....
        /*16a8*/ 	.word	0x0002dd30
        /*16ac*/ 	.word	0x00000003
        /*16b0*/ 	.word	0x00022880
        /*16b4*/ 	.short	0x010a
        /*16b6*/ 	.byte	0x3f
	.zero		1


	//   ....[91]....
        /*16b8*/ 	.word	0x0002dd70
        /*16bc*/ 	.word	0x00000021
        /*16c0*/ 	.word	0x00022880
        /*16c4*/ 	.short	0x010a
        /*16c6*/ 	.byte	0x3f
	.zero		1


	//   ....[92]....
        /*16c8*/ 	.word	0x0002ddd0
        /*16cc*/ 	.word	0x00000057
        /*16d0*/ 	.word	0x00022890
        /*16d4*/ 	.short	0x010a
        /*16d6*/ 	.byte	0x3f
	.zero		1


	//   ....[93]....
        /*16d8*/ 	.word	0x0002e180
        /*16dc*/ 	.word	0x00000057
        /*16e0*/ 	.word	0x00022890
        /*16e4*/ 	.short	0x010a
        /*16e6*/ 	.byte	0x3f
	.zero		1


	//   ....[94]....
        /*16e8*/ 	.word	0x0002e540
        /*16ec*/ 	.word	0x00000057
        /*16f0*/ 	.word	0x00022890
        /*16f4*/ 	.short	0x010a
        /*16f6*/ 	.byte	0x3f
	.zero		1


	//   ....[95]....
        /*16f8*/ 	.word	0x0002e8f0
        /*16fc*/ 	.word	0x00000057
        /*1700*/ 	.word	0x000228b0
        /*1704*/ 	.short	0x010a
        /*1706*/ 	.byte	0x3f
	.zero		1


	//   ....[96]....
        /*1708*/ 	.word	0x0002edc0
        /*170c*/ 	.word	0x00000011
        /*1710*/ 	.word	0x00022800
        /*1714*/ 	.short	0x010a
        /*1716*/ 	.byte	0x3f
	.zero		1


	//   ....[97]....
        /*1718*/ 	.word	0x0002f2b0
        /*171c*/ 	.word	0x00000011
        /*1720*/ 	.word	0x00022800
        /*1724*/ 	.short	0x010a
        /*1726*/ 	.byte	0x3f
	.zero		1


	//   ....[98]....
        /*1728*/ 	.word	0x0002f300
        /*172c*/ 	.word	0x0000000e
        /*1730*/ 	.word	0x00022830
        /*1734*/ 	.short	0x010a
        /*1736*/ 	.byte	0x3f
	.zero		1


	//   ....[99]....
        /*1738*/ 	.word	0x0002f350
        /*173c*/ 	.word	0x00000015
        /*1740*/ 	.word	0x00022830
        /*1744*/ 	.short	0x010a
        /*1746*/ 	.byte	0x3f
	.zero		1


	//   ....[100]....
        /*1748*/ 	.word	0x0002f3a0
        /*174c*/ 	.word	0x00000015
        /*1750*/ 	.word	0x00022850
        /*1754*/ 	.short	0x010a
        /*1756*/ 	.byte	0x3f
	.zero		1


	//   ....[101]....
        /*1758*/ 	.word	0x0002f3f0
        /*175c*/ 	.word	0x00000014
        /*1760*/ 	.word	0x00022830
        /*1764*/ 	.short	0x010a
        /*1766*/ 	.byte	0x3f
	.zero		1


	//   ....[102]....
        /*1768*/ 	.word	0x0002f440
        /*176c*/ 	.word	0x00000015
        /*1770*/ 	.word	0x00022850
        /*1774*/ 	.short	0x010a
        /*1776*/ 	.byte	0x3f
	.zero		1


	//   ....[103]....
        /*1778*/ 	.word	0x0002f490
        /*177c*/ 	.word	0x00000014
        /*1780*/ 	.word	0x00022830
        /*1784*/ 	.short	0x010a
        /*1786*/ 	.byte	0x3f
	.zero		1


	//   ....[104]....
        /*1788*/ 	.word	0x0002f4e0
        /*178c*/ 	.word	0x00000015
        /*1790*/ 	.word	0x00022850
        /*1794*/ 	.short	0x010a
        /*1796*/ 	.byte	0x3f
	.zero		1


	//   ....[105]....
        /*1798*/ 	.word	0x0002f530
        /*179c*/ 	.word	0x0000000b
        /*17a0*/ 	.word	0x00022850
        /*17a4*/ 	.short	0x010a
        /*17a6*/ 	.byte	0x3f
	.zero		1


	//   ....[106]....
        /*17a8*/ 	.word	0x00030af0
        /*17ac*/ 	.word	0x00000011
        /*17b0*/ 	.word	0x00022820
        /*17b4*/ 	.short	0x010a
        /*17b6*/ 	.byte	0x3f
	.zero		1


	//   ....[107]....
        /*17b8*/ 	.word	0x00030b40
        /*17bc*/ 	.word	0x00000005
        /*17c0*/ 	.word	0x000228a0
        /*17c4*/ 	.short	0x010a
        /*17c6*/ 	.byte	0x3f
	.zero		1


	//   ....[108]....
        /*17c8*/ 	.word	0x00030b90
        /*17cc*/ 	.word	0x00000005
        /*17d0*/ 	.word	0x000228c0
        /*17d4*/ 	.short	0x010a
        /*17d6*/ 	.byte	0x3f
	.zero		1


	//   ....[109]....
        /*17d8*/ 	.word	0x00030be0
        /*17dc*/ 	.word	0x00000005
        /*17e0*/ 	.word	0x000228a0
        /*17e4*/ 	.short	0x010a
        /*17e6*/ 	.byte	0x3f
	.zero		1


	//   ....[110]....
        /*17e8*/ 	.word	0x00030c30
        /*17ec*/ 	.word	0x00000005
        /*17f0*/ 	.word	0x000228c0
        /*17f4*/ 	.short	0x010a
        /*17f6*/ 	.byte	0x3f
	.zero		1


	//   ....[111]....
        /*17f8*/ 	.word	0x00030d50
        /*17fc*/ 	.word	0x00000006
        /*1800*/ 	.word	0x00022880
        /*1804*/ 	.short	0x010a
        /*1806*/ 	.byte	0x3f
	.zero		1


	//   ....[112]....
        /*1808*/ 	.word	0x00031a40
        /*180c*/ 	.word	0x00000006
        /*1810*/ 	.word	0x00022840
        /*1814*/ 	.short	0x010a
        /*1816*/ 	.byte	0x3f
	.zero		1


	//   ....[113]....
        /*1818*/ 	.word	0x00033160
        /*181c*/ 	.word	0x00000011
        /*1820*/ 	.word	0x00022820
        /*1824*/ 	.short	0x010a
        /*1826*/ 	.byte	0x3f
	.zero		1


	//   ....[114]....
        /*1828*/ 	.word	0x000331b0
        /*182c*/ 	.word	0x00000000
        /*1830*/ 	.word	0x00022880
        /*1834*/ 	.short	0x010a
        /*1836*/ 	.byte	0x3f
	.zero		1


	//   ....[115]....
        /*1838*/ 	.word	0x00033cf0
        /*183c*/ 	.word	0x00000000
        /*1840*/ 	.word	0x00022840
        /*1844*/ 	.short	0x010a
        /*1846*/ 	.byte	0x3f
	.zero		1


	//   ....[116]....
        /*1848*/ 	.word	0x00034800
        /*184c*/ 	.word	0x00000003
        /*1850*/ 	.word	0x00022870
        /*1854*/ 	.short	0x010a
        /*1856*/ 	.byte	0x3f
	.zero		1


	//   ....[117]....
        /*1858*/ 	.word	0x00034850
        /*185c*/ 	.word	0x00000003
        /*1860*/ 	.word	0x00022860
        /*1864*/ 	.short	0x010a
        /*1866*/ 	.byte	0x3f
	.zero		1


	//   ....[118]....
        /*1868*/ 	.word	0x000348a0
        /*186c*/ 	.word	0x00000012
        /*1870*/ 	.word	0x00022870
        /*1874*/ 	.short	0x010a
        /*1876*/ 	.byte	0x3f
	.zero		1


	//   ....[119]....
        /*1878*/ 	.word	0x000348f0
        /*187c*/ 	.word	0x00000012
        /*1880*/ 	.word	0x00022860
        /*1884*/ 	.short	0x010a
        /*1886*/ 	.byte	0x3f
	.zero		1


	//   ....[120]....
        /*1888*/ 	.word	0x00035280
        /*188c*/ 	.word	0x00000005
        /*1890*/ 	.word	0x00022820
        /*1894*/ 	.short	0x010a
        /*1896*/ 	.byte	0x3f
	.zero		1


	//   ....[121]....
        /*1898*/ 	.word	0x00035420
        /*189c*/ 	.word	0x00000003
        /*18a0*/ 	.word	0x00022840
        /*18a4*/ 	.short	0x010a
        /*18a6*/ 	.byte	0x3f
	.zero		1


	//   ....[122]....
        /*18a8*/ 	.word	0x00035470
        /*18ac*/ 	.word	0x00000021
        /*18b0*/ 	.word	0x00022840
        /*18b4*/ 	.short	0x010a
        /*18b6*/ 	.byte	0x3f
	.zero		1


	//   ....[123]....
        /*18b8*/ 	.word	0x000354c0
        /*18bc*/ 	.word	0x00000003
        /*18c0*/ 	.word	0x00022860
        /*18c4*/ 	.short	0x010a
        /*18c6*/ 	.byte	0x3f
	.zero		1


	//   ....[124]....
        /*18c8*/ 	.word	0x00035510
        /*18cc*/ 	.word	0x00000021
        /*18d0*/ 	.word	0x00022860
        /*18d4*/ 	.short	0x010a
        /*18d6*/ 	.byte	0x3f
	.zero		1


	//   ....[125]....
        /*18d8*/ 	.word	0x00035560
        /*18dc*/ 	.word	0x00000003
        /*18e0*/ 	.word	0x00022880
        /*18e4*/ 	.short	0x010a
        /*18e6*/ 	.byte	0x3f
	.zero		1


	//----- nvinfo : EIATTR_NUM_MBARRIERS
	.align		4
.L_239:
        /*18e8*/ 	.byte	0x03, 0x38
        /*18ea*/ 	.short	0x0016


	//----- nvinfo : EIATTR_EXIT_INSTR_OFFSETS
	.align		4
        /*18ec*/ 	.byte	0x04, 0x1c
        /*18ee*/ 	.short	(.L_241 - .L_240)


	//   ....[0]....
.L_240:
        /*18f0*/ 	.word	0x0002ddc0


	//----- nvinfo : EIATTR_MAX_THREADS
	.align		4
.L_241:
        /*18f4*/ 	.byte	0x04, 0x05
        /*18f6*/ 	.short	(.L_243 - .L_242)
.L_242:
        /*18f8*/ 	.word	0x00000180
        /*18fc*/ 	.word	0x00000001
        /*1900*/ 	.word	0x00000001


	//----- nvinfo : EIATTR_CRS_STACK_SIZE
	.align		4
.L_243:
        /*1904*/ 	.byte	0x04, 0x1e
        /*1906*/ 	.short	(.L_245 - .L_244)
.L_244:
        /*1908*/ 	.word	0x00000000


	//----- nvinfo : EIATTR_CBANK_PARAM_SIZE
	.align		4
.L_245:
        /*190c*/ 	.byte	0x03, 0x19
        /*190e*/ 	.short	0x0af0


	//----- nvinfo : EIATTR_PARAM_CBANK
	.align		4
        /*1910*/ 	.byte	0x04, 0x0a
        /*1912*/ 	.short	(.L_247 - .L_246)
	.align		4
.L_246:
        /*1914*/ 	.word	index@(.nv.constant0._ZN7cutlass13device_kernelIN5flash11enable_sm90INS1_16FlashAttnFwdSm90INS1_25CollectiveMainloopFwdSm90ILi2EN4cute5tupleIJNS5_1CILi1EEES8_S8_EEENS6_IJNS7_ILi128EEENS7_ILi160EEESA_EEELi128ENS_12float_e4m3_tEfNS_4arch4Sm90ELb0ELb1ELb1ELb1ELb1ELb1ELb0ELb1ELb1ELb1ELb0ELb0EEENS1_21CollectiveEpilogueFwdINS6_IJSA_SA_SB_EEES9_NS_10bfloat16_tESF_Li256ELb1ELb1ELb0ELb1EEENS1_36VarlenDynamicPersistentTileSchedulerILi128ELi160ELi256ELi128ELb0ELb1ELb1ELb1ELb0ELb1EEEEEEEEEvNT_6ParamsE)
        /*1918*/ 	.short	0x0210
        /*191a*/ 	.short	0x0af0


	//----- nvinfo : EIATTR_SW_WAR
	.align		4
.L_247:
        /*191c*/ 	.byte	0x04, 0x36
        /*191e*/ 	.short	(.L_249 - .L_248)
.L_248:
        /*1920*/ 	.word	0x00000008
.L_249:


//--------------------- .nv.info._ZN7cutlass13device_kernelIN5flash11enable_sm90INS1_16FlashAttnFwdSm90INS1_25CollectiveMainloopFwdSm90ILi2EN4cute5tupleIJNS5_1CILi1EEES8_S8_EEENS6_IJNS7_ILi128EEENS7_ILi160EEESA_EEELi128ENS_12float_e4m3_tEfNS_4arch4Sm90ELb1ELb0ELb1ELb0ELb1ELb0ELb0ELb1ELb1ELb1ELb0ELb0EEENS1_21CollectiveEpilogueFwdINS6_IJSA_SA_SB_EEES9_NS_10bfloat16_tESF_Li256ELb0ELb1ELb0ELb1EEENS1_30DynamicPersistentTileSchedulerILi256ELi128ELb0ELb1ELb1EEEEEEEEEvNT_6ParamsE --------------------------
	.section	.nv.info._ZN7cutlass13device_kernelIN5flash11enable_sm90INS1_16FlashAttnFwdSm90INS1_25CollectiveMainloopFwdSm90ILi2EN4cute5tupleIJNS5_1CILi1EEES8_S8_EEENS6_IJNS7_ILi128EEENS7_ILi160EEESA_EEELi128ENS_12float_e4m3_tEfNS_4arch4Sm90ELb1ELb0ELb1ELb0ELb1ELb0ELb0ELb1ELb1ELb1ELb0ELb0EEENS1_21CollectiveEpilogueFwdINS6_IJSA_SA_SB_EEES9_NS_10bfloat16_tESF_Li256ELb0ELb1ELb0ELb1EEENS1_30DynamicPersistentTileSchedulerILi256ELi128ELb0ELb1ELb1EEEEEEEEEvNT_6ParamsE,"",@"SHT_CUDA_INFO"
	.sectionflags	@""
	.align	4


	//----- nvinfo : EIATTR_CUDA_API_VERSION
	.align		4
        /*0000*/ 	.byte	0x04, 0x37
        /*0002*/ 	.short	(.L_251 - .L_250)
.L_250:
        /*0004*/ 	.word	0x00000082


	//----- nvinfo : EIATTR_KPARAM_INFO
	.align		4
.L_251:
        /*0008*/ 	.byte	0x04, 0x17
        /*000a*/ 	.short	(.L_253 - .L_252)
.L_252:
        /*000c*/ 	.word	0x00000000
        /*0010*/ 	.short	0x0000
        /*0012*/ 	.short	0x0070
        /*0014*/ 	.byte	0x00, 0xf0, 0x01, 0x2a


	//----- nvinfo : EIATTR_SPARSE_MMA_MASK
	.align		4
.L_253:
        /*0018*/ 	.byte	0x03, 0x50
        /*001a*/ 	.short	0x0000


	//----- nvinfo : EIATTR_MAXREG_COUNT
	.align		4
        /*001c*/ 	.byte	0x03, 0x1b
        /*001e*/ 	.short	0x00a8


	//----- nvinfo : EIATTR_NUM_BARRIERS
	.align		4
        /*0020*/ 	.byte	0x02, 0x4c
        /*0022*/ 	.byte	0x10
	.zero		1


	//----- nvinfo : EIATTR_EXTERNS
	.align		4
        /*0024*/ 	.byte	0x04, 0x0f
        /*0026*/ 	.short	(.L_255 - .L_254)


	//   ....[0]....
	.align		4
.L_254:
        /*0028*/ 	.word	index@(__assertfail)


	//----- nvinfo : EIATTR_ANNOTATIONS
	.align		4
.L_255:
        /*002c*/ 	.byte	0x04, 0x55
        /*002e*/ 	.short	(.L_257 - .L_256)


	//   ....[0]....
.L_256:
        /* <DEDUP_REMOVED lines=19> */


	//----- nvinfo : EIATTR_MERCURY_ISA_VERSION
	.align		4
.L_257:
        /*0150*/ 	.byte	0x03, 0x5f
        /*0152*/ 	.short	0x0101


	//----- nvinfo : EIATTR_INT_WARP_WIDE_INSTR_OFFSETS
	.align		4
        /*0154*/ 	.byte	0x04, 0x31
        /*0156*/ 	.short	(.L_259 - .L_258)


	//   ....[0]....
.L_258:
        /*0158*/ 	.word	0x000000c0


	//   ....[1]....
        /*015c*/ 	.word	0x000000d0


	//   ....[2]....
        /*0160*/ 	.word	0x00000170


	//   ....[3]....
        /*0164*/ 	.word	0x0000fdc0


	//   ....[4]....
        /*0168*/ 	.word	0x0000fe50


	//   ....[5]....
        /*016c*/ 	.word	0x00013e30


	//   ....[6]....
        /*0170*/ 	.word	0x00013ec0


	//----- nvinfo : EIATTR_COOP_GROUP_MASK_REGIDS
	.align		4
.L_259:
        /*0174*/ 	.byte	0x04, 0x29
        /*0176*/ 	.short	(.L_261 - .L_260)


	//   ....[0]....
.L_260:
        /*0178*/ 	.word	0xffffffff


	//   ....[1]....
        /*017c*/ 	.word	0xffffffff


	//   ....[2]....
        /*0180*/ 	.word	0xffffffff


	//   ....[3]....
        /*0184*/ 	.word	0xffffffff


	//   ....[4]....
        /*0188*/ 	.word	0xffffffff


	//   ....[5]....
        /*018c*/ 	.word	0xffffffff


	//   ....[6]....
        /*0190*/ 	.word	0xffffffff


	//   ....[7]....
        /*0194*/ 	.word	0xffffffff


	//   ....[8]....
        /*0198*/ 	.word	0xffffffff


	//   ....[9]....
        /*019c*/ 	.word	0xffffffff


	//   ....[10]....
        /*01a0*/ 	.word	0xffffffff


	//   ....[11]....
        /*01a4*/ 	.word	0xffffffff


	//   ....[12]....
        /*01a8*/ 	.word	0xffffffff


	//   ....[13]....
        /*01ac*/ 	.word	0xffffffff


	//   ....[14]....
        /*01b0*/ 	.word	0xffffffff


	//   ....[15]....
        /*01b4*/ 	.word	0xffffffff


	//   ....[16]....
        /*01b8*/ 	.word	0xffffffff


	//   ....[17]....
        /*01bc*/ 	.word	0xffffffff


	//   ....[18]....
        /*01c0*/ 	.word	0xffffffff


	//   ....[19]....
        /*01c4*/ 	.word	0xffffffff


	//   ....[20]....
        /*01c8*/ 	.word	0xffffffff


	//   ....[21]....
        /*01cc*/ 	.word	0xffffffff


	//   ....[22]....
        /*01d0*/ 	.word	0xffffffff


	//   ....[23]....
        /*01d4*/ 	.word	0xffffffff


	//   ....[24]....
        /*01d8*/ 	.word	0xffffffff


	//   ....[25]....
        /*01dc*/ 	.word	0xffffffff


	//   ....[26]....
        /*01e0*/ 	.word	0xffffffff


	//   ....[27]....
        /*01e4*/ 	.word	0xffffffff


	//   ....[28]....
        /*01e8*/ 	.word	0xffffffff


	//   ....[29]....
        /*01ec*/ 	.word	0xffffffff


	//   ....[30]....
        /*01f0*/ 	.word	0xffffffff


	//   ....[31]....
        /*01f4*/ 	.word	0xffffffff


	//   ....[32]....
        /*01f8*/ 	.word	0xffffffff


	//   ....[33]....
        /*01fc*/ 	.word	0xffffffff


	//   ....[34]....
        /*0200*/ 	.word	0xffffffff


	//   ....[35]....
        /*0204*/ 	.word	0xffffffff


	//   ....[36]....
        /*0208*/ 	.word	0xffffffff


	//   ....[37]....
        /*020c*/ 	.word	0xffffffff


	//   ....[38]....
        /*0210*/ 	.word	0xffffffff


	//   ....[39]....
        /*0214*/ 	.word	0xffffffff


	//   ....[40]....
        /*0218*/ 	.word	0xffffffff


	//   ....[41]....
        /*021c*/ 	.word	0xffffffff


	//   ....[42]....
        /*0220*/ 	.word	0xffffffff


	//   ....[43]....
        /*0224*/ 	.word	0xffffffff


	//   ....[44]....
        /*0228*/ 	.word	0xffffffff


	//   ....[45]....
        /*022c*/ 	.word	0xffffffff


	//   ....[46]....
        /*0230*/ 	.word	0xffffffff


	//   ....[47]....
        /*0234*/ 	.word	0xffffffff


	//   ....[48]....
        /*0238*/ 	.word	0xffffffff


	//   ....[49]....
        /*023c*/ 	.word	0xffffffff


	//   ....[50]....
        /*0240*/ 	.word	0xffffffff


	//   ....[51]....
        /*0244*/ 	.word	0xffffffff


	//   ....[52]....
        /*0248*/ 	.word	0xffffffff


	//   ....[53]....
        /*024c*/ 	.word	0xffffffff


	//   ....[54]....
        /*0250*/ 	.word	0xffffffff


	//   ....[55]....
        /*0254*/ 	.word	0xffffffff


	//   ....[56]....
        /*0258*/ 	.word	0xffffffff


	//   ....[57]....
        /*025c*/ 	.word	0xffffffff


	//   ....[58]....
        /*0260*/ 	.word	0xffffffff


	//   ....[59]....
        /*0264*/ 	.word	0xffffffff


	//   ....[60]....
        /*0268*/ 	.word	0xffffffff


	//   ....[61]....
        /*026c*/ 	.word	0xffffffff


	//   ....[62]....
        /*0270*/ 	.word	0xffffffff


	//   ....[63]....
        /*0274*/ 	.word	0xffffffff


	//   ....[64]....
        /*0278*/ 	.word	0xffffffff


	//   ....[65]....
        /*027c*/ 	.word	0xffffffff


	//   ....[66]....
        /*0280*/ 	.word	0xffffffff


	//   ....[67]....
        /*0284*/ 	.word	0xffffffff


	//   ....[68]....
        /*0288*/ 	.word	0xffffffff


	//   ....[69]....
        /*028c*/ 	.word	0xffffffff


	//   ....[70]....
        /*0290*/ 	.word	0xffffffff


	//   ....[71]....
        /*0294*/ 	.word	0xffffffff


	//   ....[72]....
        /*0298*/ 	.word	0xffffffff


	//   ....[73]....
        /*029c*/ 	.word	0xffffffff


	//   ....[74]....
        /*02a0*/ 	.word	0xffffffff


	//   ....[75]....
        /*02a4*/ 	.word	0xffffffff


	//   ....[76]....
        /*02a8*/ 	.word	0xffffffff


	//   ....[77]....
        /*02ac*/ 	.word	0xffffffff


	//   ....[78]....
        /*02b0*/ 	.word	0xffffffff


	//   ....[79]....
        /*02b4*/ 	.word	0xffffffff


	//   ....[80]....
        /*02b8*/ 	.word	0xffffffff


	//   ....[81]....
        /*02bc*/ 	.word	0xffffffff


	//   ....[82]....
        /*02c0*/ 	.word	0xffffffff


	//   ....[83]....
        /*02c4*/ 	.word	0xffffffff


	//   ....[84]....
        /*02c8*/ 	.word	0xffffffff


	//   ....[85]....
        /*02cc*/ 	.word	0xffffffff


	//   ....[86]....
        /*02d0*/ 	.word	0xffffffff


	//   ....[87]....
        /*02d4*/ 	.word	0xffffffff


	//   ....[88]....
        /*02d8*/ 	.word	0xffffffff


	//   ....[89]....
        /*02dc*/ 	.word	0xffffffff


	//   ....[90]....
        /*02e0*/ 	.word	0xffffffff


	//   ....[91]....
        /*02e4*/ 	.word	0xffffffff


	//   ....[92]....
        /*02e8*/ 	.word	0xffffffff


	//   ....[93]....
        /*02ec*/ 	.word	0xffffffff


	//   ....[94]....
        /*02f0*/ 	.word	0xffffffff


	//   ....[95]....
        /*02f4*/ 	.word	0xffffffff


	//   ....[96]....
        /*02f8*/ 	.word	0xffffffff


	//   ....[97]....
        /*02fc*/ 	.word	0xffffffff


	//   ....[98]....
        /*0300*/ 	.word	0xffffffff


	//   ....[99]....
        /*0304*/ 	.word	0xffffffff


	//   ....[100]....
        /*0308*/ 	.word	0xffffffff


	//   ....[101]....
        /*030c*/ 	.word	0xffffffff


	//   ....[102]....
        /*0310*/ 	.word	0xffffffff


	//   ....[103]....
        /*0314*/ 	.word	0xffffffff


	//   ....[104]....
        /*0318*/ 	.word	0xffffffff


	//   ....[105]....
        /*031c*/ 	.word	0xffffffff


	//   ....[106]....
        /*0320*/ 	.word	0xffffffff


	//   ....[107]....
        /*0324*/ 	.word	0xffffffff


	//   ....[108]....
        /*0328*/ 	.word	0xffffffff


	//   ....[109]....
        /*032c*/ 	.word	0xffffffff


	//   ....[110]....
        /*0330*/ 	.word	0xffffffff


	//   ....[111]....
        /*0334*/ 	.word	0xffffffff


	//   ....[112]....
        /*0338*/ 	.word	0xffffffff


	//   ....[113]....
        /*033c*/ 	.word	0xffffffff


	//   ....[114]....
        /*0340*/ 	.word	0xffffffff


	//   ....[115]....
        /*0344*/ 	.word	0xffffffff


	//   ....[116]....
        /*0348*/ 	.word	0xffffffff


	//   ....[117]....
        /*034c*/ 	.word	0xffffffff


	//   ....[118]....
        /*0350*/ 	.word	0xffffffff


	//   ....[119]....
        /*0354*/ 	.word	0xffffffff


	//   ....[120]....
        /*0358*/ 	.word	0xffffffff


	//   ....[121]....
        /*035c*/ 	.word	0xffffffff


	//   ....[122]....
        /*0360*/ 	.word	0xffffffff


	//   ....[123]....
        /*0364*/ 	.word	0xffffffff


	//   ....[124]....
        /*0368*/ 	.word	0xffffffff


	//   ....[125]....
        /*036c*/ 	.word	0xffffffff


	//   ....[126]....
        /*0370*/ 	.word	0xffffffff


	//   ....[127]....
        /*0374*/ 	.word	0xffffffff


	//   ....[128]....
        /*0378*/ 	.word	0xffffffff


	//   ....[129]....
        /*037c*/ 	.word	0xffffffff


	//   ....[130]....
        /*0380*/ 	.word	0xffffffff


	//   ....[131]....
        /*0384*/ 	.word	0xffffffff


	//   ....[132]....
        /*0388*/ 	.word	0xffffffff


	//   ....[133]....
        /*038c*/ 	.word	0xffffffff


	//   ....[134]....
        /*0390*/ 	.word	0xffffffff


	//   ....[135]....
        /*0394*/ 	.word	0xffffffff


	//   ....[136]....
        /*0398*/ 	.word	0xffffffff


	//   ....[137]....
        /*039c*/ 	.word	0xffffffff


	//   ....[138]....
        /*03a0*/ 	.word	0xffffffff


	//   ....[139]....
        /*03a4*/ 	.word	0xffffffff


	//   ....[140]....
        /*03a8*/ 	.word	0xffffffff


	//   ....[141]....
        /*03ac*/ 	.word	0xffffffff


	//   ....[142]....
        /*03b0*/ 	.word	0xffffffff


	//   ....[143]....
        /*03b4*/ 	.word	0xffffffff


	//   ....[144]....
        /*03b8*/ 	.word	0xffffffff


	//   ....[145]....
        /*03bc*/ 	.word	0xffffffff


	//   ....[146]....
        /*03c0*/ 	.word	0xffffffff


	//   ....[147]....
        /*03c4*/ 	.word	0xffffffff


	//   ....[148]....
        /*03c8*/ 	.word	0xffffffff


	//   ....[149]....
        /*03cc*/ 	.word	0xffffffff


	//   ....[150]....
        /*03d0*/ 	.word	0xffffffff


	//   ....[151]....
        /*03d4*/ 	.word	0xffffffff


	//   ....[152]....
        /*03d8*/ 	.word	0xffffffff


	//   ....[153]....
        /*03dc*/ 	.word	0xffffffff


	//   ....[154]....
        /*03e0*/ 	.word	0xffffffff


	//   ....[155]....
        /*03e4*/ 	.word	0xffffffff


	//   ....[156]....
        /*03e8*/ 	.word	0xffffffff


	//   ....[157]....
        /*03ec*/ 	.word	0xffffffff


	//   ....[158]....
        /*03f0*/ 	.word	0xffffffff


	//   ....[159]....
        /*03f4*/ 	.word	0xffffffff


	//   ....[160]....
        /*03f8*/ 	.word	0xffffffff


	//   ....[161]....
        /*03fc*/ 	.word	0xffffffff


	//   ....[162]....
        /*0400*/ 	.word	0xffffffff


	//   ....[163]....
        /*0404*/ 	.word	0xffffffff


	//   ....[164]....
        /*0408*/ 	.word	0xffffffff


	//   ....[165]....
        /*040c*/ 	.word	0xffffffff


	//   ....[166]....
        /*0410*/ 	.word	0xffffffff


	//   ....[167]....
        /*0414*/ 	.word	0xffffffff


	//   ....[168]....
        /*0418*/ 	.word	0xffffffff


	//   ....[169]....
        /*041c*/ 	.word	0xffffffff


	//   ....[170]....
        /*0420*/ 	.word	0xffffffff


	//   ....[171]....
        /*0424*/ 	.word	0xffffffff


	//   ....[172]....
        /*0428*/ 	.word	0xffffffff


	//   ....[173]....
        /*042c*/ 	.word	0xffffffff


	//   ....[174]....
        /*0430*/ 	.word	0xffffffff


	//   ....[175]....
        /*0434*/ 	.word	0xffffffff


	//   ....[176]....
        /*0438*/ 	.word	0xffffffff


	//   ....[177]....
        /*043c*/ 	.word	0xffffffff


	//   ....[178]....
        /*0440*/ 	.word	0x0500000f


	//   ....[179]....
        /*0444*/ 	.word	0x0500000f


	//   ....[180]....
        /*0448*/ 	.word	0x0500000f


	//   ....[181]....
        /*044c*/ 	.word	0x0500000f


	//   ....[182]....
        /*0450*/ 	.word	0x0500000f


	//   ....[183]....
        /*0454*/ 	.word	0x0500000f


	//   ....[184]....
        /*0458*/ 	.word	0x0500000f


	//   ....[185]....
        /*045c*/ 	.word	0x0500000f


	//   ....[186]....
        /*0460*/ 	.word	0x0500000f


	//   ....[187]....
        /*0464*/ 	.word	0x0500000f


	//   ....[188]....
        /*0468*/ 	.word	0x0500000f


	//   ....[189]....
        /*046c*/ 	.word	0x0500000f


	//   ....[190]....
        /*0470*/ 	.word	0x0500000f


	//   ....[191]....
        /*0474*/ 	.word	0x0500000f


	//   ....[192]....
        /*0478*/ 	.word	0x0500000f


	//   ....[193]....
        /*047c*/ 	.word	0x0500000f


	//   ....[194]....
        /*0480*/ 	.word	0x0500000f


	//   ....[195]....
        /*0484*/ 	.word	0x0500000f


	//   ....[196]....
        /*0488*/ 	.word	0x0500000f


	//   ....[197]....
        /*048c*/ 	.word	0x0500000f


	//   ....[198]....
        /*0490*/ 	.word	0x0500000f


	//   ....[199]....
        /*0494*/ 	.word	0x0500000f


	//   ....[200]....
        /*0498*/ 	.word	0x0500000f


	//   ....[201]....
        /*049c*/ 	.word	0x0500000f


	//   ....[202]....
        /*04a0*/ 	.word	0x0500000f


	//   ....[203]....
        /*04a4*/ 	.word	0x0500000f


	//   ....[204]....
        /*04a8*/ 	.word	0x0500000f


	//   ....[205]....
        /*04ac*/ 	.word	0x0500000f


	//   ....[206]....
        /*04b0*/ 	.word	0x0500000f


	//   ....[207]....
        /*04b4*/ 	.word	0x0500000f


	//   ....[208]....
        /*04b8*/ 	.word	0x0500000f


	//   ....[209]....
        /*04bc*/ 	.word	0x0500000f


	//   ....[210]....
        /*04c0*/ 	.word	0x0500000f


	//   ....[211]....
        /*04c4*/ 	.word	0x0500000f


	//   ....[212]....
        /*04c8*/ 	.word	0x0500000f


	//   ....[213]....
        /*04cc*/ 	.word	0x0500000f


	//   ....[214]....
        /*04d0*/ 	.word	0x0500000f


	//   ....[215]....
        /*04d4*/ 	.word	0x0500000f


	//   ....[216]....
        /*04d8*/ 	.word	0x0500000f


	//   ....[217]....
        /*04dc*/ 	.word	0x0500000f


	//   ....[218]....
        /*04e0*/ 	.word	0x0500000f


	//   ....[219]....
        /*04e4*/ 	.word	0x0500000f


	//   ....[220]....
        /*04e8*/ 	.word	0x0500000f


	//   ....[221]....
        /*04ec*/ 	.word	0x0500000f


	//   ....[222]....
        /*04f0*/ 	.word	0x0500000f


	//   ....[223]....
        /*04f4*/ 	.word	0x0500000f


	//   ....[224]....
        /*04f8*/ 	.word	0x0500000f


	//   ....[225]....
        /*04fc*/ 	.word	0x0500000f


	//   ....[226]....
        /*0500*/ 	.word	0x0500000f


	//   ....[227]....
        /*0504*/ 	.word	0x0500000f


	//   ....[228]....
        /*0508*/ 	.word	0x0500000f


	//   ....[229]....
        /*050c*/ 	.word	0x0500000f


	//   ....[230]....
        /*0510*/ 	.word	0x0500000f


	//   ....[231]....
        /*0514*/ 	.word	0x0500000f


	//   ....[232]....
        /*0518*/ 	.word	0x0500000f


	//   ....[233]....
        /*051c*/ 	.word	0x0500000f


	//   ....[234]....
        /*0520*/ 	.word	0x0500000f


	//   ....[235]....
        /*0524*/ 	.word	0x0500000f


	//   ....[236]....
        /*0528*/ 	.word	0x0500000f


	//   ....[237]....
        /*052c*/ 	.word	0x0500000f


	//   ....[238]....
        /*0530*/ 	.word	0x0500000f


	//   ....[239]....
        /*0534*/ 	.word	0x0500000f


	//   ....[240]....
        /*0538*/ 	.word	0x0500000f


	//   ....[241]....
        /*053c*/ 	.word	0x0500000f


	//   ....[242]....
        /*0540*/ 	.word	0x0500000f


	//   ....[243]....
        /*0544*/ 	.word	0x0500000f


	//   ....[244]....
        /*0548*/ 	.word	0x0500000f


	//   ....[245]....
        /*054c*/ 	.word	0x0500000f


	//   ....[246]....
        /*0550*/ 	.word	0x0500000f


	//   ....[247]....
        /*0554*/ 	.word	0x0500000f


	//   ....[248]....
        /*0558*/ 	.word	0x0500000f


	//   ....[249]....
        /*055c*/ 	.word	0x0500000f


	//   ....[250]....
        /*0560*/ 	.word	0x0500000f


	//   ....[251]....
        /*0564*/ 	.word	0x0500000f


	//   ....[252]....
        /*0568*/ 	.word	0x0500000f


	//   ....[253]....
        /*056c*/ 	.word	0x0500000f


	//   ....[254]....
        /*0570*/ 	.word	0x0500000f


	//   ....[255]....
        /*0574*/ 	.word	0x0500000f


	//   ....[0]....
        /*0578*/ 	.word	0x0500000f


	//   ....[1]....
        /*057c*/ 	.word	0x0500000f


	//   ....[2]....
        /*0580*/ 	.word	0x0500000f


	//   ....[3]....
        /*0584*/ 	.word	0x0500000f


	//   ....[4]....
        /*0588*/ 	.word	0x0500000f


	//   ....[5]....
        /*058c*/ 	.word	0x0500000f


	//   ....[6]....
        /*0590*/ 	.word	0x0500000f


	//   ....[7]....
        /*0594*/ 	.word	0x0500000f


	//   ....[8]....
        /*0598*/ 	.word	0x0500000f


	//   ....[9]....
        /*059c*/ 	.word	0x0500000f


	//   ....[10]....
        /*05a0*/ 	.word	0x0500000f


	//   ....[11]....
        /*05a4*/ 	.word	0x0500000f


	//   ....[12]....
        /*05a8*/ 	.word	0x0500000f


	//   ....[13]....
        /*05ac*/ 	.word	0x0500000f


	//   ....[14]....
        /*05b0*/ 	.word	0x0500000f


	//   ....[15]....
        /*05b4*/ 	.word	0x0500000f


	//   ....[16]....
        /*05b8*/ 	.word	0x0500000f


	//   ....[17]....
        /*05bc*/ 	.word	0x0500000f


	//   ....[18]....
        /*05c0*/ 	.word	0x0500000f


	//   ....[19]....
        /*05c4*/ 	.word	0x0500000f


	//----- nvinfo : EIATTR_COOP_GROUP_INSTR_OFFSETS
	.align		4
.L_261:
        /*05c8*/ 	.byte	0x04, 0x28
        /*05ca*/ 	.short	(.L_263 - .L_262)


	//   ....[0]....
.L_262:
        /*05cc*/ 	.word	0x00000080


	//   ....[1]....
        /*05d0*/ 	.word	0x00000090


	//   ....[2]....
        /*05d4*/ 	.word	0x000002d0


	//   ....[3]....
        /*05d8*/ 	.word	0x00000430


	//   ....[4]....
        /*05dc*/ 	.word	0x00000550


	//   ....[5]....
        /*05e0*/ 	.word	0x000006b0


	//   ....[6]....
        /*05e4*/ 	.word	0x000013e0


	//   ....[7]....
        /*05e8*/ 	.word	0x00002480


	//   ....[8]....
        /*05ec*/ 	.word	0x000028a0


	//   ....[9]....
        /*05f0*/ 	.word	0x00003480


	//   ....[10]....
        /*05f4*/ 	.word	0x000034e0


	//   ....[11]....
        /*05f8*/ 	.word	0x000041e0


	//   ....[12]....
        /*05fc*/ 	.word	0x00004240


	//   ....[13]....
        /*0600*/ 	.word	0x00006130


	//   ....[14]....
        /*0604*/ 	.word	0x00006ff0


	//   ....[15]....
        /*0608*/ 	.word	0x00007050


	//   ....[16]....
        /*060c*/ 	.word	0x000070a0


	//   ....[17]....
        /*0610*/ 	.word	0x00007d70


	//   ....[18]....
        /*0614*/ 	.word	0x00007de0


	//   ....[19]....
        /*0618*/ 	.word	0x0000ad90


	//   ....[20]....
        /*061c*/ 	.word	0x0000adb0


	//   ....[21]....
        /*0620*/ 	.word	0x0000ade0


	//   ....[22]....
        /*0624*/ 	.word	0x0000adf0


	//   ....[23]....
        /*0628*/ 	.word	0x0000c8c0


	//   ....[24]....
        /*062c*/ 	.word	0x0000c8d0


	//   ....[25]....
        /*0630*/ 	.word	0x0000c950


	//   ....[26]....
        /*0634*/ 	.word	0x0000c960


	//   ....[27]....
        /*0638*/ 	.word	0x0000dcb0


	//   ....[28]....
        /*063c*/ 	.word	0x0000dcc0


	//   ....[29]....
        /*0640*/ 	.word	0x0000dcd0


	//   ....[30]....
        /*0644*/ 	.word	0x0000dce0


	//   ....[31]....
        /*0648*/ 	.word	0x0000dcf0


	//   ....[32]....
        /*064c*/ 	.word	0x0000dd00


	//   ....[33]....
        /*0650*/ 	.word	0x0000dd10


	//   ....[34]....
        /*0654*/ 	.word	0x0000dd20


	//   ....[35]....
        /*0658*/ 	.word	0x0000dd30


	//   ....[36]....
        /*065c*/ 	.word	0x0000dd40


	//   ....[37]....
        /*0660*/ 	.word	0x0000dd70


	//   ....[38]....
        /*0664*/ 	.word	0x0000dd80


	//   ....[39]....
        /*0668*/ 	.word	0x0000dd90


	//   ....[40]....
        /*066c*/ 	.word	0x0000dda0


	//   ....[41]....
        /*0670*/ 	.word	0x0000ddc0


	//   ....[42]....
        /*0674*/ 	.word	0x0000ddd0


	//   ....[43]....
        /*0678*/ 	.word	0x0000de00


	//   ....[44]....
        /*067c*/ 	.word	0x0000de10


	//   ....[45]....
        /*0680*/ 	.word	0x0000de30


	//   ....[46]....
        /*0684*/ 	.word	0x0000de40


	//   ....[47]....
        /*0688*/ 	.word	0x0000de50


	//   ....[48]....
        /*068c*/ 	.word	0x0000de60


	//   ....[49]....
        /*0690*/ 	.word	0x0000de70


	//   ....[50]....
        /*0694*/ 	.word	0x0000de80


	//   ....[51]....
        /*0698*/ 	.word	0x0000dea0


	//   ....[52]....
        /*069c*/ 	.word	0x0000ded0


	//   ....[53]....
        /*06a0*/ 	.word	0x0000df10


	//   ....[54]....
        /*06a4*/ 	.word	0x0000df50


	//   ....[55]....
        /*06a8*/ 	.word	0x0000df90


	//   ....[56]....
        /*06ac*/ 	.word	0x0000dfd0


	//   ....[57]....
        /*06b0*/ 	.word	0x0000dfe0


	//   ....[58]....
        /*06b4*/ 	.word	0x0000dff0


	//   ....[59]....
        /*06b8*/ 	.word	0x0000e0e0


	//   ....[60]....
        /*06bc*/ 	.word	0x0000e110


	//   ....[61]....
        /*06c0*/ 	.word	0x0000e140


	//   ....[62]....
        /*06c4*/ 	.word	0x0000e1a0


	//   ....[63]....
        /*06c8*/ 	.word	0x0000e620


	//   ....[64]....
        /*06cc*/ 	.word	0x0000e660


	//   ....[65]....
        /*06d0*/ 	.word	0x0000e720


	//   ....[66]....
        /*06d4*/ 	.word	0x0000e740


	//   ....[67]....
        /*06d8*/ 	.word	0x0000e800


	//   ....[68]....
        /*06dc*/ 	.word	0x0000e820


	//   ....[69]....
        /*06e0*/ 	.word	0x0000e8f0


	//   ....[70]....
        /*06e4*/ 	.word	0x0000e910


	//   ....[71]....
        /*06e8*/ 	.word	0x0000efb0


	//   ....[72]....
        /*06ec*/ 	.word	0x0000efd0


	//   ....[73]....
        /*06f0*/ 	.word	0x0000f090


	//   ....[74]....
        /*06f4*/ 	.word	0x0000f0b0


	//   ....[75]....
        /*06f8*/ 	.word	0x0000f170


	//   ....[76]....
        /*06fc*/ 	.word	0x0000f190


	//   ....[77]....
        /*0700*/ 	.word	0x0000f260


	//   ....[78]....
        /*0704*/ 	.word	0x0000f280


	//   ....[79]....
        /*0708*/ 	.word	0x0000f410


	//   ....[80]....
        /*070c*/ 	.word	0x00010ca0


	//   ....[81]....
        /*0710*/ 	.word	0x00010ce0


	//   ....[82]....
        /*0714*/ 	.word	0x00010db0


	//   ....[83]....
        /*0718*/ 	.word	0x00010dc0


	//   ....[84]....
        /*071c*/ 	.word	0x00010e10


	//   ....[85]....
        /*0720*/ 	.word	0x00010e20


	//   ....[86]....
        /*0724*/ 	.word	0x00010e70


	//   ....[87]....
        /*0728*/ 	.word	0x00010e80


	//   ....[88]....
        /*072c*/ 	.word	0x00010ed0


	//   ....[89]....
        /*0730*/ 	.word	0x00010ee0


	//   ....[90]....
        /*0734*/ 	.word	0x00010f30


	//   ....[91]....
        /*0738*/ 	.word	0x00010f40


	//   ....[92]....
        /*073c*/ 	.word	0x00010f90


	//   ....[93]....
        /*0740*/ 	.word	0x00010fa0


	//   ....[94]....
        /*0744*/ 	.word	0x00010fb0


	//   ....[95]....
        /*0748*/ 	.word	0x00011000


	//   ....[96]....
        /*074c*/ 	.word	0x00011050


	//   ....[97]....
        /*0750*/ 	.word	0x00011060


	//   ....[98]....
        /*0754*/ 	.word	0x00011070


	//   ....[99]....
        /*0758*/ 	.word	0x000110d0


	//   ....[100]....
        /*075c*/ 	.word	0x00011530


	//   ....[101]....
        /*0760*/ 	.word	0x00011560


	//   ....[102]....
        /*0764*/ 	.word	0x000115d0


	//   ....[103]....
        /*0768*/ 	.word	0x00011600


	//   ....[104]....
        /*076c*/ 	.word	0x00011640


	//   ....[105]....
        /*0770*/ 	.word	0x00011670


	//   ....[106]....
        /*0774*/ 	.word	0x000116c0


	//   ....[107]....
        /*0778*/ 	.word	0x000116f0


	//   ....[108]....
        /*077c*/ 	.word	0x00011720


	//   ....[109]....
        /*0780*/ 	.word	0x00011750


	//   ....[110]....
        /*0784*/ 	.word	0x000117a0


	//   ....[111]....
        /*0788*/ 	.word	0x000117d0


	//   ....[112]....
        /*078c*/ 	.word	0x00011820


	//   ....[113]....
        /*0790*/ 	.word	0x00011840


	//   ....[114]....
        /*0794*/ 	.word	0x00011890


	//   ....[115]....
        /*0798*/ 	.word	0x000118b0


	//   ....[116]....
        /*079c*/ 	.word	0x000118d0


	//   ....[117]....
        /*07a0*/ 	.word	0x00011910


	//   ....[118]....
        /*07a4*/ 	.word	0x00011930


	//   ....[119]....
        /*07a8*/ 	.word	0x00011990


	//   ....[120]....
        /*07ac*/ 	.word	0x00011fd0


	//   ....[121]....
        /*07b0*/ 	.word	0x00011ff0


	//   ....[122]....
        /*07b4*/ 	.word	0x00012010


	//   ....[123]....
        /*07b8*/ 	.word	0x00012070


	//   ....[124]....
        /*07bc*/ 	.word	0x000120c0


	//   ....[125]....
        /*07c0*/ 	.word	0x000120e0


	//   ....[126]....
        /*07c4*/ 	.word	0x00012130


	//   ....[127]....
        /*07c8*/ 	.word	0x00012150


	//   ....[128]....
        /*07cc*/ 	.word	0x000121a0


	//   ....[129]....
        /*07d0*/ 	.word	0x000121c0


	//   ....[130]....
        /*07d4*/ 	.word	0x00012210


	//   ....[131]....
        /*07d8*/ 	.word	0x00012230


	//   ....[132]....
        /*07dc*/ 	.word	0x00012280


	//   ....[133]....
        /*07e0*/ 	.word	0x000122a0


	//   ....[134]....
        /*07e4*/ 	.word	0x000122e0


	//   ....[135]....
        /*07e8*/ 	.word	0x00012300


	//   ....[136]....
        /*07ec*/ 	.word	0x00012c30


	//   ....[137]....
        /*07f0*/ 	.word	0x00012c40


	//   ....[138]....
        /*07f4*/ 	.word	0x00012c50


	//   ....[139]....
        /*07f8*/ 	.word	0x00012c60


	//   ....[140]....
        /*07fc*/ 	.word	0x00012c70


	//   ....[141]....
        /*0800*/ 	.word	0x00012c80


	//   ....[142]....
        /*0804*/ 	.word	0x00012ca0


	//   ....[143]....
        /*0808*/ 	.word	0x00012cc0


	//   ....[144]....
        /*080c*/ 	.word	0x00012d80


	//   ....[145]....
        /*0810*/ 	.word	0x00012d90


	//   ....[146]....
        /*0814*/ 	.word	0x00012da0


	//   ....[147]....
        /*0818*/ 	.word	0x00012db0


	//   ....[148]....
        /*081c*/ 	.word	0x00012e20


	//   ....[149]....
        /*0820*/ 	.word	0x00012e30


	//   ....[150]....
        /*0824*/ 	.word	0x00012e40


	//   ....[151]....
        /*0828*/ 	.word	0x00012e50


	//   ....[152]....
        /*082c*/ 	.word	0x00012e70


	//   ....[153]....
        /*0830*/ 	.word	0x00012e90


	//   ....[154]....
        /*0834*/ 	.word	0x00012ed0


	//   ....[155]....
        /*0838*/ 	.word	0x00012f20


	//   ....[156]....
        /*083c*/ 	.word	0x000132d0


	//   ....[157]....
        /*0840*/ 	.word	0x000132e0


	//   ....[158]....
        /*0844*/ 	.word	0x000132f0


	//   ....[159]....
        /*0848*/ 	.word	0x00013300


	//   ....[160]....
        /*084c*/ 	.word	0x00013310


	//   ....[161]....
        /*0850*/ 	.word	0x00013330


	//   ....[162]....
        /*0854*/ 	.word	0x00013350


	//   ....[163]....
        /*0858*/ 	.word	0x000133b0


	//   ....[164]....
        /*085c*/ 	.word	0x000133f0


	//   ....[165]....
        /*0860*/ 	.word	0x00013400


	//   ....[166]....
        /*0864*/ 	.word	0x00013420


	//   ....[167]....
        /*0868*/ 	.word	0x00013440


	//   ....[168]....
        /*086c*/ 	.word	0x00013490


	//   ....[169]....
        /*0870*/ 	.word	0x000134b0


	//   ....[170]....
        /*0874*/ 	.word	0x000134c0


	//   ....[171]....
        /*0878*/ 	.word	0x000134d0


	//   ....[172]....
        /*087c*/ 	.word	0x000134f0


	//   ....[173]....
        /*0880*/ 	.word	0x00013510


	//   ....[174]....
        /*0884*/ 	.word	0x00013530


	//   ....[175]....
        /*0888*/ 	.word	0x00013570


	//   ....[176]....
        /*088c*/ 	.word	0x00014720


	//   ....[177]....
        /*0890*/ 	.word	0x000148c0


	//   ....[178]....
        /*0894*/ 	.word	0x00014ed0


	//   ....[179]....
        /*0898*/ 	.word	0x00014fb0


	//   ....[180]....
        /*089c*/ 	.word	0x000150a0


	//   ....[181]....
        /*08a0*/ 	.word	0x00015100


	//   ....[182]....
        /*08a4*/ 	.word	0x000151c0


	//   ....[183]....
        /*08a8*/ 	.word	0x00015220


	//   ....[184]....
        /*08ac*/ 	.word	0x000152e0


	//   ....[185]....
        /*08b0*/ 	.word	0x00015340


	//   ....[186]....
        /*08b4*/ 	.word	0x00015400


	//   ....[187]....
        /*08b8*/ 	.word	0x00015460


	//   ....[188]....
        /*08bc*/ 	.word	0x00015520


	//   ....[189]....
        /*08c0*/ 	.word	0x00015580


	//   ....[190]....
        /*08c4*/ 	.word	0x00015640


	//   ....[191]....
        /*08c8*/ 	.word	0x000156a0


	//   ....[192]....
        /*08cc*/ 	.word	0x00015760


	//   ....[193]....
        /*08d0*/ 	.word	0x000157c0


	//   ....[194]....
        /*08d4*/ 	.word	0x00015880


	//   ....[195]....
        /*08d8*/ 	.word	0x000158e0


	//   ....[196]....
        /*08dc*/ 	.word	0x000159a0


	//   ....[197]....
        /*08e0*/ 	.word	0x00015a00


	//   ....[198]....
        /*08e4*/ 	.word	0x00015af0


	//   ....[199]....
        /*08e8*/ 	.word	0x00015ca0


	//   ....[200]....
        /*08ec*/ 	.word	0x00015d30


	//   ....[201]....
        /*08f0*/ 	.word	0x00015e00


	//   ....[202]....
        /*08f4*/ 	.word	0x00015e50


	//   ....[203]....
        /*08f8*/ 	.word	0x00015f20


	//   ....[204]....
        /*08fc*/ 	.word	0x00015f70


	//   ....[205]....
        /*0900*/ 	.word	0x00016050


	//   ....[206]....
        /*0904*/ 	.word	0x000160a0


	//   ....[207]....
        /*0908*/ 	.word	0x00016110


	//   ....[208]....
        /*090c*/ 	.word	0x000161d0


	//   ....[209]....
        /*0910*/ 	.word	0x00016240


	//   ....[210]....
        /*0914*/ 	.word	0x00016300


	//   ....[211]....
        /*0918*/ 	.word	0x00016380


	//   ....[212]....
        /*091c*/ 	.word	0x00016420


	//   ....[213]....
        /*0920*/ 	.word	0x00016490


	//   ....[214]....
        /*0924*/ 	.word	0x00016540


	//   ....[215]....
        /*0928*/ 	.word	0x000165b0


	//   ....[216]....
        /*092c*/ 	.word	0x00016660


	//   ....[217]....
        /*0930*/ 	.word	0x000166d0


	//   ....[218]....
        /*0934*/ 	.word	0x00016780


	//   ....[219]....
        /*0938*/ 	.word	0x00016810


	//   ....[220]....
        /*093c*/ 	.word	0x00016890


	//   ....[221]....
        /*0940*/ 	.word	0x00016910


	//   ....[222]....
        /*0944*/ 	.word	0x000169b0


	//   ....[223]....
        /*0948*/ 	.word	0x00016a10


	//   ....[224]....
        /*094c*/ 	.word	0x00016ad0


	//   ....[225]....
        /*0950*/ 	.word	0x00016b30


	//   ....[226]....
        /*0954*/ 	.word	0x00016bf0


	//   ....[227]....
        /*0958*/ 	.word	0x00016c50


	//   ....[228]....
        /*095c*/ 	.word	0x00016d10


	//   ....[229]....
        /*0960*/ 	.word	0x00016d70


	//   ....[230]....
        /*0964*/ 	.word	0x00016e30


	//   ....[231]....
        /*0968*/ 	.word	0x00016e90


	//   ....[232]....
        /*096c*/ 	.word	0x00016f50


	//   ....[233]....
        /*0970*/ 	.word	0x00016fb0


	//   ....[234]....
        /*0974*/ 	.word	0x00017050


	//   ....[235]....
        /*0978*/ 	.word	0x00017180


	//   ....[236]....
        /*097c*/ 	.word	0x00017210


	//   ....[237]....
        /*0980*/ 	.word	0x00017290


	//   ....[238]....
        /*0984*/ 	.word	0x00017330


	//   ....[239]....
        /*0988*/ 	.word	0x00017390


	//   ....[240]....
        /*098c*/ 	.word	0x00017440


	//   ....[241]....
        /*0990*/ 	.word	0x000174a0


	//   ....[242]....
        /*0994*/ 	.word	0x00017550


	//   ....[243]....
        /*0998*/ 	.word	0x000175b0


	//   ....[244]....
        /*099c*/ 	.word	0x00017650


	//   ....[245]....
        /*09a0*/ 	.word	0x000176b0


	//   ....[246]....
        /*09a4*/ 	.word	0x00017760


	//   ....[247]....
        /*09a8*/ 	.word	0x000177c0


	//   ....[248]....
        /*09ac*/ 	.word	0x00017860


	//   ....[249]....
        /*09b0*/ 	.word	0x000178c0


	//   ....[250]....
        /*09b4*/ 	.word	0x00017970


	//   ....[251]....
        /*09b8*/ 	.word	0x000179d0


	//   ....[252]....
        /*09bc*/ 	.word	0x00017a80


	//   ....[253]....
        /*09c0*/ 	.word	0x00017ae0


	//   ....[254]....
        /*09c4*/ 	.word	0x00017b90


	//   ....[255]....
        /*09c8*/ 	.word	0x00017c80


	//   ....[0]....
        /*09cc*/ 	.word	0x00017d10


	//   ....[1]....
        /*09d0*/ 	.word	0x00017d90


	//   ....[2]....
        /*09d4*/ 	.word	0x00017e20


	//   ....[3]....
        /*09d8*/ 	.word	0x00017e80


	//   ....[4]....
        /*09dc*/ 	.word	0x00017f20


	//   ....[5]....
        /*09e0*/ 	.word	0x00017f80


	//   ....[6]....
        /*09e4*/ 	.word	0x00018030


	//   ....[7]....
        /*09e8*/ 	.word	0x00018090


	//   ....[8]....
        /*09ec*/ 	.word	0x00018130


	//   ....[9]....
        /*09f0*/ 	.word	0x00018190


	//   ....[10]....
        /*09f4*/ 	.word	0x00018240


	//   ....[11]....
        /*09f8*/ 	.word	0x000182a0


	//   ....[12]....
        /*09fc*/ 	.word	0x00018340


	//   ....[13]....
        /*0a00*/ 	.word	0x000183a0


	//   ....[14]....
        /*0a04*/ 	.word	0x00018450


	//   ....[15]....
        /*0a08*/ 	.word	0x000184b0


	//   ....[16]....
        /*0a0c*/ 	.word	0x00018560


	//   ....[17]....
        /*0a10*/ 	.word	0x000185c0


	//   ....[18]....
        /*0a14*/ 	.word	0x00018670


	//   ....[19]....
        /*0a18*/ 	.word	0x000188d0


	//----- nvinfo : EIATTR_REG_RECONFIG
	.align		4
.L_263:
        /*0a1c*/ 	.byte	0x01, 0x54
	.zero		2


	//----- nvinfo : EIATTR_SYSCALL_OFFSETS
	.align		4
        /*0a20*/ 	.byte	0x04, 0x46
        /*0a22*/ 	.short	(.L_265 - .L_264)


	//   ....[0]....
.L_264:
        /*0a24*/ 	.word	0x000015c0


	//   ....[1]....
        /*0a28*/ 	.word	0x0000ffc0


	//   ....[2]....
        /*0a2c*/ 	.word	0x00010130


	//   ....[3]....
        /*0a30*/ 	.word	0x00010280


	//   ....[4]....
        /*0a34*/ 	.word	0x000103c0


	//   ....[5]....
        /*0a38*/ 	.word	0x00011c50


	//----- nvinfo : EIATTR_MBARRIER_INSTR_OFFSETS
	.align		4
.L_265:
        /*0a3c*/ 	.byte	0x04, 0x39
        /*0a3e*/ 	.short	(.L_267 - .L_266)


	//   ....[0]....
.L_266:
        /*0a40*/ 	.word	0x00000180
        /*0a44*/ 	.word	0x000000ff
        /*0a48*/ 	.word	0x00022800
        /*0a4c*/ 	.short	0x0100
        /*0a4e*/ 	.byte	0x08
	.zero		1


	//   ....[1]....
        /*0a50*/ 	.word	0x00000190
        /*0a54*/ 	.word	0x000000ff
        /*0a58*/ 	.word	0x00022820
        /*0a5c*/ 	.short	0x0100
        /*0a5e*/ 	.byte	0x08
	.zero		1


	//   ....[2]....
        /*0a60*/ 	.word	0x00000280
        /*0a64*/ 	.word	0x000000ff
        /*0a68*/ 	.word	0x00022830
        /*0a6c*/ 	.short	0x0100
        /*0a6e*/ 	.byte	0x08
	.zero		1


	//   ....[3]....
        /*0a70*/ 	.word	0x00000290
        /*0a74*/ 	.word	0x000000ff
        /*0a78*/ 	.word	0x00022840
        /*0a7c*/ 	.short	0x0100
        /*0a7e*/ 	.byte	0x08
	.zero		1


	//   ....[4]....
        /*0a80*/ 	.word	0x000002a0
        /*0a84*/ 	.word	0x000000ff
        /*0a88*/ 	.word	0x00022838
        /*0a8c*/ 	.short	0x0100
        /*0a8e*/ 	.byte	0x08
	.zero		1


	//   ....[5]....
        /*0a90*/ 	.word	0x000002b0
        /*0a94*/ 	.word	0x000000ff
        /*0a98*/ 	.word	0x00022848
        /*0a9c*/ 	.short	0x0100
        /*0a9e*/ 	.byte	0x08
	.zero		1


	//   ....[6]....
        /*0aa0*/ 	.word	0x000003e0
        /*0aa4*/ 	.word	0x000000ff
        /*0aa8*/ 	.word	0x00022850
        /*0aac*/ 	.short	0x0100
        /*0aae*/ 	.byte	0x08
	.zero		1


	//   ....[7]....
        /*0ab0*/ 	.word	0x000003f0
        /*0ab4*/ 	.word	0x000000ff
        /*0ab8*/ 	.word	0x00022860
        /*0abc*/ 	.short	0x0100
        /*0abe*/ 	.byte	0x08
	.zero		1


	//   ....[8]....
        /*0ac0*/ 	.word	0x00000400
        /*0ac4*/ 	.word	0x000000ff
        /*0ac8*/ 	.word	0x00022858
        /*0acc*/ 	.short	0x0100
        /*0ace*/ 	.byte	0x08
	.zero		1


	//   ....[9]....
        /*0ad0*/ 	.word	0x00000410
        /*0ad4*/ 	.word	0x000000ff
        /*0ad8*/ 	.word	0x00022868
        /*0adc*/ 	.short	0x0100
        /*0ade*/ 	.byte	0x08
	.zero		1


	//   ....[10]....
        /*0ae0*/ 	.word	0x00000500
        /*0ae4*/ 	.word	0x000000ff
        /*0ae8*/ 	.word	0x00022870
        /*0aec*/ 	.short	0x0100
        /*0aee*/ 	.byte	0x06
	.zero		1


	//   ....[11]....
        /*0af0*/ 	.word	0x00000510
        /*0af4*/ 	.word	0x000000ff
        /*0af8*/ 	.word	0x00022880
        /*0afc*/ 	.short	0x0100
        /*0afe*/ 	.byte	0x06
	.zero		1


	//   ....[12]....
        /*0b00*/ 	.word	0x00000520
        /*0b04*/ 	.word	0x000000ff
        /*0b08*/ 	.word	0x00022878
        /*0b0c*/ 	.short	0x0100
        /*0b0e*/ 	.byte	0x06
	.zero		1


	//   ....[13]....
        /*0b10*/ 	.word	0x00000530
        /*0b14*/ 	.word	0x000000ff
        /*0b18*/ 	.word	0x00022888
        /*0b1c*/ 	.short	0x0100
        /*0b1e*/ 	.byte	0x06
	.zero		1


	//   ....[14]....
        /*0b20*/ 	.word	0x00000660
        /*0b24*/ 	.word	0x000000ff
        /*0b28*/ 	.word	0x00022890
        /*0b2c*/ 	.short	0x0100
        /*0b2e*/ 	.byte	0x08
	.zero		1


	//   ....[15]....
        /*0b30*/ 	.word	0x00000670
        /*0b34*/ 	.word	0x000000ff
        /*0b38*/ 	.word	0x000228a0
        /*0b3c*/ 	.short	0x0100
        /*0b3e*/ 	.byte	0x08
	.zero		1


	//   ....[16]....
        /*0b40*/ 	.word	0x00000680
        /*0b44*/ 	.word	0x000000ff
        /*0b48*/ 	.word	0x00022898
        /*0b4c*/ 	.short	0x0100
        /*0b4e*/ 	.byte	0x08
	.zero		1


	//   ....[17]....
        /*0b50*/ 	.word	0x00000690
        /*0b54*/ 	.word	0x000000ff
        /*0b58*/ 	.word	0x000228a8
        /*0b5c*/ 	.short	0x0100
        /*0b5e*/ 	.byte	0x08
	.zero		1


	//   ....[18]....
        /*0b60*/ 	.word	0x000007e0
        /*0b64*/ 	.word	0x000000ff
        /*0b68*/ 	.word	0x000228b0
        /*0b6c*/ 	.short	0x0100
        /*0b6e*/ 	.byte	0x08
	.zero		1


	//   ....[19]....
        /*0b70*/ 	.word	0x000007f0
        /*0b74*/ 	.word	0x000000ff
        /*0b78*/ 	.word	0x000228c0
        /*0b7c*/ 	.short	0x0100
        /*0b7e*/ 	.byte	0x08
	.zero		1


	//   ....[20]....
        /*0b80*/ 	.word	0x00000800
        /*0b84*/ 	.word	0x000000ff
        /*0b88*/ 	.word	0x000228b8
        /*0b8c*/ 	.short	0x0100
        /*0b8e*/ 	.byte	0x08
	.zero		1


	//   ....[21]....
        /*0b90*/ 	.word	0x00000810
        /*0b94*/ 	.word	0x000000ff
        /*0b98*/ 	.word	0x000228c8
        /*0b9c*/ 	.short	0x0100
        /*0b9e*/ 	.byte	0x08
	.zero		1


	//   ....[22]....
        /*0ba0*/ 	.word	0x00001910
        /*0ba4*/ 	.word	0x000000ff
        /*0ba8*/ 	.word	0x00022800
        /*0bac*/ 	.short	0x010a
        /*0bae*/ 	.byte	0x2b
	.zero		1


	//   ....[23]....
        /*0bb0*/ 	.word	0x000019b0
        /*0bb4*/ 	.word	0x00000002
        /*0bb8*/ 	.word	0x00022830
        /*0bbc*/ 	.short	0x010a
        /*0bbe*/ 	.byte	0x3f
	.zero		1


	//   ....[24]....
        /*0bc0*/ 	.word	0x000019f0
        /*0bc4*/ 	.word	0x00000002
        /*0bc8*/ 	.word	0x00022830
        /*0bcc*/ 	.short	0x010a
        /*0bce*/ 	.byte	0x3f
	.zero		1


	//   ....[25]....
        /*0bd0*/ 	.word	0x00002f40
        /*0bd4*/ 	.word	0x000000ff
        /*0bd8*/ 	.word	0x00000000
        /*0bdc*/ 	.short	0x0101
        /*0bde*/ 	.byte	0x06
	.zero		1


	//   ....[26]....
        /*0be0*/ 	.word	0x000053f0
        /*0be4*/ 	.word	0x000000ff
        /*0be8*/ 	.word	0x00022830
        /*0bec*/ 	.short	0x010a
        /*0bee*/ 	.byte	0x06
	.zero		1


	//   ....[27]....
        /*0bf0*/ 	.word	0x00005430
        /*0bf4*/ 	.word	0x000000ff
        /*0bf8*/ 	.word	0x00022830
        /*0bfc*/ 	.short	0x010a
        /*0bfe*/ 	.byte	0x06
	.zero		1


	//   ....[28]....
        /*0c00*/ 	.word	0x00005cc0
        /*0c04*/ 	.word	0x000000ff
        /*0c08*/ 	.word	0x00022850
        /*0c0c*/ 	.short	0x010a
        /*0c0e*/ 	.byte	0x06
	.zero		1


	//   ....[29]....
        /*0c10*/ 	.word	0x00005d00
        /*0c14*/ 	.word	0x000000ff
        /*0c18*/ 	.word	0x00022850
        /*0c1c*/ 	.short	0x010a
        /*0c1e*/ 	.byte	0x06
	.zero		1


	//   ....[30]....
        /*0c20*/ 	.word	0x000067f0
        /*0c24*/ 	.word	0x000000ff
        /*0c28*/ 	.word	0x00000000
        /*0c2c*/ 	.short	0x0101
        /*0c2e*/ 	.byte	0x06
	.zero		1


	//   ....[31]....
        /*0c30*/ 	.word	0x00008ba0
        /*0c34*/ 	.word	0x000000ff
        /*0c38*/ 	.word	0x00000000
        /*0c3c*/ 	.short	0x0101
        /*0c3e*/ 	.byte	0x06
	.zero		1


	//   ....[32]....
        /*0c40*/ 	.word	0x000092e0
        /*0c44*/ 	.word	0x000000ff
        /*0c48*/ 	.word	0x00022830
        /*0c4c*/ 	.short	0x010a
        /*0c4e*/ 	.byte	0x06
	.zero		1


	//   ....[33]....
        /*0c50*/ 	.word	0x00009320
        /*0c54*/ 	.word	0x000000ff
        /*0c58*/ 	.word	0x00022830
        /*0c5c*/ 	.short	0x010a
        /*0c5e*/ 	.byte	0x06
	.zero		1


	//   ....[34]....
        /*0c60*/ 	.word	0x00009bb0
        /*0c64*/ 	.word	0x000000ff
        /*0c68*/ 	.word	0x00022850
        /*0c6c*/ 	.short	0x010a
        /*0c6e*/ 	.byte	0x06
	.zero		1


	//   ....[35]....
        /*0c70*/ 	.word	0x00009bf0
        /*0c74*/ 	.word	0x000000ff
        /*0c78*/ 	.word	0x00022850
        /*0c7c*/ 	.short	0x010a
        /*0c7e*/ 	.byte	0x06
	.zero		1


	//   ....[36]....
        /*0c80*/ 	.word	0x0000a4c0
        /*0c84*/ 	.word	0x000000ff
        /*0c88*/ 	.word	0x00000000
        /*0c8c*/ 	.short	0x0101
        /*0c8e*/ 	.byte	0x06
	.zero		1


	//   ....[37]....
        /*0c90*/ 	.word	0x0000bef0
        /*0c94*/ 	.word	0x000000ff
        /*0c98*/ 	.word	0x00000000
        /*0c9c*/ 	.short	0x0101
        /*0c9e*/ 	.byte	0x06
	.zero		1


	//   ....[38]....
        /*0ca0*/ 	.word	0x0000c570
        /*0ca4*/ 	.word	0x000000ff
        /*0ca8*/ 	.word	0x00022850
        /*0cac*/ 	.short	0x010a
        /*0cae*/ 	.byte	0x09
	.zero		1


	//   ....[39]....
        /*0cb0*/ 	.word	0x0000c5b0
        /*0cb4*/ 	.word	0x000000ff
        /*0cb8*/ 	.word	0x00022850
        /*0cbc*/ 	.short	0x010a
        /*0cbe*/ 	.byte	0x09
	.zero		1


	//   ....[40]....
        /*0cc0*/ 	.word	0x0000cc50
        /*0cc4*/ 	.word	0x000000ff
        /*0cc8*/ 	.word	0x00000000
        /*0ccc*/ 	.short	0x0101
        /*0cce*/ 	.byte	0x04
	.zero		1


	//   ....[41]....
        /*0cd0*/ 	.word	0x0000e650
        /*0cd4*/ 	.word	0x00000003
        /*0cd8*/ 	.word	0x00000000
        /*0cdc*/ 	.short	0x0101
        /*0cde*/ 	.byte	0x3f
	.zero		1


	//   ....[42]....
        /*0ce0*/ 	.word	0x000109b0
        /*0ce4*/ 	.word	0x00000000
        /*0ce8*/ 	.word	0x00022880
        /*0cec*/ 	.short	0x010a
        /*0cee*/ 	.byte	0x3f
	.zero		1


	//   ....[43]....
        /*0cf0*/ 	.word	0x00011210
        /*0cf4*/ 	.word	0x00000000
        /*0cf8*/ 	.word	0x00022870
        /*0cfc*/ 	.short	0x0107
        /*0cfe*/ 	.byte	0x3f
	.zero		1


	//   ....[44]....
        /*0d00*/ 	.word	0x000112d0
        /*0d04*/ 	.word	0x00000000
        /*0d08*/ 	.word	0x00022870
        /*0d0c*/ 	.short	0x0101
        /*0d0e*/ 	.byte	0x3f
	.zero		1


	//   ....[45]....
        /*0d10*/ 	.word	0x00011300
        /*0d14*/ 	.word	0x00000000
        /*0d18*/ 	.word	0x00022840
        /*0d1c*/ 	.short	0x010a
        /*0d1e*/ 	.byte	0x3f
	.zero		1


	//   ....[46]....
        /*0d20*/ 	.word	0x00011a30
        /*0d24*/ 	.word	0x00000000
        /*0d28*/ 	.word	0x00022830
        /*0d2c*/ 	.short	0x0107
        /*0d2e*/ 	.byte	0x3f
	.zero		1


	//   ....[47]....
        /*0d30*/ 	.word	0x00011af0
        /*0d34*/ 	.word	0x00000000
        /*0d38*/ 	.word	0x00022830
        /*0d3c*/ 	.short	0x0101
        /*0d3e*/ 	.byte	0x3f
	.zero		1


	//   ....[48]....
        /*0d40*/ 	.word	0x000123b0
        /*0d44*/ 	.word	0x00000011
        /*0d48*/ 	.word	0x00022800
        /*0d4c*/ 	.short	0x0107
        /*0d4e*/ 	.byte	0x3f
	.zero		1


	//   ....[49]....
        /*0d50*/ 	.word	0x000124a0
        /*0d54*/ 	.word	0x00000011
        /*0d58*/ 	.word	0x00022800
        /*0d5c*/ 	.short	0x0101
        /*0d5e*/ 	.byte	0x3f
	.zero		1


	//   ....[50]....
        /*0d60*/ 	.word	0x000124c0
        /*0d64*/ 	.word	0x00000011
        /*0d68*/ 	.word	0x00022820
        /*0d6c*/ 	.short	0x010a
        /*0d6e*/ 	.byte	0x3f
	.zero		1


	//   ....[51]....
        /*0d70*/ 	.word	0x000129d0
        /*0d74*/ 	.word	0x00000000
        /*0d78*/ 	.word	0x00022880
        /*0d7c*/ 	.short	0x010a
        /*0d7e*/ 	.byte	0x3f
	.zero		1


	//   ....[52]....
        /*0d80*/ 	.word	0x00012fa0
        /*0d84*/ 	.word	0x00000000
        /*0d88*/ 	.word	0x00022870
        /*0d8c*/ 	.short	0x0107
        /*0d8e*/ 	.byte	0x3f
	.zero		1


	//   ....[53]....
        /*0d90*/ 	.word	0x00013060
        /*0d94*/ 	.word	0x00000000
        /*0d98*/ 	.word	0x00022870
        /*0d9c*/ 	.short	0x0101
        /*0d9e*/ 	.byte	0x3f
	.zero		1


	//   ....[54]....
        /*0da0*/ 	.word	0x00013090
        /*0da4*/ 	.word	0x00000000
        /*0da8*/ 	.word	0x00022840
        /*0dac*/ 	.short	0x010a
        /*0dae*/ 	.byte	0x3f
	.zero		1


	//   ....[55]....
        /*0db0*/ 	.word	0x00013630
        /*0db4*/ 	.word	0x00000000
        /*0db8*/ 	.word	0x00022830
        /*0dbc*/ 	.short	0x0107
        /*0dbe*/ 	.byte	0x3f
	.zero		1


	//   ....[56]....
        /*0dc0*/ 	.word	0x000136f0
        /*0dc4*/ 	.word	0x00000000
        /*0dc8*/ 	.word	0x00022830
        /*0dcc*/ 	.short	0x0101
        /*0dce*/ 	.byte	0x3f
	.zero		1


	//   ....[57]....
        /*0dd0*/ 	.word	0x00013780
        /*0dd4*/ 	.word	0x00000013
        /*0dd8*/ 	.word	0x00022870
        /*0ddc*/ 	.short	0x010a
        /*0dde*/ 	.byte	0x3f
	.zero		1


	//   ....[58]....
        /*0de0*/ 	.word	0x00013810
        /*0de4*/ 	.word	0x00000013
        /*0de8*/ 	.word	0x00022860
        /*0dec*/ 	.short	0x010a
        /*0dee*/ 	.byte	0x3f
	.zero		1


	//   ....[59]....
        /*0df0*/ 	.word	0x00013d10
        /*0df4*/ 	.word	0x00000013
        /*0df8*/ 	.word	0x00022850
        /*0dfc*/ 	.short	0x0101
        /*0dfe*/ 	.byte	0x3f
	.zero		1


	//   ....[60]....
        /*0e00*/ 	.word	0x00013da0
        /*0e04*/ 	.word	0x00000013
        /*0e08*/ 	.word	0x00000000
        /*0e0c*/ 	.short	0x0101
        /*0e0e*/ 	.byte	0x3f
	.zero		1


	//   ....[61]....
        /*0e10*/ 	.word	0x00013f70
        /*0e14*/ 	.word	0x00000012
        /*0e18*/ 	.word	0x00022870
        /*0e1c*/ 	.short	0x010a
        /*0e1e*/ 	.byte	0x3f
	.zero		1


	//   ....[62]....
        /*0e20*/ 	.word	0x00014000
        /*0e24*/ 	.word	0x00000012
        /*0e28*/ 	.word	0x00022860
        /*0e2c*/ 	.short	0x010a
        /*0e2e*/ 	.byte	0x3f
	.zero		1


	//   ....[63]....
        /*0e30*/ 	.word	0x00014500
        /*0e34*/ 	.word	0x00000012
        /*0e38*/ 	.word	0x00022850
        /*0e3c*/ 	.short	0x0101
        /*0e3e*/ 	.byte	0x3f
	.zero		1


	//   ....[64]....
        /*0e40*/ 	.word	0x000145b0
        /*0e44*/ 	.word	0x00000012
        /*0e48*/ 	.word	0x00000000
        /*0e4c*/ 	.short	0x0101
        /*0e4e*/ 	.byte	0x3f
	.zero		1


	//   ....[65]....
        /*0e50*/ 	.word	0x00014840
        /*0e54*/ 	.word	0x00000005
        /*0e58*/ 	.word	0x00022820
        /*0e5c*/ 	.short	0x010a
        /*0e5e*/ 	.byte	0x3f
	.zero		1


	//   ....[66]....
        /*0e60*/ 	.word	0x000149c0
        /*0e64*/ 	.word	0x00000003
        /*0e68*/ 	.word	0x00022840
        /*0e6c*/ 	.short	0x010a
        /*0e6e*/ 	.byte	0x3f
	.zero		1


	//   ....[67]....
        /*0e70*/ 	.word	0x00014a60
        /*0e74*/ 	.word	0x0000001d
        /*0e78*/ 	.word	0x00022840
        /*0e7c*/ 	.short	0x010a
        /*0e7e*/ 	.byte	0x3f
	.zero		1


	//   ....[68]....
        /*0e80*/ 	.word	0x00014aa0
        /*0e84*/ 	.word	0x00000003
        /*0e88*/ 	.word	0x00022860
        /*0e8c*/ 	.short	0x010a
        /*0e8e*/ 	.byte	0x3f
	.zero		1


	//   ....[69]....
        /*0e90*/ 	.word	0x00014ae0
        /*0e94*/ 	.word	0x0000001d
        /*0e98*/ 	.word	0x00022860
        /*0e9c*/ 	.short	0x010a
        /*0e9e*/ 	.byte	0x3f
	.zero		1


	//   ....[70]....
        /*0ea0*/ 	.word	0x00014b20
        /*0ea4*/ 	.word	0x00000003
        /*0ea8*/ 	.word	0x00022880
        /*0eac*/ 	.short	0x010a
        /*0eae*/ 	.byte	0x3f
	.zero		1


	//   ....[71]....
        /*0eb0*/ 	.word	0x00014b60
        /*0eb4*/ 	.word	0x0000001d
        /*0eb8*/ 	.word	0x00022880
        /*0ebc*/ 	.short	0x010a
        /*0ebe*/ 	.byte	0x3f
	.zero		1


	//   ....[72]....
        /*0ec0*/ 	.word	0x00014bd0
        /*0ec4*/ 	.word	0x00000003
        /*0ec8*/ 	.word	0x00022800
        /*0ecc*/ 	.short	0x010a
        /*0ece*/ 	.byte	0x3f
	.zero		1


	//   ....[73]....
        /*0ed0*/ 	.word	0x00014c20
        /*0ed4*/ 	.word	0x00000002
        /*0ed8*/ 	.word	0x00022830
        /*0edc*/ 	.short	0x010a
        /*0ede*/ 	.byte	0x3f
	.zero		1


	//   ....[74]....
        /*0ee0*/ 	.word	0x00014c80
        /*0ee4*/ 	.word	0x00000008
        /*0ee8*/ 	.word	0x00022830
        /*0eec*/ 	.short	0x010a
        /*0eee*/ 	.byte	0x3f
	.zero		1


	//   ....[75]....
        /*0ef0*/ 	.word	0x00014ce0
        /*0ef4*/ 	.word	0x00000008
        /*0ef8*/ 	.word	0x00022850
        /*0efc*/ 	.short	0x010a
        /*0efe*/ 	.byte	0x3f
	.zero		1


	//   ....[76]....
        /*0f00*/ 	.word	0x00014d40
        /*0f04*/ 	.word	0x00000008
        /*0f08*/ 	.word	0x00022830
        /*0f0c*/ 	.short	0x010a
        /*0f0e*/ 	.byte	0x3f
	.zero		1


	//   ....[77]....
        /*0f10*/ 	.word	0x00014da0
        /*0f14*/ 	.word	0x00000008
        /*0f18*/ 	.word	0x00022850
        /*0f1c*/ 	.short	0x010a
        /*0f1e*/ 	.byte	0x3f
	.zero		1


	//   ....[78]....
        /*0f20*/ 	.word	0x00014e00
        /*0f24*/ 	.word	0x00000005
        /*0f28*/ 	.word	0x00022850
        /*0f2c*/ 	.short	0x010a
        /*0f2e*/ 	.byte	0x3f
	.zero		1


	//   ....[79]....
        /*0f30*/ 	.word	0x00014f00
        /*0f34*/ 	.word	0x00000000
        /*0f38*/ 	.word	0x00022880
        /*0f3c*/ 	.short	0x010a
        /*0f3e*/ 	.byte	0x3f
	.zero		1


	//   ....[80]....
        /*0f40*/ 	.word	0x00015bf0
        /*0f44*/ 	.word	0x00000000
        /*0f48*/ 	.word	0x00022840
        /*0f4c*/ 	.short	0x010a
        /*0f4e*/ 	.byte	0x3f
	.zero		1


	//   ....[81]....
        /*0f50*/ 	.word	0x00017080
        /*0f54*/ 	.word	0x00000011
        /*0f58*/ 	.word	0x00022820
        /*0f5c*/ 	.short	0x010a
        /*0f5e*/ 	.byte	0x3f
	.zero		1


	//   ....[82]....
        /*0f60*/ 	.word	0x000170d0
        /*0f64*/ 	.word	0x00000000
        /*0f68*/ 	.word	0x00022880
        /*0f6c*/ 	.short	0x010a
        /*0f6e*/ 	.byte	0x3f
	.zero		1


	//   ....[83]....
        /*0f70*/ 	.word	0x00017bd0
        /*0f74*/ 	.word	0x00000000
        /*0f78*/ 	.word	0x00022840
        /*0f7c*/ 	.short	0x010a
        /*0f7e*/ 	.byte	0x3f
	.zero		1


	//   ....[84]....
        /*0f80*/ 	.word	0x000186b0
        /*0f84*/ 	.word	0x00000013
        /*0f88*/ 	.word	0x00022870
        /*0f8c*/ 	.short	0x010a
        /*0f8e*/ 	.byte	0x3f
	.zero		1


	//   ....[85]....
        /*0f90*/ 	.word	0x00018700
        /*0f94*/ 	.word	0x00000013
        /*0f98*/ 	.word	0x00022860
        /*0f9c*/ 	.short	0x010a
        /*0f9e*/ 	.byte	0x3f
	.zero		1


	//   ....[86]....
        /*0fa0*/ 	.word	0x00018750
        /*0fa4*/ 	.word	0x00000012
        /*0fa8*/ 	.word	0x00022870
        /*0fac*/ 	.short	0x010a
        /*0fae*/ 	.byte	0x3f
	.zero		1


	//   ....[87]....
        /*0fb0*/ 	.word	0x000187a0
        /*0fb4*/ 	.word	0x00000012
        /*0fb8*/ 	.word	0x00022860
        /*0fbc*/ 	.short	0x010a
        /*0fbe*/ 	.byte	0x3f
	.zero		1


	//   ....[88]....
        /*0fc0*/ 	.word	0x000187f0
        /*0fc4*/ 	.word	0x00000005
        /*0fc8*/ 	.word	0x00022820
        /*0fcc*/ 	.short	0x010a
        /*0fce*/ 	.byte	0x3f
	.zero		1


	//   ....[89]....
        /*0fd0*/ 	.word	0x00018990
        /*0fd4*/ 	.word	0x00000003
        /*0fd8*/ 	.word	0x00022840
        /*0fdc*/ 	.short	0x010a
        /*0fde*/ 	.byte	0x3f
	.zero		1


	//   ....[90]....
        /*0fe0*/ 	.word	0x000189e0
        /*0fe4*/ 	.word	0x0000001d
        /*0fe8*/ 	.word	0x00022840
        /*0fec*/ 	.short	0x010a
        /*0fee*/ 	.byte	0x3f
	.zero		1


	//   ....[91]....
        /*0ff0*/ 	.word	0x00018a30
        /*0ff4*/ 	.word	0x00000003
        /*0ff8*/ 	.word	0x00022860
        /*0ffc*/ 	.short	0x010a
        /*0ffe*/ 	.byte	0x3f
	.zero		1


	//   ....[92]....
        /*1000*/ 	.word	0x00018a80
        /*1004*/ 	.word	0x0000001d
        /*1008*/ 	.word	0x00022860
        /*100c*/ 	.short	0x010a
        /*100e*/ 	.byte	0x3f
	.zero		1


	//   ....[93]....
        /*1010*/ 	.word	0x00018ad0
        /*1014*/ 	.word	0x00000003
        /*1018*/ 	.word	0x00022880
        /*101c*/ 	.short	0x010a
        /*101e*/ 	.byte	0x3f
	.zero		1


	//----- nvinfo : EIATTR_NUM_MBARRIERS
	.align		4
.L_267:
        /*1020*/ 	.byte	0x03, 0x38
        /*1022*/ 	.short	0x0016


	//----- nvinfo : EIATTR_EXIT_INSTR_OFFSETS
	.align		4
        /*1024*/ 	.byte	0x04, 0x1c
        /*1026*/ 	.short	(.L_269 - .L_268)


	//   ....[0]....
.L_268:
        /*1028*/ 	.word	0x000009a0


	//   ....[1]....
        /*102c*/ 	.word	0x0000f380


	//   ....[2]....
        /*1030*/ 	.word	0x00014bb0


	//----- nvinfo : EIATTR_MAX_THREADS
	.align		4
.L_269:
        /*1034*/ 	.byte	0x04, 0x05
        /*1036*/ 	.short	(.L_271 - .L_270)
.L_270:
        /*1038*/ 	.word	0x00000180
        /*103c*/ 	.word	0x00000001
        /*1040*/ 	.word	0x00000001


	//----- nvinfo : EIATTR_CRS_STACK_SIZE
	.align		4
.L_271:
        /*1044*/ 	.byte	0x04, 0x1e
        /*1046*/ 	.short	(.L_273 - .L_272)
.L_272:
        /*1048*/ 	.word	0x00000000


	//----- nvinfo : EIATTR_CBANK_PARAM_SIZE
	.align		4
.L_273:
        /*104c*/ 	.byte	0x03, 0x19
        /*104e*/ 	.short	0x0af0


	//----- nvinfo : EIATTR_PARAM_CBANK
	.align		4
        /*1050*/ 	.byte	0x04, 0x0a
        /*1052*/ 	.short	(.L_275 - .L_274)
	.align		4
.L_274:
        /*1054*/ 	.word	index@(.nv.constant0._ZN7cutlass13device_kernelIN5flash11enable_sm90INS1_16FlashAttnFwdSm90INS1_25CollectiveMainloopFwdSm90ILi2EN4cute5tupleIJNS5_1CILi1EEES8_S8_EEENS6_IJNS7_ILi128EEENS7_ILi160EEESA_EEELi128ENS_12float_e4m3_tEfNS_4arch4Sm90ELb1ELb0ELb1ELb0ELb1ELb0ELb0ELb1ELb1ELb1ELb0ELb0EEENS1_21CollectiveEpilogueFwdINS6_IJSA_SA_SB_EEES9_NS_10bfloat16_tESF_Li256ELb0ELb1ELb0ELb1EEENS1_30DynamicPersistentTileSchedulerILi256ELi128ELb0ELb1ELb1EEEEEEEEEvNT_6ParamsE)
        /*1058*/ 	.short	0x0210
        /*105a*/ 	.short	0x0af0


	//----- nvinfo : EIATTR_SW_WAR
	.align		4
.L_275:
        /*105c*/ 	.byte	0x04, 0x36
        /*105e*/ 	.short	(.L_277 - .L_276)
.L_276:
        /*1060*/ 	.word	0x00000008
.L_277:


//--------------------- .nv.info._ZN7cutlass13device_kernelIN5flash11enable_sm90INS1_16FlashAttnFwdSm90INS1_25CollectiveMainloopFwdSm90ILi2EN4cute5tupleIJNS5_1CILi1EEES8_S8_EEENS6_IJNS7_ILi128EEENS7_ILi160EEESA_EEELi128ENS_12float_e4m3_tEfNS_4arch4Sm90ELb1ELb0ELb1ELb1ELb1ELb0ELb0ELb1ELb1ELb1ELb0ELb0EEENS1_21CollectiveEpilogueFwdINS6_IJSA_SA_SB_EEES9_NS_10bfloat16_tESF_Li256ELb1ELb1ELb0ELb1EEENS1_36VarlenDynamicPersistentTileSchedulerILi128ELi160ELi256ELi128ELb0ELb1ELb1ELb1ELb1ELb1EEEEEEEEEvNT_6ParamsE --------------------------
	.section	.nv.info._ZN7cutlass13device_kernelIN5flash11enable_sm90INS1_16FlashAttnFwdSm90INS1_25CollectiveMainloopFwdSm90ILi2EN4cute5tupleIJNS5_1CILi1EEES8_S8_EEENS6_IJNS7_ILi128EEENS7_ILi160EEESA_EEELi128ENS_12float_e4m3_tEfNS_4arch4Sm90ELb1ELb0ELb1ELb1ELb1ELb0ELb0ELb1ELb1ELb1ELb0ELb0EEENS1_21CollectiveEpilogueFwdINS6_IJSA_SA_SB_EEES9_NS_10bfloat16_tESF_Li256ELb1ELb1ELb0ELb1EEENS1_36VarlenDynamicPersistentTileSchedulerILi128ELi160ELi256ELi128ELb0ELb1ELb1ELb1ELb1ELb1EEEEEEEEEvNT_6ParamsE,"",@"SHT_CUDA_INFO"
	.sectionflags	@""
	.align	4


	//----- nvinfo : EIATTR_CUDA_API_VERSION
	.align		4
        /*0000*/ 	.byte	0x04, 0x37
        /*0002*/ 	.short	(.L_279 - .L_278)
.L_278:
        /*0004*/ 	.word	0x00000082


	//----- nvinfo : EIATTR_KPARAM_INFO
	.align		4
.L_279:
        /*0008*/ 	.byte	0x04, 0x17
        /*000a*/ 	.short	(.L_281 - .L_280)
.L_280:
        /*000c*/ 	.word	0x00000000
        /*0010*/ 	.short	0x0000
        /*0012*/ 	.short	0x0070
        /*0014*/ 	.byte	0x00, 0xf0, 0x01, 0x2a


	//----- nvinfo : EIATTR_SPARSE_MMA_MASK
	.align		4
.L_281:
        /*0018*/ 	.byte	0x03, 0x50
        /*001a*/ 	.short	0x0000


	//----- nvinfo : EIATTR_MAXREG_COUNT
	.align		4
        /*001c*/ 	.byte	0x03, 0x1b
        /*001e*/ 	.short	0x00a8


	//----- nvinfo : EIATTR_NUM_BARRIERS
	.align		4
        /*0020*/ 	.byte	0x02, 0x4c
        /*0022*/ 	.byte	0x10
	.zero		1


	//----- nvinfo : EIATTR_EXTERNS
	.align		4
        /*0024*/ 	.byte	0x04, 0x0f
        /*0026*/ 	.short	(.L_283 - .L_282)


	//   ....[0]....
	.align		4
.L_282:
        /*0028*/ 	.word	index@(__assertfail)


	//----- nvinfo : EIATTR_ANNOTATIONS
	.align		4
.L_283:
        /*002c*/ 	.byte	0x04, 0x55
        /*002e*/ 	.short	(.L_285 - .L_284)


	//   ....[0]....
.L_284:
        /* <DEDUP_REMOVED lines=14> */


	//----- nvinfo : EIATTR_MERCURY_ISA_VERSION
	.align		4
.L_285:
        /*00f8*/ 	.byte	0x03, 0x5f
        /*00fa*/ 	.short	0x0101


	//----- nvinfo : EIATTR_UNUSED_LOAD_BYTE_OFFSET
	.align		4
        /*00fc*/ 	.byte	0x04, 0x44
        /*00fe*/ 	.short	(.L_287 - .L_286)


	//   ....[0]....
.L_286:
        /*0100*/ 	.word	0x00000980
        /*0104*/ 	.word	0x0000fff0


	//   ....[1]....
        /*0108*/ 	.word	0x0000d130
        /*010c*/ 	.word	0x0000fff0


	//----- nvinfo : EIATTR_INT_WARP_WIDE_INSTR_OFFSETS
	.align		4
.L_287:
        /*0110*/ 	.byte	0x04, 0x31
        /*0112*/ 	.short	(.L_289 - .L_288)


	//   ....[0]....
.L_288:
        /*0114*/ 	.word	0x000000c0


	//   ....[1]....
        /*0118*/ 	.word	0x000000d0


	//   ....[2]....
        /*011c*/ 	.word	0x00000170


	//   ....[3]....
        /*0120*/ 	.word	0x00010e60


	//   ....[4]....
        /*0124*/ 	.word	0x00010ef0


	//   ....[5]....
        /*0128*/ 	.word	0x00014fa0


	//   ....[6]....
        /*012c*/ 	.word	0x00015030


	//----- nvinfo : EIATTR_COOP_GROUP_MASK_REGIDS
	.align		4
.L_289:
        /*0130*/ 	.byte	0x04, 0x29
        /*0132*/ 	.short	(.L_291 - .L_290)


	//   ....[0]....
.L_290:
        /*0134*/ 	.word	0xffffffff


	//   ....[1]....
        /*0138*/ 	.word	0xffffffff


	//   ....[2]....
        /*013c*/ 	.word	0xffffffff


	//   ....[3]....
        /*0140*/ 	.word	0xffffffff


	//   ....[4]....
        /*0144*/ 	.word	0xffffffff


	//   ....[5]....
        /*0148*/ 	.word	0xffffffff


	//   ....[6]....
        /*014c*/ 	.word	0xffffffff


	//   ....[7]....
        /*0150*/ 	.word	0xffffffff


	//   ....[8]....
        /*0154*/ 	.word	0xffffffff


	//   ....[9]....
        /*0158*/ 	.word	0xffffffff


	//   ....[10]....
        /*015c*/ 	.word	0xffffffff


	//   ....[11]....
        /*0160*/ 	.word	0xffffffff


	//   ....[12]....
        /*0164*/ 	.word	0xffffffff


	//   ....[13]....
        /*0168*/ 	.word	0xffffffff


	//   ....[14]....
        /*016c*/ 	.word	0xffffffff


	//   ....[15]....
        /*0170*/ 	.word	0xffffffff


	//   ....[16]....
        /*0174*/ 	.word	0xffffffff


	//   ....[17]....
        /*0178*/ 	.word	0xffffffff


	//   ....[18]....
        /*017c*/ 	.word	0xffffffff


	//   ....[19]....
        /*0180*/ 	.word	0xffffffff


	//   ....[20]....
        /*0184*/ 	.word	0xffffffff


	//   ....[21]....
        /*0188*/ 	.word	0xffffffff


	//   ....[22]....
        /*018c*/ 	.word	0xffffffff


	//   ....[23]....
        /*0190*/ 	.word	0xffffffff


	//   ....[24]....
        /*0194*/ 	.word	0xffffffff


	//   ....[25]....
        /*0198*/ 	.word	0xffffffff


	//   ....[26]....
        /*019c*/ 	.word	0xffffffff


	//   ....[27]....
        /*01a0*/ 	.word	0xffffffff


	//   ....[28]....
        /*01a4*/ 	.word	0xffffffff


	//   ....[29]....
        /*01a8*/ 	.word	0xffffffff


	//   ....[30]....
        /*01ac*/ 	.word	0xffffffff


	//   ....[31]....
        /*01b0*/ 	.word	0xffffffff


	//   ....[32]....
        /*01b4*/ 	.word	0xffffffff


	//   ....[33]....
        /*01b8*/ 	.word	0xffffffff


	//   ....[34]....
        /*01bc*/ 	.word	0xffffffff


	//   ....[35]....
        /*01c0*/ 	.word	0xffffffff


	//   ....[36]....
        /*01c4*/ 	.word	0xffffffff


	//   ....[37]....
        /*01c8*/ 	.word	0xffffffff


	//   ....[38]....
        /*01cc*/ 	.word	0xffffffff


	//   ....[39]....
        /*01d0*/ 	.word	0xffffffff


	//   ....[40]....
        /*01d4*/ 	.word	0xffffffff


	//   ....[41]....
        /*01d8*/ 	.word	0xffffffff


	//   ....[42]....
        /*01dc*/ 	.word	0xffffffff


	//   ....[43]....
        /*01e0*/ 	.word	0xffffffff


	//   ....[44]....
        /*01e4*/ 	.word	0xffffffff


	//   ....[45]....
        /*01e8*/ 	.word	0xffffffff


	//   ....[46]....
        /*01ec*/ 	.word	0xffffffff


	//   ....[47]....
        /*01f0*/ 	.word	0xffffffff


	//   ....[48]....
        /*01f4*/ 	.word	0xffffffff


	//   ....[49]....
        /*01f8*/ 	.word	0xffffffff


	//   ....[50]....
        /*01fc*/ 	.word	0xffffffff


	//   ....[51]....
        /*0200*/ 	.word	0xffffffff


	//   ....[52]....
        /*0204*/ 	.word	0xffffffff


	//   ....[53]....
        /*0208*/ 	.word	0xffffffff


	//   ....[54]....
        /*020c*/ 	.word	0xffffffff


	//   ....[55]....
        /*0210*/ 	.word	0xffffffff


	//   ....[56]....
        /*0214*/ 	.word	0xffffffff


	//   ....[57]....
        /*0218*/ 	.word	0xffffffff


	//   ....[58]....
        /*021c*/ 	.word	0xffffffff


	//   ....[59]....
        /*0220*/ 	.word	0xffffffff


	//   ....[60]....
        /*0224*/ 	.word	0xffffffff


	//   ....[61]....
        /*0228*/ 	.word	0xffffffff


	//   ....[62]....
        /*022c*/ 	.word	0xffffffff


	//   ....[63]....
        /*0230*/ 	.word	0xffffffff


	//   ....[64]....
        /*0234*/ 	.word	0xffffffff


	//   ....[65]....
        /*0238*/ 	.word	0xffffffff


	//   ....[66]....
        /*023c*/ 	.word	0xffffffff


	//   ....[67]....
        /*0240*/ 	.word	0xffffffff


	//   ....[68]....
        /*0244*/ 	.word	0xffffffff


	//   ....[69]....
        /*0248*/ 	.word	0xffffffff


	//   ....[70]....
        /*024c*/ 	.word	0xffffffff


	//   ....[71]....
        /*0250*/ 	.word	0xffffffff


	//   ....[72]....
        /*0254*/ 	.word	0xffffffff


	//   ....[73]....
        /*0258*/ 	.word	0xffffffff


	//   ....[74]....
        /*025c*/ 	.word	0xffffffff


	//   ....[75]....
        /*0260*/ 	.word	0xffffffff


	//   ....[76]....
        /*0264*/ 	.word	0xffffffff


	//   ....[77]....
        /*0268*/ 	.word	0xffffffff


	//   ....[78]....
        /*026c*/ 	.word	0xffffffff


	//   ....[79]....
        /*0270*/ 	.word	0xffffffff


	//   ....[80]....
        /*0274*/ 	.word	0xffffffff


	//   ....[81]....
        /*0278*/ 	.word	0xffffffff


	//   ....[82]....
        /*027c*/ 	.word	0xffffffff


	//   ....[83]....
        /*0280*/ 	.word	0xffffffff


	//   ....[84]....
        /*0284*/ 	.word	0xffffffff


	//   ....[85]....
        /*0288*/ 	.word	0xffffffff


	//   ....[86]....
        /*028c*/ 	.word	0xffffffff


	//   ....[87]....
        /*0290*/ 	.word	0xffffffff


	//   ....[88]....
        /*0294*/ 	.word	0xffffffff


	//   ....[89]....
        /*0298*/ 	.word	0xffffffff


	//   ....[90]....
        /*029c*/ 	.word	0xffffffff


	//   ....[91]....
        /*02a0*/ 	.word	0xffffffff


	//   ....[92]....
        /*02a4*/ 	.word	0xffffffff


	//   ....[93]....
        /*02a8*/ 	.word	0xffffffff


	//   ....[94]....
        /*02ac*/ 	.word	0xffffffff


	//   ....[95]....
        /*02b0*/ 	.word	0xffffffff


	//   ....[96]....
        /*02b4*/ 	.word	0xffffffff


	//   ....[97]....
        /*02b8*/ 	.word	0xffffffff


	//   ....[98]....
        /*02bc*/ 	.word	0xffffffff


	//   ....[99]....
        /*02c0*/ 	.word	0xffffffff


	//   ....[100]....
        /*02c4*/ 	.word	0xffffffff


	//   ....[101]....
        /*02c8*/ 	.word	0xffffffff


	//   ....[102]....
        /*02cc*/ 	.word	0xffffffff


	//   ....[103]....
        /*02d0*/ 	.word	0xffffffff


	//   ....[104]....
        /*02d4*/ 	.word	0xffffffff


	//   ....[105]....
        /*02d8*/ 	.word	0xffffffff


	//   ....[106]....
        /*02dc*/ 	.word	0xffffffff


	//   ....[107]....
        /*02e0*/ 	.word	0xffffffff


	//   ....[108]....
        /*02e4*/ 	.word	0xffffffff


	//   ....[109]....
        /*02e8*/ 	.word	0xffffffff


	//   ....[110]....
        /*02ec*/ 	.word	0xffffffff


	//   ....[111]....
        /*02f0*/ 	.word	0xffffffff


	//   ....[112]....
        /*02f4*/ 	.word	0xffffffff


	//   ....[113]....
        /*02f8*/ 	.word	0xffffffff


	//   ....[114]....
        /*02fc*/ 	.word	0xffffffff


	//   ....[115]....
        /*0300*/ 	.word	0xffffffff


	//   ....[116]....
        /*0304*/ 	.word	0xffffffff


	//   ....[117]....
        /*0308*/ 	.word	0xffffffff


	//   ....[118]....
        /*030c*/ 	.word	0xffffffff


	//   ....[119]....
        /*0310*/ 	.word	0xffffffff


	//   ....[120]....
        /*0314*/ 	.word	0xffffffff


	//   ....[121]....
        /*0318*/ 	.word	0xffffffff


	//   ....[122]....
        /*031c*/ 	.word	0xffffffff


	//   ....[123]....
        /*0320*/ 	.word	0xffffffff


	//   ....[124]....
        /*0324*/ 	.word	0xffffffff


	//   ....[125]....
        /*0328*/ 	.word	0xffffffff


	//   ....[126]....
        /*032c*/ 	.word	0xffffffff


	//   ....[127]....
        /*0330*/ 	.word	0xffffffff


	//   ....[128]....
        /*0334*/ 	.word	0xffffffff


	//   ....[129]....
        /*0338*/ 	.word	0xffffffff


	//   ....[130]....
        /*033c*/ 	.word	0xffffffff


	//   ....[131]....
        /*0340*/ 	.word	0xffffffff


	//   ....[132]....
        /*0344*/ 	.word	0xffffffff


	//   ....[133]....
        /*0348*/ 	.word	0xffffffff


	//   ....[134]....
        /*034c*/ 	.word	0xffffffff


	//   ....[135]....
        /*0350*/ 	.word	0xffffffff


	//   ....[136]....
        /*0354*/ 	.word	0xffffffff


	//   ....[137]....
        /*0358*/ 	.word	0xffffffff


	//   ....[138]....
        /*035c*/ 	.word	0xffffffff


	//   ....[139]....
        /*0360*/ 	.word	0xffffffff


	//   ....[140]....
        /*0364*/ 	.word	0xffffffff


	//   ....[141]....
        /*0368*/ 	.word	0xffffffff


	//   ....[142]....
        /*036c*/ 	.word	0xffffffff


	//   ....[143]....
        /*0370*/ 	.word	0xffffffff


	//   ....[144]....
        /*0374*/ 	.word	0xffffffff


	//   ....[145]....
        /*0378*/ 	.word	0xffffffff


	//   ....[146]....
        /*037c*/ 	.word	0xffffffff


	//   ....[147]....
        /*0380*/ 	.word	0xffffffff


	//   ....[148]....
        /*0384*/ 	.word	0xffffffff


	//   ....[149]....
        /*0388*/ 	.word	0xffffffff


	//   ....[150]....
        /*038c*/ 	.word	0xffffffff


	//   ....[151]....
        /*0390*/ 	.word	0xffffffff


	//   ....[152]....
        /*0394*/ 	.word	0xffffffff


	//   ....[153]....
        /*0398*/ 	.word	0xffffffff


	//   ....[154]....
        /*039c*/ 	.word	0xffffffff


	//   ....[155]....
        /*03a0*/ 	.word	0xffffffff


	//   ....[156]....
        /*03a4*/ 	.word	0xffffffff


	//   ....[157]....
        /*03a8*/ 	.word	0xffffffff


	//   ....[158]....
        /*03ac*/ 	.word	0xffffffff


	//   ....[159]....
        /*03b0*/ 	.word	0xffffffff


	//   ....[160]....
        /*03b4*/ 	.word	0xffffffff


	//   ....[161]....
        /*03b8*/ 	.word	0xffffffff


	//   ....[162]....
        /*03bc*/ 	.word	0xffffffff


	//   ....[163]....
        /*03c0*/ 	.word	0xffffffff


	//   ....[164]....
        /*03c4*/ 	.word	0xffffffff


	//   ....[165]....
        /*03c8*/ 	.word	0xffffffff


	//   ....[166]....
        /*03cc*/ 	.word	0xffffffff


	//   ....[167]....
        /*03d0*/ 	.word	0xffffffff


	//   ....[168]....
        /*03d4*/ 	.word	0xffffffff


	//   ....[169]....
        /*03d8*/ 	.word	0xffffffff


	//   ....[170]....
        /*03dc*/ 	.word	0xffffffff


	//   ....[171]....
        /*03e0*/ 	.word	0xffffffff


	//   ....[172]....
        /*03e4*/ 	.word	0xffffffff


	//   ....[173]....
        /*03e8*/ 	.word	0xffffffff


	//   ....[174]....
        /*03ec*/ 	.word	0xffffffff


	//   ....[175]....
        /*03f0*/ 	.word	0xffffffff


	//   ....[176]....
        /*03f4*/ 	.word	0xffffffff


	//   ....[177]....
        /*03f8*/ 	.word	0xffffffff


	//   ....[178]....
        /*03fc*/ 	.word	0xffffffff


	//   ....[179]....
        /*0400*/ 	.word	0xffffffff


	//   ....[180]....
        /*0404*/ 	.word	0xffffffff


	//   ....[181]....
        /*0408*/ 	.word	0xffffffff


	//   ....[182]....
        /*040c*/ 	.word	0xffffffff


	//   ....[183]....
        /*0410*/ 	.word	0xffffffff


	//   ....[184]....
        /*0414*/ 	.word	0xffffffff


	//   ....[185]....
        /*0418*/ 	.word	0xffffffff


	//   ....[186]....
        /*041c*/ 	.word	0xffffffff


	//   ....[187]....
        /*0420*/ 	.word	0xffffffff


	//   ....[188]....
        /*0424*/ 	.word	0xffffffff


	//   ....[189]....
        /*0428*/ 	.word	0xffffffff


	//   ....[190]....
        /*042c*/ 	.word	0xffffffff


	//   ....[191]....
        /*0430*/ 	.word	0xffffffff


	//   ....[192]....
        /*0434*/ 	.word	0xffffffff


	//   ....[193]....
        /*0438*/ 	.word	0xffffffff


	//   ....[194]....
        /*043c*/ 	.word	0xffffffff


	//   ....[195]....
        /*0440*/ 	.word	0xffffffff


	//   ....[196]....
        /*0444*/ 	.word	0xffffffff


	//   ....[197]....
        /*0448*/ 	.word	0xffffffff


	//   ....[198]....
        /*044c*/ 	.word	0xffffffff


	//   ....[199]....
        /*0450*/ 	.word	0xffffffff


	//   ....[200]....
        /*0454*/ 	.word	0xffffffff


	//   ....[201]....
        /*0458*/ 	.word	0xffffffff


	//   ....[202]....
        /*045c*/ 	.word	0xffffffff


	//   ....[203]....
        /*0460*/ 	.word	0xffffffff


	//   ....[204]....
        /*0464*/ 	.word	0xffffffff


	//   ....[205]....
        /*0468*/ 	.word	0xffffffff


	//   ....[206]....
        /*046c*/ 	.word	0xffffffff


	//   ....[207]....
        /*0470*/ 	.word	0xffffffff


	//   ....[208]....
        /*0474*/ 	.word	0xffffffff


	//   ....[209]....
        /*0478*/ 	.word	0x0500000f


	//   ....[210]....
        /*047c*/ 	.word	0x0500000f


	//   ....[211]....
        /*0480*/ 	.word	0x0500000f


	//   ....[212]....
        /*0484*/ 	.word	0x0500000f


	//   ....[213]....
        /*0488*/ 	.word	0x0500000f


	//   ....[214]....
        /*048c*/ 	.word	0x0500000f


	//   ....[215]....
        /*0490*/ 	.word	0x0500000f


	//   ....[216]....
        /*0494*/ 	.word	0x0500000f


	//   ....[217]....
        /*0498*/ 	.word	0x0500000f


	//   ....[218]....
        /*049c*/ 	.word	0x0500000f


	//   ....[219]....
        /*04a0*/ 	.word	0x0500000f


	//   ....[220]....
        /*04a4*/ 	.word	0x0500000f


	//   ....[221]....
        /*04a8*/ 	.word	0x0500000f


	//   ....[222]....
        /*04ac*/ 	.word	0x0500000f


	//   ....[223]....
        /*04b0*/ 	.word	0x0500000f


	//   ....[224]....
        /*04b4*/ 	.word	0x0500000f


	//   ....[225]....
        /*04b8*/ 	.word	0x0500000f


	//   ....[226]....
        /*04bc*/ 	.word	0x0500000f


	//   ....[227]....
        /*04c0*/ 	.word	0x0500000f


	//   ....[228]....
        /*04c4*/ 	.word	0x0500000f


	//   ....[229]....
        /*04c8*/ 	.word	0x0500000f


	//   ....[230]....
        /*04cc*/ 	.word	0x0500000f


	//   ....[231]....
        /*04d0*/ 	.word	0x0500000f


	//   ....[232]....
        /*04d4*/ 	.word	0x0500000f


	//   ....[233]....
        /*04d8*/ 	.word	0x0500000f


	//   ....[234]....
        /*04dc*/ 	.word	0x0500000f


	//   ....[235]....
        /*04e0*/ 	.word	0x0500000f


	//   ....[236]....
        /*04e4*/ 	.word	0x0500000f


	//   ....[237]....
        /*04e8*/ 	.word	0x0500000f


	//   ....[238]....
        /*04ec*/ 	.word	0x0500000f


	//   ....[239]....
        /*04f0*/ 	.word	0x0500000f


	//   ....[240]....
        /*04f4*/ 	.word	0x0500000f


	//   ....[241]....
        /*04f8*/ 	.word	0x0500000f


	//   ....[242]....
        /*04fc*/ 	.word	0x0500000f


	//   ....[243]....
        /*0500*/ 	.word	0x0500000f


	//   ....[244]....
        /*0504*/ 	.word	0x0500000f


	//   ....[245]....
        /*0508*/ 	.word	0x0500000f


	//   ....[246]....
        /*050c*/ 	.word	0x0500000f


	//   ....[247]....
        /*0510*/ 	.word	0x0500000f


	//   ....[248]....
        /*0514*/ 	.word	0x0500000f


	//   ....[249]....
        /*0518*/ 	.word	0x0500000f


	//   ....[250]....
        /*051c*/ 	.word	0x0500000f


	//   ....[251]....
        /*0520*/ 	.word	0x0500000f


	//   ....[252]....
        /*0524*/ 	.word	0x0500000f


	//   ....[253]....
        /*0528*/ 	.word	0x0500000f


	//   ....[254]....
        /*052c*/ 	.word	0x0500000f


	//   ....[255]....
        /*0530*/ 	.word	0x0500000f


	//   ....[0]....
        /*0534*/ 	.word	0x0500000f


	//   ....[1]....
        /*0538*/ 	.word	0x0500000f


	//   ....[2]....
        /*053c*/ 	.word	0x0500000f


	//   ....[3]....
        /*0540*/ 	.word	0x0500000f


	//   ....[4]....
        /*0544*/ 	.word	0x0500000f


	//   ....[5]....
        /*0548*/ 	.word	0x0500000f


	//   ....[6]....
        /*054c*/ 	.word	0x0500000f


	//   ....[7]....
        /*0550*/ 	.word	0x0500000f


	//   ....[8]....
        /*0554*/ 	.word	0x0500000f


	//   ....[9]....
        /*0558*/ 	.word	0x0500000f


	//   ....[10]....
        /*055c*/ 	.word	0x0500000f


	//   ....[11]....
        /*0560*/ 	.word	0x0500000f


	//   ....[12]....
        /*0564*/ 	.word	0x0500000f


	//   ....[13]....
        /*0568*/ 	.word	0x0500000f


	//   ....[14]....
        /*056c*/ 	.word	0x0500000f


	//   ....[15]....
        /*0570*/ 	.word	0x0500000f


	//   ....[16]....
        /*0574*/ 	.word	0x0500000f


	//   ....[17]....
        /*0578*/ 	.word	0x0500000f


	//   ....[18]....
        /*057c*/ 	.word	0x0500000f


	//   ....[19]....
        /*0580*/ 	.word	0x0500000f


	//   ....[20]....
        /*0584*/ 	.word	0x0500000f


	//   ....[21]....
        /*0588*/ 	.word	0x0500000f


	//   ....[22]....
        /*058c*/ 	.word	0x0500000f


	//   ....[23]....
        /*0590*/ 	.word	0x0500000f


	//   ....[24]....
        /*0594*/ 	.word	0x0500000f


	//   ....[25]....
        /*0598*/ 	.word	0x0500000f


	//   ....[26]....
        /*059c*/ 	.word	0x0500000f


	//   ....[27]....
        /*05a0*/ 	.word	0x0500000f


	//   ....[28]....
        /*05a4*/ 	.word	0x0500000f


	//   ....[29]....
        /*05a8*/ 	.word	0x0500000f


	//   ....[30]....
        /*05ac*/ 	.word	0x0500000f


	//   ....[31]....
        /*05b0*/ 	.word	0x0500000f


	//   ....[32]....
        /*05b4*/ 	.word	0x0500000f


	//   ....[33]....
        /*05b8*/ 	.word	0x0500000f


	//   ....[34]....
        /*05bc*/ 	.word	0x0500000f


	//   ....[35]....
        /*05c0*/ 	.word	0x0500000f


	//   ....[36]....
        /*05c4*/ 	.word	0x0500000f


	//   ....[37]....
        /*05c8*/ 	.word	0x0500000f


	//   ....[38]....
        /*05cc*/ 	.word	0x0500000f


	//   ....[39]....
        /*05d0*/ 	.word	0x0500000f


	//   ....[40]....
        /*05d4*/ 	.word	0x0500000f


	//   ....[41]....
        /*05d8*/ 	.word	0x0500000f


	//   ....[42]....
        /*05dc*/ 	.word	0x0500000f


	//   ....[43]....
        /*05e0*/ 	.word	0x0500000f


	//   ....[44]....
        /*05e4*/ 	.word	0x0500000f


	//   ....[45]....
        /*05e8*/ 	.word	0x0500000f


	//   ....[46]....
        /*05ec*/ 	.word	0x0500000f


	//   ....[47]....
        /*05f0*/ 	.word	0x0500000f


	//   ....[48]....
        /*05f4*/ 	.word	0x0500000f


	//   ....[49]....
        /*05f8*/ 	.word	0x0500000f


	//   ....[50]....
        /*05fc*/ 	.word	0x0500000f


	//----- nvinfo : EIATTR_COOP_GROUP_INSTR_OFFSETS
	.align		4
.L_291:
        /*0600*/ 	.byte	0x04, 0x28
        /*0602*/ 	.short	(.L_293 - .L_292)


	//   ....[0]....
.L_292:
        /*0604*/ 	.word	0x00000080


	//   ....[1]....
        /*0608*/ 	.word	0x00000090


	//   ....[2]....
        /*060c*/ 	.word	0x000002d0


	//   ....[3]....
        /*0610*/ 	.word	0x00000430


	//   ....[4]....
        /*0614*/ 	.word	0x00000550


	//   ....[5]....
        /*0618*/ 	.word	0x000006b0


	//   ....[6]....
        /*061c*/ 	.word	0x00001590


	//   ....[7]....
        /*0620*/ 	.word	0x000025e0


	//   ....[8]....
        /*0624*/ 	.word	0x00002930


	//   ....[9]....
        /*0628*/ 	.word	0x000035c0


	//   ....[10]....
        /*062c*/ 	.word	0x00003620


	//   ....[11]....
        /*0630*/ 	.word	0x00004300


	//   ....[12]....
        /*0634*/ 	.word	0x00004350


	//   ....[13]....
        /*0638*/ 	.word	0x00006260


	//   ....[14]....
        /*063c*/ 	.word	0x00007120


	//   ....[15]....
        /*0640*/ 	.word	0x00007180


	//   ....[16]....
        /*0644*/ 	.word	0x000071d0


	//   ....[17]....
        /*0648*/ 	.word	0x00007ea0


	//   ....[18]....
        /*064c*/ 	.word	0x00007f10


	//   ....[19]....
        /*0650*/ 	.word	0x0000ae80


	//   ....[20]....
        /*0654*/ 	.word	0x0000aea0


	//   ....[21]....
        /*0658*/ 	.word	0x0000aed0


	//   ....[22]....
        /*065c*/ 	.word	0x0000aee0


	//   ....[23]....
        /*0660*/ 	.word	0x0000c990


	//   ....[24]....
        /*0664*/ 	.word	0x0000c9a0


	//   ....[25]....
        /*0668*/ 	.word	0x0000ca20


	//   ....[26]....
        /*066c*/ 	.word	0x0000ca30


	//   ....[27]....
        /*0670*/ 	.word	0x0000d9b0


	//   ....[28]....
        /*0674*/ 	.word	0x0000d9c0


	//   ....[29]....
        /*0678*/ 	.word	0x0000d9d0


	//   ....[30]....
        /*067c*/ 	.word	0x0000d9e0


	//   ....[31]....
        /*0680*/ 	.word	0x0000d9f0


	//   ....[32]....
        /*0684*/ 	.word	0x0000da00


	//   ....[33]....
        /*0688*/ 	.word	0x0000da10


	//   ....[34]....
        /*068c*/ 	.word	0x0000da20


	//   ....[35]....
        /*0690*/ 	.word	0x0000da50


	//   ....[36]....
        /*0694*/ 	.word	0x0000da60


	//   ....[37]....
        /*0698*/ 	.word	0x0000da90


	//   ....[38]....
        /*069c*/ 	.word	0x0000daa0


	//   ....[39]....
        /*06a0*/ 	.word	0x0000dad0


	//   ....[40]....
        /*06a4*/ 	.word	0x0000dae0


	//   ....[41]....
        /*06a8*/ 	.word	0x0000db10


	//   ....[42]....
        /*06ac*/ 	.word	0x0000db20


	//   ....[43]....
        /*06b0*/ 	.word	0x0000db50


	//   ....[44]....
        /*06b4*/ 	.word	0x0000db60


	//   ....[45]....
        /*06b8*/ 	.word	0x0000db90


	//   ....[46]....
        /*06bc*/ 	.word	0x0000dba0


	//   ....[47]....
        /*06c0*/ 	.word	0x0000dbc0


	//   ....[48]....
        /*06c4*/ 	.word	0x0000dbd0


	//   ....[49]....
        /*06c8*/ 	.word	0x0000dc00


	//   ....[50]....
        /*06cc*/ 	.word	0x0000dc20


	//   ....[51]....
        /*06d0*/ 	.word	0x0000dc30


	//   ....[52]....
        /*06d4*/ 	.word	0x0000dc60


	//   ....[53]....
        /*06d8*/ 	.word	0x0000dcb0


	//   ....[54]....
        /*06dc*/ 	.word	0x0000dcc0


	//   ....[55]....
        /*06e0*/ 	.word	0x0000dcf0


	//   ....[56]....
        /*06e4*/ 	.word	0x0000dd20


	//   ....[57]....
        /*06e8*/ 	.word	0x0000dd40


	//   ....[58]....
        /*06ec*/ 	.word	0x0000dd50


	//   ....[59]....
        /*06f0*/ 	.word	0x0000e2e0


	//   ....[60]....
        /*06f4*/ 	.word	0x0000e320


	//   ....[61]....
        /*06f8*/ 	.word	0x0000e360


	//   ....[62]....
        /*06fc*/ 	.word	0x0000e3a0


	//   ....[63]....
        /*0700*/ 	.word	0x0000e920


	//   ....[64]....
        /*0704*/ 	.word	0x0000e960


	//   ....[65]....
        /*0708*/ 	.word	0x0000ea20


	//   ....[66]....
        /*070c*/ 	.word	0x0000ea40


	//   ....[67]....
        /*0710*/ 	.word	0x0000eb00


	//   ....[68]....
        /*0714*/ 	.word	0x0000eb20


	//   ....[69]....
        /*0718*/ 	.word	0x0000ebf0


	//   ....[70]....
        /*071c*/ 	.word	0x0000ec10


	//   ....[71]....
        /*0720*/ 	.word	0x0000f4d0


	//   ....[72]....
        /*0724*/ 	.word	0x0000f4f0


	//   ....[73]....
        /*0728*/ 	.word	0x0000f5b0


	//   ....[74]....
        /*072c*/ 	.word	0x0000f5d0


	//   ....[75]....
        /*0730*/ 	.word	0x0000f690


	//   ....[76]....
        /*0734*/ 	.word	0x0000f6b0


	//   ....[77]....
        /*0738*/ 	.word	0x0000f780


	//   ....[78]....
        /*073c*/ 	.word	0x0000f7a0


	//   ....[79]....
        /*0740*/ 	.word	0x0000f8e0


	//   ....[80]....
        /*0744*/ 	.word	0x0000fa90


	//   ....[81]....
        /*0748*/ 	.word	0x0000fac0


	//   ....[82]....
        /*074c*/ 	.word	0x0000faf0


	//   ....[83]....
        /*0750*/ 	.word	0x0000fb20


	//   ....[84]....
        /*0754*/ 	.word	0x0000fb50


	//   ....[85]....
        /*0758*/ 	.word	0x0000fb90


	//   ....[86]....
        /*075c*/ 	.word	0x0000fce0


	//   ....[87]....
        /*0760*/ 	.word	0x0000fd10


	//   ....[88]....
        /*0764*/ 	.word	0x0000fd40


	//   ....[89]....
        /*0768*/ 	.word	0x0000fd70


	//   ....[90]....
        /*076c*/ 	.word	0x0000fda0


	//   ....[91]....
        /*0770*/ 	.word	0x0000fde0


	//   ....[92]....
        /*0774*/ 	.word	0x0000fe60


	//   ....[93]....
        /*0778*/ 	.word	0x0000ff00


	//   ....[94]....
        /*077c*/ 	.word	0x0000ffa0


	//   ....[95]....
        /*0780*/ 	.word	0x00011d60


	//   ....[96]....
        /*0784*/ 	.word	0x00011d90


	//   ....[97]....
        /*0788*/ 	.word	0x00011e30


	//   ....[98]....
        /*078c*/ 	.word	0x00011e40


	//   ....[99]....
        /*0790*/ 	.word	0x00011e90


	//   ....[100]....
        /*0794*/ 	.word	0x00011ea0


	//   ....[101]....
        /*0798*/ 	.word	0x00011ef0


	//   ....[102]....
        /*079c*/ 	.word	0x00011f00


	//   ....[103]....
        /*07a0*/ 	.word	0x00011f50


	//   ....[104]....
        /*07a4*/ 	.word	0x00011f60


	//   ....[105]....
        /*07a8*/ 	.word	0x00011fb0


	//   ....[106]....
        /*07ac*/ 	.word	0x00011fc0


	//   ....[107]....
        /*07b0*/ 	.word	0x00012010


	//   ....[108]....
        /*07b4*/ 	.word	0x00012020


	//   ....[109]....
        /*07b8*/ 	.word	0x00012030


	//   ....[110]....
        /*07bc*/ 	.word	0x00012080


	//   ....[111]....
        /*07c0*/ 	.word	0x000120d0


	//   ....[112]....
        /*07c4*/ 	.word	0x000120e0


	//   ....[113]....
        /*07c8*/ 	.word	0x000120f0


	//   ....[114]....
        /*07cc*/ 	.word	0x00012150


	//   ....[115]....
        /*07d0*/ 	.word	0x000125e0


	//   ....[116]....
        /*07d4*/ 	.word	0x00012610


	//   ....[117]....
        /*07d8*/ 	.word	0x00012640


	//   ....[118]....
        /*07dc*/ 	.word	0x00012690


	//   ....[119]....
        /*07e0*/ 	.word	0x000126b0


	//   ....[120]....
        /*07e4*/ 	.word	0x00012710


	//   ....[121]....
        /*07e8*/ 	.word	0x00012750


	//   ....[122]....
        /*07ec*/ 	.word	0x00012780


	//   ....[123]....
        /*07f0*/ 	.word	0x000127c0


	//   ....[124]....
        /*07f4*/ 	.word	0x00012800


	//   ....[125]....
        /*07f8*/ 	.word	0x00012850


	//   ....[126]....
        /*07fc*/ 	.word	0x00012870


	//   ....[127]....
        /*0800*/ 	.word	0x000128c0


	//   ....[128]....
        /*0804*/ 	.word	0x000128e0


	//   ....[129]....
        /*0808*/ 	.word	0x000128f0


	//   ....[130]....
        /*080c*/ 	.word	0x00012930


	//   ....[131]....
        /*0810*/ 	.word	0x00012990


	//   ....[132]....
        /*0814*/ 	.word	0x000129b0


	//   ....[133]....
        /*0818*/ 	.word	0x000129d0


	//   ....[134]....
        /*081c*/ 	.word	0x00012a20


	//   ....[135]....
        /*0820*/ 	.word	0x00013120


	//   ....[136]....
        /*0824*/ 	.word	0x00013150


	//   ....[137]....
        /*0828*/ 	.word	0x00013180


	//   ....[138]....
        /*082c*/ 	.word	0x000131c0


	//   ....[139]....
        /*0830*/ 	.word	0x00013210


	//   ....[140]....
        /*0834*/ 	.word	0x00013230


	//   ....[141]....
        /*0838*/ 	.word	0x00013280


	//   ....[142]....
        /*083c*/ 	.word	0x000132a0


	//   ....[143]....
        /*0840*/ 	.word	0x000132f0


	//   ....[144]....
        /*0844*/ 	.word	0x00013310


	//   ....[145]....
        /*0848*/ 	.word	0x00013360


	//   ....[146]....
        /*084c*/ 	.word	0x00013380


	//   ....[147]....
        /*0850*/ 	.word	0x000133d0


	//   ....[148]....
        /*0854*/ 	.word	0x000133f0


	//   ....[149]....
        /*0858*/ 	.word	0x00013430


	//   ....[150]....
        /*085c*/ 	.word	0x00013450


	//   ....[151]....
        /*0860*/ 	.word	0x00013d80


	//   ....[152]....
        /*0864*/ 	.word	0x00013da0


	//   ....[153]....
        /*0868*/ 	.word	0x00013db0


	//   ....[154]....
        /*086c*/ 	.word	0x00013dc0


	//   ....[155]....
        /*0870*/ 	.word	0x00013dd0


	//   ....[156]....
        /*0874*/ 	.word	0x00013de0


	//   ....[157]....
        /*0878*/ 	.word	0x00013e30


	//   ....[158]....
        /*087c*/ 	.word	0x00013e70


	//   ....[159]....
        /*0880*/ 	.word	0x00013ea0


	//   ....[160]....
        /*0884*/ 	.word	0x00013eb0


	//   ....[161]....
        /*0888*/ 	.word	0x00013ef0


	//   ....[162]....
        /*088c*/ 	.word	0x00013f00


	//   ....[163]....
        /*0890*/ 	.word	0x00013f40


	//   ....[164]....
        /*0894*/ 	.word	0x00013f50


	//   ....[165]....
        /*0898*/ 	.word	0x00013f90


	//   ....[166]....
        /*089c*/ 	.word	0x00013fa0


	//   ....[167]....
        /*08a0*/ 	.word	0x00013fb0


	//   ....[168]....
        /*08a4*/ 	.word	0x00013fc0


	//   ....[169]....
        /*08a8*/ 	.word	0x00013fd0


	//   ....[170]....
        /*08ac*/ 	.word	0x00014070


	//   ....[171]....
        /*08b0*/ 	.word	0x00014430


	//   ....[172]....
        /*08b4*/ 	.word	0x00014440


	//   ....[173]....
        /*08b8*/ 	.word	0x00014450


	//   ....[174]....
        /*08bc*/ 	.word	0x00014460


	//   ....[175]....
        /*08c0*/ 	.word	0x00014470


	//   ....[176]....
        /*08c4*/ 	.word	0x00014480


	//   ....[177]....
        /*08c8*/ 	.word	0x000144a0


	//   ....[178]....
        /*08cc*/ 	.word	0x000144f0


	//   ....[179]....
        /*08d0*/ 	.word	0x00014530


	//   ....[180]....
        /*08d4*/ 	.word	0x00014550


	//   ....[181]....
        /*08d8*/ 	.word	0x00014570


	//   ....[182]....
        /*08dc*/ 	.word	0x000145a0


	//   ....[183]....
        /*08e0*/ 	.word	0x000145c0


	//   ....[184]....
        /*08e4*/ 	.word	0x000145f0


	//   ....[185]....
        /*08e8*/ 	.word	0x00014610


	//   ....[186]....
        /*08ec*/ 	.word	0x00014640


	//   ....[187]....
        /*08f0*/ 	.word	0x00014650


	//   ....[188]....
        /*08f4*/ 	.word	0x00014660


	//   ....[189]....
        /*08f8*/ 	.word	0x00014670


	//   ....[190]....
        /*08fc*/ 	.word	0x00014680


	//   ....[191]....
        /*0900*/ 	.word	0x000158f0


	//   ....[192]....
        /*0904*/ 	.word	0x00015920


	//   ....[193]....
        /*0908*/ 	.word	0x00015950


	//   ....[194]....
        /*090c*/ 	.word	0x00015990


	//   ....[195]....
        /*0910*/ 	.word	0x000159a0


	//   ....[196]....
        /*0914*/ 	.word	0x000159d0


	//   ....[197]....
        /*0918*/ 	.word	0x00015a00


	//   ....[198]....
        /*091c*/ 	.word	0x00015a10


	//   ....[199]....
        /*0920*/ 	.word	0x00015b50


	//   ....[200]....
        /*0924*/ 	.word	0x00015b80


	//   ....[201]....
        /*0928*/ 	.word	0x00015bb0


	//   ....[202]....
        /*092c*/ 	.word	0x00015be0


	//   ....[203]....
        /*0930*/ 	.word	0x00015c10


	//   ....[204]....
        /*0934*/ 	.word	0x00015c50


	//   ....[205]....
        /*0938*/ 	.word	0x00015d00


	//   ....[206]....
        /*093c*/ 	.word	0x00015da0


	//   ....[207]....
        /*0940*/ 	.word	0x00015e50


	//   ....[208]....
        /*0944*/ 	.word	0x00016440


	//   ....[209]....
        /*0948*/ 	.word	0x00016a50


	//   ....[210]....
        /*094c*/ 	.word	0x00016b30


	//   ....[211]....
        /*0950*/ 	.word	0x00016c00


	//   ....[212]....
        /*0954*/ 	.word	0x00016c80


	//   ....[213]....
        /*0958*/ 	.word	0x00016d40


	//   ....[214]....
        /*095c*/ 	.word	0x00016da0


	//   ....[215]....
        /*0960*/ 	.word	0x00016e60


	//   ....[216]....
        /*0964*/ 	.word	0x00016ec0


	//   ....[217]....
        /*0968*/ 	.word	0x00016f80


	//   ....[218]....
        /*096c*/ 	.word	0x00016fe0


	//   ....[219]....
        /*0970*/ 	.word	0x000170a0


	//   ....[220]....
        /*0974*/ 	.word	0x00017100


	//   ....[221]....
        /*0978*/ 	.word	0x000171c0


	//   ....[222]....
        /*097c*/ 	.word	0x00017220


	//   ....[223]....
        /*0980*/ 	.word	0x000172e0


	//   ....[224]....
        /*0984*/ 	.word	0x00017340


	//   ....[225]....
        /*0988*/ 	.word	0x00017400


	//   ....[226]....
        /*098c*/ 	.word	0x00017460


	//   ....[227]....
        /*0990*/ 	.word	0x00017520


	//   ....[228]....
        /*0994*/ 	.word	0x00017580


	//   ....[229]....
        /*0998*/ 	.word	0x00017650


	//   ....[230]....
        /*099c*/ 	.word	0x00017810


	//   ....[231]....
        /*09a0*/ 	.word	0x000178a0


	//   ....[232]....
        /*09a4*/ 	.word	0x00017970


	//   ....[233]....
        /*09a8*/ 	.word	0x000179c0


	//   ....[234]....
        /*09ac*/ 	.word	0x00017a90


	//   ....[235]....
        /*09b0*/ 	.word	0x00017ae0


	//   ....[236]....
        /*09b4*/ 	.word	0x00017b60


	//   ....[237]....
        /*09b8*/ 	.word	0x00017c10


	//   ....[238]....
        /*09bc*/ 	.word	0x00017c90


	//   ....[239]....
        /*09c0*/ 	.word	0x00017d40


	//   ....[240]....
        /*09c4*/ 	.word	0x00017dc0


	//   ....[241]....
        /*09c8*/ 	.word	0x00017e70


	//   ....[242]....
        /*09cc*/ 	.word	0x00017ef0


	//   ....[243]....
        /*09d0*/ 	.word	0x00017f90


	//   ....[244]....
        /*09d4*/ 	.word	0x00018010


	//   ....[245]....
        /*09d8*/ 	.word	0x000180b0


	//   ....[246]....
        /*09dc*/ 	.word	0x00018120


	//   ....[247]....
        /*09e0*/ 	.word	0x000181d0


	//   ....[248]....
        /*09e4*/ 	.word	0x00018250


	//   ....[249]....
        /*09e8*/ 	.word	0x000182f0


	//   ....[250]....
        /*09ec*/ 	.word	0x00018390


	//   ....[251]....
        /*09f0*/ 	.word	0x00018400


	//   ....[252]....
        /*09f4*/ 	.word	0x00018480


	//   ....[253]....
        /*09f8*/ 	.word	0x00018530


	//   ....[254]....
        /*09fc*/ 	.word	0x00018590


	//   ....[255]....
        /*0a00*/ 	.word	0x00018650


	//   ....[0]....
        /*0a04*/ 	.word	0x000186b0


	//   ....[1]....
        /*0a08*/ 	.word	0x00018770


	//   ....[2]....
        /*0a0c*/ 	.word	0x000187d0


	//   ....[3]....
        /*0a10*/ 	.word	0x00018890


	//   ....[4]....
        /*0a14*/ 	.word	0x000188f0


	//   ....[5]....
        /*0a18*/ 	.word	0x000189a0


	//   ....[6]....
        /*0a1c*/ 	.word	0x00018a00


	//   ....[7]....
        /*0a20*/ 	.word	0x00018ac0


	//   ....[8]....
        /*0a24*/ 	.word	0x00018b20


	//   ....[9]....
        /*0a28*/ 	.word	0x00018bc0


	//   ....[10]....
        /*0a2c*/ 	.word	0x00018cf0


	//   ....[11]....
        /*0a30*/ 	.word	0x00018d90


	//   ....[12]....
        /*0a34*/ 	.word	0x00018df0


	//   ....[13]....
        /*0a38*/ 	.word	0x00018ea0


	//   ....[14]....
        /*0a3c*/ 	.word	0x00018f20


	//   ....[15]....
        /*0a40*/ 	.word	0x00018fb0


	//   ....[16]....
        /*0a44*/ 	.word	0x00019040


	//   ....[17]....
        /*0a48*/ 	.word	0x000190d0


	//   ....[18]....
        /*0a4c*/ 	.word	0x00019130


	//   ....[19]....
        /*0a50*/ 	.word	0x000191e0


	//   ....[20]....
        /*0a54*/ 	.word	0x00019240


	//   ....[21]....
        /*0a58*/ 	.word	0x000192f0


	//   ....[22]....
        /*0a5c*/ 	.word	0x00019350


	//   ....[23]....
        /*0a60*/ 	.word	0x00019400


	//   ....[24]....
        /*0a64*/ 	.word	0x00019460


	//   ....[25]....
        /*0a68*/ 	.word	0x00019510


	//   ....[26]....
        /*0a6c*/ 	.word	0x000195a0


	//   ....[27]....
        /*0a70*/ 	.word	0x00019630


	//   ....[28]....
        /*0a74*/ 	.word	0x000196b0


	//   ....[29]....
        /*0a78*/ 	.word	0x00019740


	//   ....[30]....
        /*0a7c*/ 	.word	0x00019830


	//   ....[31]....
        /*0a80*/ 	.word	0x000198c0


	//   ....[32]....
        /*0a84*/ 	.word	0x00019920


	//   ....[33]....
        /*0a88*/ 	.word	0x000199d0


	//   ....[34]....
        /*0a8c*/ 	.word	0x00019a50


	//   ....[35]....
        /*0a90*/ 	.word	0x00019ae0


	//   ....[36]....
        /*0a94*/ 	.word	0x00019b70


	//   ....[37]....
        /*0a98*/ 	.word	0x00019c00


	//   ....[38]....
        /*0a9c*/ 	.word	0x00019c60


	//   ....[39]....
        /*0aa0*/ 	.word	0x00019d00


	//   ....[40]....
        /*0aa4*/ 	.word	0x00019d60


	//   ....[41]....
        /*0aa8*/ 	.word	0x00019e00


	//   ....[42]....
        /*0aac*/ 	.word	0x00019e60


	//   ....[43]....
        /*0ab0*/ 	.word	0x00019f00


	//   ....[44]....
        /*0ab4*/ 	.word	0x00019f60


	//   ....[45]....
        /*0ab8*/ 	.word	0x0001a010


	//   ....[46]....
        /*0abc*/ 	.word	0x0001a070


	//   ....[47]....
        /*0ac0*/ 	.word	0x0001a120


	//   ....[48]....
        /*0ac4*/ 	.word	0x0001a180


	//   ....[49]....
        /*0ac8*/ 	.word	0x0001a230


	//   ....[50]....
        /*0acc*/ 	.word	0x0001a480


	//----- nvinfo : EIATTR_REG_RECONFIG
	.align		4
.L_293:
        /*0ad0*/ 	.byte	0x01, 0x54
	.zero		2


	//----- nvinfo : EIATTR_SYSCALL_OFFSETS
	.align		4
        /*0ad4*/ 	.byte	0x04, 0x46
        /*0ad6*/ 	.short	(.L_295 - .L_294)


	//   ....[0]....
.L_294:
        /*0ad8*/ 	.word	0x00001770


	//   ....[1]....
        /*0adc*/ 	.word	0x00011050


	//   ....[2]....
        /*0ae0*/ 	.word	0x000111c0


	//   ....[3]....
        /*0ae4*/ 	.word	0x00011310


	//   ....[4]....
        /*0ae8*/ 	.word	0x00011450


	//   ....[5]....
        /*0aec*/ 	.word	0x00012d90


	//----- nvinfo : EIATTR_MBARRIER_INSTR_OFFSETS
	.align		4
.L_295:
        /*0af0*/ 	.byte	0x04, 0x39
        /*0af2*/ 	.short	(.L_297 - .L_296)


	//   ....[0]....
.L_296:
        /*0af4*/ 	.word	0x00000180
        /*0af8*/ 	.word	0x000000ff
        /*0afc*/ 	.word	0x00022800
        /*0b00*/ 	.short	0x0100
        /*0b02*/ 	.byte	0x08
	.zero		1


	//   ....[1]....
        /*0b04*/ 	.word	0x00000190
        /*0b08*/ 	.word	0x000000ff
        /*0b0c*/ 	.word	0x00022820
        /*0b10*/ 	.short	0x0100
        /*0b12*/ 	.byte	0x08
	.zero		1


	//   ....[2]....
        /*0b14*/ 	.word	0x00000280
        /*0b18*/ 	.word	0x000000ff
        /*0b1c*/ 	.word	0x00022830
        /*0b20*/ 	.short	0x0100
        /*0b22*/ 	.byte	0x08
	.zero		1


	//   ....[3]....
        /*0b24*/ 	.word	0x00000290
        /*0b28*/ 	.word	0x000000ff
        /*0b2c*/ 	.word	0x00022840
        /*0b30*/ 	.short	0x0100
        /*0b32*/ 	.byte	0x08
	.zero		1


	//   ....[4]....
        /*0b34*/ 	.word	0x000002a0
        /*0b38*/ 	.word	0x000000ff
        /*0b3c*/ 	.word	0x00022838
        /*0b40*/ 	.short	0x0100
        /*0b42*/ 	.byte	0x08
	.zero		1


	//   ....[5]....
        /*0b44*/ 	.word	0x000002b0
        /*0b48*/ 	.word	0x000000ff
        /*0b4c*/ 	.word	0x00022848
        /*0b50*/ 	.short	0x0100
        /*0b52*/ 	.byte	0x08
	.zero		1


	//   ....[6]....
        /*0b54*/ 	.word	0x000003e0
        /*0b58*/ 	.word	0x000000ff
        /*0b5c*/ 	.word	0x00022850
        /*0b60*/ 	.short	0x0100
        /*0b62*/ 	.byte	0x08
	.zero		1


	//   ....[7]....
        /*0b64*/ 	.word	0x000003f0
        /*0b68*/ 	.word	0x000000ff
        /*0b6c*/ 	.word	0x00022860
        /*0b70*/ 	.short	0x0100
        /*0b72*/ 	.byte	0x08
	.zero		1


	//   ....[8]....
        /*0b74*/ 	.word	0x00000400
        /*0b78*/ 	.word	0x000000ff
        /*0b7c*/ 	.word	0x00022858
        /*0b80*/ 	.short	0x0100
        /*0b82*/ 	.byte	0x08
	.zero		1


	//   ....[9]....
        /*0b84*/ 	.word	0x00000410
        /*0b88*/ 	.word	0x000000ff
        /*0b8c*/ 	.word	0x00022868
        /*0b90*/ 	.short	0x0100
        /*0b92*/ 	.byte	0x08
	.zero		1


	//   ....[10]....
        /*0b94*/ 	.word	0x00000500
        /*0b98*/ 	.word	0x000000ff
        /*0b9c*/ 	.word	0x00022870
        /*0ba0*/ 	.short	0x0100
        /*0ba2*/ 	.byte	0x06
	.zero		1


	//   ....[11]....
        /*0ba4*/ 	.word	0x00000510
        /*0ba8*/ 	.word	0x000000ff
        /*0bac*/ 	.word	0x00022880
        /*0bb0*/ 	.short	0x0100
        /*0bb2*/ 	.byte	0x06
	.zero		1


	//   ....[12]....
        /*0bb4*/ 	.word	0x00000520
        /*0bb8*/ 	.word	0x000000ff
        /*0bbc*/ 	.word	0x00022878
        /*0bc0*/ 	.short	0x0100
        /*0bc2*/ 	.byte	0x06
	.zero		1


	//   ....[13]....
        /*0bc4*/ 	.word	0x00000530
        /*0bc8*/ 	.word	0x000000ff
        /*0bcc*/ 	.word	0x00022888
        /*0bd0*/ 	.short	0x0100
        /*0bd2*/ 	.byte	0x06
	.zero		1


	//   ....[14]....
        /*0bd4*/ 	.word	0x00000660
        /*0bd8*/ 	.word	0x000000ff
        /*0bdc*/ 	.word	0x00022890
        /*0be0*/ 	.short	0x0100
        /*0be2*/ 	.byte	0x08
	.zero		1


	//   ....[15]....
        /*0be4*/ 	.word	0x00000670
        /*0be8*/ 	.word	0x000000ff
        /*0bec*/ 	.word	0x000228a0
        /*0bf0*/ 	.short	0x0100
        /*0bf2*/ 	.byte	0x08
	.zero		1


	//   ....[16]....
        /*0bf4*/ 	.word	0x00000680
        /*0bf8*/ 	.word	0x000000ff
        /*0bfc*/ 	.word	0x00022898
        /*0c00*/ 	.short	0x0100
        /*0c02*/ 	.byte	0x08
	.zero		1


	//   ....[17]....
        /*0c04*/ 	.word	0x00000690
        /*0c08*/ 	.word	0x000000ff
        /*0c0c*/ 	.word	0x000228a8
        /*0c10*/ 	.short	0x0100
        /*0c12*/ 	.byte	0x08
	.zero		1


	//   ....[18]....
        /*0c14*/ 	.word	0x000007e0
        /*0c18*/ 	.word	0x000000ff
        /*0c1c*/ 	.word	0x000228b0
        /*0c20*/ 	.short	0x0100
        /*0c22*/ 	.byte	0x08
	.zero		1


	//   ....[19]....
        /*0c24*/ 	.word	0x000007f0
        /*0c28*/ 	.word	0x000000ff
        /*0c2c*/ 	.word	0x000228c0
        /*0c30*/ 	.short	0x0100
        /*0c32*/ 	.byte	0x08
	.zero		1


	//   ....[20]....
        /*0c34*/ 	.word	0x00000800
        /*0c38*/ 	.word	0x000000ff
        /*0c3c*/ 	.word	0x000228b8
        /*0c40*/ 	.short	0x0100
        /*0c42*/ 	.byte	0x08
	.zero		1


	//   ....[21]....
        /*0c44*/ 	.word	0x00000810
        /*0c48*/ 	.word	0x000000ff
        /*0c4c*/ 	.word	0x000228c8
        /*0c50*/ 	.short	0x0100
        /*0c52*/ 	.byte	0x08
	.zero		1


	//   ....[22]....
        /*0c54*/ 	.word	0x00001aa0
        /*0c58*/ 	.word	0x000000ff
        /*0c5c*/ 	.word	0x00022800
        /*0c60*/ 	.short	0x010a
        /*0c62*/ 	.byte	0x2b
	.zero		1


	//   ....[23]....
        /*0c64*/ 	.word	0x00001b40
        /*0c68*/ 	.word	0x00000002
        /*0c6c*/ 	.word	0x00022830
        /*0c70*/ 	.short	0x010a
        /*0c72*/ 	.byte	0x3f
	.zero		1


	//   ....[24]....
        /*0c74*/ 	.word	0x00001b80
        /*0c78*/ 	.word	0x00000002
        /*0c7c*/ 	.word	0x00022830
        /*0c80*/ 	.short	0x010a
        /*0c82*/ 	.byte	0x3f
	.zero		1


	//   ....[25]....
        /*0c84*/ 	.word	0x00002d70
        /*0c88*/ 	.word	0x000000ff
        /*0c8c*/ 	.word	0x00000000
        /*0c90*/ 	.short	0x0101
        /*0c92*/ 	.byte	0x06
	.zero		1


	//   ....[26]....
        /*0c94*/ 	.word	0x00005520
        /*0c98*/ 	.word	0x000000ff
        /*0c9c*/ 	.word	0x00022830
        /*0ca0*/ 	.short	0x010a
        /*0ca2*/ 	.byte	0x06
	.zero		1


	//   ....[27]....
        /*0ca4*/ 	.word	0x00005560
        /*0ca8*/ 	.word	0x000000ff
        /*0cac*/ 	.word	0x00022830
        /*0cb0*/ 	.short	0x010a
        /*0cb2*/ 	.byte	0x06
	.zero		1


	//   ....[28]....
        /*0cb4*/ 	.word	0x00005df0
        /*0cb8*/ 	.word	0x000000ff
        /*0cbc*/ 	.word	0x00022850
        /*0cc0*/ 	.short	0x010a
        /*0cc2*/ 	.byte	0x06
	.zero		1


	//   ....[29]....
        /*0cc4*/ 	.word	0x00005e30
        /*0cc8*/ 	.word	0x000000ff
        /*0ccc*/ 	.word	0x00022850
        /*0cd0*/ 	.short	0x010a
        /*0cd2*/ 	.byte	0x06
	.zero		1


	//   ....[30]....
        /*0cd4*/ 	.word	0x00006970
        /*0cd8*/ 	.word	0x000000ff
        /*0cdc*/ 	.word	0x00000000
        /*0ce0*/ 	.short	0x0101
        /*0ce2*/ 	.byte	0x06
	.zero		1


	//   ....[31]....
        /*0ce4*/ 	.word	0x00008cd0
        /*0ce8*/ 	.word	0x000000ff
        /*0cec*/ 	.word	0x00000000
        /*0cf0*/ 	.short	0x0101
        /*0cf2*/ 	.byte	0x06
	.zero		1


	//   ....[32]....
        /*0cf4*/ 	.word	0x00009400
        /*0cf8*/ 	.word	0x000000ff
        /*0cfc*/ 	.word	0x00022830
        /*0d00*/ 	.short	0x010a
        /*0d02*/ 	.byte	0x06
	.zero		1


	//   ....[33]....
        /*0d04*/ 	.word	0x00009440
        /*0d08*/ 	.word	0x000000ff
        /*0d0c*/ 	.word	0x00022830
        /*0d10*/ 	.short	0x010a
        /*0d12*/ 	.byte	0x06
	.zero		1


	//   ....[34]....
        /*0d14*/ 	.word	0x00009ca0
        /*0d18*/ 	.word	0x000000ff
        /*0d1c*/ 	.word	0x00022850
        /*0d20*/ 	.short	0x010a
        /*0d22*/ 	.byte	0x06
	.zero		1


	//   ....[35]....
        /*0d24*/ 	.word	0x00009ce0
        /*0d28*/ 	.word	0x000000ff
        /*0d2c*/ 	.word	0x00022850
        /*0d30*/ 	.short	0x010a
        /*0d32*/ 	.byte	0x06
	.zero		1


	//   ....[36]....
        /*0d34*/ 	.word	0x0000a5b0
        /*0d38*/ 	.word	0x000000ff
        /*0d3c*/ 	.word	0x00000000
        /*0d40*/ 	.short	0x0101
        /*0d42*/ 	.byte	0x06
	.zero		1


	//   ....[37]....
        /*0d44*/ 	.word	0x0000bfe0
        /*0d48*/ 	.word	0x000000ff
        /*0d4c*/ 	.word	0x00000000
        /*0d50*/ 	.short	0x0101
        /*0d52*/ 	.byte	0x06
	.zero		1


	//   ....[38]....
        /*0d54*/ 	.word	0x0000c660
        /*0d58*/ 	.word	0x000000ff
        /*0d5c*/ 	.word	0x00022850
        /*0d60*/ 	.short	0x010a
        /*0d62*/ 	.byte	0x09
	.zero		1


	//   ....[39]....
        /*0d64*/ 	.word	0x0000c6a0
        /*0d68*/ 	.word	0x000000ff
        /*0d6c*/ 	.word	0x00022850
        /*0d70*/ 	.short	0x010a
        /*0d72*/ 	.byte	0x09
	.zero		1


	//   ....[40]....
        /*0d74*/ 	.word	0x0000cd10
        /*0d78*/ 	.word	0x000000ff
        /*0d7c*/ 	.word	0x00000000
        /*0d80*/ 	.short	0x0101
        /*0d82*/ 	.byte	0x04
	.zero		1


	//   ....[41]....
        /*0d84*/ 	.word	0x0000e950
        /*0d88*/ 	.word	0x00000003
        /*0d8c*/ 	.word	0x00000000
        /*0d90*/ 	.short	0x0101
        /*0d92*/ 	.byte	0x3f
	.zero		1


	//   ....[42]....
        /*0d94*/ 	.word	0x00011a20
        /*0d98*/ 	.word	0x00000000
        /*0d9c*/ 	.word	0x00022880
        /*0da0*/ 	.short	0x010a
        /*0da2*/ 	.byte	0x3f
	.zero		1


	//   ....[43]....
        /*0da4*/ 	.word	0x000122b0
        /*0da8*/ 	.word	0x00000000
        /*0dac*/ 	.word	0x00022870
        /*0db0*/ 	.short	0x0107
        /*0db2*/ 	.byte	0x3f
	.zero		1


	//   ....[44]....
        /*0db4*/ 	.word	0x00012370
        /*0db8*/ 	.word	0x00000000
        /*0dbc*/ 	.word	0x00022870
        /*0dc0*/ 	.short	0x0101
        /*0dc2*/ 	.byte	0x3f
	.zero		1


	//   ....[45]....
        /*0dc4*/ 	.word	0x000123a0
        /*0dc8*/ 	.word	0x00000000
        /*0dcc*/ 	.word	0x00022840
        /*0dd0*/ 	.short	0x010a
        /*0dd2*/ 	.byte	0x3f
	.zero		1


	//   ....[46]....
        /*0dd4*/ 	.word	0x00012ac0
        /*0dd8*/ 	.word	0x00000000
        /*0ddc*/ 	.word	0x00022830
        /*0de0*/ 	.short	0x0107
        /*0de2*/ 	.byte	0x3f
	.zero		1


	//   ....[47]....
        /*0de4*/ 	.word	0x00012b80
        /*0de8*/ 	.word	0x00000000
        /*0dec*/ 	.word	0x00022830
        /*0df0*/ 	.short	0x0101
        /*0df2*/ 	.byte	0x3f
	.zero		1


	//   ....[48]....
        /*0df4*/ 	.word	0x00013500
        /*0df8*/ 	.word	0x00000016
        /*0dfc*/ 	.word	0x00022800
        /*0e00*/ 	.short	0x0107
        /*0e02*/ 	.byte	0x3f
	.zero		1


	//   ....[49]....
        /*0e04*/ 	.word	0x000135f0
        /*0e08*/ 	.word	0x00000016
        /*0e0c*/ 	.word	0x00022800
        /*0e10*/ 	.short	0x0101
        /*0e12*/ 	.byte	0x3f
	.zero		1


	//   ....[50]....
        /*0e14*/ 	.word	0x00013610
        /*0e18*/ 	.word	0x00000016
        /*0e1c*/ 	.word	0x00022820
        /*0e20*/ 	.short	0x010a
        /*0e22*/ 	.byte	0x3f
	.zero		1


	//   ....[51]....
        /*0e24*/ 	.word	0x00013b10
        /*0e28*/ 	.word	0x00000000
        /*0e2c*/ 	.word	0x00022880
        /*0e30*/ 	.short	0x010a
        /*0e32*/ 	.byte	0x3f
	.zero		1


	//   ....[52]....
        /*0e34*/ 	.word	0x000140f0
        /*0e38*/ 	.word	0x00000000
        /*0e3c*/ 	.word	0x00022870
        /*0e40*/ 	.short	0x0107
        /*0e42*/ 	.byte	0x3f
	.zero		1


	//   ....[53]....
        /*0e44*/ 	.word	0x000141b0
        /*0e48*/ 	.word	0x00000000
        /*0e4c*/ 	.word	0x00022870
        /*0e50*/ 	.short	0x0101
        /*0e52*/ 	.byte	0x3f
	.zero		1


	//   ....[54]....
        /*0e54*/ 	.word	0x000141e0
        /*0e58*/ 	.word	0x00000000
        /*0e5c*/ 	.word	0x00022840
        /*0e60*/ 	.short	0x010a
        /*0e62*/ 	.byte	0x3f
	.zero		1


	//   ....[55]....
        /*0e64*/ 	.word	0x00014790
        /*0e68*/ 	.word	0x00000000
        /*0e6c*/ 	.word	0x00022830
        /*0e70*/ 	.short	0x0107
        /*0e72*/ 	.byte	0x3f
	.zero		1


	//   ....[56]....
        /*0e74*/ 	.word	0x00014850
        /*0e78*/ 	.word	0x00000000
        /*0e7c*/ 	.word	0x00022830
        /*0e80*/ 	.short	0x0101
        /*0e82*/ 	.byte	0x3f
	.zero		1


	//   ....[57]....
        /*0e84*/ 	.word	0x000148e0
        /*0e88*/ 	.word	0x00000011
        /*0e8c*/ 	.word	0x00022870
        /*0e90*/ 	.short	0x010a
        /*0e92*/ 	.byte	0x3f
	.zero		1


	//   ....[58]....
        /*0e94*/ 	.word	0x00014970
        /*0e98*/ 	.word	0x00000011
        /*0e9c*/ 	.word	0x00022860
        /*0ea0*/ 	.short	0x010a
        /*0ea2*/ 	.byte	0x3f
	.zero		1


	//   ....[59]....
        /*0ea4*/ 	.word	0x00014e70
        /*0ea8*/ 	.word	0x00000011
        /*0eac*/ 	.word	0x00022850
        /*0eb0*/ 	.short	0x0101
        /*0eb2*/ 	.byte	0x3f
	.zero		1


	//   ....[60]....
        /*0eb4*/ 	.word	0x00014f00
        /*0eb8*/ 	.word	0x00000011
        /*0ebc*/ 	.word	0x00000000
        /*0ec0*/ 	.short	0x0101
        /*0ec2*/ 	.byte	0x3f
	.zero		1


	//   ....[61]....
        /*0ec4*/ 	.word	0x000150c0
        /*0ec8*/ 	.word	0x00000011
        /*0ecc*/ 	.word	0x00022870
        /*0ed0*/ 	.short	0x010a
        /*0ed2*/ 	.byte	0x3f
	.zero		1


	//   ....[62]....
        /*0ed4*/ 	.word	0x00015150
        /*0ed8*/ 	.word	0x00000011
        /*0edc*/ 	.word	0x00022860
        /*0ee0*/ 	.short	0x010a
        /*0ee2*/ 	.byte	0x3f
	.zero		1


	//   ....[63]....
        /*0ee4*/ 	.word	0x00015650
        /*0ee8*/ 	.word	0x00000011
        /*0eec*/ 	.word	0x00022850
        /*0ef0*/ 	.short	0x0101
        /*0ef2*/ 	.byte	0x3f
	.zero		1


	//   ....[64]....
        /*0ef4*/ 	.word	0x00015700
        /*0ef8*/ 	.word	0x00000011
        /*0efc*/ 	.word	0x00000000
        /*0f00*/ 	.short	0x0101
        /*0f02*/ 	.byte	0x3f
	.zero		1


	//   ....[65]....
        /*0f04*/ 	.word	0x000163c0
        /*0f08*/ 	.word	0x00000005
        /*0f0c*/ 	.word	0x00022820
        /*0f10*/ 	.short	0x010a
        /*0f12*/ 	.byte	0x3f
	.zero		1


	//   ....[66]....
        /*0f14*/ 	.word	0x00016540
        /*0f18*/ 	.word	0x00000003
        /*0f1c*/ 	.word	0x00022840
        /*0f20*/ 	.short	0x010a
        /*0f22*/ 	.byte	0x3f
	.zero		1


	//   ....[67]....
        /*0f24*/ 	.word	0x000165e0
        /*0f28*/ 	.word	0x00000005
        /*0f2c*/ 	.word	0x00022840
        /*0f30*/ 	.short	0x010a
        /*0f32*/ 	.byte	0x3f
	.zero		1


	//   ....[68]....
        /*0f34*/ 	.word	0x00016620
        /*0f38*/ 	.word	0x00000003
        /*0f3c*/ 	.word	0x00022860
        /*0f40*/ 	.short	0x010a
        /*0f42*/ 	.byte	0x3f
	.zero		1


	//   ....[69]....
        /*0f44*/ 	.word	0x00016660
        /*0f48*/ 	.word	0x00000005
        /*0f4c*/ 	.word	0x00022860
        /*0f50*/ 	.short	0x010a
        /*0f52*/ 	.byte	0x3f
	.zero		1


	//   ....[70]....
        /*0f54*/ 	.word	0x000166a0
        /*0f58*/ 	.word	0x00000003
        /*0f5c*/ 	.word	0x00022880
        /*0f60*/ 	.short	0x010a
        /*0f62*/ 	.byte	0x3f
	.zero		1


	//   ....[71]....
        /*0f64*/ 	.word	0x000166e0
        /*0f68*/ 	.word	0x00000005
        /*0f6c*/ 	.word	0x00022880
        /*0f70*/ 	.short	0x010a
        /*0f72*/ 	.byte	0x3f
	.zero		1


	//   ....[72]....
        /*0f74*/ 	.word	0x00016750
        /*0f78*/ 	.word	0x00000003
        /*0f7c*/ 	.word	0x00022800
        /*0f80*/ 	.short	0x010a
        /*0f82*/ 	.byte	0x3f
	.zero		1


	//   ....[73]....
        /*0f84*/ 	.word	0x000167a0
        /*0f88*/ 	.word	0x00000002
        /*0f8c*/ 	.word	0x00022830
        /*0f90*/ 	.short	0x010a
        /*0f92*/ 	.byte	0x3f
	.zero		1


	//   ....[74]....
        /*0f94*/ 	.word	0x00016800
        /*0f98*/ 	.word	0x00000008
        /*0f9c*/ 	.word	0x00022830
        /*0fa0*/ 	.short	0x010a
        /*0fa2*/ 	.byte	0x3f
	.zero		1


	//   ....[75]....
        /*0fa4*/ 	.word	0x00016860
        /*0fa8*/ 	.word	0x00000008
        /*0fac*/ 	.word	0x00022850
        /*0fb0*/ 	.short	0x010a
        /*0fb2*/ 	.byte	0x3f
	.zero		1


	//   ....[76]....
        /*0fb4*/ 	.word	0x000168c0
        /*0fb8*/ 	.word	0x00000008
        /*0fbc*/ 	.word	0x00022830
        /*0fc0*/ 	.short	0x010a
        /*0fc2*/ 	.byte	0x3f
	.zero		1


	//   ....[77]....
        /*0fc4*/ 	.word	0x00016920
        /*0fc8*/ 	.word	0x00000008
        /*0fcc*/ 	.word	0x00022850
        /*0fd0*/ 	.short	0x010a
        /*0fd2*/ 	.byte	0x3f
	.zero		1


	//   ....[78]....
        /*0fd4*/ 	.word	0x00016980
        /*0fd8*/ 	.word	0x00000005
        /*0fdc*/ 	.word	0x00022850
        /*0fe0*/ 	.short	0x010a
        /*0fe2*/ 	.byte	0x3f
	.zero		1


	//   ....[79]....
        /*0fe4*/ 	.word	0x00016a80
        /*0fe8*/ 	.word	0x00000000
        /*0fec*/ 	.word	0x00022880
        /*0ff0*/ 	.short	0x010a
        /*0ff2*/ 	.byte	0x3f
	.zero		1


	//   ....[80]....
        /*0ff4*/ 	.word	0x00017760
        /*0ff8*/ 	.word	0x00000000
        /*0ffc*/ 	.word	0x00022840
        /*1000*/ 	.short	0x010a
        /*1002*/ 	.byte	0x3f
	.zero		1


	//   ....[81]....
        /*1004*/ 	.word	0x00018bf0
        /*1008*/ 	.word	0x00000016
        /*100c*/ 	.word	0x00022820
        /*1010*/ 	.short	0x010a
        /*1012*/ 	.byte	0x3f
	.zero		1


	//   ....[82]....
        /*1014*/ 	.word	0x00018c40
        /*1018*/ 	.word	0x00000000
        /*101c*/ 	.word	0x00022880
        /*1020*/ 	.short	0x010a
        /*1022*/ 	.byte	0x3f
	.zero		1


	//   ....[83]....
        /*1024*/ 	.word	0x00019780
        /*1028*/ 	.word	0x00000000
        /*102c*/ 	.word	0x00022840
        /*1030*/ 	.short	0x010a
        /*1032*/ 	.byte	0x3f
	.zero		1


	//   ....[84]....
        /*1034*/ 	.word	0x0001a260
        /*1038*/ 	.word	0x00000011
        /*103c*/ 	.word	0x00022870
        /*1040*/ 	.short	0x010a
        /*1042*/ 	.byte	0x3f
	.zero		1


	//   ....[85]....
        /*1044*/ 	.word	0x0001a2b0
        /*1048*/ 	.word	0x00000011
        /*104c*/ 	.word	0x00022860
        /*1050*/ 	.short	0x010a
        /*1052*/ 	.byte	0x3f
	.zero		1


	//   ....[86]....
        /*1054*/ 	.word	0x0001a300
        /*1058*/ 	.word	0x00000011
        /*105c*/ 	.word	0x00022870
        /*1060*/ 	.short	0x010a
        /*1062*/ 	.byte	0x3f
	.zero		1


	//   ....[87]....
        /*1064*/ 	.word	0x0001a350
        /*1068*/ 	.word	0x00000011
        /*106c*/ 	.word	0x00022860
        /*1070*/ 	.short	0x010a
        /*1072*/ 	.byte	0x3f
	.zero		1


	//   ....[88]....
        /*1074*/ 	.word	0x0001a3a0
        /*1078*/ 	.word	0x00000005
        /*107c*/ 	.word	0x00022820
        /*1080*/ 	.short	0x010a
        /*1082*/ 	.byte	0x3f
	.zero		1


	//   ....[89]....
        /*1084*/ 	.word	0x0001a540
        /*1088*/ 	.word	0x00000003
        /*108c*/ 	.word	0x00022840
        /*1090*/ 	.short	0x010a
        /*1092*/ 	.byte	0x3f
	.zero		1


	//   ....[90]....
        /*1094*/ 	.word	0x0001a590
        /*1098*/ 	.word	0x00000005
        /*109c*/ 	.word	0x00022840
        /*10a0*/ 	.short	0x010a
        /*10a2*/ 	.byte	0x3f
	.zero		1


	//   ....[91]....
        /*10a4*/ 	.word	0x0001a5e0
        /*10a8*/ 	.word	0x00000003
        /*10ac*/ 	.word	0x00022860
        /*10b0*/ 	.short	0x010a
        /*10b2*/ 	.byte	0x3f
	.zero		1


	//   ....[92]....
        /*10b4*/ 	.word	0x0001a630
        /*10b8*/ 	.word	0x00000005
        /*10bc*/ 	.word	0x00022860
        /*10c0*/ 	.short	0x010a
        /*10c2*/ 	.byte	0x3f
	.zero		1


	//   ....[93]....
        /*10c4*/ 	.word	0x0001a680
        /*10c8*/ 	.word	0x00000003
        /*10cc*/ 	.word	0x00022880
        /*10d0*/ 	.short	0x010a
        /*10d2*/ 	.byte	0x3f
	.zero		1


	//----- nvinfo : EIATTR_NUM_MBARRIERS
	.align		4
.L_297:
        /*10d4*/ 	.byte	0x03, 0x38
        /*10d6*/ 	.short	0x0016


	//----- nvinfo : EIATTR_EXIT_INSTR_OFFSETS
	.align		4
        /*10d8*/ 	.byte	0x04, 0x1c
        /*10da*/ 	.short	(.L_299 - .L_298)


	//   ....[0]....
.L_298:
        /*10dc*/ 	.word	0x000009c0


	//   ....[1]....
        /*10e0*/ 	.word	0x0000f890


	//   ....[2]....
        /*10e4*/ 	.word	0x00016730


	//----- nvinfo : EIATTR_MAX_THREADS
	.align		4
.L_299:
        /*10e8*/ 	.byte	0x04, 0x05
        /*10ea*/ 	.short	(.L_301 - .L_300)
.L_300:
        /*10ec*/ 	.word	0x00000180
        /*10f0*/ 	.word	0x00000001
        /*10f4*/ 	.word	0x00000001


	//----- nvinfo : EIATTR_CRS_STACK_SIZE
	.align		4
.L_301:
        /*10f8*/ 	.byte	0x04, 0x1e
        /*10fa*/ 	.short	(.L_303 - .L_302)
.L_302:
        /*10fc*/ 	.word	0x00000000


	//----- nvinfo : EIATTR_CBANK_PARAM_SIZE
	.align		4
.L_303:
        /*1100*/ 	.byte	0x03, 0x19
        /*1102*/ 	.short	0x0af0


	//----- nvinfo : EIATTR_PARAM_CBANK
	.align		4
        /*1104*/ 	.byte	0x04, 0x0a
        /*1106*/ 	.short	(.L_305 - .L_304)
	.align		4
.L_304:
        /*1108*/ 	.word	index@(.nv.constant0._ZN7cutlass13device_kernelIN5flash11enable_sm90INS1_16FlashAttnFwdSm90INS1_25CollectiveMainloopFwdSm90ILi2EN4cute5tupleIJNS5_1CILi1EEES8_S8_EEENS6_IJNS7_ILi128EEENS7_ILi160EEESA_EEELi128ENS_12float_e4m3_tEfNS_4arch4Sm90ELb1ELb0ELb1ELb1ELb1ELb0ELb0ELb1ELb1ELb1ELb0ELb0EEENS1_21CollectiveEpilogueFwdINS6_IJSA_SA_SB_EEES9_NS_10bfloat16_tESF_Li256ELb1ELb1ELb0ELb1EEENS1_36VarlenDynamicPersistentTileSchedulerILi128ELi160ELi256ELi128ELb0ELb1ELb1ELb1ELb1ELb1EEEEEEEEEvNT_6ParamsE)
        /*110c*/ 	.short	0x0210
        /*110e*/ 	.short	0x0af0


	//----- nvinfo : EIATTR_SW_WAR
	.align		4
.L_305:
        /*1110*/ 	.byte	0x04, 0x36
        /*1112*/ 	.short	(.L_307 - .L_306)
.L_306:
        /*1114*/ 	.word	0x00000008
.L_307:


//--------------------- .nv.info._ZN7cutlass13device_kernelIN5flash11enable_sm90INS1_16FlashAttnFwdSm90INS1_25CollectiveMainloopFwdSm90ILi2EN4cute5tupleIJNS5_1CILi1EEES8_S8_EEENS6_IJNS7_ILi128EEENS7_ILi160EEESA_EEELi128ENS_12float_e4m3_tEfNS_4arch4Sm90ELb1ELb0ELb1ELb1ELb1ELb1ELb0ELb1ELb1ELb1ELb0ELb0EEENS1_21CollectiveEpilogueFwdINS6_IJSA_SA_SB_EEES9_NS_10bfloat16_tESF_Li256ELb1ELb1ELb0ELb1EEENS1_36VarlenDynamicPersistentTileSchedulerILi128ELi160ELi256ELi128ELb0ELb1ELb1ELb1ELb1ELb1EEEEEEEEEvNT_6ParamsE --------------------------
	.section	.nv.info._ZN7cutlass13device_kernelIN5flash11enable_sm90INS1_16FlashAttnFwdSm90INS1_25CollectiveMainloopFwdSm90ILi2EN4cute5tupleIJNS5_1CILi1EEES8_S8_EEENS6_IJNS7_ILi128EEENS7_ILi160EEESA_EEELi128ENS_12float_e4m3_tEfNS_4arch4Sm90ELb1ELb0ELb1ELb1ELb1ELb1ELb0ELb1ELb1ELb1ELb0ELb0EEENS1_21CollectiveEpilogueFwdINS6_IJSA_SA_SB_EEES9_NS_10bfloat16_tESF_Li256ELb1ELb1ELb0ELb1EEENS1_36VarlenDynamicPersistentTileSchedulerILi128ELi160ELi256ELi128ELb0ELb1ELb1ELb1ELb1ELb1EEEEEEEEEvNT_6ParamsE,"",@"SHT_CUDA_INFO"
	.sectionflags	@""
	.align	4


	//----- nvinfo : EIATTR_CUDA_API_VERSION
	.align		4
        /*0000*/ 	.byte	0x04, 0x37
        /*0002*/ 	.short	(.L_309 - .L_308)
.L_308:
        /*0004*/ 	.word	0x00000082


	//----- nvinfo : EIATTR_KPARAM_INFO
	.align		4
.L_309:
        /*0008*/ 	.byte	0x04, 0x17
        /*000a*/ 	.short	(.L_311 - .L_310)
.L_310:
        /*000c*/ 	.word	0x00000000
        /*0010*/ 	.short	0x0000
        /*0012*/ 	.short	0x0070
        /*0014*/ 	.byte	0x00, 0xf0, 0x01, 0x2a


	//----- nvinfo : EIATTR_SPARSE_MMA_MASK
	.align		4
.L_311:
        /*0018*/ 	.byte	0x03, 0x50
        /*001a*/ 	.short	0x0000


	//----- nvinfo : EIATTR_MAXREG_COUNT
	.align		4
        /*001c*/ 	.byte	0x03, 0x1b
        /*001e*/ 	.short	0x00a8


	//----- nvinfo : EIATTR_NUM_BARRIERS
	.align		4
        /*0020*/ 	.byte	0x02, 0x4c
        /*0022*/ 	.byte	0x10
	.zero		1


	//----- nvinfo : EIATTR_EXTERNS
	.align		4
        /*0024*/ 	.byte	0x04, 0x0f
        /*0026*/ 	.short	(.L_313 - .L_312)


	//   ....[0]....
	.align		4
.L_312:
        /*0028*/ 	.word	index@(__assertfail)


	//----- nvinfo : EIATTR_ANNOTATIONS
	.align		4
.L_313:
        /*002c*/ 	.byte	0x04, 0x55
        /*002e*/ 	.short	(.L_315 - .L_314)


	//   ....[0]....
.L_314:
        /* <DEDUP_REMOVED lines=37> */


	//----- nvinfo : EIATTR_MERCURY_ISA_VERSION
	.align		4
.L_315:
        /*0270*/ 	.byte	0x03, 0x5f
        /*0272*/ 	.short	0x0101


	//----- nvinfo : EIATTR_UNUSED_LOAD_BYTE_OFFSET
	.align		4
        /*0274*/ 	.byte	0x04, 0x44
        /*0276*/ 	.short	(.L_317 - .L_316)


	//   ....[0]....
.L_316:
        /*0278*/ 	.word	0x00000a60
        /*027c*/ 	.word	0x0000fff0


	//   ....[1]....
        /*0280*/ 	.word	0x0001afd0
        /*0284*/ 	.word	0x0000fff0


	//----- nvinfo : EIATTR_INT_WARP_WIDE_INSTR_OFFSETS
	.align		4
.L_317:
        /*0288*/ 	.byte	0x04, 0x31
        /*028a*/ 	.short	(.L_319 - .L_318)


	//   ....[0]....
.L_318:
        /*028c*/ 	.word	0x00000120


	//   ....[1]....
        /*0290*/ 	.word	0x000001c0


	//   ....[2]....
        /*0294*/ 	.word	0x00000230


	//   ....[3]....
        /*0298*/ 	.word	0x0001fb00


	//   ....[4]....
        /*029c*/ 	.word	0x0001fb90


	//   ....[5]....
        /*02a0*/ 	.word	0x00023e30


	//   ....[6]....
        /*02a4*/ 	.word	0x00023ec0


	//----- nvinfo : EIATTR_COOP_GROUP_MASK_REGIDS
	.align		4
.L_319:
        /*02a8*/ 	.byte	0x04, 0x29
        /*02aa*/ 	.short	(.L_321 - .L_320)


	//   ....[0]....
.L_320:
        /*02ac*/ 	.word	0xffffffff


	//   ....[1]....
        /*02b0*/ 	.word	0xffffffff


	//   ....[2]....
        /*02b4*/ 	.word	0xffffffff


	//   ....[3]....
        /*02b8*/ 	.word	0xffffffff


	//   ....[4]....
        /*02bc*/ 	.word	0xffffffff


	//   ....[5]....
        /*02c0*/ 	.word	0xffffffff


	//   ....[6]....
        /*02c4*/ 	.word	0xffffffff


	//   ....[7]....
        /*02c8*/ 	.word	0xffffffff


	//   ....[8]....
        /*02cc*/ 	.word	0xffffffff


	//   ....[9]....
        /*02d0*/ 	.word	0xffffffff


	//   ....[10]....
        /*02d4*/ 	.word	0xffffffff


	//   ....[11]....
        /*02d8*/ 	.word	0xffffffff


	//   ....[12]....
        /*02dc*/ 	.word	0xffffffff


	//   ....[13]....
        /*02e0*/ 	.word	0xffffffff


	//   ....[14]....
        /*02e4*/ 	.word	0xffffffff


	//   ....[15]....
        /*02e8*/ 	.word	0xffffffff


	//   ....[16]....
        /*02ec*/ 	.word	0xffffffff


	//   ....[17]....
        /*02f0*/ 	.word	0xffffffff


	//   ....[18]....
        /*02f4*/ 	.word	0xffffffff


	//   ....[19]....
        /*02f8*/ 	.word	0xffffffff


	//   ....[20]....
        /*02fc*/ 	.word	0xffffffff


	//   ....[21]....
        /*0300*/ 	.word	0xffffffff


	//   ....[22]....
        /*0304*/ 	.word	0xffffffff


	//   ....[23]....
        /*0308*/ 	.word	0xffffffff


	//   ....[24]....
        /*030c*/ 	.word	0xffffffff


	//   ....[25]....
        /*0310*/ 	.word	0xffffffff


	//   ....[26]....
        /*0314*/ 	.word	0xffffffff


	//   ....[27]....
        /*0318*/ 	.word	0xffffffff


	//   ....[28]....
        /*031c*/ 	.word	0xffffffff


	//   ....[29]....
        /*0320*/ 	.word	0xffffffff


	//   ....[30]....
        /*0324*/ 	.word	0xffffffff


	//   ....[31]....
        /*0328*/ 	.word	0xffffffff


	//   ....[32]....
        /*032c*/ 	.word	0xffffffff


	//   ....[33]....
        /*0330*/ 	.word	0xffffffff


	//   ....[34]....
        /*0334*/ 	.word	0xffffffff


	//   ....[35]....
        /*0338*/ 	.word	0xffffffff


	//   ....[36]....
        /*033c*/ 	.word	0xffffffff


	//   ....[37]....
        /*0340*/ 	.word	0xffffffff


	//   ....[38]....
        /*0344*/ 	.word	0xffffffff


	//   ....[39]....
        /*0348*/ 	.word	0xffffffff


	//   ....[40]....
        /*034c*/ 	.word	0xffffffff


	//   ....[41]....
        /*0350*/ 	.word	0xffffffff


	//   ....[42]....
        /*0354*/ 	.word	0xffffffff


	//   ....[43]....
        /*0358*/ 	.word	0xffffffff


	//   ....[44]....
        /*035c*/ 	.word	0xffffffff


	//   ....[45]....
        /*0360*/ 	.word	0xffffffff


	//   ....[46]....
        /*0364*/ 	.word	0xffffffff


	//   ....[47]....
        /*0368*/ 	.word	0xffffffff


	//   ....[48]....
        /*036c*/ 	.word	0xffffffff


	//   ....[49]....
        /*0370*/ 	.word	0xffffffff


	//   ....[50]....
        /*0374*/ 	.word	0xffffffff


	//   ....[51]....
        /*0378*/ 	.word	0xffffffff


	//   ....[52]....
        /*037c*/ 	.word	0xffffffff


	//   ....[53]....
        /*0380*/ 	.word	0xffffffff


	//   ....[54]....
        /*0384*/ 	.word	0xffffffff


	//   ....[55]....
        /*0388*/ 	.word	0xffffffff


	//   ....[56]....
        /*038c*/ 	.word	0xffffffff


	//   ....[57]....
        /*0390*/ 	.word	0xffffffff


	//   ....[58]....
        /*0394*/ 	.word	0xffffffff


	//   ....[59]....
        /*0398*/ 	.word	0xffffffff


	//   ....[60]....
        /*039c*/ 	.word	0xffffffff


	//   ....[61]....
        /*03a0*/ 	.word	0xffffffff


	//   ....[62]....
        /*03a4*/ 	.word	0xffffffff


	//   ....[63]....
        /*03a8*/ 	.word	0xffffffff


	//   ....[64]....
        /*03ac*/ 	.word	0xffffffff


	//   ....[65]....
        /*03b0*/ 	.word	0xffffffff


	//   ....[66]....
        /*03b4*/ 	.word	0xffffffff


	//   ....[67]....
        /*03b8*/ 	.word	0xffffffff


	//   ....[68]....
        /*03bc*/ 	.word	0xffffffff


	//   ....[69]....
        /*03c0*/ 	.word	0xffffffff


	//   ....[70]....
        /*03c4*/ 	.word	0xffffffff


	//   ....[71]....
        /*03c8*/ 	.word	0xffffffff


	//   ....[72]....
        /*03cc*/ 	.word	0xffffffff


	//   ....[73]....
        /*03d0*/ 	.word	0xffffffff


	//   ....[74]....
        /*03d4*/ 	.word	0xffffffff


	//   ....[75]....
        /*03d8*/ 	.word	0xffffffff


	//   ....[76]....
        /*03dc*/ 	.word	0xffffffff


	//   ....[77]....
        /*03e0*/ 	.word	0xffffffff


	//   ....[78]....
        /*03e4*/ 	.word	0xffffffff


	//   ....[79]....
        /*03e8*/ 	.word	0xffffffff


	//   ....[80]....
        /*03ec*/ 	.word	0xffffffff


	//   ....[81]....
        /*03f0*/ 	.word	0xffffffff


	//   ....[82]....
        /*03f4*/ 	.word	0xffffffff


	//   ....[83]....
        /*03f8*/ 	.word	0xffffffff


	//   ....[84]....
        /*03fc*/ 	.word	0xffffffff


	//   ....[85]....
        /*0400*/ 	.word	0xffffffff


	//   ....[86]....
        /*0404*/ 	.word	0xffffffff


	//   ....[87]....
        /*0408*/ 	.word	0xffffffff


	//   ....[88]....
        /*040c*/ 	.word	0xffffffff


	//   ....[89]....
        /*0410*/ 	.word	0xffffffff


	//   ....[90]....
        /*0414*/ 	.word	0xffffffff


	//   ....[91]....
        /*0418*/ 	.word	0xffffffff


	//   ....[92]....
        /*041c*/ 	.word	0xffffffff


	//   ....[93]....
        /*0420*/ 	.word	0xffffffff


	//   ....[94]....
        /*0424*/ 	.word	0xffffffff


	//   ....[95]....
        /*0428*/ 	.word	0xffffffff


	//   ....[96]....
        /*042c*/ 	.word	0xffffffff


	//   ....[97]....
        /*0430*/ 	.word	0xffffffff


	//   ....[98]....
        /*0434*/ 	.word	0xffffffff


	//   ....[99]....
        /*0438*/ 	.word	0xffffffff


	//   ....[100]....
        /*043c*/ 	.word	0xffffffff


	//   ....[101]....
        /*0440*/ 	.word	0xffffffff


	//   ....[102]....
        /*0444*/ 	.word	0xffffffff


	//   ....[103]....
        /*0448*/ 	.word	0xffffffff


	//   ....[104]....
        /*044c*/ 	.word	0xffffffff


	//   ....[105]....
        /*0450*/ 	.word	0xffffffff


	//   ....[106]....
        /*0454*/ 	.word	0xffffffff


	//   ....[107]....
        /*0458*/ 	.word	0xffffffff


	//   ....[108]....
        /*045c*/ 	.word	0xffffffff


	//   ....[109]....
        /*0460*/ 	.word	0xffffffff


	//   ....[110]....
        /*0464*/ 	.word	0xffffffff


	//   ....[111]....
        /*0468*/ 	.word	0xffffffff


	//   ....[112]....
        /*046c*/ 	.word	0xffffffff


	//   ....[113]....
        /*0470*/ 	.word	0xffffffff


	//   ....[114]....
        /*0474*/ 	.word	0xffffffff


	//   ....[115]....
        /*0478*/ 	.word	0xffffffff


	//   ....[116]....
        /*047c*/ 	.word	0xffffffff


	//   ....[117]....
        /*0480*/ 	.word	0xffffffff


	//   ....[118]....
        /*0484*/ 	.word	0xffffffff


	//   ....[119]....
        /*0488*/ 	.word	0xffffffff


	//   ....[120]....
        /*048c*/ 	.word	0xffffffff


	//   ....[121]....
        /*0490*/ 	.word	0xffffffff


	//   ....[122]....
        /*0494*/ 	.word	0xffffffff


	//   ....[123]....
        /*0498*/ 	.word	0xffffffff


	//   ....[124]....
        /*049c*/ 	.word	0xffffffff


	//   ....[125]....
        /*04a0*/ 	.word	0xffffffff


	//   ....[126]....
        /*04a4*/ 	.word	0xffffffff


	//   ....[127]....
        /*04a8*/ 	.word	0xffffffff


	//   ....[128]....
        /*04ac*/ 	.word	0xffffffff


	//   ....[129]....
        /*04b0*/ 	.word	0xffffffff


	//   ....[130]....
        /*04b4*/ 	.word	0xffffffff


	//   ....[131]....
        /*04b8*/ 	.word	0xffffffff


	//   ....[132]....
        /*04bc*/ 	.word	0xffffffff


	//   ....[133]....
        /*04c0*/ 	.word	0xffffffff


	//   ....[134]....
        /*04c4*/ 	.word	0xffffffff


	//   ....[135]....
        /*04c8*/ 	.word	0xffffffff


	//   ....[136]....
        /*04cc*/ 	.word	0xffffffff


	//   ....[137]....
        /*04d0*/ 	.word	0xffffffff


	//   ....[138]....
        /*04d4*/ 	.word	0xffffffff


	//   ....[139]....
        /*04d8*/ 	.word	0xffffffff


	//   ....[140]....
        /*04dc*/ 	.word	0xffffffff


	//   ....[141]....
        /*04e0*/ 	.word	0xffffffff


	//   ....[142]....
        /*04e4*/ 	.word	0xffffffff


	//   ....[143]....
        /*04e8*/ 	.word	0xffffffff


	//   ....[144]....
        /*04ec*/ 	.word	0xffffffff


	//   ....[145]....
        /*04f0*/ 	.word	0xffffffff


	//   ....[146]....
        /*04f4*/ 	.word	0xffffffff


	//   ....[147]....
        /*04f8*/ 	.word	0xffffffff


	//   ....[148]....
        /*04fc*/ 	.word	0xffffffff


	//   ....[149]....
        /*0500*/ 	.word	0xffffffff


	//   ....[150]....
        /*0504*/ 	.word	0xffffffff


	//   ....[151]....
        /*0508*/ 	.word	0xffffffff


	//   ....[152]....
        /*050c*/ 	.word	0xffffffff


	//   ....[153]....
        /*0510*/ 	.word	0xffffffff


	//   ....[154]....
        /*0514*/ 	.word	0xffffffff


	//   ....[155]....
        /*0518*/ 	.word	0xffffffff


	//   ....[156]....
        /*051c*/ 	.word	0xffffffff


	//   ....[157]....
        /*0520*/ 	.word	0xffffffff


	//   ....[158]....
        /*0524*/ 	.word	0xffffffff


	//   ....[159]....
        /*0528*/ 	.word	0xffffffff


	//   ....[160]....
        /*052c*/ 	.word	0xffffffff


	//   ....[161]....
        /*0530*/ 	.word	0xffffffff


	//   ....[162]....
        /*0534*/ 	.word	0xffffffff


	//   ....[163]....
        /*0538*/ 	.word	0xffffffff


	//   ....[164]....
        /*053c*/ 	.word	0xffffffff


	//   ....[165]....
        /*0540*/ 	.word	0xffffffff


	//   ....[166]....
        /*0544*/ 	.word	0xffffffff


	//   ....[167]....
        /*0548*/ 	.word	0xffffffff


	//   ....[168]....
        /*054c*/ 	.word	0xffffffff


	//   ....[169]....
        /*0550*/ 	.word	0xffffffff


	//   ....[170]....
        /*0554*/ 	.word	0xffffffff


	//   ....[171]....
        /*0558*/ 	.word	0xffffffff


	//   ....[172]....
        /*055c*/ 	.word	0xffffffff


	//   ....[173]....
        /*0560*/ 	.word	0xffffffff


	//   ....[174]....
        /*0564*/ 	.word	0xffffffff


	//   ....[175]....
        /*0568*/ 	.word	0xffffffff


	//   ....[176]....
        /*056c*/ 	.word	0xffffffff


	//   ....[177]....
        /*0570*/ 	.word	0xffffffff


	//   ....[178]....
        /*0574*/ 	.word	0xffffffff


	//   ....[179]....
        /*0578*/ 	.word	0xffffffff


	//   ....[180]....
        /*057c*/ 	.word	0xffffffff


	//   ....[181]....
        /*0580*/ 	.word	0xffffffff


	//   ....[182]....
        /*0584*/ 	.word	0xffffffff


	//   ....[183]....
        /*0588*/ 	.word	0xffffffff


	//   ....[184]....
        /*058c*/ 	.word	0xffffffff


	//   ....[185]....
        /*0590*/ 	.word	0xffffffff


	//   ....[186]....
        /*0594*/ 	.word	0xffffffff


	//   ....[187]....
        /*0598*/ 	.word	0xffffffff


	//   ....[188]....
        /*059c*/ 	.word	0xffffffff


	//   ....[189]....
        /*05a0*/ 	.word	0xffffffff


	//   ....[190]....
        /*05a4*/ 	.word	0xffffffff


	//   ....[191]....
        /*05a8*/ 	.word	0xffffffff


	//   ....[192]....
        /*05ac*/ 	.word	0xffffffff


	//   ....[193]....
        /*05b0*/ 	.word	0xffffffff


	//   ....[194]....
        /*05b4*/ 	.word	0xffffffff


	//   ....[195]....
        /*05b8*/ 	.word	0xffffffff


	//   ....[196]....
        /*05bc*/ 	.word	0xffffffff


	//   ....[197]....
        /*05c0*/ 	.word	0xffffffff


	//   ....[198]....
        /*05c4*/ 	.word	0xffffffff


	//   ....[199]....
        /*05c8*/ 	.word	0xffffffff


	//   ....[200]....
        /*05cc*/ 	.word	0xffffffff


	//   ....[201]....
        /*05d0*/ 	.word	0xffffffff


	//   ....[202]....
        /*05d4*/ 	.word	0xffffffff


	//   ....[203]....
        /*05d8*/ 	.word	0xffffffff


	//   ....[204]....
        /*05dc*/ 	.word	0xffffffff


	//   ....[205]....
        /*05e0*/ 	.word	0xffffffff


	//   ....[206]....
        /*05e4*/ 	.word	0xffffffff


	//   ....[207]....
        /*05e8*/ 	.word	0xffffffff


	//   ....[208]....
        /*05ec*/ 	.word	0xffffffff


	//   ....[209]....
        /*05f0*/ 	.word	0xffffffff


	//   ....[210]....
        /*05f4*/ 	.word	0xffffffff


	//   ....[211]....
        /*05f8*/ 	.word	0xffffffff


	//   ....[212]....
        /*05fc*/ 	.word	0xffffffff


	//   ....[213]....
        /*0600*/ 	.word	0xffffffff


	//   ....[214]....
        /*0604*/ 	.word	0xffffffff


	//   ....[215]....
        /*0608*/ 	.word	0xffffffff


	//   ....[216]....
        /*060c*/ 	.word	0xffffffff


	//   ....[217]....
        /*0610*/ 	.word	0xffffffff


	//   ....[218]....
        /*0614*/ 	.word	0xffffffff


	//   ....[219]....
        /*0618*/ 	.word	0xffffffff


	//   ....[220]....
        /*061c*/ 	.word	0xffffffff


	//   ....[221]....
        /*0620*/ 	.word	0xffffffff


	//   ....[222]....
        /*0624*/ 	.word	0xffffffff


	//   ....[223]....
        /*0628*/ 	.word	0xffffffff


	//   ....[224]....
        /*062c*/ 	.word	0xffffffff


	//   ....[225]....
        /*0630*/ 	.word	0xffffffff


	//   ....[226]....
        /*0634*/ 	.word	0xffffffff


	//   ....[227]....
        /*0638*/ 	.word	0xffffffff


	//   ....[228]....
        /*063c*/ 	.word	0xffffffff


	//   ....[229]....
        /*0640*/ 	.word	0xffffffff


	//   ....[230]....
        /*0644*/ 	.word	0xffffffff


	//   ....[231]....
        /*0648*/ 	.word	0xffffffff


	//   ....[232]....
        /*064c*/ 	.word	0xffffffff


	//   ....[233]....
        /*0650*/ 	.word	0xffffffff


	//   ....[234]....
        /*0654*/ 	.word	0xffffffff


	//   ....[235]....
        /*0658*/ 	.word	0xffffffff


	//   ....[236]....
        /*065c*/ 	.word	0xffffffff


	//   ....[237]....
        /*0660*/ 	.word	0xffffffff


	//   ....[238]....
        /*0664*/ 	.word	0xffffffff


	//   ....[239]....
        /*0668*/ 	.word	0xffffffff


	//   ....[240]....
        /*066c*/ 	.word	0xffffffff


	//   ....[241]....
        /*0670*/ 	.word	0xffffffff


	//   ....[242]....
        /*0674*/ 	.word	0xffffffff


	//   ....[243]....
        /*0678*/ 	.word	0xffffffff


	//   ....[244]....
        /*067c*/ 	.word	0xffffffff


	//   ....[245]....
        /*0680*/ 	.word	0xffffffff


	//   ....[246]....
        /*0684*/ 	.word	0xffffffff


	//   ....[247]....
        /*0688*/ 	.word	0xffffffff


	//   ....[248]....
        /*068c*/ 	.word	0xffffffff


	//   ....[249]....
        /*0690*/ 	.word	0xffffffff


	//   ....[250]....
        /*0694*/ 	.word	0xffffffff


	//   ....[251]....
        /*0698*/ 	.word	0x0500000f


	//   ....[252]....
        /*069c*/ 	.word	0x0500000f


	//   ....[253]....
        /*06a0*/ 	.word	0x0500000f


	//   ....[254]....
        /*06a4*/ 	.word	0x0500000f


	//   ....[255]....
        /*06a8*/ 	.word	0x0500000f


	//   ....[0]....
        /*06ac*/ 	.word	0x0500000f


	//   ....[1]....
        /*06b0*/ 	.word	0x0500000f


	//   ....[2]....
        /*06b4*/ 	.word	0x0500000f


	//   ....[3]....
        /*06b8*/ 	.word	0x0500000f


	//   ....[4]....
        /*06bc*/ 	.word	0x0500000f


	//   ....[5]....
        /*06c0*/ 	.word	0x0500000f


	//   ....[6]....
        /*06c4*/ 	.word	0x0500000f


	//   ....[7]....
        /*06c8*/ 	.word	0x0500000f


	//   ....[8]....
        /*06cc*/ 	.word	0x0500000f


	//   ....[9]....
        /*06d0*/ 	.word	0x0500000f


	//   ....[10]....
        /*06d4*/ 	.word	0x0500000f


	//   ....[11]....
        /*06d8*/ 	.word	0x0500000f


	//   ....[12]....
        /*06dc*/ 	.word	0x0500000f


	//   ....[13]....
        /*06e0*/ 	.word	0x0500000f


	//   ....[14]....
        /*06e4*/ 	.word	0x0500000f


	//   ....[15]....
        /*06e8*/ 	.word	0x0500000f


	//   ....[16]....
        /*06ec*/ 	.word	0x0500000f


	//   ....[17]....
        /*06f0*/ 	.word	0x0500000f


	//   ....[18]....
        /*06f4*/ 	.word	0x0500000f


	//   ....[19]....
        /*06f8*/ 	.word	0x0500000f


	//   ....[20]....
        /*06fc*/ 	.word	0x0500000f


	//   ....[21]....
        /*0700*/ 	.word	0x0500000f


	//   ....[22]....
        /*0704*/ 	.word	0x0500000f


	//   ....[23]....
        /*0708*/ 	.word	0x0500000f


	//   ....[24]....
        /*070c*/ 	.word	0x0500000f


	//   ....[25]....
        /*0710*/ 	.word	0x0500000f


	//   ....[26]....
        /*0714*/ 	.word	0x0500000f


	//   ....[27]....
        /*0718*/ 	.word	0x0500000f


	//   ....[28]....
        /*071c*/ 	.word	0x0500000f


	//   ....[29]....
        /*0720*/ 	.word	0x0500000f


	//   ....[30]....
        /*0724*/ 	.word	0x0500000f


	//   ....[31]....
        /*0728*/ 	.word	0x0500000f


	//   ....[32]....
        /*072c*/ 	.word	0x0500000f


	//   ....[33]....
        /*0730*/ 	.word	0x0500000f


	//   ....[34]....
        /*0734*/ 	.word	0x0500000f


	//   ....[35]....
        /*0738*/ 	.word	0x0500000f


	//   ....[36]....
        /*073c*/ 	.word	0x0500000f


	//   ....[37]....
        /*0740*/ 	.word	0x0500000f


	//   ....[38]....
        /*0744*/ 	.word	0x0500000f


	//   ....[39]....
        /*0748*/ 	.word	0x0500000f


	//   ....[40]....
        /*074c*/ 	.word	0x0500000f


	//   ....[41]....
        /*0750*/ 	.word	0x0500000f


	//   ....[42]....
        /*0754*/ 	.word	0x0500000f


	//   ....[43]....
        /*0758*/ 	.word	0x0500000f


	//   ....[44]....
        /*075c*/ 	.word	0x0500000f


	//   ....[45]....
        /*0760*/ 	.word	0x0500000f


	//   ....[46]....
        /*0764*/ 	.word	0x0500000f


	//   ....[47]....
        /*0768*/ 	.word	0x0500000f


	//   ....[48]....
        /*076c*/ 	.word	0x0500000f


	//   ....[49]....
        /*0770*/ 	.word	0x0500000f


	//   ....[50]....
        /*0774*/ 	.word	0x0500000f


	//   ....[51]....
        /*0778*/ 	.word	0x0500000f


	//   ....[52]....
        /*077c*/ 	.word	0x0500000f


	//   ....[53]....
        /*0780*/ 	.word	0x0500000f


	//   ....[54]....
        /*0784*/ 	.word	0x0500000f


	//   ....[55]....
        /*0788*/ 	.word	0x0500000f


	//   ....[56]....
        /*078c*/ 	.word	0x0500000f


	//   ....[57]....
        /*0790*/ 	.word	0x0500000f


	//   ....[58]....
        /*0794*/ 	.word	0x0500000f


	//   ....[59]....
        /*0798*/ 	.word	0x0500000f


	//   ....[60]....
        /*079c*/ 	.word	0x0500000f


	//   ....[61]....
        /*07a0*/ 	.word	0x0500000f


	//   ....[62]....
        /*07a4*/ 	.word	0x0500000f


	//   ....[63]....
        /*07a8*/ 	.word	0x0500000f


	//   ....[64]....
        /*07ac*/ 	.word	0x0500000f


	//   ....[65]....
        /*07b0*/ 	.word	0x0500000f


	//   ....[66]....
        /*07b4*/ 	.word	0x0500000f


	//   ....[67]....
        /*07b8*/ 	.word	0x0500000f


	//   ....[68]....
        /*07bc*/ 	.word	0x0500000f


	//   ....[69]....
        /*07c0*/ 	.word	0x0500000f


	//   ....[70]....
        /*07c4*/ 	.word	0x0500000f


	//   ....[71]....
        /*07c8*/ 	.word	0x0500000f


	//   ....[72]....
        /*07cc*/ 	.word	0x0500000f


	//   ....[73]....
        /*07d0*/ 	.word	0x0500000f


	//   ....[74]....
        /*07d4*/ 	.word	0x0500000f


	//   ....[75]....
        /*07d8*/ 	.word	0x0500000f


	//   ....[76]....
        /*07dc*/ 	.word	0x0500000f


	//   ....[77]....
        /*07e0*/ 	.word	0x0500000f


	//   ....[78]....
        /*07e4*/ 	.word	0x0500000f


	//   ....[79]....
        /*07e8*/ 	.word	0x0500000f


	//   ....[80]....
        /*07ec*/ 	.word	0x0500000f


	//   ....[81]....
        /*07f0*/ 	.word	0x0500000f


	//   ....[82]....
        /*07f4*/ 	.word	0x0500000f


	//   ....[83]....
        /*07f8*/ 	.word	0x0500000f


	//   ....[84]....
        /*07fc*/ 	.word	0x0500000f


	//   ....[85]....
        /*0800*/ 	.word	0x0500000f


	//   ....[86]....
        /*0804*/ 	.word	0x0500000f


	//   ....[87]....
        /*0808*/ 	.word	0x0500000f


	//   ....[88]....
        /*080c*/ 	.word	0x0500000f


	//   ....[89]....
        /*0810*/ 	.word	0x0500000f


	//   ....[90]....
        /*0814*/ 	.word	0x0500000f


	//   ....[91]....
        /*0818*/ 	.word	0x0500000f


	//   ....[92]....
        /*081c*/ 	.word	0x0500000f


	//   ....[93]....
        /*0820*/ 	.word	0x0500000f


	//   ....[94]....
        /*0824*/ 	.word	0x0500000f


	//   ....[95]....
        /*0828*/ 	.word	0x0500000f


	//   ....[96]....
        /*082c*/ 	.word	0x0500000f


	//   ....[97]....
        /*0830*/ 	.word	0x0500000f


	//   ....[98]....
        /*0834*/ 	.word	0x0500000f


	//   ....[99]....
        /*0838*/ 	.word	0x0500000f


	//   ....[100]....
        /*083c*/ 	.word	0x0500000f


	//   ....[101]....
        /*0840*/ 	.word	0x0500000f


	//   ....[102]....
        /*0844*/ 	.word	0x0500000f


	//   ....[103]....
        /*0848*/ 	.word	0x0500000f


	//   ....[104]....
        /*084c*/ 	.word	0x0500000f


	//   ....[105]....
        /*0850*/ 	.word	0x0500000f


	//   ....[106]....
        /*0854*/ 	.word	0x0500000f


	//   ....[107]....
        /*0858*/ 	.word	0x0500000f


	//   ....[108]....
        /*085c*/ 	.word	0x0500000f


	//   ....[109]....
        /*0860*/ 	.word	0x0500000f


	//   ....[110]....
        /*0864*/ 	.word	0x0500000f


	//   ....[111]....
        /*0868*/ 	.word	0x0500000f


	//   ....[112]....
        /*086c*/ 	.word	0x0500000f


	//   ....[113]....
        /*0870*/ 	.word	0x0500000f


	//   ....[114]....
        /*0874*/ 	.word	0x0500000f


	//   ....[115]....
        /*0878*/ 	.word	0x0500000f


	//   ....[116]....
        /*087c*/ 	.word	0x0500000f


	//   ....[117]....
        /*0880*/ 	.word	0x0500000f


	//   ....[118]....
        /*0884*/ 	.word	0x0500000f


	//   ....[119]....
        /*0888*/ 	.word	0x0500000f


	//   ....[120]....
        /*088c*/ 	.word	0x0500000f


	//   ....[121]....
        /*0890*/ 	.word	0x0500000f


	//   ....[122]....
        /*0894*/ 	.word	0x0500000f


	//   ....[123]....
        /*0898*/ 	.word	0x0500000f


	//   ....[124]....
        /*089c*/ 	.word	0x0500000f


	//   ....[125]....
        /*08a0*/ 	.word	0x0500000f


	//   ....[126]....
        /*08a4*/ 	.word	0x0500000f


	//   ....[127]....
        /*08a8*/ 	.word	0x0500000f


	//   ....[128]....
        /*08ac*/ 	.word	0x0500000f


	//   ....[129]....
        /*08b0*/ 	.word	0x0500000f


	//   ....[130]....
        /*08b4*/ 	.word	0x0500000f


	//   ....[131]....
        /*08b8*/ 	.word	0x0500000f


	//   ....[132]....
        /*08bc*/ 	.word	0x0500000f


	//   ....[133]....
        /*08c0*/ 	.word	0x0500000f


	//   ....[134]....
        /*08c4*/ 	.word	0x0500000f


	//   ....[135]....
        /*08c8*/ 	.word	0x0500000f


	//   ....[136]....
        /*08cc*/ 	.word	0x0500000f


	//   ....[137]....
        /*08d0*/ 	.word	0x0500000f


	//   ....[138]....
        /*08d4*/ 	.word	0x0500000f


	//   ....[139]....
        /*08d8*/ 	.word	0x0500000f


	//   ....[140]....
        /*08dc*/ 	.word	0x0500000f


	//   ....[141]....
        /*08e0*/ 	.word	0x0500000f


	//   ....[142]....
        /*08e4*/ 	.word	0x0500000f


	//   ....[143]....
        /*08e8*/ 	.word	0x0500000f


	//   ....[144]....
        /*08ec*/ 	.word	0x0500000f


	//   ....[145]....
        /*08f0*/ 	.word	0x0500000f


	//   ....[146]....
        /*08f4*/ 	.word	0x0500000f


	//   ....[147]....
        /*08f8*/ 	.word	0x0500000f


	//   ....[148]....
        /*08fc*/ 	.word	0x0500000f


	//   ....[149]....
        /*0900*/ 	.word	0x0500000f


	//   ....[150]....
        /*0904*/ 	.word	0x0500000f


	//   ....[151]....
        /*0908*/ 	.word	0x0500000f


	//   ....[152]....
        /*090c*/ 	.word	0x0500000f


	//   ....[153]....
        /*0910*/ 	.word	0x0500000f


	//   ....[154]....
        /*0914*/ 	.word	0x0500000f


	//   ....[155]....
        /*0918*/ 	.word	0x0500000f


	//   ....[156]....
        /*091c*/ 	.word	0x0500000f


	//   ....[157]....
        /*0920*/ 	.word	0x0500000f


	//   ....[158]....
        /*0924*/ 	.word	0x0500000f


	//   ....[159]....
        /*0928*/ 	.word	0x0500000f


	//   ....[160]....
        /*092c*/ 	.word	0x0500000f


	//   ....[161]....
        /*0930*/ 	.word	0x0500000f


	//   ....[162]....
        /*0934*/ 	.word	0x0500000f


	//   ....[163]....
        /*0938*/ 	.word	0x0500000f


	//   ....[164]....
        /*093c*/ 	.word	0x0500000f


	//   ....[165]....
        /*0940*/ 	.word	0x0500000f


	//   ....[166]....
        /*0944*/ 	.word	0x0500000f


	//   ....[167]....
        /*0948*/ 	.word	0x0500000f


	//   ....[168]....
        /*094c*/ 	.word	0x0500000f


	//   ....[169]....
        /*0950*/ 	.word	0x0500000f


	//   ....[170]....
        /*0954*/ 	.word	0x0500000f


	//   ....[171]....
        /*0958*/ 	.word	0x0500000f


	//   ....[172]....
        /*095c*/ 	.word	0x0500000f


	//   ....[173]....
        /*0960*/ 	.word	0x0500000f


	//   ....[174]....
        /*0964*/ 	.word	0x0500000f


	//   ....[175]....
        /*0968*/ 	.word	0x0500000f


	//   ....[176]....
        /*096c*/ 	.word	0x0500000f


	//   ....[177]....
        /*0970*/ 	.word	0x0500000f


	//   ....[178]....
        /*0974*/ 	.word	0x0500000f


	//   ....[179]....
        /*0978*/ 	.word	0x0500000f


	//   ....[180]....
        /*097c*/ 	.word	0x0500000f


	//   ....[181]....
        /*0980*/ 	.word	0x0500000f


	//   ....[182]....
        /*0984*/ 	.word	0x0500000f


	//   ....[183]....
        /*0988*/ 	.word	0x0500000f


	//   ....[184]....
        /*098c*/ 	.word	0x0500000f


	//   ....[185]....
        /*0990*/ 	.word	0x0500000f


	//----- nvinfo : EIATTR_COOP_GROUP_INSTR_OFFSETS
	.align		4
.L_321:
        /*0994*/ 	.byte	0x04, 0x28
        /*0996*/ 	.short	(.L_323 - .L_322)


	//   ....[0]....
.L_322:
        /*0998*/ 	.word	0x00000060


	//   ....[1]....
        /*099c*/ 	.word	0x00000130


	//   ....[2]....
        /*09a0*/ 	.word	0x000001e0


	//   ....[3]....
        /*09a4*/ 	.word	0x000003a0


	//   ....[4]....
        /*09a8*/ 	.word	0x00000500


	//   ....[5]....
        /*09ac*/ 	.word	0x00000620


	//   ....[6]....
        /*09b0*/ 	.word	0x00000780


	//   ....[7]....
        /*09b4*/ 	.word	0x00002a80


	//   ....[8]....
        /*09b8*/ 	.word	0x00002a90


	//   ....[9]....
        /*09bc*/ 	.word	0x00003940


	//   ....[10]....
        /*09c0*/ 	.word	0x00003950


	//   ....[11]....
        /*09c4*/ 	.word	0x00004810


	//   ....[12]....
        /*09c8*/ 	.word	0x00004820


	//   ....[13]....
        /*09cc*/ 	.word	0x00005b90


	//   ....[14]....
        /*09d0*/ 	.word	0x00005ba0


	//   ....[15]....
        /*09d4*/ 	.word	0x00006a80


	//   ....[16]....
        /*09d8*/ 	.word	0x00006a90


	//   ....[17]....
        /*09dc*/ 	.word	0x000079e0


	//   ....[18]....
        /*09e0*/ 	.word	0x000079f0


	//   ....[19]....
        /*09e4*/ 	.word	0x00008b30


	//   ....[20]....
        /*09e8*/ 	.word	0x00008b40


	//   ....[21]....
        /*09ec*/ 	.word	0x00008c50


	//   ....[22]....
        /*09f0*/ 	.word	0x00008c60


	//   ....[23]....
        /*09f4*/ 	.word	0x00008d80


	//   ....[24]....
        /*09f8*/ 	.word	0x00008d90


	//   ....[25]....
        /*09fc*/ 	.word	0x00009100


	//   ....[26]....
        /*0a00*/ 	.word	0x00009120


	//   ....[27]....
        /*0a04*/ 	.word	0x00009210


	//   ....[28]....
        /*0a08*/ 	.word	0x00009230


	//   ....[29]....
        /*0a0c*/ 	.word	0x00009320


	//   ....[30]....
        /*0a10*/ 	.word	0x00009340


	//   ....[31]....
        /*0a14*/ 	.word	0x00009960


	//   ....[32]....
        /*0a18*/ 	.word	0x0000a2b0


	//   ....[33]....
        /*0a1c*/ 	.word	0x0000a2c0


	//   ....[34]....
        /*0a20*/ 	.word	0x0000a2d0


	//   ....[35]....
        /*0a24*/ 	.word	0x0000a2e0


	//   ....[36]....
        /*0a28*/ 	.word	0x0000a4f0


	//   ....[37]....
        /*0a2c*/ 	.word	0x0000a500


	//   ....[38]....
        /*0a30*/ 	.word	0x0000a510


	//   ....[39]....
        /*0a34*/ 	.word	0x0000a520


	//   ....[40]....
        /*0a38*/ 	.word	0x0000c950


	//   ....[41]....
        /*0a3c*/ 	.word	0x0000c970


	//   ....[42]....
        /*0a40*/ 	.word	0x0000c980


	//   ....[43]....
        /*0a44*/ 	.word	0x0000c990


	//   ....[44]....
        /*0a48*/ 	.word	0x0000ca80


	//   ....[45]....
        /*0a4c*/ 	.word	0x0000caa0


	//   ....[46]....
        /*0a50*/ 	.word	0x0000cab0


	//   ....[47]....
        /*0a54*/ 	.word	0x0000cac0


	//   ....[48]....
        /*0a58*/ 	.word	0x0000feb0


	//   ....[49]....
        /*0a5c*/ 	.word	0x0000fef0


	//   ....[50]....
        /*0a60*/ 	.word	0x00010a70


	//   ....[51]....
        /*0a64*/ 	.word	0x00010b00


	//   ....[52]....
        /*0a68*/ 	.word	0x00011740


	//   ....[53]....
        /*0a6c*/ 	.word	0x000117b0


	//   ....[54]....
        /*0a70*/ 	.word	0x00013ce0


	//   ....[55]....
        /*0a74*/ 	.word	0x00013e80


	//   ....[56]....
        /*0a78*/ 	.word	0x00014bc0


	//   ....[57]....
        /*0a7c*/ 	.word	0x00014cf0


	//   ....[58]....
        /*0a80*/ 	.word	0x000157e0


	//   ....[59]....
        /*0a84*/ 	.word	0x00015860


	//   ....[60]....
        /*0a88*/ 	.word	0x00018cc0


	//   ....[61]....
        /*0a8c*/ 	.word	0x00018ce0


	//   ....[62]....
        /*0a90*/ 	.word	0x00018d00


	//   ....[63]....
        /*0a94*/ 	.word	0x00018d20


	//   ....[64]....
        /*0a98*/ 	.word	0x0001a830


	//   ....[65]....
        /*0a9c*/ 	.word	0x0001a840


	//   ....[66]....
        /*0aa0*/ 	.word	0x0001a8c0


	//   ....[67]....
        /*0aa4*/ 	.word	0x0001a8d0


	//   ....[68]....
        /*0aa8*/ 	.word	0x0001b620


	//   ....[69]....
        /*0aac*/ 	.word	0x0001b650


	//   ....[70]....
        /*0ab0*/ 	.word	0x0001b680


	//   ....[71]....
        /*0ab4*/ 	.word	0x0001b6b0


	//   ....[72]....
        /*0ab8*/ 	.word	0x0001b6e0


	//   ....[73]....
        /*0abc*/ 	.word	0x0001b710


	//   ....[74]....
        /*0ac0*/ 	.word	0x0001b740


	//   ....[75]....
        /*0ac4*/ 	.word	0x0001b770


	//   ....[76]....
        /*0ac8*/ 	.word	0x0001b7a0


	//   ....[77]....
        /*0acc*/ 	.word	0x0001b7d0


	//   ....[78]....
        /*0ad0*/ 	.word	0x0001b800


	//   ....[79]....
        /*0ad4*/ 	.word	0x0001b830


	//   ....[80]....
        /*0ad8*/ 	.word	0x0001b860


	//   ....[81]....
        /*0adc*/ 	.word	0x0001b890


	//   ....[82]....
        /*0ae0*/ 	.word	0x0001b8c0


	//   ....[83]....
        /*0ae4*/ 	.word	0x0001b8f0


	//   ....[84]....
        /*0ae8*/ 	.word	0x0001b920


	//   ....[85]....
        /*0aec*/ 	.word	0x0001b950


	//   ....[86]....
        /*0af0*/ 	.word	0x0001b980


	//   ....[87]....
        /*0af4*/ 	.word	0x0001b9b0


	//   ....[88]....
        /*0af8*/ 	.word	0x0001b9e0


	//   ....[89]....
        /*0afc*/ 	.word	0x0001ba10


	//   ....[90]....
        /*0b00*/ 	.word	0x0001ba40


	//   ....[91]....
        /*0b04*/ 	.word	0x0001ba60


	//   ....[92]....
        /*0b08*/ 	.word	0x0001ba70


	//   ....[93]....
        /*0b0c*/ 	.word	0x0001ba80


	//   ....[94]....
        /*0b10*/ 	.word	0x0001baa0


	//   ....[95]....
        /*0b14*/ 	.word	0x0001bab0


	//   ....[96]....
        /*0b18*/ 	.word	0x0001bac0


	//   ....[97]....
        /*0b1c*/ 	.word	0x0001bad0


	//   ....[98]....
        /*0b20*/ 	.word	0x0001bb00


	//   ....[99]....
        /*0b24*/ 	.word	0x0001bb30


	//   ....[100]....
        /*0b28*/ 	.word	0x0001c0f0


	//   ....[101]....
        /*0b2c*/ 	.word	0x0001c130


	//   ....[102]....
        /*0b30*/ 	.word	0x0001c170


	//   ....[103]....
        /*0b34*/ 	.word	0x0001c1a0


	//   ....[104]....
        /*0b38*/ 	.word	0x0001c7e0


	//   ....[105]....
        /*0b3c*/ 	.word	0x0001c7f0


	//   ....[106]....
        /*0b40*/ 	.word	0x0001c8b0


	//   ....[107]....
        /*0b44*/ 	.word	0x0001c8d0


	//   ....[108]....
        /*0b48*/ 	.word	0x0001c990


	//   ....[109]....
        /*0b4c*/ 	.word	0x0001c9b0


	//   ....[110]....
        /*0b50*/ 	.word	0x0001ca80


	//   ....[111]....
        /*0b54*/ 	.word	0x0001caa0


	//   ....[112]....
        /*0b58*/ 	.word	0x0001d270


	//   ....[113]....
        /*0b5c*/ 	.word	0x0001d280


	//   ....[114]....
        /*0b60*/ 	.word	0x0001d3c0


	//   ....[115]....
        /*0b64*/ 	.word	0x0001d3d0


	//   ....[116]....
        /*0b68*/ 	.word	0x0001d500


	//   ....[117]....
        /*0b6c*/ 	.word	0x0001d510


	//   ....[118]....
        /*0b70*/ 	.word	0x0001d640


	//   ....[119]....
        /*0b74*/ 	.word	0x0001d650


	//   ....[120]....
        /*0b78*/ 	.word	0x0001d7d0


	//   ....[121]....
        /*0b7c*/ 	.word	0x0001d980


	//   ....[122]....
        /*0b80*/ 	.word	0x0001d9b0


	//   ....[123]....
        /*0b84*/ 	.word	0x0001d9e0


	//   ....[124]....
        /*0b88*/ 	.word	0x0001da10


	//   ....[125]....
        /*0b8c*/ 	.word	0x0001da40


	//   ....[126]....
        /*0b90*/ 	.word	0x0001da70


	//   ....[127]....
        /*0b94*/ 	.word	0x0001dbe0


	//   ....[128]....
        /*0b98*/ 	.word	0x0001dc10


	//   ....[129]....
        /*0b9c*/ 	.word	0x0001dc40


	//   ....[130]....
        /*0ba0*/ 	.word	0x0001dc70


	//   ....[131]....
        /*0ba4*/ 	.word	0x0001dca0


	//   ....[132]....
        /*0ba8*/ 	.word	0x0001dcd0


	//   ....[133]....
        /*0bac*/ 	.word	0x0001dd60


	//   ....[134]....
        /*0bb0*/ 	.word	0x0001ddc0


	//   ....[135]....
        /*0bb4*/ 	.word	0x0001de50


	//   ....[136]....
        /*0bb8*/ 	.word	0x0001edc0


	//   ....[137]....
        /*0bbc*/ 	.word	0x00020a00


	//   ....[138]....
        /*0bc0*/ 	.word	0x00020a30


	//   ....[139]....
        /*0bc4*/ 	.word	0x00020ab0


	//   ....[140]....
        /*0bc8*/ 	.word	0x00020ad0


	//   ....[141]....
        /*0bcc*/ 	.word	0x00020b10


	//   ....[142]....
        /*0bd0*/ 	.word	0x00020b30


	//   ....[143]....
        /*0bd4*/ 	.word	0x00020b70


	//   ....[144]....
        /*0bd8*/ 	.word	0x00020b90


	//   ....[145]....
        /*0bdc*/ 	.word	0x00020bd0


	//   ....[146]....
        /*0be0*/ 	.word	0x00020bf0


	//   ....[147]....
        /*0be4*/ 	.word	0x00020c30


	//   ....[148]....
        /*0be8*/ 	.word	0x00020c50


	//   ....[149]....
        /*0bec*/ 	.word	0x00020c90


	//   ....[150]....
        /*0bf0*/ 	.word	0x00020ca0


	//   ....[151]....
        /*0bf4*/ 	.word	0x00020cc0


	//   ....[152]....
        /*0bf8*/ 	.word	0x00020cd0


	//   ....[153]....
        /*0bfc*/ 	.word	0x00020d50


	//   ....[154]....
        /*0c00*/ 	.word	0x00020d70


	//   ....[155]....
        /*0c04*/ 	.word	0x00020db0


	//   ....[156]....
        /*0c08*/ 	.word	0x00020dc0


	//   ....[157]....
        /*0c0c*/ 	.word	0x000212b0


	//   ....[158]....
        /*0c10*/ 	.word	0x000212d0


	//   ....[159]....
        /*0c14*/ 	.word	0x000213f0


	//   ....[160]....
        /*0c18*/ 	.word	0x00021400


	//   ....[161]....
        /*0c1c*/ 	.word	0x00021480


	//   ....[162]....
        /*0c20*/ 	.word	0x00021490


	//   ....[163]....
        /*0c24*/ 	.word	0x00021510


	//   ....[164]....
        /*0c28*/ 	.word	0x00021520


	//   ....[165]....
        /*0c2c*/ 	.word	0x000215a0


	//   ....[166]....
        /*0c30*/ 	.word	0x000215b0


	//   ....[167]....
        /*0c34*/ 	.word	0x00021620


	//   ....[168]....
        /*0c38*/ 	.word	0x00021630


	//   ....[169]....
        /*0c3c*/ 	.word	0x000216a0


	//   ....[170]....
        /*0c40*/ 	.word	0x000216b0


	//   ....[171]....
        /*0c44*/ 	.word	0x000216c0


	//   ....[172]....
        /*0c48*/ 	.word	0x00021730


	//   ....[173]....
        /*0c4c*/ 	.word	0x00021740


	//   ....[174]....
        /*0c50*/ 	.word	0x00021750


	//   ....[175]....
        /*0c54*/ 	.word	0x00021780


	//   ....[176]....
        /*0c58*/ 	.word	0x000217a0


	//   ....[177]....
        /*0c5c*/ 	.word	0x00021ec0


	//   ....[178]....
        /*0c60*/ 	.word	0x00021ef0


	//   ....[179]....
        /*0c64*/ 	.word	0x00021f10


	//   ....[180]....
        /*0c68*/ 	.word	0x00021f20


	//   ....[181]....
        /*0c6c*/ 	.word	0x00021f60


	//   ....[182]....
        /*0c70*/ 	.word	0x00022010


	//   ....[183]....
        /*0c74*/ 	.word	0x00022020


	//   ....[184]....
        /*0c78*/ 	.word	0x000220b0


	//   ....[185]....
        /*0c7c*/ 	.word	0x000220c0


	//   ....[186]....
        /*0c80*/ 	.word	0x00022150


	//   ....[187]....
        /*0c84*/ 	.word	0x00022160


	//   ....[188]....
        /*0c88*/ 	.word	0x000221f0


	//   ....[189]....
        /*0c8c*/ 	.word	0x00022200


	//   ....[190]....
        /*0c90*/ 	.word	0x00022280


	//   ....[191]....
        /*0c94*/ 	.word	0x00022290


	//   ....[192]....
        /*0c98*/ 	.word	0x000222a0


	//   ....[193]....
        /*0c9c*/ 	.word	0x00022bf0


	//   ....[194]....
        /*0ca0*/ 	.word	0x00022c10


	//   ....[195]....
        /*0ca4*/ 	.word	0x00022c20


	//   ....[196]....
        /*0ca8*/ 	.word	0x00022c30


	//   ....[197]....
        /*0cac*/ 	.word	0x00022c40


	//   ....[198]....
        /*0cb0*/ 	.word	0x00022c90


	//   ....[199]....
        /*0cb4*/ 	.word	0x00022cb0


	//   ....[200]....
        /*0cb8*/ 	.word	0x00022cd0


	//   ....[201]....
        /*0cbc*/ 	.word	0x00022ce0


	//   ....[202]....
        /*0cc0*/ 	.word	0x00022d20


	//   ....[203]....
        /*0cc4*/ 	.word	0x00022d30


	//   ....[204]....
        /*0cc8*/ 	.word	0x00022d70


	//   ....[205]....
        /*0ccc*/ 	.word	0x00022d80


	//   ....[206]....
        /*0cd0*/ 	.word	0x00022dc0


	//   ....[207]....
        /*0cd4*/ 	.word	0x00022dd0


	//   ....[208]....
        /*0cd8*/ 	.word	0x00022e10


	//   ....[209]....
        /*0cdc*/ 	.word	0x00022e20


	//   ....[210]....
        /*0ce0*/ 	.word	0x00022e30


	//   ....[211]....
        /*0ce4*/ 	.word	0x00022e70


	//   ....[212]....
        /*0ce8*/ 	.word	0x00022ee0


	//   ....[213]....
        /*0cec*/ 	.word	0x000232b0


	//   ....[214]....
        /*0cf0*/ 	.word	0x000232c0


	//   ....[215]....
        /*0cf4*/ 	.word	0x000232d0


	//   ....[216]....
        /*0cf8*/ 	.word	0x000232e0


	//   ....[217]....
        /*0cfc*/ 	.word	0x00023330


	//   ....[218]....
        /*0d00*/ 	.word	0x00023350


	//   ....[219]....
        /*0d04*/ 	.word	0x00023370


	//   ....[220]....
        /*0d08*/ 	.word	0x00023380


	//   ....[221]....
        /*0d0c*/ 	.word	0x000233c0


	//   ....[222]....
        /*0d10*/ 	.word	0x000233d0


	//   ....[223]....
        /*0d14*/ 	.word	0x00023410


	//   ....[224]....
        /*0d18*/ 	.word	0x00023420


	//   ....[225]....
        /*0d1c*/ 	.word	0x00023460


	//   ....[226]....
        /*0d20*/ 	.word	0x00023470


	//   ....[227]....
        /*0d24*/ 	.word	0x000234b0


	//   ....[228]....
        /*0d28*/ 	.word	0x000234c0


	//   ....[229]....
        /*0d2c*/ 	.word	0x000234d0


	//   ....[230]....
        /*0d30*/ 	.word	0x00023510


	//   ....[231]....
        /*0d34*/ 	.word	0x00023530


	//   ....[232]....
        /*0d38*/ 	.word	0x00023590


	//   ....[233]....
        /*0d3c*/ 	.word	0x00024760


	//   ....[234]....
        /*0d40*/ 	.word	0x000247b0


	//   ....[235]....
        /*0d44*/ 	.word	0x000247e0


	//   ....[236]....
        /*0d48*/ 	.word	0x00024810


	//   ....[237]....
        /*0d4c*/ 	.word	0x00024820


	//   ....[238]....
        /*0d50*/ 	.word	0x00024850


	//   ....[239]....
        /*0d54*/ 	.word	0x00024880


	//   ....[240]....
        /*0d58*/ 	.word	0x000248b0


	//   ....[241]....
        /*0d5c*/ 	.word	0x00024a30


	//   ....[242]....
        /*0d60*/ 	.word	0x00024a60


	//   ....[243]....
        /*0d64*/ 	.word	0x00024a90


	//   ....[244]....
        /*0d68*/ 	.word	0x00024ac0


	//   ....[245]....
        /*0d6c*/ 	.word	0x00024af0


	//   ....[246]....
        /*0d70*/ 	.word	0x00024b20


	//   ....[247]....
        /*0d74*/ 	.word	0x00024be0


	//   ....[248]....
        /*0d78*/ 	.word	0x00024c00


	//   ....[249]....
        /*0d7c*/ 	.word	0x00024c70


	//   ....[250]....
        /*0d80*/ 	.word	0x00025330


	//   ....[251]....
        /*0d84*/ 	.word	0x000256d0


	//   ....[252]....
        /*0d88*/ 	.word	0x00025760


	//   ....[253]....
        /*0d8c*/ 	.word	0x000257f0


	//   ....[254]....
        /*0d90*/ 	.word	0x00025880


	//   ....[255]....
        /*0d94*/ 	.word	0x00025910


	//   ....[0]....
        /*0d98*/ 	.word	0x000259a0


	//   ....[1]....
        /*0d9c*/ 	.word	0x00025a80


	//   ....[2]....
        /*0da0*/ 	.word	0x00025b10


	//   ....[3]....
        /*0da4*/ 	.word	0x00025bb0


	//   ....[4]....
        /*0da8*/ 	.word	0x00025c40


	//   ....[5]....
        /*0dac*/ 	.word	0x00025cd0


	//   ....[6]....
        /*0db0*/ 	.word	0x00025d60


	//   ....[7]....
        /*0db4*/ 	.word	0x00025e40


	//   ....[8]....
        /*0db8*/ 	.word	0x00025ed0


	//   ....[9]....
        /*0dbc*/ 	.word	0x00025f60


	//   ....[10]....
        /*0dc0*/ 	.word	0x00025ff0


	//   ....[11]....
        /*0dc4*/ 	.word	0x00026080


	//   ....[12]....
        /*0dc8*/ 	.word	0x00026110


	//   ....[13]....
        /*0dcc*/ 	.word	0x00026240


	//   ....[14]....
        /*0dd0*/ 	.word	0x000262f0


	//   ....[15]....
        /*0dd4*/ 	.word	0x00026380


	//   ....[16]....
        /*0dd8*/ 	.word	0x000263d0


	//   ....[17]....
        /*0ddc*/ 	.word	0x00026420


	//   ....[18]....
        /*0de0*/ 	.word	0x000264b0


	//   ....[19]....
        /*0de4*/ 	.word	0x00026540


	//   ....[20]....
        /*0de8*/ 	.word	0x00026590


	//   ....[21]....
        /*0dec*/ 	.word	0x000265e0


	//   ....[22]....
        /*0df0*/ 	.word	0x000266d0


	//   ....[23]....
        /*0df4*/ 	.word	0x00026780


	//   ....[24]....
        /*0df8*/ 	.word	0x000267e0


	//   ....[25]....
        /*0dfc*/ 	.word	0x00026860


	//   ....[26]....
        /*0e00*/ 	.word	0x00026950


	//   ....[27]....
        /*0e04*/ 	.word	0x000269a0


	//   ....[28]....
        /*0e08*/ 	.word	0x000269f0


	//   ....[29]....
        /*0e0c*/ 	.word	0x00026a40


	//   ....[30]....
        /*0e10*/ 	.word	0x00026d90


	//   ....[31]....
        /*0e14*/ 	.word	0x00026ec0


	//   ....[32]....
        /*0e18*/ 	.word	0x00026fe0


	//   ....[33]....
        /*0e1c*/ 	.word	0x00027090


	//   ....[34]....
        /*0e20*/ 	.word	0x000270f0


	//   ....[35]....
        /*0e24*/ 	.word	0x00027170


	//   ....[36]....
        /*0e28*/ 	.word	0x000271d0


	//   ....[37]....
        /*0e2c*/ 	.word	0x00027250


	//   ....[38]....
        /*0e30*/ 	.word	0x000272b0


	//   ....[39]....
        /*0e34*/ 	.word	0x00027330


	//   ....[40]....
        /*0e38*/ 	.word	0x00027390


	//   ....[41]....
        /*0e3c*/ 	.word	0x00027410


	//   ....[42]....
        /*0e40*/ 	.word	0x00027470


	//   ....[43]....
        /*0e44*/ 	.word	0x000274f0


	//   ....[44]....
        /*0e48*/ 	.word	0x00027550


	//   ....[45]....
        /*0e4c*/ 	.word	0x000275b0


	//   ....[46]....
        /*0e50*/ 	.word	0x00027610


	//   ....[47]....
        /*0e54*/ 	.word	0x000276a0


	//   ....[48]....
        /*0e58*/ 	.word	0x00027700


	//   ....[49]....
        /*0e5c*/ 	.word	0x00027780


	//   ....[50]....
        /*0e60*/ 	.word	0x000277e0


	//   ....[51]....
        /*0e64*/ 	.word	0x00027850


	//   ....[52]....
        /*0e68*/ 	.word	0x000278b0


	//   ....[53]....
        /*0e6c*/ 	.word	0x00027930


	//   ....[54]....
        /*0e70*/ 	.word	0x00027990


	//   ....[55]....
        /*0e74*/ 	.word	0x00027a10


	//   ....[56]....
        /*0e78*/ 	.word	0x00027a70


	//   ....[57]....
        /*0e7c*/ 	.word	0x00027af0


	//   ....[58]....
        /*0e80*/ 	.word	0x00027b50


	//   ....[59]....
        /*0e84*/ 	.word	0x00027bc0


	//   ....[60]....
        /*0e88*/ 	.word	0x00027c20


	//   ....[61]....
        /*0e8c*/ 	.word	0x00027c80


	//   ....[62]....
        /*0e90*/ 	.word	0x00027d70


	//   ....[63]....
        /*0e94*/ 	.word	0x00027dc0


	//   ....[64]....
        /*0e98*/ 	.word	0x00027e50


	//   ....[65]....
        /*0e9c*/ 	.word	0x00027ee0


	//   ....[66]....
        /*0ea0*/ 	.word	0x00027f70


	//   ....[67]....
        /*0ea4*/ 	.word	0x00028000


	//   ....[68]....
        /*0ea8*/ 	.word	0x00028090


	//   ....[69]....
        /*0eac*/ 	.word	0x00028120


	//   ....[70]....
        /*0eb0*/ 	.word	0x000281e0


	//   ....[71]....
        /*0eb4*/ 	.word	0x000284c0


	//   ....[72]....
        /*0eb8*/ 	.word	0x000285c0


	//   ....[73]....
        /*0ebc*/ 	.word	0x00028680


	//   ....[74]....
        /*0ec0*/ 	.word	0x00028720


	//   ....[75]....
        /*0ec4*/ 	.word	0x000287d0


	//   ....[76]....
        /*0ec8*/ 	.word	0x00028850


	//   ....[77]....
        /*0ecc*/ 	.word	0x000288f0


	//   ....[78]....
        /*0ed0*/ 	.word	0x00028970


	//   ....[79]....
        /*0ed4*/ 	.word	0x00028a10


	//   ....[80]....
        /*0ed8*/ 	.word	0x00028a90


	//   ....[81]....
        /*0edc*/ 	.word	0x00028b30


	//   ....[82]....
        /*0ee0*/ 	.word	0x00028bc0


	//   ....[83]....
        /*0ee4*/ 	.word	0x00028c50


	//   ....[84]....
        /*0ee8*/ 	.word	0x00028cd0


	//   ....[85]....
        /*0eec*/ 	.word	0x00028d70


	//   ....[86]....
        /*0ef0*/ 	.word	0x00028df0


	//   ....[87]....
        /*0ef4*/ 	.word	0x00028e90


	//   ....[88]....
        /*0ef8*/ 	.word	0x00028ef0


	//   ....[89]....
        /*0efc*/ 	.word	0x00028fb0


	//   ....[90]....
        /*0f00*/ 	.word	0x00029040


	//   ....[91]....
        /*0f04*/ 	.word	0x000290f0


	//   ....[92]....
        /*0f08*/ 	.word	0x000292b0


	//   ....[93]....
        /*0f0c*/ 	.word	0x00029340


	//   ....[94]....
        /*0f10*/ 	.word	0x00029440


	//   ....[95]....
        /*0f14*/ 	.word	0x00029490


	//   ....[96]....
        /*0f18*/ 	.word	0x00029590


	//   ....[97]....
        /*0f1c*/ 	.word	0x000295e0


	//   ....[98]....
        /*0f20*/ 	.word	0x000296e0


	//   ....[99]....
        /*0f24*/ 	.word	0x00029730


	//   ....[100]....
        /*0f28*/ 	.word	0x00029790


	//   ....[101]....
        /*0f2c*/ 	.word	0x00029880


	//   ....[102]....
        /*0f30*/ 	.word	0x00029980


	//   ....[103]....
        /*0f34*/ 	.word	0x000299d0


	//   ....[104]....
        /*0f38*/ 	.word	0x00029a30


	//   ....[105]....
        /*0f3c*/ 	.word	0x00029b10


	//   ....[106]....
        /*0f40*/ 	.word	0x00029b70


	//   ....[107]....
        /*0f44*/ 	.word	0x00029c10


	//   ....[108]....
        /*0f48*/ 	.word	0x00029cb0


	//   ....[109]....
        /*0f4c*/ 	.word	0x00029d60


	//   ....[110]....
        /*0f50*/ 	.word	0x00029dc0


	//   ....[111]....
        /*0f54*/ 	.word	0x00029e70


	//   ....[112]....
        /*0f58*/ 	.word	0x00029f20


	//   ....[113]....
        /*0f5c*/ 	.word	0x00029f90


	//   ....[114]....
        /*0f60*/ 	.word	0x00029ff0


	//   ....[115]....
        /*0f64*/ 	.word	0x0002a0d0


	//   ....[116]....
        /*0f68*/ 	.word	0x0002a130


	//   ....[117]....
        /*0f6c*/ 	.word	0x0002a230


	//   ....[118]....
        /*0f70*/ 	.word	0x0002a290


	//   ....[119]....
        /*0f74*/ 	.word	0x0002a390


	//   ....[120]....
        /*0f78*/ 	.word	0x0002a3f0


	//   ....[121]....
        /*0f7c*/ 	.word	0x0002a4f0


	//   ....[122]....
        /*0f80*/ 	.word	0x0002a550


	//   ....[123]....
        /*0f84*/ 	.word	0x0002a650


	//   ....[124]....
        /*0f88*/ 	.word	0x0002a6b0


	//   ....[125]....
        /*0f8c*/ 	.word	0x0002a7a0


	//   ....[126]....
        /*0f90*/ 	.word	0x0002a800


	//   ....[127]....
        /*0f94*/ 	.word	0x0002a8e0


	//   ....[128]....
        /*0f98*/ 	.word	0x0002aa10


	//   ....[129]....
        /*0f9c*/ 	.word	0x0002aab0


	//   ....[130]....
        /*0fa0*/ 	.word	0x0002ab10


	//   ....[131]....
        /*0fa4*/ 	.word	0x0002abc0


	//   ....[132]....
        /*0fa8*/ 	.word	0x0002ac50


	//   ....[133]....
        /*0fac*/ 	.word	0x0002ace0


	//   ....[134]....
        /*0fb0*/ 	.word	0x0002ad40


	//   ....[135]....
        /*0fb4*/ 	.word	0x0002adf0


	//   ....[136]....
        /*0fb8*/ 	.word	0x0002ae50


	//   ....[137]....
        /*0fbc*/ 	.word	0x0002af00


	//   ....[138]....
        /*0fc0*/ 	.word	0x0002af60


	//   ....[139]....
        /*0fc4*/ 	.word	0x0002b010


	//   ....[140]....
        /*0fc8*/ 	.word	0x0002b070


	//   ....[141]....
        /*0fcc*/ 	.word	0x0002b120


	//   ....[142]....
        /*0fd0*/ 	.word	0x0002b180


	//   ....[143]....
        /*0fd4*/ 	.word	0x0002b230


	//   ....[144]....
        /*0fd8*/ 	.word	0x0002b2c0


	//   ....[145]....
        /*0fdc*/ 	.word	0x0002b350


	//   ....[146]....
        /*0fe0*/ 	.word	0x0002b3d0


	//   ....[147]....
        /*0fe4*/ 	.word	0x0002b460


	//   ....[148]....
        /*0fe8*/ 	.word	0x0002b550


	//   ....[149]....
        /*0fec*/ 	.word	0x0002b5e0


	//   ....[150]....
        /*0ff0*/ 	.word	0x0002b640


	//   ....[151]....
        /*0ff4*/ 	.word	0x0002b6f0


	//   ....[152]....
        /*0ff8*/ 	.word	0x0002b750


	//   ....[153]....
        /*0ffc*/ 	.word	0x0002b800


	//   ....[154]....
        /*1000*/ 	.word	0x0002b860


	//   ....[155]....
        /*1004*/ 	.word	0x0002b910


	//   ....[156]....
        /*1008*/ 	.word	0x0002b970


	//   ....[157]....
        /*100c*/ 	.word	0x0002ba20


	//   ....[158]....
        /*1010*/ 	.word	0x0002ba80


	//   ....[159]....
        /*1014*/ 	.word	0x0002bb30


	//   ....[160]....
        /*1018*/ 	.word	0x0002bb90


	//   ....[161]....
        /*101c*/ 	.word	0x0002bc40


	//   ....[162]....
        /*1020*/ 	.word	0x0002bca0


	//   ....[163]....
        /*1024*/ 	.word	0x0002bd50


	//   ....[164]....
        /*1028*/ 	.word	0x0002bdb0


	//   ....[165]....
        /*102c*/ 	.word	0x0002be60


	//   ....[166]....
        /*1030*/ 	.word	0x0002bec0


	//   ....[167]....
        /*1034*/ 	.word	0x0002bf70


	//   ....[168]....
        /*1038*/ 	.word	0x0002c150


	//   ....[169]....
        /*103c*/ 	.word	0x0002c1f0


	//   ....[170]....
        /*1040*/ 	.word	0x0002c310


	//   ....[171]....
        /*1044*/ 	.word	0x0002c380


	//   ....[172]....
        /*1048*/ 	.word	0x0002c3f0


	//   ....[173]....
        /*104c*/ 	.word	0x0002c460


	//   ....[174]....
        /*1050*/ 	.word	0x0002c4d0


	//   ....[175]....
        /*1054*/ 	.word	0x0002c550


	//   ....[176]....
        /*1058*/ 	.word	0x0002c5e0


	//   ....[177]....
        /*105c*/ 	.word	0x0002c670


	//   ....[178]....
        /*1060*/ 	.word	0x0002c6e0


	//   ....[179]....
        /*1064*/ 	.word	0x0002c750


	//   ....[180]....
        /*1068*/ 	.word	0x0002c7c0


	//   ....[181]....
        /*106c*/ 	.word	0x0002c840


	//   ....[182]....
        /*1070*/ 	.word	0x0002c8b0


	//   ....[183]....
        /*1074*/ 	.word	0x0002c950


	//   ....[184]....
        /*1078*/ 	.word	0x0002c9e0


	//   ....[185]....
        /*107c*/ 	.word	0x0002cb00


	//----- nvinfo : EIATTR_REG_RECONFIG
	.align		4
.L_323:
        /*1080*/ 	.byte	0x01, 0x54
	.zero		2


	//----- nvinfo : EIATTR_SYSCALL_OFFSETS
	.align		4
        /*1084*/ 	.byte	0x04, 0x46
        /*1086*/ 	.short	(.L_325 - .L_324)


	//   ....[0]....
.L_324:
        /*1088*/ 	.word	0x00001870


	//   ....[1]....
        /*108c*/ 	.word	0x000019c0


	//   ....[2]....
        /*1090*/ 	.word	0x00009b00


	//   ....[3]....
        /*1094*/ 	.word	0x0000a080


	//   ....[4]....
        /*1098*/ 	.word	0x0001fcf0


	//   ....[5]....
        /*109c*/ 	.word	0x0001fe60


	//   ....[6]....
        /*10a0*/ 	.word	0x0001ffb0


	//   ....[7]....
        /*10a4*/ 	.word	0x000200f0


	//   ....[8]....
        /*10a8*/ 	.word	0x00021b60


	//----- nvinfo : EIATTR_MBARRIER_INSTR_OFFSETS
	.align		4
.L_325:
        /*10ac*/ 	.byte	0x04, 0x39
        /*10ae*/ 	.short	(.L_327 - .L_326)


	//   ....[0]....
.L_326:
        /*10b0*/ 	.word	0x00000250
        /*10b4*/ 	.word	0x000000ff
        /*10b8*/ 	.word	0x00022800
        /*10bc*/ 	.short	0x0100
        /*10be*/ 	.byte	0x08
	.zero		1


	//   ....[1]....
        /*10c0*/ 	.word	0x00000260
        /*10c4*/ 	.word	0x000000ff
        /*10c8*/ 	.word	0x00022820
        /*10cc*/ 	.short	0x0100
        /*10ce*/ 	.byte	0x08
	.zero		1


	//   ....[2]....
        /*10d0*/ 	.word	0x00000350
        /*10d4*/ 	.word	0x000000ff
        /*10d8*/ 	.word	0x00022830
        /*10dc*/ 	.short	0x0100
        /*10de*/ 	.byte	0x08
	.zero		1


	//   ....[3]....
        /*10e0*/ 	.word	0x00000360
        /*10e4*/ 	.word	0x000000ff
        /*10e8*/ 	.word	0x00022840
        /*10ec*/ 	.short	0x0100
        /*10ee*/ 	.byte	0x08
	.zero		1


	//   ....[4]....
        /*10f0*/ 	.word	0x00000370
        /*10f4*/ 	.word	0x000000ff
        /*10f8*/ 	.word	0x00022838
        /*10fc*/ 	.short	0x0100
        /*10fe*/ 	.byte	0x08
	.zero		1


	//   ....[5]....
        /*1100*/ 	.word	0x00000380
        /*1104*/ 	.word	0x000000ff
        /*1108*/ 	.word	0x00022848
        /*110c*/ 	.short	0x0100
        /*110e*/ 	.byte	0x08
	.zero		1


	//   ....[6]....
        /*1110*/ 	.word	0x000004b0
        /*1114*/ 	.word	0x000000ff
        /*1118*/ 	.word	0x00022850
        /*111c*/ 	.short	0x0100
        /*111e*/ 	.byte	0x08
	.zero		1


	//   ....[7]....
        /*1120*/ 	.word	0x000004c0
        /*1124*/ 	.word	0x000000ff
        /*1128*/ 	.word	0x00022860
        /*112c*/ 	.short	0x0100
        /*112e*/ 	.byte	0x08
	.zero		1


	//   ....[8]....
        /*1130*/ 	.word	0x000004d0
        /*1134*/ 	.word	0x000000ff
        /*1138*/ 	.word	0x00022858
        /*113c*/ 	.short	0x0100
        /*113e*/ 	.byte	0x08
	.zero		1


	//   ....[9]....
        /*1140*/ 	.word	0x000004e0
        /*1144*/ 	.word	0x000000ff
        /*1148*/ 	.word	0x00022868
        /*114c*/ 	.short	0x0100
        /*114e*/ 	.byte	0x08
	.zero		1


	//   ....[10]....
        /*1150*/ 	.word	0x000005d0
        /*1154*/ 	.word	0x000000ff
        /*1158*/ 	.word	0x00022870
        /*115c*/ 	.short	0x0100
        /*115e*/ 	.byte	0x06
	.zero		1


	//   ....[11]....
        /*1160*/ 	.word	0x000005e0
        /*1164*/ 	.word	0x000000ff
        /*1168*/ 	.word	0x00022880
        /*116c*/ 	.short	0x0100
        /*116e*/ 	.byte	0x06
	.zero		1


	//   ....[12]....
        /*1170*/ 	.word	0x000005f0
        /*1174*/ 	.word	0x000000ff
        /*1178*/ 	.word	0x00022878
        /*117c*/ 	.short	0x0100
        /*117e*/ 	.byte	0x06
	.zero		1


	//   ....[13]....
        /*1180*/ 	.word	0x00000600
        /*1184*/ 	.word	0x000000ff
        /*1188*/ 	.word	0x00022888
        /*118c*/ 	.short	0x0100
        /*118e*/ 	.byte	0x06
	.zero		1


	//   ....[14]....
        /*1190*/ 	.word	0x00000730
        /*1194*/ 	.word	0x000000ff
        /*1198*/ 	.word	0x00022890
        /*119c*/ 	.short	0x0100
        /*119e*/ 	.byte	0x08
	.zero		1


	//   ....[15]....
        /*11a0*/ 	.word	0x00000740
        /*11a4*/ 	.word	0x000000ff
        /*11a8*/ 	.word	0x000228a0
        /*11ac*/ 	.short	0x0100
        /*11ae*/ 	.byte	0x08
	.zero		1


	//   ....[16]....
        /*11b0*/ 	.word	0x00000750
        /*11b4*/ 	.word	0x000000ff
        /*11b8*/ 	.word	0x00022898
        /*11bc*/ 	.short	0x0100
        /*11be*/ 	.byte	0x08
	.zero		1


	//   ....[17]....
        /*11c0*/ 	.word	0x00000760
        /*11c4*/ 	.word	0x000000ff
        /*11c8*/ 	.word	0x000228a8
        /*11cc*/ 	.short	0x0100
        /*11ce*/ 	.byte	0x08
	.zero		1


	//   ....[18]....
        /*11d0*/ 	.word	0x000008a0
        /*11d4*/ 	.word	0x000000ff
        /*11d8*/ 	.word	0x000228b0
        /*11dc*/ 	.short	0x0100
        /*11de*/ 	.byte	0x08
	.zero		1


	//   ....[19]....
        /*11e0*/ 	.word	0x000008b0
        /*11e4*/ 	.word	0x000000ff
        /*11e8*/ 	.word	0x000228c0
        /*11ec*/ 	.short	0x0100
        /*11ee*/ 	.byte	0x08
	.zero		1


	//   ....[20]....
        /*11f0*/ 	.word	0x000008c0
        /*11f4*/ 	.word	0x000000ff
        /*11f8*/ 	.word	0x000228b8
        /*11fc*/ 	.short	0x0100
        /*11fe*/ 	.byte	0x08
	.zero		1


	//   ....[21]....
        /*1200*/ 	.word	0x000008d0
        /*1204*/ 	.word	0x000000ff
        /*1208*/ 	.word	0x000228c8
        /*120c*/ 	.short	0x0100
        /*120e*/ 	.byte	0x08
	.zero		1


	//   ....[22]....
        /*1210*/ 	.word	0x00002a30
        /*1214*/ 	.word	0x00000058
        /*1218*/ 	.word	0x00022890
        /*121c*/ 	.short	0x010a
        /*121e*/ 	.byte	0x3f
	.zero		1


	//   ....[23]....
        /*1220*/ 	.word	0x00005b30
        /*1224*/ 	.word	0x00000058
        /*1228*/ 	.word	0x00022890
        /*122c*/ 	.short	0x010a
        /*122e*/ 	.byte	0x3f
	.zero		1


	//   ....[24]....
        /*1230*/ 	.word	0x00008980
        /*1234*/ 	.word	0x00000058
        /*1238*/ 	.word	0x00022890
        /*123c*/ 	.short	0x010a
        /*123e*/ 	.byte	0x3f
	.zero		1


	//   ....[25]....
        /*1240*/ 	.word	0x00008f50
        /*1244*/ 	.word	0x00000004
        /*1248*/ 	.word	0x00000000
        /*124c*/ 	.short	0x0101
        /*124e*/ 	.byte	0x3f
	.zero		1


	//   ....[26]....
        /*1250*/ 	.word	0x00008f90
        /*1254*/ 	.word	0x00000058
        /*1258*/ 	.word	0x000228b0
        /*125c*/ 	.short	0x010a
        /*125e*/ 	.byte	0x3f
	.zero		1


	//   ....[27]....
        /*1260*/ 	.word	0x000094d0
        /*1264*/ 	.word	0x00000058
        /*1268*/ 	.word	0x00000000
        /*126c*/ 	.short	0x0101
        /*126e*/ 	.byte	0x3f
	.zero		1


	//   ....[28]....
        /*1270*/ 	.word	0x00009e00
        /*1274*/ 	.word	0x00000012
        /*1278*/ 	.word	0x00022800
        /*127c*/ 	.short	0x010a
        /*127e*/ 	.byte	0x3f
	.zero		1


	//   ....[29]....
        /*1280*/ 	.word	0x00009e50
        /*1284*/ 	.word	0x00000012
        /*1288*/ 	.word	0x00022800
        /*128c*/ 	.short	0x010a
        /*128e*/ 	.byte	0x3f
	.zero		1


	//   ....[30]....
        /*1290*/ 	.word	0x0000a730
        /*1294*/ 	.word	0x00000012
        /*1298*/ 	.word	0x00022800
        /*129c*/ 	.short	0x010a
        /*129e*/ 	.byte	0x3f
	.zero		1


	//   ....[31]....
        /*12a0*/ 	.word	0x0000ccc0
        /*12a4*/ 	.word	0x00000012
        /*12a8*/ 	.word	0x00022800
        /*12ac*/ 	.short	0x010a
        /*12ae*/ 	.byte	0x3f
	.zero		1


	//   ....[32]....
        /*12b0*/ 	.word	0x0000ed60
        /*12b4*/ 	.word	0x00000000
        /*12b8*/ 	.word	0x00022830
        /*12bc*/ 	.short	0x010a
        /*12be*/ 	.byte	0x3f
	.zero		1


	//   ....[33]....
        /*12c0*/ 	.word	0x0000edf0
        /*12c4*/ 	.word	0x00000000
        /*12c8*/ 	.word	0x00022830
        /*12cc*/ 	.short	0x010a
        /*12ce*/ 	.byte	0x3f
	.zero		1


	//   ....[34]....
        /*12d0*/ 	.word	0x00011b40
        /*12d4*/ 	.word	0x0000003e
        /*12d8*/ 	.word	0x00000000
        /*12dc*/ 	.short	0x0101
        /*12de*/ 	.byte	0x3f
	.zero		1


	//   ....[35]....
        /*12e0*/ 	.word	0x00012a60
        /*12e4*/ 	.word	0x0000000f
        /*12e8*/ 	.word	0x00022830
        /*12ec*/ 	.short	0x010a
        /*12ee*/ 	.byte	0x3f
	.zero		1


	//   ....[36]....
        /*12f0*/ 	.word	0x00012ab0
        /*12f4*/ 	.word	0x0000000f
        /*12f8*/ 	.word	0x00022830
        /*12fc*/ 	.short	0x010a
        /*12fe*/ 	.byte	0x3f
	.zero		1


	//   ....[37]....
        /*1300*/ 	.word	0x00013750
        /*1304*/ 	.word	0x0000000f
        /*1308*/ 	.word	0x00022850
        /*130c*/ 	.short	0x010a
        /*130e*/ 	.byte	0x3f
	.zero		1


	//   ....[38]....
        /*1310*/ 	.word	0x00013790
        /*1314*/ 	.word	0x0000000f
        /*1318*/ 	.word	0x00022850
        /*131c*/ 	.short	0x010a
        /*131e*/ 	.byte	0x3f
	.zero		1


	//   ....[39]....
        /*1320*/ 	.word	0x00015a00
        /*1324*/ 	.word	0x0000007e
        /*1328*/ 	.word	0x00000000
        /*132c*/ 	.short	0x0101
        /*132e*/ 	.byte	0x3f
	.zero		1


	//   ....[40]....
        /*1330*/ 	.word	0x00016670
        /*1334*/ 	.word	0x0000000f
        /*1338*/ 	.word	0x00000000
        /*133c*/ 	.short	0x0101
        /*133e*/ 	.byte	0x3f
	.zero		1


	//   ....[41]....
        /*1340*/ 	.word	0x00016da0
        /*1344*/ 	.word	0x0000000e
        /*1348*/ 	.word	0x00022830
        /*134c*/ 	.short	0x010a
        /*134e*/ 	.byte	0x3f
	.zero		1


	//   ....[42]....
        /*1350*/ 	.word	0x00016df0
        /*1354*/ 	.word	0x0000000e
        /*1358*/ 	.word	0x00022830
        /*135c*/ 	.short	0x010a
        /*135e*/ 	.byte	0x3f
	.zero		1


	//   ....[43]....
        /*1360*/ 	.word	0x00017a70
        /*1364*/ 	.word	0x0000000f
        /*1368*/ 	.word	0x00022850
        /*136c*/ 	.short	0x010a
        /*136e*/ 	.byte	0x3f
	.zero		1


	//   ....[44]....
        /*1370*/ 	.word	0x00017ab0
        /*1374*/ 	.word	0x0000000f
        /*1378*/ 	.word	0x00022850
        /*137c*/ 	.short	0x010a
        /*137e*/ 	.byte	0x3f
	.zero		1


	//   ....[45]....
        /*1380*/ 	.word	0x00019380
        /*1384*/ 	.word	0x000000a8
        /*1388*/ 	.word	0x00000000
        /*138c*/ 	.short	0x0101
        /*138e*/ 	.byte	0x3f
	.zero		1


	//   ....[46]....
        /*1390*/ 	.word	0x00019e60
        /*1394*/ 	.word	0x0000000f
        /*1398*/ 	.word	0x00000000
        /*139c*/ 	.short	0x0101
        /*139e*/ 	.byte	0x3f
	.zero		1


	//   ....[47]....
        /*13a0*/ 	.word	0x0001a4c0
        /*13a4*/ 	.word	0x0000000b
        /*13a8*/ 	.word	0x00022850
        /*13ac*/ 	.short	0x010a
        /*13ae*/ 	.byte	0x3f
	.zero		1


	//   ....[48]....
        /*13b0*/ 	.word	0x0001a540
        /*13b4*/ 	.word	0x0000000b
        /*13b8*/ 	.word	0x00022850
        /*13bc*/ 	.short	0x010a
        /*13be*/ 	.byte	0x3f
	.zero		1


	//   ....[49]....
        /*13c0*/ 	.word	0x0001ad00
        /*13c4*/ 	.word	0x00000000
        /*13c8*/ 	.word	0x00000000
        /*13cc*/ 	.short	0x0101
        /*13ce*/ 	.byte	0x3f
	.zero		1


	//   ....[50]....
        /*13d0*/ 	.word	0x0001c7d0
        /*13d4*/ 	.word	0x00000000
        /*13d8*/ 	.word	0x00000000
        /*13dc*/ 	.short	0x0101
        /*13de*/ 	.byte	0x3f
	.zero		1


	//   ....[51]....
        /*13e0*/ 	.word	0x0001eea0
        /*13e4*/ 	.word	0x00000016
        /*13e8*/ 	.word	0x00022820
        /*13ec*/ 	.short	0x010a
        /*13ee*/ 	.byte	0x3f
	.zero		1


	//   ....[52]....
        /*13f0*/ 	.word	0x0001ef50
        /*13f4*/ 	.word	0x00000006
        /*13f8*/ 	.word	0x000228a0
        /*13fc*/ 	.short	0x010a
        /*13fe*/ 	.byte	0x3f
	.zero		1


	//   ....[53]....
        /*1400*/ 	.word	0x0001f180
        /*1404*/ 	.word	0x00000006
        /*1408*/ 	.word	0x000228c0
        /*140c*/ 	.short	0x010a
        /*140e*/ 	.byte	0x3f
	.zero		1


	//   ....[54]....
        /*1410*/ 	.word	0x0001f4d0
        /*1414*/ 	.word	0x00000006
        /*1418*/ 	.word	0x000228a0
        /*141c*/ 	.short	0x010a
        /*141e*/ 	.byte	0x3f
	.zero		1


	//   ....[55]....
        /*1420*/ 	.word	0x0001f6f0
        /*1424*/ 	.word	0x00000006
        /*1428*/ 	.word	0x000228c0
        /*142c*/ 	.short	0x010a
        /*142e*/ 	.byte	0x3f
	.zero		1


	//   ....[56]....
        /*1430*/ 	.word	0x00020670
        /*1434*/ 	.word	0x00000006
        /*1438*/ 	.word	0x00022880
        /*143c*/ 	.short	0x010a
        /*143e*/ 	.byte	0x3f
	.zero		1


	//   ....[57]....
        /*1440*/ 	.word	0x00020f40
        /*1444*/ 	.word	0x00000006
        /*1448*/ 	.word	0x00022870
        /*144c*/ 	.short	0x0107
        /*144e*/ 	.byte	0x3f
	.zero		1


	//   ....[58]....
        /*1450*/ 	.word	0x00021000
        /*1454*/ 	.word	0x00000006
        /*1458*/ 	.word	0x00022870
        /*145c*/ 	.short	0x0101
        /*145e*/ 	.byte	0x3f
	.zero		1


	//   ....[59]....
        /*1460*/ 	.word	0x00021050
        /*1464*/ 	.word	0x00000006
        /*1468*/ 	.word	0x00022840
        /*146c*/ 	.short	0x010a
        /*146e*/ 	.byte	0x3f
	.zero		1


	//   ....[60]....
        /*1470*/ 	.word	0x00021880
        /*1474*/ 	.word	0x00000006
        /*1478*/ 	.word	0x00022830
        /*147c*/ 	.short	0x0107
        /*147e*/ 	.byte	0x3f
	.zero		1


	//   ....[61]....
        /*1480*/ 	.word	0x00021970
        /*1484*/ 	.word	0x00000006
        /*1488*/ 	.word	0x00022830
        /*148c*/ 	.short	0x0101
        /*148e*/ 	.byte	0x3f
	.zero		1


	//   ....[62]....
        /*1490*/ 	.word	0x000223a0
        /*1494*/ 	.word	0x00000016
        /*1498*/ 	.word	0x00022800
        /*149c*/ 	.short	0x0107
        /*149e*/ 	.byte	0x3f
	.zero		1


	//   ....[63]....
        /*14a0*/ 	.word	0x00022490
        /*14a4*/ 	.word	0x00000016
        /*14a8*/ 	.word	0x00022800
        /*14ac*/ 	.short	0x0101
        /*14ae*/ 	.byte	0x3f
	.zero		1


	//   ....[64]....
        /*14b0*/ 	.word	0x000224c0
        /*14b4*/ 	.word	0x00000016
        /*14b8*/ 	.word	0x00022820
        /*14bc*/ 	.short	0x010a
        /*14be*/ 	.byte	0x3f
	.zero		1


	//   ....[65]....
        /*14c0*/ 	.word	0x00022970
        /*14c4*/ 	.word	0x00000000
        /*14c8*/ 	.word	0x00022880
        /*14cc*/ 	.short	0x010a
        /*14ce*/ 	.byte	0x3f
	.zero		1


	//   ....[66]....
        /*14d0*/ 	.word	0x00022f60
        /*14d4*/ 	.word	0x00000000
        /*14d8*/ 	.word	0x00022870
        /*14dc*/ 	.short	0x0107
        /*14de*/ 	.byte	0x3f
	.zero		1


	//   ....[67]....
        /*14e0*/ 	.word	0x00023020
        /*14e4*/ 	.word	0x00000000
        /*14e8*/ 	.word	0x00022870
        /*14ec*/ 	.short	0x0101
        /*14ee*/ 	.byte	0x3f
	.zero		1


	//   ....[68]....
        /*14f0*/ 	.word	0x00023050
        /*14f4*/ 	.word	0x00000000
        /*14f8*/ 	.word	0x00022840
        /*14fc*/ 	.short	0x010a
        /*14fe*/ 	.byte	0x3f
	.zero		1


	//   ....[69]....
        /*1500*/ 	.word	0x00023610
        /*1504*/ 	.word	0x00000000
        /*1508*/ 	.word	0x00022830
        /*150c*/ 	.short	0x0107
        /*150e*/ 	.byte	0x3f
	.zero		1


	//   ....[70]....
        /*1510*/ 	.word	0x000236e0
        /*1514*/ 	.word	0x00000000
        /*1518*/ 	.word	0x00022830
        /*151c*/ 	.short	0x0101
        /*151e*/ 	.byte	0x3f
	.zero		1


	//   ....[71]....
        /*1520*/ 	.word	0x00023760
        /*1524*/ 	.word	0x00000000
        /*1528*/ 	.word	0x00022870
        /*152c*/ 	.short	0x010a
        /*152e*/ 	.byte	0x3f
	.zero		1


	//   ....[72]....
        /*1530*/ 	.word	0x000237f0
        /*1534*/ 	.word	0x00000000
        /*1538*/ 	.word	0x00022860
        /*153c*/ 	.short	0x010a
        /*153e*/ 	.byte	0x3f
	.zero		1


	//   ....[73]....
        /*1540*/ 	.word	0x00023d00
        /*1544*/ 	.word	0x00000000
        /*1548*/ 	.word	0x00022850
        /*154c*/ 	.short	0x0101
        /*154e*/ 	.byte	0x3f
	.zero		1


	//   ....[74]....
        /*1550*/ 	.word	0x00023d90
        /*1554*/ 	.word	0x00000000
        /*1558*/ 	.word	0x00000000
        /*155c*/ 	.short	0x0101
        /*155e*/ 	.byte	0x3f
	.zero		1


	//   ....[75]....
        /*1560*/ 	.word	0x00023f50
        /*1564*/ 	.word	0x00000011
        /*1568*/ 	.word	0x00022870
        /*156c*/ 	.short	0x010a
        /*156e*/ 	.byte	0x3f
	.zero		1


	//   ....[76]....
        /*1570*/ 	.word	0x00023fd0
        /*1574*/ 	.word	0x00000011
        /*1578*/ 	.word	0x00022860
        /*157c*/ 	.short	0x010a
        /*157e*/ 	.byte	0x3f
	.zero		1


	//   ....[77]....
        /*1580*/ 	.word	0x000244f0
        /*1584*/ 	.word	0x00000011
        /*1588*/ 	.word	0x00022850
        /*158c*/ 	.short	0x0101
        /*158e*/ 	.byte	0x3f
	.zero		1


	//   ....[78]....
        /*1590*/ 	.word	0x000245b0
        /*1594*/ 	.word	0x00000011
        /*1598*/ 	.word	0x00000000
        /*159c*/ 	.short	0x0101
        /*159e*/ 	.byte	0x3f
	.zero		1


	//   ....[79]....
        /*15a0*/ 	.word	0x000252b0
        /*15a4*/ 	.word	0x00000007
        /*15a8*/ 	.word	0x00022820
        /*15ac*/ 	.short	0x010a
        /*15ae*/ 	.byte	0x3f
	.zero		1


	//   ....[80]....
        /*15b0*/ 	.word	0x00025420
        /*15b4*/ 	.word	0x00000005
        /*15b8*/ 	.word	0x00022840
        /*15bc*/ 	.short	0x010a
        /*15be*/ 	.byte	0x3f
	.zero		1


	//   ....[81]....
        /*15c0*/ 	.word	0x000254c0
        /*15c4*/ 	.word	0x00000003
        /*15c8*/ 	.word	0x00022840
        /*15cc*/ 	.short	0x010a
        /*15ce*/ 	.byte	0x3f
	.zero		1


	//   ....[82]....
        /*15d0*/ 	.word	0x00025500
        /*15d4*/ 	.word	0x00000005
        /*15d8*/ 	.word	0x00022860
        /*15dc*/ 	.short	0x010a
        /*15de*/ 	.byte	0x3f
	.zero		1


	//   ....[83]....
        /*15e0*/ 	.word	0x00025540
        /*15e4*/ 	.word	0x00000003
        /*15e8*/ 	.word	0x00022860
        /*15ec*/ 	.short	0x010a
        /*15ee*/ 	.byte	0x3f
	.zero		1


	//   ....[84]....
        /*15f0*/ 	.word	0x00025580
        /*15f4*/ 	.word	0x00000005
        /*15f8*/ 	.word	0x00022880
        /*15fc*/ 	.short	0x010a
        /*15fe*/ 	.byte	0x3f
	.zero		1


	//   ....[85]....
        /*1600*/ 	.word	0x000255c0
        /*1604*/ 	.word	0x00000003
        /*1608*/ 	.word	0x00022880
        /*160c*/ 	.short	0x010a
        /*160e*/ 	.byte	0x3f
	.zero		1


	//   ....[86]....
        /*1610*/ 	.word	0x00025620
        /*1614*/ 	.word	0x00000058
        /*1618*/ 	.word	0x00022890
        /*161c*/ 	.short	0x010a
        /*161e*/ 	.byte	0x3f
	.zero		1


	//   ....[87]....
        /*1620*/ 	.word	0x000259d0
        /*1624*/ 	.word	0x00000058
        /*1628*/ 	.word	0x00022890
        /*162c*/ 	.short	0x010a
        /*162e*/ 	.byte	0x3f
	.zero		1


	//   ....[88]....
        /*1630*/ 	.word	0x00025d90
        /*1634*/ 	.word	0x00000058
        /*1638*/ 	.word	0x00022890
        /*163c*/ 	.short	0x010a
        /*163e*/ 	.byte	0x3f
	.zero		1


	//   ....[89]....
        /*1640*/ 	.word	0x00026140
        /*1644*/ 	.word	0x00000058
        /*1648*/ 	.word	0x000228b0
        /*164c*/ 	.short	0x010a
        /*164e*/ 	.byte	0x3f
	.zero		1


	//   ....[90]....
        /*1650*/ 	.word	0x00026610
        /*1654*/ 	.word	0x00000012
        /*1658*/ 	.word	0x00022800
        /*165c*/ 	.short	0x010a
        /*165e*/ 	.byte	0x3f
	.zero		1


	//   ....[91]....
        /*1660*/ 	.word	0x00026b00
        /*1664*/ 	.word	0x00000012
        /*1668*/ 	.word	0x00022800
        /*166c*/ 	.short	0x010a
        /*166e*/ 	.byte	0x3f
	.zero		1


	//   ....[92]....
        /*1670*/ 	.word	0x00026b50
        /*1674*/ 	.word	0x00000000
        /*1678*/ 	.word	0x00022830
        /*167c*/ 	.short	0x010a
        /*167e*/ 	.byte	0x3f
	.zero		1


	//   ....[93]....
        /*1680*/ 	.word	0x00026ba0
        /*1684*/ 	.word	0x0000000f
        /*1688*/ 	.word	0x00022830
        /*168c*/ 	.short	0x010a
        /*168e*/ 	.byte	0x3f
	.zero		1


	//   ....[94]....
        /*1690*/ 	.word	0x00026bf0
        /*1694*/ 	.word	0x0000000f
        /*1698*/ 	.word	0x00022850
        /*169c*/ 	.short	0x010a
        /*169e*/ 	.byte	0x3f
	.zero		1


	//   ....[95]....
        /*16a0*/ 	.word	0x00026c40
        /*16a4*/ 	.word	0x0000000e
        /*16a8*/ 	.word	0x00022830
        /*16ac*/ 	.short	0x010a
        /*16ae*/ 	.byte	0x3f
	.zero		1


	//   ....[96]....
        /*16b0*/ 	.word	0x00026c90
        /*16b4*/ 	.word	0x0000000f
        /*16b8*/ 	.word	0x00022850
        /*16bc*/ 	.short	0x010a
        /*16be*/ 	.byte	0x3f
	.zero		1


	//   ....[97]....
        /*16c0*/ 	.word	0x00026ce0
        /*16c4*/ 	.word	0x0000000b
        /*16c8*/ 	.word	0x00022850
        /*16cc*/ 	.short	0x010a
        /*16ce*/ 	.byte	0x3f
	.zero		1


	//   ....[98]....
        /*16d0*/ 	.word	0x000282a0
        /*16d4*/ 	.word	0x00000016
        /*16d8*/ 	.word	0x00022820
        /*16dc*/ 	.short	0x010a
        /*16de*/ 	.byte	0x3f
	.zero		1


	//   ....[99]....
        /*16e0*/ 	.word	0x000282f0
        /*16e4*/ 	.word	0x00000006
        /*16e8*/ 	.word	0x000228a0
        /*16ec*/ 	.short	0x010a
        /*16ee*/ 	.byte	0x3f
	.zero		1


	//   ....[100]....
        /*16f0*/ 	.word	0x00028340
        /*16f4*/ 	.word	0x00000006
        /*16f8*/ 	.word	0x000228c0
        /*16fc*/ 	.short	0x010a
        /*16fe*/ 	.byte	0x3f
	.zero		1


	//   ....[101]....
        /*1700*/ 	.word	0x00028390
        /*1704*/ 	.word	0x00000006
        /*1708*/ 	.word	0x000228a0
        /*170c*/ 	.short	0x010a
        /*170e*/ 	.byte	0x3f
	.zero		1


	//   ....[102]....
        /*1710*/ 	.word	0x000283e0
        /*1714*/ 	.word	0x00000006
        /*1718*/ 	.word	0x000228c0
        /*171c*/ 	.short	0x010a
        /*171e*/ 	.byte	0x3f
	.zero		1


	//   ....[103]....
        /*1720*/ 	.word	0x00028510
        /*1724*/ 	.word	0x00000006
        /*1728*/ 	.word	0x00022880
        /*172c*/ 	.short	0x010a
        /*172e*/ 	.byte	0x3f
	.zero		1


	//   ....[104]....
        /*1730*/ 	.word	0x00029200
        /*1734*/ 	.word	0x00000006
        /*1738*/ 	.word	0x00022840
        /*173c*/ 	.short	0x010a
        /*173e*/ 	.byte	0x3f
	.zero		1


	//   ....[105]....
        /*1740*/ 	.word	0x0002a910
        /*1744*/ 	.word	0x00000016
        /*1748*/ 	.word	0x00022820
        /*174c*/ 	.short	0x010a
        /*174e*/ 	.byte	0x3f
	.zero		1


	//   ....[106]....
        /*1750*/ 	.word	0x0002a960
        /*1754*/ 	.word	0x00000000
        /*1758*/ 	.word	0x00022880
        /*175c*/ 	.short	0x010a
        /*175e*/ 	.byte	0x3f
	.zero		1


	//   ....[107]....
        /*1760*/ 	.word	0x0002b4a0
        /*1764*/ 	.word	0x00000000
        /*1768*/ 	.word	0x00022840
        /*176c*/ 	.short	0x010a
        /*176e*/ 	.byte	0x3f
	.zero		1


	//   ....[108]....
        /*1770*/ 	.word	0x0002bfb0
        /*1774*/ 	.word	0x00000000
        /*1778*/ 	.word	0x00022870
        /*177c*/ 	.short	0x010a
        /*177e*/ 	.byte	0x3f
	.zero		1


	//   ....[109]....
        /*1780*/ 	.word	0x0002c000
        /*1784*/ 	.word	0x00000000
        /*1788*/ 	.word	0x00022860
        /*178c*/ 	.short	0x010a
        /*178e*/ 	.byte	0x3f
	.zero		1


	//   ....[110]....
        /*1790*/ 	.word	0x0002c050
        /*1794*/ 	.word	0x00000011
        /*1798*/ 	.word	0x00022870
        /*179c*/ 	.short	0x010a
        /*179e*/ 	.byte	0x3f
	.zero		1


	//   ....[111]....
        /*17a0*/ 	.word	0x0002c0a0
        /*17a4*/ 	.word	0x00000011
        /*17a8*/ 	.word	0x00022860
        /*17ac*/ 	.short	0x010a
        /*17ae*/ 	.byte	0x3f
	.zero		1


	//   ....[112]....
        /*17b0*/ 	.word	0x0002ca20
        /*17b4*/ 	.word	0x00000007
        /*17b8*/ 	.word	0x00022820
        /*17bc*/ 	.short	0x010a
        /*17be*/ 	.byte	0x3f
	.zero		1


	//   ....[113]....
        /*17c0*/ 	.word	0x0002cbc0
        /*17c4*/ 	.word	0x00000005
        /*17c8*/ 	.word	0x00022840
        /*17cc*/ 	.short	0x010a
        /*17ce*/ 	.byte	0x3f
	.zero		1


	//   ....[114]....
        /*17d0*/ 	.word	0x0002cc10
        /*17d4*/ 	.word	0x00000003
        /*17d8*/ 	.word	0x00022840
        /*17dc*/ 	.short	0x010a
        /*17de*/ 	.byte	0x3f
	.zero		1


	//   ....[115]....
        /*17e0*/ 	.word	0x0002cc60
        /*17e4*/ 	.word	0x00000005
        /*17e8*/ 	.word	0x00022860
        /*17ec*/ 	.short	0x010a
        /*17ee*/ 	.byte	0x3f
	.zero		1


	//   ....[116]....
        /*17f0*/ 	.word	0x0002ccb0
        /*17f4*/ 	.word	0x00000003
        /*17f8*/ 	.word	0x00022860
        /*17fc*/ 	.short	0x010a
        /*17fe*/ 	.byte	0x3f
	.zero		1


	//   ....[117]....
        /*1800*/ 	.word	0x0002cd00
        /*1804*/ 	.word	0x00000005
        /*1808*/ 	.word	0x00022880
        /*180c*/ 	.short	0x010a
        /*180e*/ 	.byte	0x3f
	.zero		1


	//----- nvinfo : EIATTR_NUM_MBARRIERS
	.align		4
.L_327:
        /*1810*/ 	.byte	0x03, 0x38
        /*1812*/ 	.short	0x0016


	//----- nvinfo : EIATTR_EXIT_INSTR_OFFSETS
	.align		4
        /*1814*/ 	.byte	0x04, 0x1c
        /*1816*/ 	.short	(.L_329 - .L_328)


	//   ....[0]....
.L_328:
        /*1818*/ 	.word	0x00025610


	//----- nvinfo : EIATTR_MAX_THREADS
	.align		4
.L_329:
        /*181c*/ 	.byte	0x04, 0x05
        /*181e*/ 	.short	(.L_331 - .L_330)
.L_330:
        /*1820*/ 	.word	0x00000180
        /*1824*/ 	.word	0x00000001
        /*1828*/ 	.word	0x00000001


	//----- nvinfo : EIATTR_CRS_STACK_SIZE
	.align		4
.L_331:
        /*182c*/ 	.byte	0x04, 0x1e
        /*182e*/ 	.short	(.L_333 - .L_332)
.L_332:
        /*1830*/ 	.word	0x00000000


	//----- nvinfo : EIATTR_CBANK_PARAM_SIZE
	.align		4
.L_333:
        /*1834*/ 	.byte	0x03, 0x19
        /*1836*/ 	.short	0x0af0


	//----- nvinfo : EIATTR_PARAM_CBANK
	.align		4
        /*1838*/ 	.byte	0x04, 0x0a
        /*183a*/ 	.short	(.L_335 - .L_334)
	.align		4
.L_334:
        /*183c*/ 	.word	index@(.nv.constant0._ZN7cutlass13device_kernelIN5flash11enable_sm90INS1_16FlashAttnFwdSm90INS1_25CollectiveMainloopFwdSm90ILi2EN4cute5tupleIJNS5_1CILi1EEES8_S8_EEENS6_IJNS7_ILi128EEENS7_ILi160EEESA_EEELi128ENS_12float_e4m3_tEfNS_4arch4Sm90ELb1ELb0ELb1ELb1ELb1ELb1ELb0ELb1ELb1ELb1ELb0ELb0EEENS1_21CollectiveEpilogueFwdINS6_IJSA_SA_SB_EEES9_NS_10bfloat16_tESF_Li256ELb1ELb1ELb0ELb1EEENS1_36VarlenDynamicPersistentTileSchedulerILi128ELi160ELi256ELi128ELb0ELb1ELb1ELb1ELb1ELb1EEEEEEEEEvNT_6ParamsE)
        /*1840*/ 	.short	0x0210
        /*1842*/ 	.short	0x0af0


	//----- nvinfo : EIATTR_SW_WAR
	.align		4
.L_335:
        /*1844*/ 	.byte	0x04, 0x36
        /*1846*/ 	.short	(.L_337 - .L_336)
.L_336:
        /*1848*/ 	.word	0x00000008
.L_337:


//--------------------- .nv.callgraph             --------------------------
	.section	.nv.callgraph,"",@"SHT_CUDA_CALLGRAPH"
	.align	4
	.sectionentsize	8
	.align		4
        /*0000*/ 	.word	0x00000000
	.align		4
        /*0004*/ 	.word	0xffffffff
	.align		4
        /*0008*/ 	.word	index@(_ZN7cutlass13device_kernelIN5flash11enable_sm90INS1_16FlashAttnFwdSm90INS1_25CollectiveMainloopFwdSm90ILi2EN4cute5tupleIJNS5_1CILi1EEES8_S8_EEENS6_IJNS7_ILi128EEENS7_ILi160EEESA_EEELi128ENS_12float_e4m3_tEfNS_4arch4Sm90ELb0ELb0ELb1ELb0ELb1ELb0ELb0ELb1ELb1ELb1ELb0ELb0EEENS1_21CollectiveEpilogueFwdINS6_IJSA_SA_SB_EEES9_NS_10bfloat16_tESF_Li256ELb0ELb1ELb0ELb1EEENS1_29StaticPersistentTileSchedulerILb0EEEEEEEEEvNT_6ParamsE)
	.align		4
        /*000c*/ 	.word	index@(__assertfail)
	.align		4
        /*0010*/ 	.word	index@(_ZN7cutlass13device_kernelIN5flash11enable_sm90INS1_16FlashAttnFwdSm90INS1_25CollectiveMainloopFwdSm90ILi2EN4cute5tupleIJNS5_1CILi1EEES8_S8_EEENS6_IJNS7_ILi128EEENS7_ILi160EEESA_EEELi128ENS_12float_e4m3_tEfNS_4arch4Sm90ELb0ELb0ELb1ELb1ELb1ELb0ELb0ELb1ELb1ELb1ELb0ELb0EEENS1_21CollectiveEpilogueFwdINS6_IJSA_SA_SB_EEES9_NS_10bfloat16_tESF_Li256ELb1ELb1ELb0ELb1EEENS1_36VarlenDynamicPersistentTileSchedulerILi128ELi160ELi256ELi128ELb0ELb1ELb1ELb0ELb1ELb1EEEEEEEEEvNT_6ParamsE)
	.align		4
        /*0014*/ 	.word	index@(__assertfail)
	.align		4
        /*0018*/ 	.word	index@(_ZN7cutlass13device_kernelIN5flash11enable_sm90INS1_16FlashAttnFwdSm90INS1_25CollectiveMainloopFwdSm90ILi2EN4cute5tupleIJNS5_1CILi1EEES8_S8_EEENS6_IJNS7_ILi128EEENS7_ILi160EEESA_EEELi128ENS_12float_e4m3_tEfNS_4arch4Sm90ELb0ELb0ELb1ELb1ELb1ELb1ELb0ELb1ELb1ELb1ELb0ELb0EEENS1_21CollectiveEpilogueFwdINS6_IJSA_SA_SB_EEES9_NS_10bfloat16_tESF_Li256ELb1ELb1ELb0ELb1EEENS1_36VarlenDynamicPersistentTileSchedulerILi128ELi160ELi256ELi128ELb0ELb1ELb1ELb0ELb1ELb1EEEEEEEEEvNT_6ParamsE)
	.align		4
        /*001c*/ 	.word	index@(__assertfail)
	.align		4
        /*0020*/ 	.word	index@(_ZN7cutlass13device_kernelIN5flash11enable_sm90INS1_16FlashAttnFwdSm90INS1_25CollectiveMainloopFwdSm90ILi2EN4cute5tupleIJNS5_1CILi1EEES8_S8_EEENS6_IJNS7_ILi128EEENS7_ILi160EEESA_EEELi128ENS_12float_e4m3_tEfNS_4arch4Sm90ELb0ELb1ELb1ELb0ELb1ELb0ELb0ELb1ELb1ELb1ELb0ELb0EEENS1_21CollectiveEpilogueFwdINS6_IJSA_SA_SB_EEES9_NS_10bfloat16_tESF_Li256ELb0ELb1ELb0ELb1EEENS1_30DynamicPersistentTileSchedulerILi256ELi128ELb0ELb1ELb1EEEEEEEEEvNT_6ParamsE)
	.align		4
        /*0024*/ 	.word	index@(__assertfail)
	.align		4
        /*0028*/ 	.word	index@(_ZN7cutlass13device_kernelIN5flash11enable_sm90INS1_16FlashAttnFwdSm90INS1_25CollectiveMainloopFwdSm90ILi2EN4cute5tupleIJNS5_1CILi1EEES8_S8_EEENS6_IJNS7_ILi128EEENS7_ILi160EEESA_EEELi128ENS_12float_e4m3_tEfNS_4arch4Sm90ELb0ELb1ELb1ELb1ELb1ELb0ELb0ELb1ELb1ELb1ELb0ELb0EEENS1_21CollectiveEpilogueFwdINS6_IJSA_SA_SB_EEES9_NS_10bfloat16_tESF_Li256ELb1ELb1ELb0ELb1EEENS1_36VarlenDynamicPersistentTileSchedulerILi128ELi160ELi256ELi128ELb0ELb1ELb1ELb1ELb0ELb1EEEEEEEEEvNT_6ParamsE)
	.align		4
        /*002c*/ 	.word	index@(__assertfail)
	.align		4
        /*0030*/ 	.word	index@(_ZN7cutlass13device_kernelIN5flash11enable_sm90INS1_16FlashAttnFwdSm90INS1_25CollectiveMainloopFwdSm90ILi2EN4cute5tupleIJNS5_1CILi1EEES8_S8_EEENS6_IJNS7_ILi128EEENS7_ILi160EEESA_EEELi128ENS_12float_e4m3_tEfNS_4arch4Sm90ELb0ELb1ELb1ELb1ELb1ELb1ELb0ELb1ELb1ELb1ELb0ELb0EEENS1_21CollectiveEpilogueFwdINS6_IJSA_SA_SB_EEES9_NS_10bfloat16_tESF_Li256ELb1ELb1ELb0ELb1EEENS1_36VarlenDynamicPersistentTileSchedulerILi128ELi160ELi256ELi128ELb0ELb1ELb1ELb1ELb0ELb1EEEEEEEEEvNT_6ParamsE)
	.align		4
        /*0034*/ 	.word	index@(__assertfail)
	.align		4
        /*0038*/ 	.word	index@(_ZN7cutlass13device_kernelIN5flash11enable_sm90INS1_16FlashAttnFwdSm90INS1_25CollectiveMainloopFwdSm90ILi2EN4cute5tupleIJNS5_1CILi1EEES8_S8_EEENS6_IJNS7_ILi128EEENS7_ILi160EEESA_EEELi128ENS_12float_e4m3_tEfNS_4arch4Sm90ELb1ELb0ELb1ELb0ELb1ELb0ELb0ELb1ELb1ELb1ELb0ELb0EEENS1_21CollectiveEpilogueFwdINS6_IJSA_SA_SB_EEES9_NS_10bfloat16_tESF_Li256ELb0ELb1ELb0ELb1EEENS1_30DynamicPersistentTileSchedulerILi256ELi128ELb0ELb1ELb1EEEEEEEEEvNT_6ParamsE)
	.align		4
        /*003c*/ 	.word	index@(__assertfail)
	.align		4
        /*0040*/ 	.word	index@(_ZN7cutlass13device_kernelIN5flash11enable_sm90INS1_16FlashAttnFwdSm90INS1_25CollectiveMainloopFwdSm90ILi2EN4cute5tupleIJNS5_1CILi1EEES8_S8_EEENS6_IJNS7_ILi128EEENS7_ILi160EEESA_EEELi128ENS_12float_e4m3_tEfNS_4arch4Sm90ELb1ELb0ELb1ELb1ELb1ELb0ELb0ELb1ELb1ELb1ELb0ELb0EEENS1_21CollectiveEpilogueFwdINS6_IJSA_SA_SB_EEES9_NS_10bfloat16_tESF_Li256ELb1ELb1ELb0ELb1EEENS1_36VarlenDynamicPersistentTileSchedulerILi128ELi160ELi256ELi128ELb0ELb1ELb1ELb1ELb1ELb1EEEEEEEEEvNT_6ParamsE)
	.align		4
        /*0044*/ 	.word	index@(__assertfail)
	.align		4
        /*0048*/ 	.word	index@(_ZN7cutlass13device_kernelIN5flash11enable_sm90INS1_16FlashAttnFwdSm90INS1_25CollectiveMainloopFwdSm90ILi2EN4cute5tupleIJNS5_1CILi1EEES8_S8_EEENS6_IJNS7_ILi128EEENS7_ILi160EEESA_EEELi128ENS_12float_e4m3_tEfNS_4arch4Sm90ELb1ELb0ELb1ELb1ELb1ELb1ELb0ELb1ELb1ELb1ELb0ELb0EEENS1_21CollectiveEpilogueFwdINS6_IJSA_SA_SB_EEES9_NS_10bfloat16_tESF_Li256ELb1ELb1ELb0ELb1EEENS1_36VarlenDynamicPersistentTileSchedulerILi128ELi160ELi256ELi128ELb0ELb1ELb1ELb1ELb1ELb1EEEEEEEEEvNT_6ParamsE)
	.align		4
        /*004c*/ 	.word	index@(__assertfail)
	.align		4
        /*0050*/ 	.word	0x00000000
	.align		4
        /*0054*/ 	.word	0xfffffffe
	.align		4
        /*0058*/ 	.word	0x00000000
	.align		4
        /*005c*/ 	.word	0xfffffffd
	.align		4
        /*0060*/ 	.word	0x00000000
	.align		4
        /*0064*/ 	.word	0xfffffffc


//--------------------- .nv.constant4             --------------------------
	.section	.nv.constant4,"a",@progbits
	.align	8
	.align		8
.nv.constant4:
        /*0000*/ 	.dword	__assertfail
	.align		8
        /*0008*/ 	.dword	__unnamed_1
	.align		8
        /*0010*/ 	.dword	__unnamed_2
	.align		8
        /*0018*/ 	.dword	__unnamed_3
	.align		8
        /*0020*/ 	.dword	__unnamed_4
	.align		8
        /*0028*/ 	.dword	__unnamed_5
	.align		8
        /*0030*/ 	.dword	__unnamed_6
	.align		8
        /*0038*/ 	.dword	_ZZN5flash28permute_output_fp8_VcolmajorIN4cute6TensorINS1_11ArrayEngineIN7cutlass10bfloat16_tELm64EEENS1_6LayoutINS1_5tupleIJNS8_IJNS1_1CILi2EEESA_NS9_ILi16EEEEEENS9_ILi1EEESD_EEENS8_IJNS8_IJSD_SA_NS9_ILi4EEEEEENS9_ILi0EEESH_EEEEEEEEEvRT_E9upper_map
	.align		8
        /*0040*/ 	.dword	_ZN80_INTERNAL_81de5d5f_44_flash_fwd_hdim128_e4m3_paged_softcap_sm90_cu_b81ac279_28134cuda3std3__45__cpo5beginE
	.align		8
        /*0048*/ 	.dword	_ZN80_INTERNAL_81de5d5f_44_flash_fwd_hdim128_e4m3_paged_softcap_sm90_cu_b81ac279_28134cuda3std3__45__cpo3endE
	.align		8
        /*0050*/ 	.dword	_ZN80_INTERNAL_81de5d5f_44_flash_fwd_hdim128_e4m3_paged_softcap_sm90_cu_b81ac279_28134cuda3std3__45__cpo6cbeginE
	.align		8
        /*0058*/ 	.dword	_ZN80_INTERNAL_81de5d5f_44_flash_fwd_hdim128_e4m3_paged_softcap_sm90_cu_b81ac279_28134cuda3std3__45__cpo4cendE
	.align		8
        /*0060*/ 	.dword	_ZN80_INTERNAL_81de5d5f_44_flash_fwd_hdim128_e4m3_paged_softcap_sm90_cu_b81ac279_28134cuda3std3__482_GLOBAL__N__81de5d5f_44_flash_fwd_hdim128_e4m3_paged_softcap_sm90_cu_b81ac279_28136ignoreE
	.align		8
        /*0068*/ 	.dword	_ZN80_INTERNAL_81de5d5f_44_flash_fwd_hdim128_e4m3_paged_softcap_sm90_cu_b81ac279_28134cuda3std3__419piecewise_constructE
	.align		8
        /*0070*/ 	.dword	_ZN80_INTERNAL_81de5d5f_44_flash_fwd_hdim128_e4m3_paged_softcap_sm90_cu_b81ac279_28134cuda3std3__48in_placeE
	.align		8
        /*0078*/ 	.dword	_ZN80_INTERNAL_81de5d5f_44_flash_fwd_hdim128_e4m3_paged_softcap_sm90_cu_b81ac279_28134cuda3std6ranges3__45__cpo4swapE
	.align		8
        /*0080*/ 	.dword	_ZN80_INTERNAL_81de5d5f_44_flash_fwd_hdim128_e4m3_paged_softcap_sm90_cu_b81ac279_28134cuda3std6ranges3__45__cpo9iter_moveE
	.align		8
        /*0088*/ 	.dword	_ZN80_INTERNAL_81de5d5f_44_flash_fwd_hdim128_e4m3_paged_softcap_sm90_cu_b81ac279_28134cute7productE
	.align		8
        /*0090*/ 	.dword	_ZN80_INTERNAL_81de5d5f_44_flash_fwd_hdim128_e4m3_paged_softcap_sm90_cu_b81ac279_28134cute1_E
	.align		8
        /*0098*/ 	.dword	$str$23
	.align		8
        /*00a0*/ 	.dword	$str$24


//--------------------- .text._ZN7cutlass13device_kernelIN5flash11enable_sm90INS1_16FlashAttnFwdSm90INS1_25CollectiveMainloopFwdSm90ILi2EN4cute5tupleIJNS5_1CILi1EEES8_S8_EEENS6_IJNS7_ILi128EEENS7_ILi160EEESA_EEELi128ENS_12float_e4m3_tEfNS_4arch4Sm90ELb0ELb0ELb1ELb0ELb1ELb0ELb0ELb1ELb1ELb1ELb0ELb0EEENS1_21CollectiveEpilogueFwdINS6_IJSA_SA_SB_EEES9_NS_10bfloat16_tESF_Li256ELb0ELb1ELb0ELb1EEENS1_29StaticPersistentTileSchedulerILb0EEEEEEEEEvNT_6ParamsE --------------------------
	.section	.text._ZN7cutlass13device_kernelIN5flash11enable_sm90INS1_16FlashAttnFwdSm90INS1_25CollectiveMainloopFwdSm90ILi2EN4cute5tupleIJNS5_1CILi1EEES8_S8_EEENS6_IJNS7_ILi128EEENS7_ILi160EEESA_EEELi128ENS_12float_e4m3_tEfNS_4arch4Sm90ELb0ELb0ELb1ELb0ELb1ELb0ELb0ELb1ELb1ELb1ELb0ELb0EEENS1_21CollectiveEpilogueFwdINS6_IJSA_SA_SB_EEES9_NS_10bfloat16_tESF_Li256ELb0ELb1ELb0ELb1EEENS1_29StaticPersistentTileSchedulerILb0EEEEEEEEEvNT_6ParamsE,"ax",@progbits
	.align	128
.text._ZN7cutlass13device_kernelIN5flash11enable_sm90INS1_16FlashAttnFwdSm90INS1_25CollectiveMainloopFwdSm90ILi2EN4cute5tupleIJNS5_1CILi1EEES8_S8_EEENS6_IJNS7_ILi128EEENS7_ILi160EEESA_EEELi128ENS_12float_e4m3_tEfNS_4arch4Sm90ELb0ELb0ELb1ELb0ELb1ELb0ELb0ELb1ELb1ELb1ELb0ELb0EEENS1_21CollectiveEpilogueFwdINS6_IJSA_SA_SB_EEES9_NS_10bfloat16_tESF_Li256ELb0ELb1ELb0ELb1EEENS1_29StaticPersistentTileSchedulerILb0EEEEEEEEEvNT_6ParamsE:
        .type           _ZN7cutlass13device_kernelIN5flash11enable_sm90INS1_16FlashAttnFwdSm90INS1_25CollectiveMainloopFwdSm90ILi2EN4cute5tupleIJNS5_1CILi1EEES8_S8_EEENS6_IJNS7_ILi128EEENS7_ILi160EEESA_EEELi128ENS_12float_e4m3_tEfNS_4arch4Sm90ELb0ELb0ELb1ELb0ELb1ELb0ELb0ELb1ELb1ELb1ELb0ELb0EEENS1_21CollectiveEpilogueFwdINS6_IJSA_SA_SB_EEES9_NS_10bfloat16_tESF_Li256ELb0ELb1ELb0ELb1EEENS1_29StaticPersistentTileSchedulerILb0EEEEEEEEEvNT_6ParamsE,@function
        .size           _ZN7cutlass13device_kernelIN5flash11enable_sm90INS1_16FlashAttnFwdSm90INS1_25CollectiveMainloopFwdSm90ILi2EN4cute5tupleIJNS5_1CILi1EEES8_S8_EEENS6_IJNS7_ILi128EEENS7_ILi160EEESA_EEELi128ENS_12float_e4m3_tEfNS_4arch4Sm90ELb0ELb0ELb1ELb0ELb1ELb0ELb0ELb1ELb1ELb1ELb0ELb0EEENS1_21CollectiveEpilogueFwdINS6_IJSA_SA_SB_EEES9_NS_10bfloat16_tESF_Li256ELb0ELb1ELb0ELb1EEENS1_29StaticPersistentTileSchedulerILb0EEEEEEEEEvNT_6ParamsE,(.L_x_3622 - _ZN7cutlass13device_kernelIN5flash11enable_sm90INS1_16FlashAttnFwdSm90INS1_25CollectiveMainloopFwdSm90ILi2EN4cute5tupleIJNS5_1CILi1EEES8_S8_EEENS6_IJNS7_ILi128EEENS7_ILi160EEESA_EEELi128ENS_12float_e4m3_tEfNS_4arch4Sm90ELb0ELb0ELb1ELb0ELb1ELb0ELb0ELb1ELb1ELb1ELb0ELb0EEENS1_21CollectiveEpilogueFwdINS6_IJSA_SA_SB_EEES9_NS_10bfloat16_tESF_Li256ELb0ELb1ELb0ELb1EEENS1_29StaticPersistentTileSchedulerILb0EEEEEEEEEvNT_6ParamsE)
        .other          _ZN7cutlass13device_kernelIN5flash11enable_sm90INS1_16FlashAttnFwdSm90INS1_25CollectiveMainloopFwdSm90ILi2EN4cute5tupleIJNS5_1CILi1EEES8_S8_EEENS6_IJNS7_ILi128EEENS7_ILi160EEESA_EEELi128ENS_12float_e4m3_tEfNS_4arch4Sm90ELb0ELb0ELb1ELb0ELb1ELb0ELb0ELb1ELb1ELb1ELb0ELb0EEENS1_21CollectiveEpilogueFwdINS6_IJSA_SA_SB_EEES9_NS_10bfloat16_tESF_Li256ELb0ELb1ELb0ELb1EEENS1_29StaticPersistentTileSchedulerILb0EEEEEEEEEvNT_6ParamsE,@"STO_CUDA_ENTRY STV_DEFAULT"
_ZN7cutlass13device_kernelIN5flash11enable_sm90INS1_16FlashAttnFwdSm90INS1_25CollectiveMainloopFwdSm90ILi2EN4cute5tupleIJNS5_1CILi1EEES8_S8_EEENS6_IJNS7_ILi128EEENS7_ILi160EEESA_EEELi128ENS_12float_e4m3_tEfNS_4arch4Sm90ELb0ELb0ELb1ELb0ELb1ELb0ELb0ELb1ELb1ELb1ELb0ELb0EEENS1_21CollectiveEpilogueFwdINS6_IJSA_SA_SB_EEES9_NS_10bfloat16_tESF_Li256ELb0ELb1ELb0ELb1EEENS1_29StaticPersistentTileSchedulerILb0EEEEEEEEEvNT_6ParamsE:
[----:B------:R-:W0:Y:S02]  /*0000*/  LDC R1, c[0x0][0x28] ;  /* 0x00000a00ff017b82 */ /* 0x000e240000000800 */
[----:B0-----:R-:W-:Y:S01]  /*0010*/  VIADD R1, R1, 0xffffffd0 ;  /* 0xffffffd001017836 */ /* 0x001fe20000000000 */
[----:B------:R-:W0:Y:S01]  /*0020*/  S2R R3, SR_TID.X ;  /* 0x0000000000037919 */ /* 0x000e220000002100 */
[----:B------:R-:W-:Y:S01]  /*0030*/  ELECT P0, URZ, PT ;  /* 0x00000000003f782f */ /* 0x000fe20003800000 */
[----:B------:R-:W-:Y:S01]  /*0040*/  UMOV UR4, 0x80 ;  /* 0x0000008000047882 */ /* 0x000fe20000000000 */
[----:B------:R-:W-:Y:S01]  /*0050*/  UMOV UR7, 0x100 ;  /* 0x0000010000077882 */ /* 0x000fe20000000000 */
[--C-:B0-----:R-:W-:Y:S02]  /*0060*/  SHF.R.U32.HI R0, RZ, 0x5, R3.reuse ;  /* 0x00000005ff007819 */ /* 0x101fe40000011603 */
[----:B------:R-:W-:-:S03]  /*0070*/  SHF.R.U32.HI R22, RZ, 0x7, R3 ;  /* 0x00000007ff167819 */ /* 0x000fc60000011603 */
[----:B------:R-:W0:Y:S04]  /*0080*/  SHFL.IDX PT, R2, R0, RZ, 0x1f ;  /* 0x00001fff00027589 */ /* 0x000e2800000e0000 */
[----:B------:R1:W2:Y:S01]  /*0090*/  SHFL.IDX PT, R3, R22, RZ, 0x1f ;  /* 0x00001fff16037589 */ /* 0x0002a200000e0000 */
[C---:B0-----:R-:W-:Y:S02]  /*00a0*/  ISETP.NE.OR P0, PT, R2.reuse, RZ, !P0 ;  /* 0x000000ff0200720c */ /* 0x041fe40004705670 */
[----:B------:R-:W-:-:S11]  /*00b0*/  ISETP.NE.AND P1, PT, R2, RZ, PT ;  /* 0x000000ff0200720c */ /* 0x000fd60003f25270 */
[----:B------:R-:W-:Y:S01]  /*00c0*/  VOTEU.ALL UP0, P0 ;  /* 0x00000000003f7886 */ /* 0x000fe20000000000 */
[----:B------:R-:W-:-:S04]  /*00d0*/  VOTEU.ALL UP1, P0 ;  /* 0x00000000003f7886 */ /* 0x000fc80000020000 */
[----:B------:R-:W0:Y:S01]  /*00e0*/  @!UP0 S2UR UR8, SR_CgaCtaId ;  /* 0x00000000000889c3 */ /* 0x000e220000008800 */
[----:B------:R-:W-:Y:S01]  /*00f0*/  @!UP0 UMOV UR6, 0x400 ;  /* 0x0000040000068882 */ /* 0x000fe20000000000 */
[----:B------:R-:W-:-:S04]  /*0100*/  @!UP0 UIADD3 UR4, -UR4, 0x100000, URZ ;  /* 0x0010000004048890 */ /* 0x000fc8000fffe13f */
[----:B------:R-:W-:Y:S02]  /*0110*/  @!UP0 USHF.L.U32 UR5, UR4, 0xb, URZ ;  /* 0x0000000b04058899 */ /* 0x000fe4000800063f */
[----:B------:R-:W-:Y:S02]  /*0120*/  @!UP0 USHF.L.U32 UR4, UR4, 0x1, URZ ;  /* 0x0000000104048899 */ /* 0x000fe4000800063f */
[----:B0-----:R-:W-:Y:S02]  /*0130*/  @!UP0 ULEA UR8, UR8, UR6, 0x18 ;  /* 0x0000000608088291 */ /* 0x001fe4000f8ec03f */
[----:B------:R-:W-:-:S04]  /*0140*/  @!UP0 UIADD3 UR6, -UR7, 0x100000, URZ ;  /* 0x0010000007068890 */ /* 0x000fc8000fffe13f */
[----:B------:R-:W-:Y:S02]  /*0150*/  @!UP0 USHF.L.U32 UR7, UR6, 0xb, URZ ;  /* 0x0000000b06078899 */ /* 0x000fe4000800063f */
[----:B------:R-:W-:Y:S01]  /*0160*/  @!UP0 USHF.L.U32 UR6, UR6, 0x1, URZ ;  /* 0x0000000106068899 */ /* 0x000fe2000800063f */
[----:B------:R-:W-:-:S05]  /*0170*/  VOTEU.ALL UP0, P0 ;  /* 0x00000000003f7886 */ /* 0x000fca0000000000 */
[----:B------:R1:W0:Y:S06]  /*0180*/  @!UP0 SYNCS.EXCH.64 URZ, [UR8+0x22800], UR4 ;  /* 0x02280004083f85b2 */ /* 0x00022c0008000100 */
[----:B------:R1:W3:Y:S02]  /*0190*/  @!UP1 SYNCS.EXCH.64 URZ, [UR8+0x22820], UR6 ;  /* 0x02282006083f95b2 */ /* 0x0002e40008000100 */
[----:B-12---:R-:W-:Y:S05]  /*01a0*/  @P1 BRA `(.L_x_0) ;  /* 0x0000000000481947 */ /* 0x006fea0003800000 */
[----:B------:R-:W1:Y:S01]  /*01b0*/  S2UR UR5, SR_CgaCtaId ;  /* 0x00000000000579c3 */ /* 0x000e620000008800 */
[----:B------:R-:W-:Y:S01]  /*01c0*/  UMOV UR4, 0x400 ;  /* 0x0000040000047882 */ /* 0x000fe20000000000 */
[----:B------:R-:W-:Y:S01]  /*01d0*/  UMOV UR6, 0x80 ;  /* 0x0000008000067882 */ /* 0x000fe20000000000 */
[----:B------:R-:W-:Y:S01]  /*01e0*/  UMOV UR7, 0x100 ;  /* 0x0000010000077882 */ /* 0x000fe20000000000 */
[----:B------:R-:W-:Y:S01]  /*01f0*/  ELECT P0, URZ, PT ;  /* 0x00000000003f782f */ /* 0x000fe20003800000 */
[----:B-1----:R-:W-:Y:S02]  /*0200*/  ULEA UR8, UR5, UR4, 0x18 ;  /* 0x0000000405087291 */ /* 0x002fe4000f8ec03f */
[----:B------:R-:W-:-:S04]  /*0210*/  UIADD3 UR4, -UR6, 0x100000, URZ ;  /* 0x0010000006047890 */ /* 0x000fc8000fffe13f */
[----:B------:R-:W-:Y:S02]  /*0220*/  USHF.L.U32 UR5, UR4, 0xb, URZ ;  /* 0x0000000b04057899 */ /* 0x000fe4000800063f */
[----:B------:R-:W-:Y:S02]  /*0230*/  USHF.L.U32 UR4, UR4, 0x1, URZ ;  /* 0x0000000104047899 */ /* 0x000fe4000800063f */
[----:B------:R-:W-:-:S04]  /*0240*/  UIADD3 UR6, -UR7, 0x100000, URZ ;  /* 0x0010000007067890 */ /* 0x000fc8000fffe13f */
[----:B------:R-:W-:Y:S02]  /*0250*/  USHF.L.U32 UR7, UR6, 0xb, URZ ;  /* 0x0000000b06077899 */ /* 0x000fe4000800063f */
[----:B------:R-:W-:Y:S01]  /*0260*/  USHF.L.U32 UR6, UR6, 0x1, URZ ;  /* 0x0000000106067899 */ /* 0x000fe2000800063f */
[----:B------:R-:W1:Y:S03]  /*0270*/  FENCE.VIEW.ASYNC.S ;  /* 0x00000000000073c6 */ /* 0x000e660000000000 */
[----:B-1----:R1:W2:Y:S08]  /*0280*/  SYNCS.EXCH.64 URZ, [UR8+0x22830], UR4 ;  /* 0x02283004083f75b2 */ /* 0x0022b00008000100 */
[----:B------:R1:W4:Y:S01]  /*0290*/  SYNCS.EXCH.64 URZ, [UR8+0x22840], UR6 ;  /* 0x02284006083f75b2 */ /* 0x0003220008000100 */
[----:B------:R1:W0:Y:S01]  /*02a0*/  SYNCS.EXCH.64 URZ, [UR8+0x22838], UR4 ;  /* 0x02283804083f75b2 */ /* 0x0002220008000100 */
[----:B------:R1:W0:Y:S01]  /*02b0*/  SYNCS.EXCH.64 URZ, [UR8+0x22848], UR6 ;  /* 0x02284806083f75b2 */ /* 0x0002220008000100 */
[----:B------:R-:W-:Y:S01]  /*02c0*/  NOP ;  /* 0x0000000000007918 */ /* 0x000fe20000000000 */
.L_x_0:
[----:B------:R-:W5:Y:S01]  /*02d0*/  SHFL.IDX PT, R2, R0, RZ, 0x1f ;  /* 0x00001fff00027589 */ /* 0x000f6200000e0000 */
[----:B------:R-:W-:Y:S01]  /*02e0*/  NOP ;  /* 0x0000000000007918 */ /* 0x000fe20000000000 */
[----:B-----5:R-:W-:-:S13]  /*02f0*/  ISETP.NE.AND P0, PT, R2, RZ, PT ;  /* 0x000000ff0200720c */ /* 0x020fda0003f05270 */
[----:B------:R-:W-:Y:S05]  /*0300*/  @P0 BRA `(.L_x_1) ;  /* 0x0000000000480947 */ /* 0x000fea0003800000 */
[----:B-1----:R-:W1:Y:S01]  /*0310*/  S2UR UR5, SR_CgaCtaId ;  /* 0x00000000000579c3 */ /* 0x002e620000008800 */
        /* <DEDUP_REMOVED lines=12> */
[----:B-1----:R1:W0:Y:S08]  /*03e0*/  SYNCS.EXCH.64 URZ, [UR8+0x22850], UR4 ;  /* 0x02285004083f75b2 */ /* 0x0022300008000100 */
[----:B------:R1:W0:Y:S01]  /*03f0*/  SYNCS.EXCH.64 URZ, [UR8+0x22860], UR6 ;  /* 0x02286006083f75b2 */ /* 0x0002220008000100 */
[----:B------:R1:W0:Y:S01]  /*0400*/  SYNCS.EXCH.64 URZ, [UR8+0x22858], UR4 ;  /* 0x02285804083f75b2 */ /* 0x0002220008000100 */
[----:B------:R1:W0:Y:S01]  /*0410*/  SYNCS.EXCH.64 URZ, [UR8+0x22868], UR6 ;  /* 0x02286806083f75b2 */ /* 0x0002220008000100 */
[----:B------:R-:W-:Y:S01]  /*0420*/  NOP ;  /* 0x0000000000007918 */ /* 0x000fe20000000000 */
.L_x_1:
[----:B------:R-:W5:Y:S01]  /*0430*/  SHFL.IDX PT, R2, R0, RZ, 0x1f ;  /* 0x00001fff00027589 */ /* 0x000f6200000e0000 */
[----:B------:R-:W-:Y:S01]  /*0440*/  NOP ;  /* 0x0000000000007918 */ /* 0x000fe20000000000 */
[----:B-----5:R-:W-:-:S13]  /*0450*/  ISETP.NE.AND P0, PT, R2, RZ, PT ;  /* 0x000000ff0200720c */ /* 0x020fda0003f05270 */
[----:B------:R-:W-:Y:S05]  /*0460*/  @P0 BRA `(.L_x_2) ;  /* 0x0000000000380947 */ /* 0x000fea0003800000 */
[----:B-1----:R-:W1:Y:S01]  /*0470*/  S2UR UR5, SR_CgaCtaId ;  /* 0x00000000000579c3 */ /* 0x002e620000008800 */
[----:B------:R-:W-:Y:S01]  /*0480*/  UMOV UR4, 0x400 ;  /* 0x0000040000047882 */ /* 0x000fe20000000000 */
[----:B------:R-:W-:Y:S01]  /*0490*/  UMOV UR7, 0x80 ;  /* 0x0000008000077882 */ /* 0x000fe20000000000 */
[----:B------:R-:W-:Y:S01]  /*04a0*/  ELECT P0, URZ, PT ;  /* 0x00000000003f782f */ /* 0x000fe20003800000 */
[----:B-1----:R-:W-:Y:S02]  /*04b0*/  ULEA UR6, UR5, UR4, 0x18 ;  /* 0x0000000405067291 */ /* 0x002fe4000f8ec03f */
[----:B------:R-:W-:-:S04]  /*04c0*/  UIADD3 UR4, -UR7, 0x100000, URZ ;  /* 0x0010000007047890 */ /* 0x000fc8000fffe13f */
[----:B------:R-:W-:Y:S02]  /*04d0*/  USHF.L.U32 UR5, UR4, 0xb, URZ ;  /* 0x0000000b04057899 */ /* 0x000fe4000800063f */
[----:B------:R-:W-:Y:S01]  /*04e0*/  USHF.L.U32 UR4, UR4, 0x1, URZ ;  /* 0x0000000104047899 */ /* 0x000fe2000800063f */
[----:B------:R-:W1:Y:S11]  /*04f0*/  FENCE.VIEW.ASYNC.S ;  /* 0x00000000000073c6 */ /* 0x000e760000000000 */
[----:B-1----:R1:W0:Y:S01]  /*0500*/  SYNCS.EXCH.64 URZ, [UR6+0x22870], UR4 ;  /* 0x02287004063f75b2 */ /* 0x0022220008000100 */
[----:B------:R1:W0:Y:S01]  /*0510*/  SYNCS.EXCH.64 URZ, [UR6+0x22880], UR4 ;  /* 0x02288004063f75b2 */ /* 0x0002220008000100 */
[----:B------:R1:W0:Y:S01]  /*0520*/  SYNCS.EXCH.64 URZ, [UR6+0x22878], UR4 ;  /* 0x02287804063f75b2 */ /* 0x0002220008000100 */
[----:B------:R1:W0:Y:S01]  /*0530*/  SYNCS.EXCH.64 URZ, [UR6+0x22888], UR4 ;  /* 0x02288804063f75b2 */ /* 0x0002220008000100 */
[----:B------:R-:W-:Y:S01]  /*0540*/  NOP ;  /* 0x0000000000007918 */ /* 0x000fe20000000000 */
.L_x_2:
        /* <DEDUP_REMOVED lines=22> */
.L_x_3:
[----:B------:R-:W5:Y:S01]  /*06b0*/  SHFL.IDX PT, R2, R0, RZ, 0x1f ;  /* 0x00001fff00027589 */ /* 0x000f6200000e0000 */
[----:B------:R-:W0:Y:S01]  /*06c0*/  S2UR UR46, SR_CgaCtaId ;  /* 0x00000000002e79c3 */ /* 0x000e220000008800 */
[----:B------:R-:W-:Y:S01]  /*06d0*/  R2UR UR9, R3 ;  /* 0x00000000030972ca */ /* 0x000fe200000e0000 */
[----:B------:R-:W-:Y:S01]  /*06e0*/  NOP ;  /* 0x0000000000007918 */ /* 0x000fe20000000000 */
[----:B-----5:R-:W-:-:S13]  /*06f0*/  ISETP.NE.AND P0, PT, R2, RZ, PT ;  /* 0x000000ff0200720c */ /* 0x020fda0003f05270 */
[----:B0-----:R-:W-:Y:S05]  /*0700*/  @P0 BRA `(.L_x_4) ;  /* 0x0000000000480947 */ /* 0x001fea0003800000 */
[----:B-1----:R-:W0:Y:S01]  /*0710*/  S2UR UR5, SR_CgaCtaId ;  /* 0x00000000000579c3 */ /* 0x002e220000008800 */
[----:B------:R-:W-:Y:S01]  /*0720*/  UMOV UR4, 0x400 ;  /* 0x0000040000047882 */ /* 0x000fe20000000000 */
[----:B------:R-:W-:Y:S01]  /*0730*/  UMOV UR6, 0x1 ;  /* 0x0000000100067882 */ /* 0x000fe20000000000 */
[----:B------:R-:W-:Y:S01]  /*0740*/  UMOV UR7, 0x2 ;  /* 0x0000000200077882 */ /* 0x000fe20000000000 */
[----:B------:R-:W-:Y:S01]  /*0750*/  ELECT P0, URZ, PT ;  /* 0x00000000003f782f */ /* 0x000fe20003800000 */
[----:B0-----:R-:W-:Y:S02]  /*0760*/  ULEA UR8, UR5, UR4, 0x18 ;  /* 0x0000000405087291 */ /* 0x001fe4000f8ec03f */
[----:B------:R-:W-:-:S04]  /*0770*/  UIADD3 UR4, -UR6, 0x100000, URZ ;  /* 0x0010000006047890 */ /* 0x000fc8000fffe13f */
[----:B------:R-:W-:Y:S02]  /*0780*/  USHF.L.U32 UR5, UR4, 0xb, URZ ;  /* 0x0000000b04057899 */ /* 0x000fe4000800063f */
[----:B------:R-:W-:Y:S02]  /*0790*/  USHF.L.U32 UR4, UR4, 0x1, URZ ;  /* 0x0000000104047899 */ /* 0x000fe4000800063f */
[----:B------:R-:W-:-:S04]  /*07a0*/  UIADD3 UR6, -UR7, 0x100000, URZ ;  /* 0x0010000007067890 */ /* 0x000fc8000fffe13f */
[----:B------:R-:W-:Y:S02]  /*07b0*/  USHF.L.U32 UR7, UR6, 0xb, URZ ;  /* 0x0000000b06077899 */ /* 0x000fe4000800063f */
[----:B------:R-:W-:Y:S01]  /*07c0*/  USHF.L.U32 UR6, UR6, 0x1, URZ ;  /* 0x0000000106067899 */ /* 0x000fe2000800063f */
[----:B------:R-:W0:Y:S03]  /*07d0*/  FENCE.VIEW.ASYNC.S ;  /* 0x00000000000073c6 */ /* 0x000e260000000000 */
[----:B0-----:R0:W1:Y:S08]  /*07e0*/  SYNCS.EXCH.64 URZ, [UR8+0x228b0], UR4 ;  /* 0x0228b004083f75b2 */ /* 0x0010700008000100 */
[----:B------:R0:W0:Y:S01]  /*07f0*/  SYNCS.EXCH.64 URZ, [UR8+0x228c0], UR6 ;  /* 0x0228c006083f75b2 */ /* 0x0000220008000100 */
[----:B------:R0:W0:Y:S01]  /*0800*/  SYNCS.EXCH.64 URZ, [UR8+0x228b8], UR4 ;  /* 0x0228b804083f75b2 */ /* 0x0000220008000100 */
[----:B------:R0:W0:Y:S01]  /*0810*/  SYNCS.EXCH.64 URZ, [UR8+0x228c8], UR6 ;  /* 0x0228c806083f75b2 */ /* 0x0000220008000100 */
[----:B------:R-:W-:Y:S01]  /*0820*/  NOP ;  /* 0x0000000000007918 */ /* 0x000fe20000000000 */
.L_x_4:
[----:B------:R-:W-:Y:S01]  /*0830*/  UISETP.NE.AND UP0, UPT, UR9, URZ, UPT ;  /* 0x0000003f0900728c */ /* 0x000fe2000bf05270 */
[----:B------:R-:W-:Y:S01]  /*0840*/  NOP ;  /* 0x0000000000007918 */ /* 0x000fe20000000000 */
[----:B------:R-:W-:Y:S01]  /*0850*/  UMOV UR37, 0x1 ;  /* 0x0000000100257882 */ /* 0x000fe20000000000 */
[----:B------:R-:W-:Y:S01]  /*0860*/  ULDC.64 UR50, c[0x0][0x208] ;  /* 0x0000820000327ab9 */ /* 0x000fe20000000a00 */
[----:B------:R-:W-:Y:S01]  /*0870*/  USEL UR37, UR37, 0x2, !UP0 ;  /* 0x0000000225257887 */ /* 0x000fe2000c000000 */
[----:B01234-:R-:W-:Y:S01]  /*0880*/  BAR.SYNC.DEFER_BLOCKING 0x0 ;  /* 0x0000000000007b1d */ /* 0x01ffe20000010000 */
[----:B------:R-:W-:-:S13]  /*0890*/  PLOP3.LUT P0, PT, PT, PT, UP0, 0x80, 0x0 ;  /* 0x000000000000781c */ /* 0x000fda0003f0f008 */
[----:B------:R-:W-:Y:S05]  /*08a0*/  @!P0 BRA `(.L_x_5) ;  /* 0x0000009800f88947 */ /* 0x000fea0003800000 */
.L_x_6:
[----:B------:R-:W-:-:S08]  /*08b0*/  NOP ;  /* 0x0000000000007918 */ /* 0x000fd00000000000 */
[----:B------:R-:W0:Y:S02]  /*08c0*/  USETMAXREG.TRY_ALLOC.CTAPOOL UP0, 0xe8 ;  /* 0x000000e8000079c8 */ /* 0x000e240008000600 */
[----:B0-----:R-:W-:-:S13]  /*08d0*/  PLOP3.LUT P0, PT, PT, PT, UP0, 0x80, 0x0 ;  /* 0x000000000000781c */ /* 0x001fda0003f0f008 */
[----:B------:R-:W-:Y:S05]  /*08e0*/  @!P0 BRA `(.L_x_6) ;  /* 0xfffffffc00f08947 */ /* 0x000fea000383ffff */
[----:B------:R-:W0:Y:S01]  /*08f0*/  S2R R2, SR_TID.X ;  /* 0x0000000000027919 */ /* 0x000e220000002100 */
[----:B------:R-:W1:Y:S08]  /*0900*/  S2UR UR43, SR_CTAID.X ;  /* 0x00000000002b79c3 */ /* 0x000e700000002500 */
[----:B------:R-:W-:Y:S06]  /*0910*/  BAR.ARV 0x8, 0x180 ;  /* 0x0206000000007b1d */ /* 0x000fec0000002000 */
[----:B0-----:R-:W-:-:S04]  /*0920*/  LOP3.LUT R0, R2, 0xffffff80, RZ, 0xc0, !PT ;  /* 0xffffff8002007812 */ /* 0x001fc800078ec0ff */
[----:B------:R-:W-:Y:S02]  /*0930*/  ISETP.NE.AND P0, PT, R0, 0x80, PT ;  /* 0x000000800000780c */ /* 0x000fe40003f05270 */
[----:B------:R-:W1:Y:S11]  /*0940*/  LDC R0, c[0x0][0xc34] ;  /* 0x00030d00ff007b82 */ /* 0x000e760000000800 */
[----:B------:R-:W-:Y:S06]  /*0950*/  @!P0 BAR.ARV 0x9, 0x100 ;  /* 0x0244000000008b1d */ /* 0x000fec0000002000 */
[----:B-1----:R-:W-:-:S13]  /*0960*/  ISETP.LE.AND P0, PT, R0, UR43, PT ;  /* 0x0000002b00007c0c */ /* 0x002fda000bf03270 */
[----:B------:R-:W-:Y:S05]  /*0970*/  @P0 EXIT ;  /* 0x000000000000094d */ /* 0x000fea0003800000 */
[----:B------:R-:W-:Y:S01]  /*0980*/  VIADD R17, R2, 0xffffff80 ;  /* 0xffffff8002117836 */ /* 0x000fe20000000000 */
[----:B------:R-:W-:Y:S01]  /*0990*/  MOV R191, 0xfffffffe ;  /* 0xfffffffe00bf7802 */ /* 0x000fe20000000f00 */
[----:B------:R-:W-:Y:S01]  /*09a0*/  ULOP3.LUT UR46, UR37, 0x1, URZ, 0xfc, !UPT ;  /* 0x00000001252e7892 */ /* 0x000fe2000f8efc3f */
[----:B------:R-:W-:Y:S02]  /*09b0*/  UMOV UR45, URZ ;  /* 0x0000003f002d7c82 */ /* 0x000fe40008000000 */
[----:B------:R-:W-:Y:S01]  /*09c0*/  SHF.R.S32.HI R0, RZ, 0x1f, R17 ;  /* 0x0000001fff007819 */ /* 0x000fe20000011411 */
[----:B------:R-:W-:Y:S01]  /*09d0*/  UMOV UR44, URZ ;  /* 0x0000003f002c7c82 */ /* 0x000fe20008000000 */
[----:B------:R-:W-:Y:S02]  /*09e0*/  UMOV UR36, URZ ;  /* 0x0000003f00247c82 */ /* 0x000fe40008000000 */
[CC--:B------:R-:W-:Y:S02]  /*09f0*/  LEA.HI R2, R0.reuse, R17.reuse, RZ, 0x7 ;  /* 0x0000001100027211 */ /* 0x0c0fe400078f38ff */
[----:B------:R-:W-:-:S02]  /*0a00*/  LEA.HI R3, R0, R17, RZ, 0x5 ;  /* 0x0000001100037211 */ /* 0x000fc400078f28ff */
[----:B------:R-:W-:Y:S02]  /*0a10*/  LOP3.LUT R4, R2, 0xffffff80, RZ, 0xc0, !PT ;  /* 0xffffff8002047812 */ /* 0x000fe400078ec0ff */
[CC--:B------:R-:W-:Y:S01]  /*0a20*/  LEA.HI R5, R0.reuse, R17.reuse, RZ, 0x4 ;  /* 0x0000001100057211 */ /* 0x0c0fe200078f20ff */
[----:B------:R-:W-:Y:S01]  /*0a30*/  IMAD.SHL.U32 R3, R3, 0x20, RZ ;  /* 0x0000002003037824 */ /* 0x000fe200078e00ff */
[----:B------:R-:W-:Y:S01]  /*0a40*/  LEA.HI R9, R0, R17, RZ, 0x2 ;  /* 0x0000001100097211 */ /* 0x000fe200078f10ff */
[----:B------:R-:W-:Y:S01]  /*0a50*/  IMAD.IADD R19, R17, 0x1, -R4 ;  /* 0x0000000111137824 */ /* 0x000fe200078e0a04 */
[----:B------:R-:W-:Y:S02]  /*0a60*/  LOP3.LUT R6, R5, 0x3fffff0, RZ, 0xc0, !PT ;  /* 0x03fffff005067812 */ /* 0x000fe400078ec0ff */
[----:B------:R-:W-:Y:S02]  /*0a70*/  LOP3.LUT R7, R3, 0xfffffc00, RZ, 0xc0, !PT ;  /* 0xfffffc0003077812 */ /* 0x000fe400078ec0ff */
[----:B------:R-:W-:Y:S01]  /*0a80*/  SHF.R.S32.HI R4, RZ, 0x1f, R19 ;  /* 0x0000001fff047819 */ /* 0x000fe20000011413 */
[----:B------:R-:W-:Y:S01]  /*0a90*/  IMAD.IADD R6, R17, 0x1, -R6 ;  /* 0x0000000111067824 */ /* 0x000fe200078e0a06 */
[----:B------:R-:W-:-:S02]  /*0aa0*/  SHF.R.S32.HI R8, RZ, 0x4, R5 ;  /* 0x00000004ff087819 */ /* 0x000fc40000011405 */
[----:B------:R-:W-:Y:S02]  /*0ab0*/  LEA.HI R3, R4, R19, RZ, 0x2 ;  /* 0x0000001304037211 */ /* 0x000fe400078f10ff */
[----:B------:R-:W-:Y:S02]  /*0ac0*/  LEA R6, R6, R7, 0x6 ;  /* 0x0000000706067211 */ /* 0x000fe400078e30ff */
[----:B------:R-:W-:Y:S02]  /*0ad0*/  LEA.HI R5, R5, R8, RZ, 0x1 ;  /* 0x0000000805057211 */ /* 0x000fe400078f08ff */
[--C-:B------:R-:W-:Y:S02]  /*0ae0*/  SHF.R.S32.HI R7, RZ, 0x2, R3.reuse ;  /* 0x00000002ff077819 */ /* 0x100fe40000011403 */
[----:B------:R-:W-:Y:S02]  /*0af0*/  SHF.R.S32.HI R10, RZ, 0x1f, R3 ;  /* 0x0000001fff0a7819 */ /* 0x000fe40000011403 */
[----:B------:R-:W-:-:S02]  /*0b00*/  LEA.HI R18, R0, R17, RZ, 0x3 ;  /* 0x0000001100127211 */ /* 0x000fc400078f18ff */
[----:B------:R-:W-:Y:S02]  /*0b10*/  LOP3.LUT R5, R5, 0x1ffffffe, RZ, 0xc0, !PT ;  /* 0x1ffffffe05057812 */ /* 0x000fe400078ec0ff */
[----:B------:R-:W-:Y:S02]  /*0b20*/  LOP3.LUT R0, R9, 0xfffffffc, RZ, 0xc0, !PT ;  /* 0xfffffffc09007812 */ /* 0x000fe400078ec0ff */
[----:B------:R-:W-:Y:S01]  /*0b30*/  LEA.HI R10, R10, R7, RZ, 0x3 ;  /* 0x000000070a0a7211 */ /* 0x000fe200078f18ff */
[----:B------:R-:W-:Y:S01]  /*0b40*/  IMAD.IADD R5, R8, 0x1, -R5 ;  /* 0x0000000108057824 */ /* 0x000fe200078e0a05 */
[----:B------:R-:W-:Y:S01]  /*0b50*/  SHF.R.S32.HI R23, RZ, 0x7, R2 ;  /* 0x00000007ff177819 */ /* 0x000fe20000011402 */
[----:B------:R-:W-:Y:S01]  /*0b60*/  IMAD.IADD R8, R17, 0x1, -R0 ;  /* 0x0000000111087824 */ /* 0x000fe200078e0a00 */
[----:B------:R-:W-:Y:S01]  /*0b70*/  LOP3.LUT R10, R10, 0xfffffff8, RZ, 0xc0, !PT ;  /* 0xfffffff80a0a7812 */ /* 0x000fe200078ec0ff */
[----:B------:R-:W-:Y:S01]  /*0b80*/  IMAD R190, R5, 0x8, R6 ;  /* 0x0000000805be7824 */ /* 0x000fe200078e0206 */
[----:B------:R-:W-:-:S02]  /*0b90*/  LEA.HI R4, R4, R19, RZ, 0x5 ;  /* 0x0000001304047211 */ /* 0x000fc400078f28ff */
[----:B------:R-:W-:Y:S01]  /*0ba0*/  LEA.HI R2, R2, R23, RZ, 0x1 ;  /* 0x0000001702027211 */ /* 0x000fe200078f08ff */
[----:B------:R-:W-:Y:S01]  /*0bb0*/  IMAD.IADD R7, R7, 0x1, -R10 ;  /* 0x0000000107077824 */ /* 0x000fe200078e0a0a */
[----:B------:R-:W-:Y:S02]  /*0bc0*/  LOP3.LUT R12, R18, 0xfffffff8, RZ, 0xc0, !PT ;  /* 0xfffffff8120c7812 */ /* 0x000fe400078ec0ff */
[----:B------:R-:W-:Y:S02]  /*0bd0*/  SHF.R.S32.HI R4, RZ, 0x5, R4 ;  /* 0x00000005ff047819 */ /* 0x000fe40000011404 */
[----:B------:R-:W-:Y:S01]  /*0be0*/  LOP3.LUT R2, R2, 0x3fffffe, RZ, 0xc0, !PT ;  /* 0x03fffffe02027812 */ /* 0x000fe200078ec0ff */
[----:B------:R-:W-:Y:S01]  /*0bf0*/  IMAD.IADD R17, R17, 0x1, -R12 ;  /* 0x0000000111117824 */ /* 0x000fe200078e0a0c */
[----:B------:R-:W-:Y:S01]  /*0c00*/  LEA.HI R5, R8, R8, RZ, 0x1 ;  /* 0x0000000808057211 */ /* 0x000fe200078f08ff */
[----:B------:R-:W-:Y:S01]  /*0c10*/  IMAD R7, R4, 0x10, R7 ;  /* 0x0000001004077824 */ /* 0x000fe200078e0207 */
[----:B------:R-:W-:Y:S01]  /*0c20*/  LOP3.LUT R0, R3, 0x7ffffffc, RZ, 0xc0, !PT ;  /* 0x7ffffffc03007812 */ /* 0x000fe200078ec0ff */
[----:B------:R-:W-:Y:S01]  /*0c30*/  IMAD.IADD R188, R23, 0x1, -R2 ;  /* 0x0000000117bc7824 */ /* 0x000fe200078e0a02 */
[----:B------:R-:W-:Y:S01]  /*0c40*/  LOP3.LUT R5, R5, 0x1ffffffe, RZ, 0xc0, !PT ;  /* 0x1ffffffe05057812 */ /* 0x000fe200078ec0ff */
[----:B------:R-:W-:Y:S01]  /*0c50*/  IMAD.SHL.U32 R2, R17, 0x8, RZ ;  /* 0x0000000811027824 */ /* 0x000fe200078e00ff */
[----:B------:R-:W-:Y:S01]  /*0c60*/  SHF.R.S32.HI R18, RZ, 0x3, R18 ;  /* 0x00000003ff127819 */ /* 0x000fe20000011412 */
[----:B------:R-:W-:Y:S01]  /*0c70*/  IMAD.IADD R0, R19, 0x1, -R0 ;  /* 0x0000000113007824 */ /* 0x000fe200078e0a00 */
[----:B------:R-:W-:Y:S01]  /*0c80*/  LEA R188, R188, R7, 0x6 ;  /* 0x00000007bcbc7211 */ /* 0x000fe200078e30ff */
[----:B------:R-:W-:-:S02]  /*0c90*/  VIADD R16, R2, 0x40 ;  /* 0x0000004002107836 */ /* 0x000fc40000000000 */
[----:B------:R-:W-:Y:S02]  /*0ca0*/  IMAD.IADD R5, R8, 0x1, -R5 ;  /* 0x0000000108057824 */ /* 0x000fe400078e0a05 */
[----:B------:R-:W-:Y:S01]  /*0cb0*/  IMAD R191, R0, R191, 0xa0 ;  /* 0x000000a000bf7424 */ /* 0x000fe200078e02bf */
[----:B------:R-:W-:Y:S01]  /*0cc0*/  SHF.R.S32.HI R192, RZ, 0x1f, R16 ;  /* 0x0000001fffc07819 */ /* 0x000fe20000011410 */
[----:B------:R-:W-:-:S07]  /*0cd0*/  IMAD R189, R5, 0x8, R188 ;  /* 0x0000000805bd7824 */ /* 0x000fce00078e02bc */
.L_x_39:
[----:B0-----:R-:W0:Y:S01]  /*0ce0*/  SHFL.IDX PT, R0, R23, RZ, 0x1f ;  /* 0x00001fff17007589 */ /* 0x001e2200000e0000 */
[----:B-1----:R-:W1:Y:S01]  /*0cf0*/  S2UR UR38, SR_CgaCtaId ;  /* 0x00000000002679c3 */ /* 0x002e620000008800 */
[----:B------:R-:W-:Y:S01]  /*0d00*/  ULDC UR4, c[0x0][0xc38] ;  /* 0x00030e0000047ab9 */ /* 0x000fe20000000800 */
[----:B------:R-:W-:Y:S01]  /*0d10*/  ULDC.64 UR6, c[0x0][0x418] ;  /* 0x0001060000067ab9 */ /* 0x000fe20000000a00 */
[----:B------:R-:W-:Y:S02]  /*0d20*/  UISETP.NE.AND UP1, UPT, UR4, 0x1, UPT ;  /* 0x000000010400788c */ /* 0x000fe4000bf25270 */
[----:B------:R-:W-:Y:S01]  /*0d30*/  UISETP.NE.U32.AND UP0, UPT, UR6, URZ, UPT ;  /* 0x0000003f0600728c */ /* 0x000fe2000bf05070 */
[----:B------:R-:W-:Y:S01]  /*0d40*/  UMOV UR41, 0x400 ;  /* 0x0000040000297882 */ /* 0x000fe20000000000 */
[----:B------:R-:W-:Y:S02]  /*0d50*/  ULDC UR4, c[0x0][0xc44] ;  /* 0x0003110000047ab9 */ /* 0x000fe40000000800 */
[----:B------:R-:W-:-:S02]  /*0d60*/  UISETP.NE.AND.EX UP0, UPT, UR7, URZ, UPT, UP0 ;  /* 0x0000003f0700728c */ /* 0x000fc4000bf05300 */
[----:B------:R-:W-:Y:S01]  /*0d70*/  UISETP.NE.AND UP2, UPT, UR4, 0x1, UPT ;  /* 0x000000010400788c */ /* 0x000fe2000bf45270 */
[----:B------:R-:W-:Y:S02]  /*0d80*/  ULDC UR48, c[0x0][0x424] ;  /* 0x0001090000307ab9 */ /* 0x000fe40000000800 */
[----:B------:R-:W-:Y:S01]  /*0d90*/  @UP1 ULDC UR4, c[0x0][0xc3c] ;  /* 0x00030f0000041ab9 */ /* 0x000fe20000000800 */
[----:B------:R-:W-:Y:S01]  /*0da0*/  USEL UR48, UR48, 0x1, UP0 ;  /* 0x0000000130307887 */ /* 0x000fe20008000000 */
[----:B------:R-:W-:Y:S01]  /*0db0*/  ULDC UR7, c[0x0][0x2f0] ;  /* 0x0000bc0000077ab9 */ /* 0x000fe20000000800 */
[----:B------:R-:W-:Y:S01]  /*0dc0*/  UIMAD.WIDE.U32 UR4, UR43, UR4, URZ ;  /* 0x000000042b0472a5 */ /* 0x000fe2000f8e003f */
[----:B------:R-:W-:Y:S01]  /*0dd0*/  @UP1 ULDC UR11, c[0x0][0xc40] ;  /* 0x00031000000b1ab9 */ /* 0x000fe20000000800 */
[----:B------:R-:W-:Y:S01]  /*0de0*/  UIMAD UR48, UR48, UR7, URZ ;  /* 0x00000007303072a4 */ /* 0x000fe2000f8e023f */
[----:B0-----:R-:W-:Y:S01]  /*0df0*/  R2UR UR39, R0 ;  /* 0x00000000002772ca */ /* 0x001fe200000e0000 */
[----:B-1----:R-:W-:Y:S01]  /*0e00*/  ULEA UR41, UR38, UR41, 0x18 ;  /* 0x0000002926297291 */ /* 0x002fe2000f8ec03f */
[----:B------:R-:W-:Y:S01]  /*0e10*/  UMOV UR40, UR43 ;  /* 0x0000002b00287c82 */ /* 0x000fe20008000000 */
[----:B------:R-:W-:-:S02]  /*0e20*/  @UP1 USHF.R.U32.HI UR40, URZ, UR11, UR5 ;  /* 0x0000000b3f281299 */ /* 0x000fc40008011605 */
[----:B------:R-:W-:Y:S01]  /*0e30*/  UIADD3 UR10, UR41, 0x14400, URZ ;  /* 0x00014400290a7890 */ /* 0x000fe2000fffe03f */
[----:B------:R-:W-:Y:S01]  /*0e40*/  @UP2 ULDC.64 UR8, c[0x0][0xc48] ;  /* 0x0003120000082ab9 */ /* 0x000fe20000000a00 */
[----:B------:R-:W-:Y:S02]  /*0e50*/  UIADD3 UR7, UR48, 0x9f, URZ ;  /* 0x0000009f30077890 */ /* 0x000fe4000fffe03f */
[----:B------:R-:W-:-:S04]  /*0e60*/  ULOP3.LUT UP0, URZ, UR10, 0x9f, URZ, 0xc0, !UPT ;  /* 0x0000009f0a3f7892 */ /* 0x000fc8000f80c03f */
[----:B------:R-:W-:Y:S02]  /*0e70*/  ULEA.HI UR6, UR39, UR39, URZ, 0x1 ;  /* 0x0000002727067291 */ /* 0x000fe4000f8f083f */
[----:B------:R-:W-:Y:S02]  /*0e80*/  UIMAD.WIDE.U32 UR4, UR40, UR8, URZ ;  /* 0x00000008280472a5 */ /* 0x000fe4000f8e003f */
[----:B------:R-:W-:Y:S01]  /*0e90*/  ULOP3.LUT UR6, UR6, 0x1e, URZ, 0xc0, !UPT ;  /* 0x0000001e06067892 */ /* 0x000fe2000f8ec03f */
[----:B------:R-:W-:Y:S01]  /*0ea0*/  PLOP3.LUT P0, PT, PT, PT, UP0, 0x80, 0x0 ;  /* 0x000000000000781c */ /* 0x000fe20003f0f008 */
[----:B------:R-:W-:Y:S01]  /*0eb0*/  UMOV UR42, UR40 ;  /* 0x00000028002a7c82 */ /* 0x000fe20008000000 */
[----:B------:R-:W-:Y:S02]  /*0ec0*/  @UP2 USHF.R.U32.HI UR42, URZ, UR9, UR5 ;  /* 0x000000093f2a2299 */ /* 0x000fe40008011605 */
[----:B------:R-:W-:-:S04]  /*0ed0*/  UIADD3 UR6, UR39, -UR6, URZ ;  /* 0x8000000627067290 */ /* 0x000fc8000fffe03f */
[----:B------:R-:W-:Y:S02]  /*0ee0*/  ULEA UR8, UR6, UR10, 0xd ;  /* 0x0000000a06087291 */ /* 0x000fe4000f8e683f */
[----:B------:R-:W-:Y:S02]  /*0ef0*/  UIMAD.WIDE UR6, UR7, 0x66666667, URZ ;  /* 0x66666667070678a5 */ /* 0x000fe4000f8e023f */
[----:B------:R-:W-:Y:S02]  /*0f00*/  USHF.R.U32.HI UR8, URZ, 0x4, UR8 ;  /* 0x000000043f087899 */ /* 0x000fe40008011608 */
[----:B------:R-:W-:Y:S02]  /*0f10*/  USHF.R.U32.HI UR47, URZ, 0x1f, UR7 ;  /* 0x0000001f3f2f7899 */ /* 0x000fe40008011607 */
[----:B------:R-:W-:Y:S02]  /*0f20*/  ULOP3.LUT UR49, UR8, 0x3fff, URZ, 0xc0, !UPT ;  /* 0x00003fff08317892 */ /* 0x000fe4000f8ec03f */
[----:B------:R-:W-:Y:S01]  /*0f30*/  ULEA.HI.SX32 UR47, UR7, UR47, 0x1a ;  /* 0x0000002f072f7291 */ /* 0x000fe2000f8fd23f */
[----:B---345:R-:W-:Y:S11]  /*0f40*/  @!P0 BRA `(.L_x_7) ;  /* 0x0000000000408947 */ /* 0x038ff60003800000 */
[----:B------:R-:W-:Y:S01]  /*0f50*/  MOV R0, 0x0 ;  /* 0x0000000000007802 */ /* 0x000fe20000000f00 */
[----:B------:R-:W-:Y:S01]  /*0f60*/  ULDC.64 UR4, c[0x4][0x98] ;  /* 0x0100260000047ab9 */ /* 0x000fe20000000a00 */
[----:B------:R-:W-:Y:S01]  /*0f70*/  ULDC.64 UR6, c[0x4][0x30] ;  /* 0x01000c0000067ab9 */ /* 0x000fe20000000a00 */
[----:B------:R-:W-:Y:S01]  /*0f80*/  IMAD.U32 R4, RZ, RZ, UR4 ;  /* 0x00000004ff047e24 */ /* 0x000fe2000f8e00ff */
[----:B------:R0:W1:Y:S01]  /*0f90*/  LDC.64 R14, c[0x4][R0] ;  /* 0x01000000000e7b82 */ /* 0x0000620000000a00 */
[----:B------:R-:W-:Y:S01]  /*0fa0*/  IMAD.U32 R5, RZ, RZ, UR5 ;  /* 0x00000005ff057e24 */ /* 0x000fe2000f8e00ff */
[----:B------:R-:W-:Y:S01]  /*0fb0*/  ULDC.64 UR4, c[0x4][0xa0] ;  /* 0x0100280000047ab9 */ /* 0x000fe20000000a00 */
[----:B------:R-:W-:Y:S01]  /*0fc0*/  IMAD.U32 R10, RZ, RZ, UR6 ;  /* 0x00000006ff0a7e24 */ /* 0x000fe2000f8e00ff */
[----:B------:R-:W-:Y:S01]  /*0fd0*/  MOV R7, UR5 ;  /* 0x0000000500077c02 */ /* 0x000fe20008000f00 */
[----:B------:R-:W-:Y:S02]  /*0fe0*/  IMAD.U32 R6, RZ, RZ, UR4 ;  /* 0x00000004ff067e24 */ /* 0x000fe4000f8e00ff */
[----:B------:R-:W-:-:S02]  /*0ff0*/  IMAD.U32 R11, RZ, RZ, UR7 ;  /* 0x00000007ff0b7e24 */ /* 0x000fc4000f8e00ff */
[----:B------:R-:W-:Y:S02]  /*1000*/  IMAD.MOV.U32 R8, RZ, RZ, 0x70 ;  /* 0x00000070ff087424 */ /* 0x000fe400078e00ff */
[----:B------:R-:W-:Y:S02]  /*1010*/  IMAD.MOV.U32 R12, RZ, RZ, 0x1 ;  /* 0x00000001ff0c7424 */ /* 0x000fe400078e00ff */
[----:B0-----:R-:W-:-:S07]  /*1020*/  IMAD.MOV.U32 R13, RZ, RZ, RZ ;  /* 0x000000ffff0d7224 */ /* 0x001fce00078e00ff */
[----:B------:R-:W-:-:S07]  /*1030*/  LEPC R20, `(.L_x_7) ;  /* 0x000000001014794e */ /* 0x000fce0000000000 */
[----:B-1----:R-:W-:Y:S05]  /*1040*/  CALL.ABS.NOINC R14 ;  /* 0x000000000e007343 */ /* 0x002fea0003c00000 */
.L_x_7:
[----:B------:R-:W-:Y:S01]  /*1050*/  ULDC.64 UR4, c[0x0][0x990] ;  /* 0x0002640000047ab9 */ /* 0x000fe20000000a00 */
[----:B------:R-:W-:Y:S01]  /*1060*/  ULDC.64 UR6, c[0x0][0x998] ;  /* 0x0002660000067ab9 */ /* 0x000fe20000000a00 */
[----:B------:R-:W-:Y:S01]  /*1070*/  UISETP.NE.U32.AND UP0, UPT, UR4, URZ, UPT ;  /* 0x0000003f0400728c */ /* 0x000fe2000bf05070 */
[----:B------:R-:W-:Y:S01]  /*1080*/  MOV R3, 0x3f800000 ;  /* 0x3f80000000037802 */ /* 0x000fe20000000f00 */
[----:B------:R-:W-:Y:S01]  /*1090*/  UISETP.NE.U32.AND UP1, UPT, UR6, URZ, UPT ;  /* 0x0000003f0600728c */ /* 0x000fe2000bf25070 */
[----:B------:R-:W-:Y:S01]  /*10a0*/  IMAD.MOV.U32 R0, RZ, RZ, 0x3f800000 ;  /* 0x3f800000ff007424 */ /* 0x000fe200078e00ff */
[----:B------:R-:W-:Y:S02]  /*10b0*/  UISETP.NE.AND.EX UP0, UPT, UR5, URZ, UPT, UP0 ;  /* 0x0000003f0500728c */ /* 0x000fe4000bf05300 */
[----:B------:R-:W-:-:S04]  /*10c0*/  UISETP.NE.AND.EX UP1, UPT, UR7, URZ, UPT, UP1 ;  /* 0x0000003f0700728c */ /* 0x000fc8000bf25310 */
[----:B------:R-:W-:Y:S02]  /*10d0*/  PLOP3.LUT P0, PT, PT, PT, UP0, 0x80, 0x0 ;  /* 0x000000000000781c */ /* 0x000fe40003f0f008 */
[----:B------:R-:W-:-:S03]  /*10e0*/  PLOP3.LUT P1, PT, PT, PT, UP1, 0x80, 0x0 ;  /* 0x000000000000781c */ /* 0x000fc60003f2f018 */
[----:B------:R-:W-:Y:S02]  /*10f0*/  @UP0 USHF.R.S32.HI UR8, URZ, 0x1f, UR42 ;  /* 0x0000001f3f080899 */ /* 0x000fe4000801142a */
[----:B------:R-:W-:Y:S02]  /*1100*/  @UP1 USHF.R.S32.HI UR9, URZ, 0x1f, UR42 ;  /* 0x0000001f3f091899 */ /* 0x000fe4000801142a */
[----:B------:R-:W-:Y:S02]  /*1110*/  @UP0 UIADD3 UR16, -UR42, URZ, URZ ;  /* 0x0000003f2a100290 */ /* 0x000fe4000fffe13f */
[----:B------:R-:W-:Y:S01]  /*1120*/  @UP1 UIADD3 UR20, -UR42, URZ, URZ ;  /* 0x0000003f2a141290 */ /* 0x000fe2000fffe13f */
[----:B------:R-:W-:Y:S01]  /*1130*/  @UP0 ULDC.64 UR12, c[0x0][0x9a8] ;  /* 0x00026a00000c0ab9 */ /* 0x000fe20000000a00 */
[----:B------:R-:W-:Y:S01]  /*1140*/  @UP1 ULDC.64 UR14, c[0x0][0x9b8] ;  /* 0x00026e00000e1ab9 */ /* 0x000fe20000000a00 */
[----:B------:R-:W-:Y:S01]  /*1150*/  @UP0 ULDC UR17, c[0x0][0xc44] ;  /* 0x0003110000110ab9 */ /* 0x000fe20000000800 */
[----:B------:R-:W-:Y:S01]  /*1160*/  @UP1 ULDC UR21, c[0x0][0xc44] ;  /* 0x0003110000151ab9 */ /* 0x000fe20000000800 */
[----:B------:R-:W-:-:S02]  /*1170*/  @UP0 UIMAD UR8, UR8, UR12, URZ ;  /* 0x0000000c080802a4 */ /* 0x000fc4000f8e023f */
[----:B------:R-:W-:Y:S02]  /*1180*/  @UP1 UIMAD UR9, UR9, UR14, URZ ;  /* 0x0000000e090912a4 */ /* 0x000fe4000f8e023f */
[----:B------:R-:W-:Y:S02]  /*1190*/  @UP0 UIMAD UR16, UR17, UR16, UR40 ;  /* 0x00000010111002a4 */ /* 0x000fe4000f8e0228 */
[----:B------:R-:W-:Y:S02]  /*11a0*/  @UP1 UIMAD UR20, UR21, UR20, UR40 ;  /* 0x00000014151412a4 */ /* 0x000fe4000f8e0228 */
[----:B------:R-:W-:Y:S02]  /*11b0*/  @UP0 UIMAD.WIDE.U32 UR10, UR42, UR12, URZ ;  /* 0x0000000c2a0a02a5 */ /* 0x000fe4000f8e003f */
[----:B------:R-:W-:Y:S02]  /*11c0*/  @UP0 UIMAD UR18, UR42, UR13, UR8 ;  /* 0x0000000d2a1202a4 */ /* 0x000fe4000f8e0208 */
[----:B------:R-:W-:-:S02]  /*11d0*/  @UP0 USHF.R.S32.HI UR17, URZ, 0x1f, UR16 ;  /* 0x0000001f3f110899 */ /* 0x000fc40008011410 */
[----:B------:R-:W-:Y:S02]  /*11e0*/  @UP1 USHF.R.S32.HI UR21, URZ, 0x1f, UR20 ;  /* 0x0000001f3f151899 */ /* 0x000fe40008011414 */
[----:B------:R-:W-:Y:S02]  /*11f0*/  @UP1 UIMAD.WIDE.U32 UR12, UR42, UR14, URZ ;  /* 0x0000000e2a0c12a5 */ /* 0x000fe4000f8e003f */
[----:B------:R-:W-:Y:S02]  /*1200*/  @UP1 UIMAD UR19, UR42, UR15, UR9 ;  /* 0x0000000f2a1312a4 */ /* 0x000fe4000f8e0209 */
[----:B------:R-:W-:Y:S01]  /*1210*/  @UP0 UIADD3 UR11, UR11, UR18, URZ ;  /* 0x000000120b0b0290 */ /* 0x000fe2000fffe03f */
[----:B------:R-:W-:Y:S01]  /*1220*/  @UP0 ULDC.64 UR14, c[0x0][0x9b0] ;  /* 0x00026c00000e0ab9 */ /* 0x000fe20000000a00 */
[----:B------:R-:W-:Y:S01]  /*1230*/  @UP1 ULDC.64 UR8, c[0x0][0x9c0] ;  /* 0x0002700000081ab9 */ /* 0x000fe20000000a00 */
[----:B------:R-:W-:Y:S02]  /*1240*/  @UP0 UIMAD UR17, UR17, UR14, URZ ;  /* 0x0000000e111102a4 */ /* 0x000fe4000f8e023f */
[----:B------:R-:W-:-:S02]  /*1250*/  @UP1 UIMAD UR18, UR21, UR8, URZ ;  /* 0x00000008151212a4 */ /* 0x000fc4000f8e023f */
[----:B------:R-:W-:Y:S02]  /*1260*/  @UP1 UIADD3 UR13, UR13, UR19, URZ ;  /* 0x000000130d0d1290 */ /* 0x000fe4000fffe03f */
[----:B------:R-:W-:Y:S02]  /*1270*/  @UP0 UIMAD UR17, UR16, UR15, UR17 ;  /* 0x0000000f101102a4 */ /* 0x000fe4000f8e0211 */
[----:B------:R-:W-:Y:S02]  /*1280*/  @UP1 UIMAD UR18, UR20, UR9, UR18 ;  /* 0x00000009141212a4 */ /* 0x000fe4000f8e0212 */
[----:B------:R-:W-:Y:S02]  /*1290*/  @UP0 UIMAD.WIDE.U32 UR14, UR16, UR14, UR10 ;  /* 0x0000000e100e02a5 */ /* 0x000fe4000f8e000a */
[----:B------:R-:W-:Y:S02]  /*12a0*/  @UP1 UIMAD.WIDE.U32 UR8, UR20, UR8, UR12 ;  /* 0x00000008140812a5 */ /* 0x000fe4000f8e000c */
[----:B------:R-:W-:-:S02]  /*12b0*/  @UP0 UIADD3 UR10, UR15, UR17, URZ ;  /* 0x000000110f0a0290 */ /* 0x000fc4000fffe03f */
[----:B------:R-:W-:Y:S02]  /*12c0*/  @UP0 ULEA UR4, UP2, UR14, UR4, 0x2 ;  /* 0x000000040e040291 */ /* 0x000fe4000f84103f */
[----:B------:R-:W-:Y:S02]  /*12d0*/  @UP1 UIADD3 UR9, UR9, UR18, URZ ;  /* 0x0000001209091290 */ /* 0x000fe4000fffe03f */
[----:B------:R-:W-:Y:S02]  /*12e0*/  @UP1 ULEA UR6, UP3, UR8, UR6, 0x2 ;  /* 0x0000000608061291 */ /* 0x000fe4000f86103f */
[----:B------:R-:W-:Y:S01]  /*12f0*/  @UP0 ULEA.HI.X UR5, UR14, UR5, UR10, 0x2, UP2 ;  /* 0x000000050e050291 */ /* 0x000fe200090f140a */
[----:B------:R-:W-:Y:S01]  /*1300*/  IMAD.U32 R4, RZ, RZ, UR4 ;  /* 0x00000004ff047e24 */ /* 0x000fe2000f8e00ff */
[----:B------:R-:W-:Y:S02]  /*1310*/  @UP1 ULEA.HI.X UR7, UR8, UR7, UR9, 0x2, UP3 ;  /* 0x0000000708071291 */ /* 0x000fe400098f1409 */
[----:B------:R-:W-:-:S02]  /*1320*/  IMAD.U32 R6, RZ, RZ, UR6 ;  /* 0x00000006ff067e24 */ /* 0x000fc4000f8e00ff */
[----:B------:R-:W-:Y:S02]  /*1330*/  IMAD.U32 R5, RZ, RZ, UR5 ;  /* 0x00000005ff057e24 */ /* 0x000fe4000f8e00ff */
[----:B------:R-:W-:-:S03]  /*1340*/  IMAD.U32 R7, RZ, RZ, UR7 ;  /* 0x00000007ff077e24 */ /* 0x000fc6000f8e00ff */
[----:B------:R-:W2:Y:S04]  /*1350*/  @P0 LDG.E R3, desc[UR50][R4.64] ;  /* 0x0000003204030981 */ /* 0x000ea8000c1e1900 */
[----:B------:R-:W2:Y:S01]  /*1360*/  @P1 LDG.E R0, desc[UR50][R6.64] ;  /* 0x0000003206001981 */ /* 0x000ea2000c1e1900 */
[----:B------:R-:W-:Y:S01]  /*1370*/  ULOP3.LUT UR4, UR45, 0x1, URZ, 0xc0, !UPT ;  /* 0x000000012d047892 */ /* 0x000fe2000f8ec03f */
[----:B------:R-:W-:-:S05]  /*1380*/  IMAD.U32 R9, RZ, RZ, UR46 ;  /* 0x0000002eff097e24 */ /* 0x000fca000f8e00ff */
[----:B------:R-:W-:Y:S01]  /*1390*/  MOV R8, UR4 ;  /* 0x0000000400087c02 */ /* 0x000fe20008000f00 */
[----:B------:R-:W-:Y:S01]  /*13a0*/  ULDC UR4, c[0x0][0x9d8] ;  /* 0x0002760000047ab9 */ /* 0x000fe20000000800 */
[----:B------:R-:W-:Y:S02]  /*13b0*/  ISETP.NE.AND P0, PT, R9, 0x3, PT ;  /* 0x000000030900780c */ /* 0x000fe40003f05270 */
[----:B------:R-:W-:-:S04]  /*13c0*/  SHF.L.U32 R8, R8, 0x1f, RZ ;  /* 0x0000001f08087819 */ /* 0x000fc800000006ff */
[----:B------:R-:W0:Y:S01]  /*13d0*/  SYNCS.PHASECHK.TRANS64.TRYWAIT P1, [UR41+0x22800], R8 ;  /* 0x02280008ff0075a7 */ /* 0x000e220008020169 */
[----:B--2---:R-:W-:-:S04]  /*13e0*/  FMUL.FTZ R0, R3, R0 ;  /* 0x0000000003007220 */ /* 0x004fc80000410000 */
[----:B------:R-:W-:Y:S01]  /*13f0*/  FMUL.FTZ R0, R0, UR4 ;  /* 0x0000000400007c20 */ /* 0x000fe20008410000 */
[----:B0-----:R-:W-:Y:S06]  /*1400*/  @!P1 BRA `(.L_x_8) ;  /* 0x000000e400089947 */ /* 0x001fec0003800000 */
.L_x_105:
[----:B------:R-:W-:Y:S05]  /*1410*/  @!P0 BRA `(.L_x_9) ;  /* 0x0000000000048947 */ /* 0x000fea0003800000 */
[----:B------:R-:W-:Y:S01]  /*1420*/  BPT.TRAP 0x1 ;  /* 0x000000040000795c */ /* 0x000fe20000300000 */
.L_x_9:
[----:B------:R-:W-:Y:S02]  /*1430*/  IMAD.U32 R4, RZ, RZ, UR36 ;  /* 0x00000024ff047e24 */ /* 0x000fe4000f8e00ff */
[----:B0-----:R-:W-:-:S03]  /*1440*/  IMAD.U32 R3, RZ, RZ, UR44 ;  /* 0x0000002cff037e24 */ /* 0x001fc6000f8e00ff */
[----:B------:R-:W-:Y:S02]  /*1450*/  LEA R4, R4, UR41, 0x3 ;  /* 0x0000002904047c11 */ /* 0x000fe4000f8e18ff */
[----:B------:R-:W-:-:S04]  /*1460*/  SHF.L.U32 R3, R3, 0x1f, RZ ;  /* 0x0000001f03037819 */ /* 0x000fc800000006ff */
[----:B------:R0:W1:Y:S01]  /*1470*/  SYNCS.PHASECHK.TRANS64.TRYWAIT P1, [R4+URZ+0x22830], R3 ;  /* 0x02283003040075a7 */ /* 0x000062000802017f */
[----:B------:R-:W-:Y:S05]  /*1480*/  @!P0 BRA `(.L_x_10) ;  /* 0x0000000000048947 */ /* 0x000fea0003800000 */
[----:B------:R-:W-:Y:S01]  /*1490*/  BPT.TRAP 0x1 ;  /* 0x000000040000795c */ /* 0x000fe20000300000 */
.L_x_10:
[----:B-1----:R-:W-:Y:S05]  /*14a0*/  @P1 BRA `(.L_x_11) ;  /* 0x0000000000081947 */ /* 0x002fea0003800000 */
[----:B------:R-:W1:Y:S02]  /*14b0*/  SYNCS.PHASECHK.TRANS64.TRYWAIT P1, [R4+URZ+0x22830], R3 ;  /* 0x02283003040075a7 */ /* 0x000e64000802017f */
[----:B-1----:R-:W-:Y:S05]  /*14c0*/  @!P1 BRA `(.L_x_12) ;  /* 0x000000e000f09947 */ /* 0x002fea0003800000 */
.L_x_11:
[----:B------:R-:W-:Y:S01]  /*14d0*/  UIADD3 UR4, UR41, 0x18400, URZ ;  /* 0x0001840029047890 */ /* 0x000fe2000fffe03f */
[----:B------:R-:W-:-:S03]  /*14e0*/  IMAD.MOV.U32 R87, RZ, RZ, RZ ;  /* 0x000000ffff577224 */ /* 0x000fc600078e00ff */
[----:B------:R-:W-:-:S04]  /*14f0*/  USHF.R.U32.HI UR4, URZ, 0x4, UR4 ;  /* 0x000000043f047899 */ /* 0x000fc80008011604 */
[----:B------:R-:W-:-:S06]  /*1500*/  ULOP3.LUT UR4, UR4, 0x3fff, URZ, 0xc0, !UPT ;  /* 0x00003fff04047892 */ /* 0x000fcc000f8ec03f */
[----:B01----:R-:W-:Y:S01]  /*1510*/  IMAD.U32 R3, RZ, RZ, UR4 ;  /* 0x00000004ff037e24 */ /* 0x003fe2000f8e00ff */
[----:B------:R-:W-:Y:S05]  /*1520*/  WARPSYNC.ALL ;  /* 0x0000000000007948 */ /* 0x000fea0003800000 */
[----:B------:R-:W-:-:S04]  /*1530*/  LOP3.LUT R3, R3, 0x10000, RZ, 0xfc, !PT ;  /* 0x0001000003037812 */ /* 0x000fc800078efcff */
[----:B------:R-:W-:Y:S01]  /*1540*/  R2UR UR20, R3 ;  /* 0x00000000031472ca */ /* 0x000fe200000e0000 */
[----:B------:R-:W-:Y:S01]  /*1550*/  ULOP3.LUT UR12, UR49, 0x10000, URZ, 0xfc, !UPT ;  /* 0x00010000310c7892 */ /* 0x000fe2000f8efc3f */
[----:B------:R-:W-:Y:S01]  /*1560*/  WARPGROUP.ARRIVE ;  /* 0x00000000000079c5 */ /* 0x000fe20000000000 */
[----:B------:R-:W-:Y:S01]  /*1570*/  UMOV UR17, 0x40000040 ;  /* 0x4000004000117882 */ /* 0x000fe20000000000 */
[----:B------:R-:W-:Y:S01]  /*1580*/  UMOV UR19, 0x40000040 ;  /* 0x4000004000137882 */ /* 0x000fe20000000000 */
[----:B------:R-:W-:Y:S01]  /*1590*/  UMOV UR7, 0x40000040 ;  /* 0x4000004000077882 */ /* 0x000fe20000000000 */
[----:B------:R-:W-:Y:S01]  /*15a0*/  UMOV UR11, 0x40000040 ;  /* 0x40000040000b7882 */ /* 0x000fe20000000000 */
[----:B------:R-:W-:Y:S01]  /*15b0*/  UMOV UR15, 0x40000040 ;  /* 0x40000040000f7882 */ /* 0x000fe20000000000 */
[----:B------:R-:W-:-:S05]  /*15c0*/  UMOV UR16, UR12 ;  /* 0x0000000c00107c82 */ /* 0x000fca0008000000 */
[----:B------:R-:W-:-:S04]  /*15d0*/  UIMAD UR20, UR36, 0x500, UR20 ;  /* 0x00000500241478a4 */ /* 0x000fc8000f8e0214 */
[----:B------:R-:W-:Y:S02]  /*15e0*/  UIADD3 UR4, UR20, 0x100, URZ ;  /* 0x0000010014047890 */ /* 0x000fe4000fffe03f */
[----:B------:R-:W-:Y:S02]  /*15f0*/  UIADD3 UR5, UR20, 0x200, URZ ;  /* 0x0000020014057890 */ /* 0x000fe4000fffe03f */
[----:B------:R-:W-:Y:S01]  /*1600*/  UMOV UR18, UR20 ;  /* 0x0000001400127c82 */ /* 0x000fe20008000000 */
[----:B------:R-:W-:Y:S01]  /*1610*/  UIADD3 UR6, UR20, 0x300, URZ ;  /* 0x0000030014067890 */ /* 0x000fe2000fffe03f */
[----:B------:R-:W-:Y:S01]  /*1620*/  QGMMA.64x32x32.F32.E4M3.E4M3 R104, gdesc[UR16], RZ, !UPT, gsb0 ;  /* 0x00600000106879f3 */ /* 0x000fe2000c0008ff */
[----:B------:R-:W-:Y:S01]  /*1630*/  UMOV UR18, UR4 ;  /* 0x0000000400127c82 */ /* 0x000fe20008000000 */
[----:B------:R-:W-:Y:S01]  /*1640*/  UMOV UR19, 0x40000040 ;  /* 0x4000004000137882 */ /* 0x000fe20000000000 */
[----:B------:R-:W-:Y:S02]  /*1650*/  UIADD3 UR4, UR20, 0x400, URZ ;  /* 0x0000040014047890 */ /* 0x000fe4000fffe03f */
[----:B------:R-:W-:-:S02]  /*1660*/  UIADD3 UR8, UR20, 0x102, URZ ;  /* 0x0000010214087890 */ /* 0x000fc4000fffe03f */
[----:B------:R-:W-:Y:S02]  /*1670*/  UIADD3 UR9, UR20, 0x202, URZ ;  /* 0x0000020214097890 */ /* 0x000fe4000fffe03f */
[----:B------:R-:W-:Y:S02]  /*1680*/  UIADD3 UR10, UR20, 0x302, URZ ;  /* 0x00000302140a7890 */ /* 0x000fe4000fffe03f */
[----:B------:R-:W-:Y:S02]  /*1690*/  UIADD3 UR13, UR20, 0x304, URZ ;  /* 0x00000304140d7890 */ /* 0x000fe4000fffe03f */
[----:B------:R-:W-:Y:S01]  /*16a0*/  UIADD3 UR14, UR20, 0x6, URZ ;  /* 0x00000006140e7890 */ /* 0x000fe2000fffe03f */
[----:B------:R-:W-:Y:S02]  /*16b0*/  WARPGROUP.DEPBAR.LE gsb0, 0x0 ;  /* 0x00008000000079c5 */ /* 0x000fe40000010000 */
[----:B------:R-:W-:-:S06]  /*16c0*/  WARPGROUP.ARRIVE ;  /* 0x00000000000079c5 */ /* 0x000fcc0000000000 */
[----:B------:R-:W-:Y:S01]  /*16d0*/  QGMMA.64x32x32.F32.E4M3.E4M3 R88, gdesc[UR16], RZ, !UPT, gsb0 ;  /* 0x00600000105879f3 */ /* 0x000fe2000c0008ff */
[----:B------:R-:W-:Y:S01]  /*16e0*/  UMOV UR18, UR5 ;  /* 0x0000000500127c82 */ /* 0x000fe20008000000 */
[----:B------:R-:W-:Y:S01]  /*16f0*/  UMOV UR19, 0x40000040 ;  /* 0x4000004000137882 */ /* 0x000fe20000000000 */
[----:B------:R-:W-:Y:S01]  /*1700*/  UMOV UR5, 0x40000040 ;  /* 0x4000004000057882 */ /* 0x000fe20000000000 */
[----:B------:R-:W-:Y:S02]  /*1710*/  WARPGROUP.DEPBAR.LE gsb0, 0x0 ;  /* 0x00008000000079c5 */ /* 0x000fe40000010000 */
[----:B------:R-:W-:-:S06]  /*1720*/  WARPGROUP.ARRIVE ;  /* 0x00000000000079c5 */ /* 0x000fcc0000000000 */
[----:B------:R-:W-:Y:S01]  /*1730*/  QGMMA.64x32x32.F32.E4M3.E4M3 R56, gdesc[UR16], RZ, !UPT, gsb0 ;  /* 0x00600000103879f3 */ /* 0x000fe2000c0008ff */
[----:B------:R-:W-:Y:S01]  /*1740*/  UMOV UR18, UR6 ;  /* 0x0000000600127c82 */ /* 0x000fe20008000000 */
[----:B------:R-:W-:Y:S01]  /*1750*/  UMOV UR19, 0x40000040 ;  /* 0x4000004000137882 */ /* 0x000fe20000000000 */
[----:B------:R-:W-:Y:S01]  /*1760*/  UIADD3 UR6, UR20, 0x2, URZ ;  /* 0x0000000214067890 */ /* 0x000fe2000fffe03f */
        /* <DEDUP_REMOVED lines=8> */
[----:B------:R-:W-:Y:S03]  /*17f0*/  QGMMA.64x32x32.F32.E4M3.E4M3 R24, gdesc[UR16], RZ, !UPT, gsb0 ;  /* 0x00600000101879f3 */ /* 0x000fe6000c0008ff */
[----:B------:R-:W-:Y:S02]  /*1800*/  WARPGROUP.DEPBAR.LE gsb0, 0x0 ;  /* 0x00008000000079c5 */ /* 0x000fe40000010000 */
[----:B------:R-:W-:-:S06]  /*1810*/  WARPGROUP.ARRIVE ;  /* 0x00000000000079c5 */ /* 0x000fcc0000000000 */
[----:B------:R-:W-:Y:S01]  /*1820*/  QGMMA.64x32x32.F32.E4M3.E4M3 R104, gdesc[UR4], R104, gsb0 ;  /* 0x00600000046879f3 */ /* 0x000fe20008000868 */
[----:B------:R-:W-:Y:S01]  /*1830*/  UMOV UR6, UR8 ;  /* 0x0000000800067c82 */ /* 0x000fe20008000000 */
[----:B------:R-:W-:Y:S01]  /*1840*/  UMOV UR7, 0x40000040 ;  /* 0x4000004000077882 */ /* 0x000fe20000000000 */
[----:B------:R-:W-:Y:S01]  /*1850*/  UIADD3 UR8, UR20, 0x402, URZ ;  /* 0x0000040214087890 */ /* 0x000fe2000fffe03f */
[----:B------:R-:W-:Y:S02]  /*1860*/  WARPGROUP.DEPBAR.LE gsb0, 0x0 ;  /* 0x00008000000079c5 */ /* 0x000fe40000010000 */
[----:B------:R-:W-:-:S06]  /*1870*/  WARPGROUP.ARRIVE ;  /* 0x00000000000079c5 */ /* 0x000fcc0000000000 */
[----:B------:R-:W-:Y:S01]  /*1880*/  QGMMA.64x32x32.F32.E4M3.E4M3 R88, gdesc[UR4], R88, gsb0 ;  /* 0x00600000045879f3 */ /* 0x000fe20008000858 */
[----:B------:R-:W-:Y:S01]  /*1890*/  UMOV UR6, UR9 ;  /* 0x0000000900067c82 */ /* 0x000fe20008000000 */
[----:B------:R-:W-:Y:S01]  /*18a0*/  UMOV UR7, 0x40000040 ;  /* 0x4000004000077882 */ /* 0x000fe20000000000 */
[----:B------:R-:W-:Y:S01]  /*18b0*/  UMOV UR9, 0x40000040 ;  /* 0x4000004000097882 */ /* 0x000fe20000000000 */
        /* <DEDUP_REMOVED lines=11> */
[----:B------:R-:W-:Y:S02]  /*1970*/  UIADD3 UR8, UR12, 0x4, URZ ;  /* 0x000000040c087890 */ /* 0x000fe4000fffe03f */
[----:B------:R-:W-:Y:S01]  /*1980*/  UIADD3 UR12, UR12, 0x6, URZ ;  /* 0x000000060c0c7890 */ /* 0x000fe2000fffe03f */
[----:B------:R-:W-:Y:S02]  /*1990*/  WARPGROUP.DEPBAR.LE gsb0, 0x0 ;  /* 0x00008000000079c5 */ /* 0x000fe40000010000 */
[----:B------:R-:W-:-:S06]  /*19a0*/  WARPGROUP.ARRIVE ;  /* 0x00000000000079c5 */ /* 0x000fcc0000000000 */
[----:B------:R-:W-:Y:S01]  /*19b0*/  QGMMA.64x32x32.F32.E4M3.E4M3 R24, gdesc[UR4], R24, gsb0 ;  /* 0x00600000041879f3 */ /* 0x000fe20008000818 */
[----:B------:R-:W-:Y:S02]  /*19c0*/  UIADD3 UR6, UR20, 0x104, URZ ;  /* 0x0000010414067890 */ /* 0x000fe4000fffe03f */
[----:B------:R-:W-:Y:S01]  /*19d0*/  UIADD3 UR7, UR20, 0x204, URZ ;  /* 0x0000020414077890 */ /* 0x000fe2000fffe03f */
        /* <DEDUP_REMOVED lines=51> */
[----:B------:R-:W-:Y:S03]  /*1d10*/  QGMMA.64x32x32.F32.E4M3.E4M3 R24, gdesc[UR12], R24, gsb0 ;  /* 0x006000000c1879f3 */ /* 0x000fe60008000818 */
[----:B------:R-:W-:Y:S02]  /*1d20*/  WARPGROUP.DEPBAR.LE gsb0, 0x0 ;  /* 0x00008000000079c5 */ /* 0x000fe40000010000 */
[----:B------:R-:W-:Y:S05]  /*1d30*/  @!P0 BRA `(.L_x_13) ;  /* 0x0000000000048947 */ /* 0x000fea0003800000 */
[----:B------:R-:W-:Y:S01]  /*1d40*/  BPT.TRAP 0x1 ;  /* 0x000000040000795c */ /* 0x000fe20000300000 */
.L_x_13:
[C---:B------:R-:W-:Y:S01]  /*1d50*/  FMUL.FTZ R11, R0.reuse, R106 ;  /* 0x0000006a000b7220 */ /* 0x040fe20000410000 */
[C---:B------:R-:W-:Y:S01]  /*1d60*/  FMUL.FTZ R12, R0.reuse, R107 ;  /* 0x0000006b000c7220 */ /* 0x040fe20000410000 */
[C---:B------:R-:W-:Y:S01]  /*1d70*/  FMUL.FTZ R15, R0.reuse, R110 ;  /* 0x0000006e000f7220 */ /* 0x040fe20000410000 */
[C---:B------:R-:W-:Y:S01]  /*1d80*/  FMUL.FTZ R24, R0.reuse, R24 ;  /* 0x0000001800187220 */ /* 0x040fe20000410000 */
[C---:B------:R-:W-:Y:S01]  /*1d90*/  FMUL.FTZ R76, R0.reuse, R114 ;  /* 0x00000072004c7220 */ /* 0x040fe20000410000 */
[C---:B------:R-:W-:Y:S01]  /*1da0*/  FMUL.FTZ R72, R0.reuse, R111 ;  /* 0x0000006f00487220 */ /* 0x040fe20000410000 */
[----:B------:R-:W-:Y:S01]  /*1db0*/  MUFU.TANH R11, R11 ;  /* 0x0000000b000b7308 */ /* 0x000fe20000002400 */
[----:B------:R-:W-:Y:S02]  /*1dc0*/  IMAD.U32 R125, RZ, RZ, UR47 ;  /* 0x0000002fff7d7e24 */ /* 0x000fe4000f8e00ff */
[C---:B------:R-:W-:Y:S01]  /*1dd0*/  FMUL.FTZ R6, R0.reuse, R104 ;  /* 0x0000006800067220 */ /* 0x040fe20000410000 */
[C---:B------:R-:W-:Y:S01]  /*1de0*/  FMUL.FTZ R75, R0.reuse, R115 ;  /* 0x00000073004b7220 */ /* 0x040fe20000410000 */
[C---:B------:R-:W-:Y:S01]  /*1df0*/  FMUL.FTZ R84, R0.reuse, R58 ;  /* 0x0000003a00547220 */ /* 0x040fe20000410000 */
[C---:B------:R-:W-:Y:S01]  /*1e00*/  FMUL.FTZ R5, R0.reuse, R105 ;  /* 0x0000006900057220 */ /* 0x040fe20000410000 */
[C---:B------:R-:W-:Y:S01]  /*1e10*/  FMUL.FTZ R80, R0.reuse, R118 ;  /* 0x0000007600507220 */ /* 0x040fe20000410000 */
[C---:B------:R-:W-:Y:S01]  /*1e20*/  FMUL.FTZ R20, R0.reuse, R89 ;  /* 0x0000005900147220 */ /* 0x040fe20000410000 */
[----:B------:R-:W-:Y:S01]  /*1e30*/  MUFU.TANH R12, R12 ;  /* 0x0000000c000c7308 */ /* 0x000fe20000002400 */
[C---:B------:R-:W-:Y:S01]  /*1e40*/  FMUL.FTZ R7, R0.reuse, R108 ;  /* 0x0000006c00077220 */ /* 0x040fe20000410000 */
[C---:B------:R-:W-:Y:S01]  /*1e50*/  FMUL.FTZ R79, R0.reuse, R119 ;  /* 0x00000077004f7220 */ /* 0x040fe20000410000 */
[C---:B------:R-:W-:Y:S01]  /*1e60*/  FMUL.FTZ R21, R0.reuse, R88 ;  /* 0x0000005800157220 */ /* 0x040fe20000410000 */
[C---:B------:R-:W-:Y:S01]  /*1e70*/  FMUL.FTZ R90, R0.reuse, R90 ;  /* 0x0000005a005a7220 */ /* 0x040fe20000410000 */
[C---:B------:R-:W-:Y:S01]  /*1e80*/  FMUL.FTZ R25, R0.reuse, R25 ;  /* 0x0000001900197220 */ /* 0x040fe20000410000 */
[C---:B------:R-:W-:Y:S01]  /*1e90*/  FMUL.FTZ R8, R0.reuse, R109 ;  /* 0x0000006d00087220 */ /* 0x040fe20000410000 */
[C---:B------:R-:W-:Y:S01]  /*1ea0*/  FMUL.FTZ R10, R0.reuse, R112 ;  /* 0x00000070000a7220 */ /* 0x040fe20000410000 */
[----:B------:R0:W-:Y:S01]  /*1eb0*/  MUFU.TANH R114, R24 ;  /* 0x0000001800727308 */ /* 0x0001e20000002400 */
[C---:B------:R-:W-:Y:S01]  /*1ec0*/  FMUL.FTZ R83, R0.reuse, R91 ;  /* 0x0000005b00537220 */ /* 0x040fe20000410000 */
[C---:B------:R-:W-:Y:S01]  /*1ed0*/  FMUL.FTZ R9, R0.reuse, R113 ;  /* 0x0000007100097220 */ /* 0x040fe20000410000 */
[C---:B------:R-:W-:Y:S01]  /*1ee0*/  FMUL.FTZ R94, R0.reuse, R94 ;  /* 0x0000005e005e7220 */ /* 0x040fe20000410000 */
[C---:B------:R-:W-:Y:S01]  /*1ef0*/  FMUL.FTZ R27, R0.reuse, R27 ;  /* 0x0000001b001b7220 */ /* 0x040fe20000410000 */
[C---:B------:R-:W-:Y:S01]  /*1f00*/  FMUL.FTZ R14, R0.reuse, R116 ;  /* 0x00000074000e7220 */ /* 0x040fe20000410000 */
[C---:B------:R-:W-:Y:S01]  /*1f10*/  FMUL.FTZ R95, R0.reuse, R95 ;  /* 0x0000005f005f7220 */ /* 0x040fe20000410000 */
[C---:B------:R-:W-:Y:S01]  /*1f20*/  FMUL.FTZ R13, R0.reuse, R117 ;  /* 0x00000075000d7220 */ /* 0x040fe20000410000 */
[----:B------:R-:W1:Y:S01]  /*1f30*/  MUFU.TANH R15, R15 ;  /* 0x0000000f000f7308 */ /* 0x000e620000002400 */
[----:B0-----:R-:W-:Y:S01]  /*1f40*/  IADD3 R24, R191, UR48, RZ ;  /* 0x00000030bf187c10 */ /* 0x001fe2000fffe0ff */
[C---:B------:R-:W-:Y:S01]  /*1f50*/  FMUL.FTZ R85, R0.reuse, R59 ;  /* 0x0000003b00557220 */ /* 0x040fe20000410000 */
[C---:B------:R-:W-:Y:S01]  /*1f60*/  FMUL.FTZ R98, R0.reuse, R98 ;  /* 0x0000006200627220 */ /* 0x040fe20000410000 */
[C---:B------:R-:W-:Y:S01]  /*1f70*/  FMUL.FTZ R71, R0.reuse, R71 ;  /* 0x0000004700477220 */ /* 0x040fe20000410000 */
[----:B------:R-:W-:Y:S01]  /*1f80*/  FMUL.FTZ R99, R0, R99 ;  /* 0x0000006300637220 */ /* 0x000fe20000410000 */
[----:B------:R-:W-:-:S02]  /*1f90*/  IMAD R125, R125, -0xa0, R24 ;  /* 0xffffff607d7d7824 */ /* 0x000fc400078e0218 */
[C---:B------:R-:W-:Y:S01]  /*1fa0*/  FMUL.FTZ R77, R0.reuse, R97 ;  /* 0x00000061004d7220 */ /* 0x040fe20000410000 */
[----:B------:R-:W-:Y:S01]  /*1fb0*/  MUFU.TANH R72, R72 ;  /* 0x0000004800487308 */ /* 0x000fe20000002400 */
[C---:B------:R-:W-:Y:S01]  /*1fc0*/  FMUL.FTZ R63, R0.reuse, R63 ;  /* 0x0000003f003f7220 */ /* 0x040fe20000410000 */
[C---:B------:R-:W-:Y:S01]  /*1fd0*/  FMUL.FTZ R26, R0.reuse, R26 ;  /* 0x0000001a001a7220 */ /* 0x040fe20000410000 */
[C---:B------:R-:W-:Y:S01]  /*1fe0*/  ISETP.GT.AND P4, PT, R125.reuse, RZ, PT ;  /* 0x000000ff7d00720c */ /* 0x040fe20003f84270 */
[C---:B------:R-:W-:Y:S01]  /*1ff0*/  FMUL.FTZ R73, R0.reuse, R93 ;  /* 0x0000005d00497220 */ /* 0x040fe20000410000 */
[C---:B------:R-:W-:Y:S01]  /*2000*/  ISETP.GT.AND P3, PT, R125.reuse, 0x1, PT ;  /* 0x000000017d00780c */ /* 0x040fe20003f64270 */
[C---:B------:R-:W-:Y:S01]  /*2010*/  FMUL.FTZ R102, R0.reuse, R102 ;  /* 0x0000006600667220 */ /* 0x040fe20000410000 */
[C---:B------:R-:W-:Y:S01]  /*2020*/  ISETP.GT.AND P2, PT, R125.reuse, 0x8, PT ;  /* 0x000000087d00780c */ /* 0x040fe20003f44270 */
[----:B------:R-:W-:Y:S01]  /*2030*/  MUFU.TANH R76, R76 ;  /* 0x0000004c004c7308 */ /* 0x000fe20000002400 */
[----:B------:R-:W-:Y:S01]  /*2040*/  ISETP.GT.AND P1, PT, R125, 0x9, PT ;  /* 0x000000097d00780c */ /* 0x000fe20003f24270 */
[C---:B------:R-:W-:Y:S01]  /*2050*/  FMUL.FTZ R30, R0.reuse, R30 ;  /* 0x0000001e001e7220 */ /* 0x040fe20000410000 */
[----:B-1----:R-:W-:Y:S01]  /*2060*/  FSEL R88, R15, -INF , P2 ;  /* 0xff8000000f587808 */ /* 0x002fe20001000000 */
[C---:B------:R-:W-:Y:S01]  /*2070*/  FMUL.FTZ R74, R0.reuse, R92 ;  /* 0x0000005c004a7220 */ /* 0x040fe20000410000 */
[C---:B------:R-:W-:Y:S01]  /*2080*/  ISETP.GT.AND P6, PT, R125.reuse, 0x10, PT ;  /* 0x000000107d00780c */ /* 0x040fe20003fc4270 */
[C---:B------:R-:W-:Y:S01]  /*2090*/  FMUL.FTZ R103, R0.reuse, R103 ;  /* 0x0000006700677220 */ /* 0x040fe20000410000 */
[----:B------:R-:W-:Y:S01]  /*20a0*/  ISETP.GT.AND P5, PT, R125, 0x11, PT ;  /* 0x000000117d00780c */ /* 0x000fe20003fa4270 */
[----:B------:R-:W0:Y:S01]  /*20b0*/  MUFU.TANH R6, R6 ;  /* 0x0000000600067308 */ /* 0x000e220000002400 */
        /* <DEDUP_REMOVED lines=15> */
[----:B------:R-:W2:Y:S01]  /*21b0*/  MUFU.TANH R75, R75 ;  /* 0x0000004b004b7308 */ /* 0x000ea20000002400 */
[----:B-1----:R-:W-:Y:S01]  /*21c0*/  FSEL R84, R11, -INF , P4 ;  /* 0xff8000000b547808 */ /* 0x002fe20002000000 */
[----:B------:R-:W-:Y:S01]  /*21d0*/  FMUL.FTZ R64, R0, R40 ;  /* 0x0000002800407220 */ /* 0x000fe20000410000 */
[----:B------:R-:W-:Y:S01]  /*21e0*/  FSEL R11, R12, -INF , P3 ;  /* 0xff8000000c0b7808 */ /* 0x000fe20001800000 */
[----:B------:R-:W-:Y:S01]  /*21f0*/  FMUL.FTZ R53, R0, R53 ;  /* 0x0000003500357220 */ /* 0x000fe20000410000 */
[----:B0-----:R-:W-:Y:S01]  /*2200*/  FSEL R6, R6, -INF , P4 ;  /* 0xff80000006067808 */ /* 0x001fe20002000000 */
[----:B------:R-:W-:Y:S01]  /*2210*/  FMUL.FTZ R57, R0, R57 ;  /* 0x0000003900397220 */ /* 0x000fe20000410000 */
[----:B------:R-:W-:Y:S01]  /*2220*/  FMNMX.FTZ R15, R84, R11, !PT ;  /* 0x0000000b540f7209 */ /* 0x000fe20007810000 */
[----:B------:R-:W0:Y:S01]  /*2230*/  MUFU.TANH R5, R5 ;  /* 0x0000000500057308 */ /* 0x000e220000002400 */
[----:B------:R-:W-:Y:S01]  /*2240*/  ISETP.GT.AND P4, PT, R125, 0x18, PT ;  /* 0x000000187d00780c */ /* 0x000fe20003f84270 */
[C---:B------:R-:W-:Y:S01]  /*2250*/  FMUL.FTZ R70, R0.reuse, R70 ;  /* 0x0000004600467220 */ /* 0x040fe20000410000 */
[C---:B------:R-:W-:Y:S01]  /*2260*/  FMUL.FTZ R42, R0.reuse, R42 ;  /* 0x0000002a002a7220 */ /* 0x040fe20000410000 */
[C---:B------:R-:W-:Y:S01]  /*2270*/  FMUL.FTZ R49, R0.reuse, R49 ;  /* 0x0000003100317220 */ /* 0x040fe20000410000 */
[C---:B------:R-:W-:Y:S01]  /*2280*/  FMUL.FTZ R44, R0.reuse, R44 ;  /* 0x0000002c002c7220 */ /* 0x040fe20000410000 */
[C---:B------:R-:W-:Y:S01]  /*2290*/  FMUL.FTZ R51, R0.reuse, R51 ;  /* 0x0000003300337220 */ /* 0x040fe20000410000 */
[C---:B------:R-:W-:Y:S01]  /*22a0*/  FMUL.FTZ R43, R0.reuse, R43 ;  /* 0x0000002b002b7220 */ /* 0x040fe20000410000 */
[----:B------:R-:W-:Y:S01]  /*22b0*/  MUFU.TANH R80, R80 ;  /* 0x0000005000507308 */ /* 0x000fe20000002400 */
[----:B--2---:R-:W-:Y:S01]  /*22c0*/  FSEL R75, R75, -INF , P5 ;  /* 0xff8000004b4b7808 */ /* 0x004fe20002800000 */
[C---:B------:R-:W-:Y:S01]  /*22d0*/  FMUL.FTZ R47, R0.reuse, R47 ;  /* 0x0000002f002f7220 */ /* 0x040fe20000410000 */
[C---:B------:R-:W-:Y:S01]  /*22e0*/  FMUL.FTZ R46, R0.reuse, R46 ;  /* 0x0000002e002e7220 */ /* 0x040fe20000410000 */
[C---:B------:R-:W-:Y:S01]  /*22f0*/  FMUL.FTZ R39, R0.reuse, R39 ;  /* 0x0000002700277220 */ /* 0x040fe20000410000 */
[C---:B------:R-:W-:Y:S01]  /*2300*/  FMUL.FTZ R31, R0.reuse, R31 ;  /* 0x0000001f001f7220 */ /* 0x040fe20000410000 */
[C---:B------:R-:W-:Y:S01]  /*2310*/  FMUL.FTZ R48, R0.reuse, R48 ;  /* 0x0000003000307220 */ /* 0x040fe20000410000 */
[C---:B------:R-:W-:Y:S01]  /*2320*/  FMUL.FTZ R50, R0.reuse, R50 ;  /* 0x0000003200327220 */ /* 0x040fe20000410000 */
[----:B------:R-:W1:Y:S01]  /*2330*/  MUFU.TANH R7, R7 ;  /* 0x0000000700077308 */ /* 0x000e620000002400 */
[----:B0-----:R-:W-:Y:S01]  /*2340*/  FSEL R5, R5, -INF , P3 ;  /* 0xff80000005057808 */ /* 0x001fe20001800000 */
[C---:B------:R-:W-:Y:S01]  /*2350*/  FMUL.FTZ R41, R0.reuse, R41 ;  /* 0x0000002900297220 */ /* 0x040fe20000410000 */
[----:B------:R-:W-:Y:S01]  /*2360*/  ISETP.GT.AND P3, PT, R125, 0x19, PT ;  /* 0x000000197d00780c */ /* 0x000fe20003f64270 */
[C---:B------:R-:W-:Y:S01]  /*2370*/  FMUL.FTZ R54, R0.reuse, R54 ;  /* 0x0000003600367220 */ /* 0x040fe20000410000 */
[C---:B------:R-:W-:Y:S01]  /*2380*/  FMUL.FTZ R35, R0.reuse, R35 ;  /* 0x0000002300237220 */ /* 0x040fe20000410000 */
[C---:B------:R-:W-:Y:S01]  /*2390*/  FMUL.FTZ R52, R0.reuse, R52 ;  /* 0x0000003400347220 */ /* 0x040fe20000410000 */
[----:B------:R-:W-:Y:S01]  /*23a0*/  ULDC UR6, c[0x0][0x988] ;  /* 0x0002620000067ab9 */ /* 0x000fe20000000800 */
[----:B------:R-:W-:Y:S01]  /*23b0*/  MUFU.TANH R79, R79 ;  /* 0x0000004f004f7308 */ /* 0x000fe20000002400 */
[----:B------:R-:W-:Y:S01]  /*23c0*/  P2R R120, PR, RZ, 0x1 ;  /* 0x00000001ff787803 */ /* 0x000fe20000000000 */
[C---:B------:R-:W-:Y:S01]  /*23d0*/  FMUL.FTZ R28, R0.reuse, R28 ;  /* 0x0000001c001c7220 */ /* 0x040fe20000410000 */
[C---:B------:R-:W-:Y:S01]  /*23e0*/  FMUL.FTZ R29, R0.reuse, R29 ;  /* 0x0000001d001d7220 */ /* 0x040fe20000410000 */
[C---:B------:R-:W-:Y:S01]  /*23f0*/  FMUL.FTZ R33, R0.reuse, R33 ;  /* 0x0000002100217220 */ /* 0x040fe20000410000 */
[C---:B------:R-:W-:Y:S01]  /*2400*/  FMUL.FTZ R37, R0.reuse, R37 ;  /* 0x0000002500257220 */ /* 0x040fe20000410000 */
[C---:B------:R-:W-:Y:S01]  /*2410*/  FMUL.FTZ R32, R0.reuse, R32 ;  /* 0x0000002000207220 */ /* 0x040fe20000410000 */
[----:B------:R-:W-:Y:S01]  /*2420*/  FMUL.FTZ R36, R0, R36 ;  /* 0x0000002400247220 */ /* 0x000fe20000410000 */
[----:B------:R0:W-:Y:S01]  /*2430*/  MUFU.TANH R86, R90 ;  /* 0x0000005a00567308 */ /* 0x0001e20000002400 */
[----:B------:R-:W-:-:S07]  /*2440*/  UISETP.GE.AND UP0, UPT, UR48, 0xa1, UPT ;  /* 0x000000a13000788c */ /* 0x000fce000bf06270 */
[----:B------:R2:W-:Y:S01]  /*2450*/  MUFU.TANH R115, R25 ;  /* 0x0000001900737308 */ /* 0x0005e20000002400 */
[----:B0-----:R-:W-:-:S07]  /*2460*/  FSEL R90, R72, -INF , P1 ;  /* 0xff800000485a7808 */ /* 0x001fce0000800000 */
[----:B------:R-:W0:Y:S01]  /*2470*/  MUFU.TANH R8, R8 ;  /* 0x0000000800087308 */ /* 0x000e220000002400 */
[----:B--2---:R-:W-:Y:S02]  /*2480*/  FMNMX.FTZ R25, R88, R15, !PT ;  /* 0x0000000f58197209 */ /* 0x004fe40007810000 */
[----:B------:R-:W-:Y:S02]  /*2490*/  FSEL R15, R76, -INF , P6 ;  /* 0xff8000004c0f7808 */ /* 0x000fe40003000000 */
[----:B------:R-:W-:-:S03]  /*24a0*/  FMNMX.FTZ R12, R90, R25, !PT ;  /* 0x000000195a0c7209 */ /* 0x000fc60007810000 */
[----:B------:R-:W2:Y:S01]  /*24b0*/  MUFU.TANH R10, R10 ;  /* 0x0000000a000a7308 */ /* 0x000ea20000002400 */
[----:B------:R-:W-:-:S04]  /*24c0*/  FMNMX.FTZ R12, R15, R12, !PT ;  /* 0x0000000c0f0c7209 */ /* 0x000fc80007810000 */
[----:B------:R-:W-:Y:S02]  /*24d0*/  FMNMX.FTZ R24, R75, R12, !PT ;  /* 0x0000000c4b187209 */ /* 0x000fe40007810000 */
[----:B-1----:R-:W-:Y:S01]  /*24e0*/  FSEL R12, R7, -INF , P2 ;  /* 0xff800000070c7808 */ /* 0x002fe20001000000 */
[----:B------:R-:W-:Y:S01]  /*24f0*/  MUFU.TANH R83, R83 ;  /* 0x0000005300537308 */ /* 0x000fe20000002400 */
[C---:B------:R-:W-:Y:S02]  /*2500*/  ISETP.GT.AND P2, PT, R125.reuse, 0x20, PT ;  /* 0x000000207d00780c */ /* 0x040fe40003f44270 */
[----:B0-----:R-:W-:Y:S02]  /*2510*/  FSEL R8, R8, -INF , P1 ;  /* 0xff80000008087808 */ /* 0x001fe40000800000 */
[----:B------:R-:W-:-:S03]  /*2520*/  ISETP.GT.AND P1, PT, R125, 0x21, PT ;  /* 0x000000217d00780c */ /* 0x000fc60003f24270 */
[----:B------:R-:W-:Y:S01]  /*2530*/  MUFU.TANH R9, R9 ;  /* 0x0000000900097308 */ /* 0x000fe20000002400 */
[----:B--2---:R-:W-:Y:S02]  /*2540*/  FSEL R10, R10, -INF , P6 ;  /* 0xff8000000a0a7808 */ /* 0x004fe40003000000 */
[----:B------:R-:W-:-:S05]  /*2550*/  ISETP.GT.AND P6, PT, R125, 0x28, PT ;  /* 0x000000287d00780c */ /* 0x000fca0003fc4270 */
[----:B------:R-:W0:Y:S08]  /*2560*/  MUFU.TANH R94, R94 ;  /* 0x0000005e005e7308 */ /* 0x000e300000002400 */
[----:B------:R1:W-:Y:S08]  /*2570*/  MUFU.TANH R117, R27 ;  /* 0x0000001b00757308 */ /* 0x0003f00000002400 */
[----:B------:R-:W-:Y:S01]  /*2580*/  MUFU.TANH R14, R14 ;  /* 0x0000000e000e7308 */ /* 0x000fe20000002400 */
[----:B-1----:R-:W-:-:S02]  /*2590*/  FSEL R27, R80, -INF , P4 ;  /* 0xff800000501b7808 */ /* 0x002fc40002000000 */
[----:B0-----:R-:W-:Y:S02]  /*25a0*/  FSEL R25, R94, -INF , P6 ;  /* 0xff8000005e197808 */ /* 0x001fe40003000000 */
[----:B------:R-:W-:-:S03]  /*25b0*/  FMNMX.FTZ R24, R27, R24, !PT ;  /* 0x000000181b187209 */ /* 0x000fc60007810000 */
[----:B------:R-:W0:Y:S08]  /*25c0*/  MUFU.TANH R95, R95 ;  /* 0x0000005f005f7308 */ /* 0x000e300000002400 */
[----:B------:R1:W-:Y:S08]  /*25d0*/  MUFU.TANH R91, R85 ;  /* 0x00000055005b7308 */ /* 0x0003f00000002400 */
[----:B------:R-:W2:Y:S01]  /*25e0*/  MUFU.TANH R13, R13 ;  /* 0x0000000d000d7308 */ /* 0x000ea20000002400 */
[----:B-1----:R-:W-:-:S04]  /*25f0*/  FSEL R85, R79, -INF , P3 ;  /* 0xff8000004f557808 */ /* 0x002fc80001800000 */
[----:B------:R-:W-:-:S03]  /*2600*/  FMNMX.FTZ R24, R85, R24, !PT ;  /* 0x0000001855187209 */ /* 0x000fc60007810000 */
[----:B------:R-:W-:Y:S08]  /*2610*/  MUFU.TANH R98, R98 ;  /* 0x0000006200627308 */ /* 0x000ff00000002400 */
[----:B------:R1:W-:Y:S08]  /*2620*/  MUFU.TANH R97, R71 ;  /* 0x0000004700617308 */ /* 0x0003f00000002400 */
[----:B------:R-:W-:Y:S01]  /*2630*/  MUFU.TANH R21, R21 ;  /* 0x0000001500157308 */ /* 0x000fe20000002400 */
[----:B-1----:R-:W-:-:S07]  /*2640*/  FSEL R71, R86, -INF , P2 ;  /* 0xff80000056477808 */ /* 0x002fce0001000000 */
[----:B------:R1:W-:Y:S08]  /*2650*/  MUFU.TANH R93, R63 ;  /* 0x0000003f005d7308 */ /* 0x0003f00000002400 */
[----:B------:R-:W3:Y:S01]  /*2660*/  MUFU.TANH R99, R99 ;  /* 0x0000006300637308 */ /* 0x000ee20000002400 */
[----:B-1----:R-:W-:Y:S01]  /*2670*/  FMUL.FTZ R63, R0, R69 ;  /* 0x00000045003f7220 */ /* 0x002fe20000410000 */
[----:B------:R-:W-:-:S06]  /*2680*/  FSEL R69, R83, -INF , P1 ;  /* 0xff80000053457808 */ /* 0x000fcc0000800000 */
[----:B------:R1:W-:Y:S08]  /*2690*/  MUFU.TANH R116, R26 ;  /* 0x0000001a00747308 */ /* 0x0003f00000002400 */
[----:B------:R-:W-:Y:S01]  /*26a0*/  MUFU.TANH R20, R20 ;  /* 0x0000001400147308 */ /* 0x000fe20000002400 */
[----:B-1----:R-:W-:Y:S02]  /*26b0*/  FMNMX.FTZ R26, R71, R24, !PT ;  /* 0x00000018471a7209 */ /* 0x002fe40007810000 */
[----:B------:R-:W-:-:S02]  /*26c0*/  FSEL R24, R9, -INF , P5 ;  /* 0xff80000009187808 */ /* 0x000fc40002800000 */
[----:B------:R-:W-:-:S03]  /*26d0*/  ISETP.GT.AND P5, PT, R125, 0x29, PT ;  /* 0x000000297d00780c */ /* 0x000fc60003fa4270 */
[----:B------:R-:W-:Y:S01]  /*26e0*/  MUFU.TANH R102, R102 ;  /* 0x0000006600667308 */ /* 0x000fe20000002400 */
[----:B0-----:R-:W-:-:S07]  /*26f0*/  FSEL R83, R95, -INF , P5 ;  /* 0xff8000005f537808 */ /* 0x001fce0002800000 */
[----:B------:R0:W-:Y:S08]  /*2700*/  MUFU.TANH R118, R30 ;  /* 0x0000001e00767308 */ /* 0x0001f00000002400 */
[----:B------:R-:W1:Y:S01]  /*2710*/  MUFU.TANH R74, R74 ;  /* 0x0000004a004a7308 */ /* 0x000e620000002400 */
[----:B0-----:R-:W-:Y:S02]  /*2720*/  FMNMX.FTZ R30, R69, R26, !PT ;  /* 0x0000001a451e7209 */ /* 0x001fe40007810000 */
[----:B------:R-:W-:-:S02]  /*2730*/  FSEL R26, R14, -INF , P4 ;  /* 0xff8000000e1a7808 */ /* 0x000fc40002000000 */
[----:B------:R-:W-:Y:S02]  /*2740*/  ISETP.GT.AND P4, PT, R125, 0x30, PT ;  /* 0x000000307d00780c */ /* 0x000fe40003f84270 */
[----:B------:R-:W-:Y:S01]  /*2750*/  FMNMX.FTZ R14, R25, R30, !PT ;  /* 0x0000001e190e7209 */ /* 0x000fe20007810000 */
[----:B------:R-:W-:Y:S01]  /*2760*/  MUFU.TANH R103, R103 ;  /* 0x0000006700677308 */ /* 0x000fe20000002400 */
[----:B--2---:R-:W-:Y:S01]  /*2770*/  FSEL R30, R13, -INF , P3 ;  /* 0xff8000000d1e7808 */ /* 0x004fe20001800000 */
[----:B------:R-:W-:Y:S01]  /*2780*/  IMAD.U32 R13, RZ, RZ, UR6 ;  /* 0x00000006ff0d7e24 */ /* 0x000fe2000f8e00ff */
[----:B------:R-:W-:Y:S02]  /*2790*/  ISETP.GT.AND P3, PT, R125, 0x31, PT ;  /* 0x000000317d00780c */ /* 0x000fe40003f64270 */
[----:B------:R-:W-:Y:S02]  /*27a0*/  FMNMX.FTZ R14, R83, R14, !PT ;  /* 0x0000000e530e7209 */ /* 0x000fe40007810000 */
[----:B---3--:R-:W-:Y:S01]  /*27b0*/  FSEL R65, R99, -INF , P3 ;  /* 0xff80000063417808 */ /* 0x008fe20001800000 */
[----:B------:R-:W0:Y:S01]  /*27c0*/  MUFU.TANH R73, R73 ;  /* 0x0000004900497308 */ /* 0x000e220000002400 */
[----:B-1----:R-:W-:-:S02]  /*27d0*/  FSEL R74, R74, -INF , P6 ;  /* 0xff8000004a4a7808 */ /* 0x002fc40003000000 */
[----:B------:R-:W-:Y:S02]  /*27e0*/  ISETP.GT.AND P6, PT, R125, 0x40, PT ;  /* 0x000000407d00780c */ /* 0x000fe40003fc4270 */
[----:B------:R-:W-:-:S03]  /*27f0*/  R2UR UR6, R4 ;  /* 0x00000000040672ca */ /* 0x000fc600000e0000 */
[----:B------:R1:W-:Y:S08]  /*2800*/  MUFU.TANH R96, R67 ;  /* 0x0000004300607308 */ /* 0x0003f00000002400 */
[----:B------:R-:W2:Y:S01]  /*2810*/  MUFU.TANH R78, R78 ;  /* 0x0000004e004e7308 */ /* 0x000ea20000002400 */
[----:B-1----:R-:W-:Y:S01]  /*2820*/  FSEL R67, R98, -INF , P4 ;  /* 0xff80000062437808 */ /* 0x002fe20002000000 */
[----:B------:R-:W-:Y:S01]  /*2830*/  UIADD3 UR6, UR6, 0x22840, URZ ;  /* 0x0002284006067890 */ /* 0x000fe2000fffe03f */
[----:B0-----:R-:W-:-:S02]  /*2840*/  FSEL R40, R73, -INF , P5 ;  /* 0xff80000049287808 */ /* 0x001fc40002800000 */
[----:B------:R-:W-:Y:S01]  /*2850*/  FMNMX.FTZ R14, R67, R14, !PT ;  /* 0x0000000e430e7209 */ /* 0x000fe20007810000 */
[----:B------:R-:W-:Y:S01]  /*2860*/  UPRMT UR6, UR38, 0x654, UR6 ;  /* 0x0000065426067896 */ /* 0x000fe20008000006 */
[----:B------:R-:W-:Y:S01]  /*2870*/  ISETP.GT.AND P5, PT, R125, 0x41, PT ;  /* 0x000000417d00780c */ /* 0x000fe20003fa4270 */
[----:B------:R0:W-:Y:S01]  /*2880*/  MUFU.TANH R121, R34 ;  /* 0x0000002200797308 */ /* 0x0001e20000002400 */
[----:B------:R-:W-:-:S06]  /*2890*/  FMNMX.FTZ R14, R65, R14, !PT ;  /* 0x0000000e410e7209 */ /* 0x000fcc0007810000 */
[----:B------:R-:W-:Y:S01]  /*28a0*/  SYNCS.ARRIVE.TRANS64.RED.A1T0 RZ, [UR6], RZ ;  /* 0x000000ffffff79a7 */ /* 0x000fe20008100406 */
[----:B------:R1:W-:Y:S01]  /*28b0*/  MUFU.TANH R92, R62 ;  /* 0x0000003e005c7308 */ /* 0x0003e20000002400 */
[----:B0-----:R-:W-:Y:S02]  /*28c0*/  FSEL R34, R21, -INF , P2 ;  /* 0xff80000015227808 */ /* 0x001fe40001000000 */
[C---:B------:R-:W-:Y:S02]  /*28d0*/  ISETP.GT.AND P2, PT, R125.reuse, 0x38, PT ;  /* 0x000000387d00780c */ /* 0x040fe40003f44270 */
[----:B--2---:R-:W-:Y:S02]  /*28e0*/  FSEL R78, R78, -INF , P4 ;  /* 0xff8000004e4e7808 */ /* 0x004fe40002000000 */
[----:B------:R-:W-:Y:S01]  /*28f0*/  ISETP.GT.AND P4, PT, R125, 0x48, PT ;  /* 0x000000487d00780c */ /* 0x000fe20003f84270 */
[----:B------:R-:W-:Y:S01]  /*2900*/  MUFU.TANH R77, R77 ;  /* 0x0000004d004d7308 */ /* 0x000fe20000002400 */
[C---:B-1----:R-:W-:Y:S01]  /*2910*/  FMUL.FTZ R62, R0.reuse, R68 ;  /* 0x00000044003e7220 */ /* 0x042fe20000410000 */
[----:B------:R-:W-:Y:S01]  /*2920*/  FMUL.FTZ R68, R0, R45 ;  /* 0x0000002d00447220 */ /* 0x000fe20000410000 */
[----:B------:R-:W-:-:S04]  /*2930*/  FSEL R45, R102, -INF , P2 ;  /* 0xff800000662d7808 */ /* 0x000fc80001000000 */
[----:B------:R-:W-:Y:S01]  /*2940*/  FMNMX.FTZ R14, R45, R14, !PT ;  /* 0x0000000e2d0e7209 */ /* 0x000fe20007810000 */
[----:B------:R0:W-:Y:S08]  /*2950*/  MUFU.TANH R123, R38 ;  /* 0x00000026007b7308 */ /* 0x0001f00000002400 */
[----:B------:R-:W1:Y:S01]  /*2960*/  MUFU.TANH R82, R82 ;  /* 0x0000005200527308 */ /* 0x000e620000002400 */
[----:B0-----:R-:W-:-:S02]  /*2970*/  FSEL R38, R20, -INF , P1 ;  /* 0xff80000014267808 */ /* 0x001fc40000800000 */
[----:B------:R-:W-:-:S04]  /*2980*/  ISETP.GT.AND P1, PT, R125, 0x39, PT ;  /* 0x000000397d00780c */ /* 0x000fc80003f24270 */
[----:B------:R-:W-:Y:S01]  /*2990*/  FSEL R79, R103, -INF , P1 ;  /* 0xff800000674f7808 */ /* 0x000fe20000800000 */
[----:B------:R-:W-:Y:S03]  /*29a0*/  MUFU.TANH R81, R81 ;  /* 0x0000005100517308 */ /* 0x000fe60000002400 */
[----:B------:R-:W-:-:S05]  /*29b0*/  FMNMX.FTZ R14, R79, R14, !PT ;  /* 0x0000000e4f0e7209 */ /* 0x000fca0007810000 */
[----:B------:R-:W-:Y:S01]  /*29c0*/  MUFU.TANH R66, R66 ;  /* 0x0000004200427308 */ /* 0x000fe20000002400 */
[----:B-1----:R-:W-:Y:S02]  /*29d0*/  FSEL R82, R82, -INF , P2 ;  /* 0xff80000052527808 */ /* 0x002fe40001000000 */
[----:B------:R-:W-:-:S05]  /*29e0*/  ISETP.GT.AND P2, PT, R125, 0x50, PT ;  /* 0x000000507d00780c */ /* 0x000fca0003f44270 */
[----:B------:R0:W-:Y:S08]  /*29f0*/  MUFU.TANH R113, R55 ;  /* 0x0000003700717308 */ /* 0x0001f00000002400 */
[----:B------:R-:W1:Y:S01]  /*2a00*/  MUFU.TANH R56, R56 ;  /* 0x0000003800387308 */ /* 0x000e620000002400 */
[----:B0-----:R-:W-:-:S04]  /*2a10*/  FSEL R55, R89, -INF , P6 ;  /* 0xff80000059377808 */ /* 0x001fc80003000000 */
[----:B------:R-:W-:-:S03]  /*2a20*/  FMNMX.FTZ R14, R55, R14, !PT ;  /* 0x0000000e370e7209 */ /* 0x000fc60007810000 */
[----:B------:R0:W-:Y:S08]  /*2a30*/  MUFU.TANH R111, R53 ;  /* 0x00000035006f7308 */ /* 0x0001f00000002400 */
[----:B------:R-:W-:Y:S01]  /*2a40*/  MUFU.TANH R57, R57 ;  /* 0x0000003900397308 */ /* 0x000fe20000002400 */
[----:B0-----:R-:W-:Y:S02]  /*2a50*/  FSEL R53, R91, -INF , P5 ;  /* 0xff8000005b357808 */ /* 0x001fe40002800000 */
[----:B-1----:R-:W-:-:S02]  /*2a60*/  FSEL R56, R56, -INF , P6 ;  /* 0xff80000038387808 */ /* 0x002fc40003000000 */
[----:B------:R-:W-:Y:S02]  /*2a70*/  FMNMX.FTZ R14, R53, R14, !PT ;  /* 0x0000000e350e7209 */ /* 0x000fe40007810000 */
[----:B------:R-:W-:Y:S01]  /*2a80*/  ISETP.GT.AND P6, PT, R125, 0x58, PT ;  /* 0x000000587d00780c */ /* 0x000fe20003fc4270 */
[----:B------:R0:W-:Y:S08]  /*2a90*/  MUFU.TANH R100, R42 ;  /* 0x0000002a00647308 */ /* 0x0001f00000002400 */
[----:B------:R-:W-:Y:S01]  /*2aa0*/  MUFU.TANH R70, R70 ;  /* 0x0000004600467308 */ /* 0x000fe20000002400 */
[----:B0-----:R-:W-:-:S02]  /*2ab0*/  FSEL R42, R77, -INF , P3 ;  /* 0xff8000004d2a7808 */ /* 0x001fc40001800000 */
[----:B------:R-:W-:-:S04]  /*2ac0*/  ISETP.GT.AND P3, PT, R125, 0x49, PT ;  /* 0x000000497d00780c */ /* 0x000fc80003f64270 */
[----:B------:R-:W-:Y:S01]  /*2ad0*/  FSEL R73, R93, -INF , P3 ;  /* 0xff8000005d497808 */ /* 0x000fe20001800000 */
[----:B------:R0:W-:Y:S08]  /*2ae0*/  MUFU.TANH R107, R49 ;  /* 0x00000031006b7308 */ /* 0x0001f00000002400 */
[----:B------:R-:W1:Y:S01]  /*2af0*/  MUFU.TANH R58, R58 ;  /* 0x0000003a003a7308 */ /* 0x000e620000002400 */
[----:B0-----:R-:W-:-:S04]  /*2b00*/  FSEL R49, R92, -INF , P4 ;  /* 0xff8000005c317808 */ /* 0x001fc80002000000 */
[----:B------:R-:W-:-:S03]  /*2b10*/  FMNMX.FTZ R14, R49, R14, !PT ;  /* 0x0000000e310e7209 */ /* 0x000fc60007810000 */
[----:B------:R-:W-:Y:S01]  /*2b20*/  MUFU.TANH R59, R59 ;  /* 0x0000003b003b7308 */ /* 0x000fe20000002400 */
[----:B------:R-:W-:-:S07]  /*2b30*/  FMNMX.FTZ R14, R73, R14, !PT ;  /* 0x0000000e490e7209 */ /* 0x000fce0007810000 */
[----:B------:R0:W-:Y:S01]  /*2b40*/  MUFU.TANH R101, R44 ;  /* 0x0000002c00657308 */ /* 0x0001e20000002400 */
[----:B-1----:R-:W-:Y:S02]  /*2b50*/  FSEL R58, R58, -INF , P4 ;  /* 0xff8000003a3a7808 */ /* 0x002fe40002000000 */
[----:B------:R-:W-:-:S04]  /*2b60*/  ISETP.GT.AND P4, PT, R125, 0x60, PT ;  /* 0x000000607d00780c */ /* 0x000fc80003f84270 */
[----:B------:R-:W-:Y:S01]  /*2b70*/  FSEL R20, R100, -INF , P4 ;  /* 0xff80000064147808 */ /* 0x000fe20002000000 */
[----:B------:R1:W-:Y:S01]  /*2b80*/  MUFU.TANH R109, R51 ;  /* 0x00000033006d7308 */ /* 0x0003e20000002400 */
[----:B0-----:R-:W-:Y:S02]  /*2b90*/  FSEL R44, R81, -INF , P1 ;  /* 0xff800000512c7808 */ /* 0x001fe40000800000 */
[----:B------:R-:W-:-:S05]  /*2ba0*/  ISETP.GT.AND P1, PT, R125, 0x51, PT ;  /* 0x000000517d00780c */ /* 0x000fca0003f24270 */
[----:B------:R-:W-:Y:S01]  /*2bb0*/  MUFU.TANH R61, R61 ;  /* 0x0000003d003d7308 */ /* 0x000fe20000002400 */
[----:B-1----:R-:W-:-:S04]  /*2bc0*/  FSEL R51, R66, -INF , P2 ;  /* 0xff80000042337808 */ /* 0x002fc80001000000 */
[----:B------:R-:W-:-:S03]  /*2bd0*/  FMNMX.FTZ R14, R51, R14, !PT ;  /* 0x0000000e330e7209 */ /* 0x000fc60007810000 */
[----:B------:R-:W-:Y:S08]  /*2be0*/  MUFU.TANH R43, R43 ;  /* 0x0000002b002b7308 */ /* 0x000ff00000002400 */
[----:B------:R0:W-:Y:S08]  /*2bf0*/  MUFU.TANH R105, R47 ;  /* 0x0000002f00697308 */ /* 0x0001f00000002400 */
[----:B------:R-:W1:Y:S01]  /*2c00*/  MUFU.TANH R60, R60 ;  /* 0x0000003c003c7308 */ /* 0x000e620000002400 */
[----:B0-----:R-:W-:-:S04]  /*2c10*/  FSEL R47, R96, -INF , P1 ;  /* 0xff800000602f7808 */ /* 0x001fc80000800000 */
[----:B------:R-:W-:-:S03]  /*2c20*/  FMNMX.FTZ R14, R47, R14, !PT ;  /* 0x0000000e2f0e7209 */ /* 0x000fc60007810000 */
[----:B------:R0:W-:Y:S08]  /*2c30*/  MUFU.TANH R104, R46 ;  /* 0x0000002e00687308 */ /* 0x0001f00000002400 */
[----:B------:R2:W-:Y:S01]  /*2c40*/  MUFU.TANH R124, R39 ;  /* 0x00000027007c7308 */ /* 0x0005e20000002400 */
[----:B0-----:R-:W-:Y:S02]  /*2c50*/  FSEL R46, R57, -INF , P5 ;  /* 0xff800000392e7808 */ /* 0x001fe40002800000 */
[----:B------:R-:W-:-:S02]  /*2c60*/  ISETP.GT.AND P5, PT, R125, 0x59, PT ;  /* 0x000000597d00780c */ /* 0x000fc40003fa4270 */
[----:B-1----:R-:W-:Y:S02]  /*2c70*/  FSEL R60, R60, -INF , P1 ;  /* 0xff8000003c3c7808 */ /* 0x002fe40000800000 */
[----:B------:R-:W-:Y:S01]  /*2c80*/  ISETP.GT.AND P1, PT, R125, 0x69, PT ;  /* 0x000000697d00780c */ /* 0x000fe20003f24270 */
[----:B------:R-:W0:Y:S01]  /*2c90*/  MUFU.TANH R62, R62 ;  /* 0x0000003e003e7308 */ /* 0x000e220000002400 */
[----:B--2---:R-:W-:-:S04]  /*2ca0*/  FSEL R39, R70, -INF , P6 ;  /* 0xff80000046277808 */ /* 0x004fc80003000000 */
[----:B------:R-:W-:-:S03]  /*2cb0*/  FMNMX.FTZ R14, R39, R14, !PT ;  /* 0x0000000e270e7209 */ /* 0x000fc60007810000 */
[----:B------:R1:W-:Y:S08]  /*2cc0*/  MUFU.TANH R119, R31 ;  /* 0x0000001f00777308 */ /* 0x0003f00000002400 */
[----:B------:R-:W-:Y:S01]  /*2cd0*/  MUFU.TANH R63, R63 ;  /* 0x0000003f003f7308 */ /* 0x000fe20000002400 */
[----:B-1----:R-:W-:Y:S02]  /*2ce0*/  FSEL R31, R97, -INF , P5 ;  /* 0xff800000611f7808 */ /* 0x002fe40002800000 */
[----:B0-----:R-:W-:-:S02]  /*2cf0*/  FSEL R62, R62, -INF , P6 ;  /* 0xff8000003e3e7808 */ /* 0x001fc40003000000 */
[----:B------:R-:W-:Y:S02]  /*2d00*/  FMNMX.FTZ R7, R31, R14, !PT ;  /* 0x0000000e1f077209 */ /* 0x000fe40007810000 */
[----:B------:R-:W-:Y:S01]  /*2d10*/  ISETP.GT.AND P6, PT, R125, 0x70, PT ;  /* 0x000000707d00780c */ /* 0x000fe20003fc4270 */
[----:B------:R0:W-:Y:S01]  /*2d20*/  MUFU.TANH R106, R48 ;  /* 0x00000030006a7308 */ /* 0x0001e20000002400 */
[----:B------:R-:W-:-:S07]  /*2d30*/  FMNMX.FTZ R7, R20, R7, !PT ;  /* 0x0000000714077209 */ /* 0x000fce0007810000 */
[----:B------:R1:W2:Y:S01]  /*2d40*/  MUFU.TANH R108, R50 ;  /* 0x00000032006c7308 */ /* 0x0002a20000002400 */
[----:B0-----:R-:W-:Y:S02]  /*2d50*/  FSEL R48, R59, -INF , P3 ;  /* 0xff8000003b307808 */ /* 0x001fe40001800000 */
[----:B------:R-:W-:-:S04]  /*2d60*/  ISETP.GT.AND P3, PT, R125, 0x61, PT ;  /* 0x000000617d00780c */ /* 0x000fc80003f64270 */
[----:B------:R-:W-:Y:S01]  /*2d70*/  FSEL R86, R43, -INF , P3 ;  /* 0xff8000002b567808 */ /* 0x000fe20001800000 */
[----:B------:R-:W0:Y:S01]  /*2d80*/  MUFU.TANH R64, R64 ;  /* 0x0000004000407308 */ /* 0x000e220000002400 */
[----:B-1----:R-:W-:Y:S02]  /*2d90*/  FSEL R50, R61, -INF , P2 ;  /* 0xff8000003d327808 */ /* 0x002fe40001000000 */
[----:B------:R-:W-:Y:S02]  /*2da0*/  ISETP.GT.AND P2, PT, R125, 0x68, PT ;  /* 0x000000687d00780c */ /* 0x000fe40003f44270 */
[----:B------:R-:W-:Y:S02]  /*2db0*/  FMNMX.FTZ R7, R86, R7, !PT ;  /* 0x0000000756077209 */ /* 0x000fe40007810000 */
[----:B------:R-:W-:Y:S01]  /*2dc0*/  FSEL R92, R104, -INF , P2 ;  /* 0xff800000685c7808 */ /* 0x000fe20001000000 */
[----:B------:R-:W1:Y:S01]  /*2dd0*/  MUFU.TANH R41, R41 ;  /* 0x0000002900297308 */ /* 0x000e620000002400 */
[----:B--2---:R-:W-:-:S02]  /*2de0*/  FSEL R43, R108, -INF , P6 ;  /* 0xff8000006c2b7808 */ /* 0x004fc40003000000 */
[----:B------:R-:W-:Y:S02]  /*2df0*/  FMNMX.FTZ R14, R92, R7, !PT ;  /* 0x000000075c0e7209 */ /* 0x000fe40007810000 */
[----:B------:R-:W-:Y:S02]  /*2e00*/  FSEL R66, R101, -INF , P2 ;  /* 0xff80000065427808 */ /* 0x000fe40001000000 */
[C---:B------:R-:W-:Y:S01]  /*2e10*/  ISETP.GT.AND P2, PT, R125.reuse, 0x80, PT ;  /* 0x000000807d00780c */ /* 0x040fe20003f44270 */
[----:B------:R1:W2:Y:S01]  /*2e20*/  MUFU.TANH R112, R54 ;  /* 0x0000003600707308 */ /* 0x0002a20000002400 */
[----:B0-----:R-:W-:Y:S02]  /*2e30*/  FSEL R64, R64, -INF , P4 ;  /* 0xff80000040407808 */ /* 0x001fe40002000000 */
[----:B------:R-:W-:Y:S02]  /*2e40*/  ISETP.GT.AND P4, PT, R125, 0x78, PT ;  /* 0x000000787d00780c */ /* 0x000fe40003f84270 */
[----:B------:R-:W-:-:S02]  /*2e50*/  FSEL R61, R116, -INF , P2 ;  /* 0xff800000743d7808 */ /* 0x000fc40001000000 */
[----:B------:R-:W-:Y:S01]  /*2e60*/  FSEL R70, R106, -INF , P6 ;  /* 0xff8000006a467808 */ /* 0x000fe20003000000 */
[----:B------:R0:W-:Y:S01]  /*2e70*/  MUFU.TANH R122, R35 ;  /* 0x00000023007a7308 */ /* 0x0001e20000002400 */
[----:B-1----:R-:W-:Y:S02]  /*2e80*/  FSEL R54, R41, -INF , P3 ;  /* 0xff80000029367808 */ /* 0x002fe40001800000 */
[C---:B------:R-:W-:Y:S02]  /*2e90*/  ISETP.GT.AND P3, PT, R125.reuse, 0x79, PT ;  /* 0x000000797d00780c */ /* 0x040fe40003f64270 */
[----:B------:R-:W-:Y:S02]  /*2ea0*/  ISETP.GT.AND P6, PT, R125, 0x88, PT ;  /* 0x000000887d00780c */ /* 0x000fe40003fc4270 */
[----:B------:R-:W-:Y:S01]  /*2eb0*/  FSEL R59, R113, -INF , P3 ;  /* 0xff800000713b7808 */ /* 0x000fe20001800000 */
[----:B------:R-:W1:Y:S01]  /*2ec0*/  MUFU.TANH R68, R68 ;  /* 0x0000004400447308 */ /* 0x000e620000002400 */
[----:B0-----:R-:W-:-:S02]  /*2ed0*/  FSEL R35, R105, -INF , P1 ;  /* 0xff80000069237808 */ /* 0x001fc40000800000 */
[----:B--2---:R-:W-:Y:S02]  /*2ee0*/  FSEL R41, R112, -INF , P4 ;  /* 0xff80000070297808 */ /* 0x004fe40002000000 */
[----:B------:R-:W-:Y:S02]  /*2ef0*/  FMNMX.FTZ R14, R35, R14, !PT ;  /* 0x0000000e230e7209 */ /* 0x000fe40007810000 */
[----:B------:R-:W-:Y:S01]  /*2f00*/  FSEL R77, R118, -INF , P6 ;  /* 0xff800000764d7808 */ /* 0x000fe20003000000 */
[----:B------:R0:W2:Y:S01]  /*2f10*/  MUFU.TANH R110, R52 ;  /* 0x00000034006e7308 */ /* 0x0000a20000002400 */
[----:B------:R-:W-:Y:S02]  /*2f20*/  FMNMX.FTZ R14, R43, R14, !PT ;  /* 0x0000000e2b0e7209 */ /* 0x000fe40007810000 */
[----:B------:R-:W-:Y:S02]  /*2f30*/  FSEL R80, R111, -INF , P3 ;  /* 0xff8000006f507808 */ /* 0x000fe40001800000 */
[----:B------:R-:W-:-:S02]  /*2f40*/  ISETP.GT.AND P3, PT, R125, 0x91, PT ;  /* 0x000000917d00780c */ /* 0x000fc40003f64270 */
[----:B------:R-:W-:Y:S01]  /*2f50*/  FSEL R94, R114, -INF , P2 ;  /* 0xff800000725e7808 */ /* 0x000fe20001000000 */
[----:B------:R-:W3:Y:S01]  /*2f60*/  MUFU.TANH R112, R28 ;  /* 0x0000001c00707308 */ /* 0x000ee20000002400 */
[----:B0-----:R-:W-:Y:S02]  /*2f70*/  FSEL R52, R63, -INF , P5 ;  /* 0xff8000003f347808 */ /* 0x001fe40002800000 */
[----:B------:R-:W-:Y:S02]  /*2f80*/  ISETP.GT.AND P5, PT, R125, 0x71, PT ;  /* 0x000000717d00780c */ /* 0x000fe40003fa4270 */
[----:B-1----:R-:W-:Y:S02]  /*2f90*/  FSEL R68, R68, -INF , P1 ;  /* 0xff80000044447808 */ /* 0x002fe40000800000 */
[----:B------:R-:W-:Y:S01]  /*2fa0*/  FSEL R57, R109, -INF , P5 ;  /* 0xff8000006d397808 */ /* 0x000fe20002800000 */
[----:B------:R-:W0:Y:S01]  /*2fb0*/  MUFU.TANH R116, R29 ;  /* 0x0000001d00747308 */ /* 0x000e220000002400 */
[----:B------:R-:W-:-:S02]  /*2fc0*/  ISETP.GT.AND P1, PT, R125, 0x81, PT ;  /* 0x000000817d00780c */ /* 0x000fc40003f24270 */
[----:B------:R-:W-:Y:S02]  /*2fd0*/  FMNMX.FTZ R14, R57, R14, !PT ;  /* 0x0000000e390e7209 */ /* 0x000fe40007810000 */
[----:B------:R-:W-:Y:S02]  /*2fe0*/  FSEL R63, R117, -INF , P1 ;  /* 0xff800000753f7808 */ /* 0x000fe40000800000 */
[----:B------:R-:W-:Y:S01]  /*2ff0*/  FMNMX.FTZ R14, R41, R14, !PT ;  /* 0x0000000e290e7209 */ /* 0x000fe20007810000 */
[----:B------:R-:W1:Y:S01]  /*3000*/  MUFU.TANH R118, R32 ;  /* 0x0000002000767308 */ /* 0x000e620000002400 */
[----:B------:R-:W-:Y:S02]  /*3010*/  FSEL R72, R107, -INF , P5 ;  /* 0xff8000006b487808 */ /* 0x000fe40002800000 */
[----:B------:R-:W-:Y:S02]  /*3020*/  FMNMX.FTZ R14, R59, R14, !PT ;  /* 0x0000000e3b0e7209 */ /* 0x000fe40007810000 */
[----:B------:R-:W-:-:S02]  /*3030*/  ISETP.GT.AND P5, PT, R125, 0x89, PT ;  /* 0x000000897d00780c */ /* 0x000fc40003fa4270 */
[----:B------:R-:W-:Y:S02]  /*3040*/  FMNMX.FTZ R14, R61, R14, !PT ;  /* 0x0000000e3d0e7209 */ /* 0x000fe40007810000 */
[----:B--2---:R-:W-:Y:S02]  /*3050*/  FSEL R76, R110, -INF , P4 ;  /* 0xff8000006e4c7808 */ /* 0x004fe40002000000 */
[----:B------:R-:W-:Y:S02]  /*3060*/  FMNMX.FTZ R14, R63, R14, !PT ;  /* 0x0000000e3f0e7209 */ /* 0x000fe40007810000 */
[----:B------:R-:W-:Y:S02]  /*3070*/  ISETP.GT.AND P4, PT, R125, 0x90, PT ;  /* 0x000000907d00780c */ /* 0x000fe40003f84270 */
[----:B------:R-:W-:Y:S02]  /*3080*/  FSEL R81, R119, -INF , P5 ;  /* 0xff80000077517808 */ /* 0x000fe40002800000 */
[----:B------:R-:W-:-:S02]  /*3090*/  FMNMX.FTZ R14, R77, R14, !PT ;  /* 0x0000000e4d0e7209 */ /* 0x000fc40007810000 */
[----:B------:R-:W-:Y:S02]  /*30a0*/  FSEL R89, R121, -INF , P4 ;  /* 0xff80000079597808 */ /* 0x000fe40002000000 */
[----:B------:R-:W-:Y:S02]  /*30b0*/  FMNMX.FTZ R14, R81, R14, !PT ;  /* 0x0000000e510e7209 */ /* 0x000fe40007810000 */
[----:B------:R-:W-:Y:S02]  /*30c0*/  ISETP.GT.AND P2, PT, R125, 0x98, PT ;  /* 0x000000987d00780c */ /* 0x000fe40003f44270 */
[----:B------:R-:W-:Y:S02]  /*30d0*/  FSEL R91, R122, -INF , P3 ;  /* 0xff8000007a5b7808 */ /* 0x000fe40001800000 */
[----:B------:R-:W-:Y:S01]  /*30e0*/  FMNMX.FTZ R14, R89, R14, !PT ;  /* 0x0000000e590e7209 */ /* 0x000fe20007810000 */
[----:B------:R-:W2:Y:S01]  /*30f0*/  MUFU.TANH R122, R36 ;  /* 0x00000024007a7308 */ /* 0x000ea20000002400 */
[----:B------:R-:W-:-:S02]  /*3100*/  FSEL R96, R115, -INF , P1 ;  /* 0xff80000073607808 */ /* 0x000fc40000800000 */
[----:B------:R-:W-:Y:S02]  /*3110*/  ISETP.GT.AND P1, PT, R125, 0x99, PT ;  /* 0x000000997d00780c */ /* 0x000fe40003f24270 */
[----:B------:R-:W-:Y:S02]  /*3120*/  FSEL R93, R123, -INF , P2 ;  /* 0xff8000007b5d7808 */ /* 0x000fe40001000000 */
[----:B------:R-:W-:Y:S02]  /*3130*/  FMNMX.FTZ R14, R91, R14, !PT ;  /* 0x0000000e5b0e7209 */ /* 0x000fe40007810000 */
[----:B------:R-:W-:Y:S02]  /*3140*/  FSEL R98, R124, -INF , P1 ;  /* 0xff8000007c627808 */ /* 0x000fe40000800000 */
[----:B------:R-:W-:Y:S01]  /*3150*/  FMNMX.FTZ R7, R93, R14, !PT ;  /* 0x0000000e5d077209 */ /* 0x000fe20007810000 */
[----:B------:R-:W4:Y:S01]  /*3160*/  MUFU.TANH R124, R37 ;  /* 0x00000025007c7308 */ /* 0x000f220000002400 */
[----:B---3--:R-:W-:-:S02]  /*3170*/  FSEL R112, R112, -INF , P6 ;  /* 0xff80000070707808 */ /* 0x008fc40003000000 */
[----:B------:R-:W-:Y:S02]  /*3180*/  FMNMX.FTZ R7, R98, R7, !PT ;  /* 0x0000000762077209 */ /* 0x000fe40007810000 */
[----:B0-----:R-:W-:Y:S02]  /*3190*/  FSEL R116, R116, -INF , P5 ;  /* 0xff80000074747808 */ /* 0x001fe40002800000 */
[----:B-1----:R-:W-:Y:S01]  /*31a0*/  FSEL R118, R118, -INF , P4 ;  /* 0xff80000076767808 */ /* 0x002fe20002000000 */
[----:B------:R-:W0:Y:S01]  /*31b0*/  SHFL.BFLY PT, R14, R7, 0x2, 0x1f ;  /* 0x0c401f00070e7f89 */ /* 0x000e2200000e0000 */
[----:B--2---:R-:W-:Y:S02]  /*31c0*/  FSEL R122, R122, -INF , P2 ;  /* 0xff8000007a7a7808 */ /* 0x004fe40001000000 */
[----:B----4-:R-:W-:Y:S02]  /*31d0*/  FSEL R124, R124, -INF , P1 ;  /* 0xff8000007c7c7808 */ /* 0x010fe40000800000 */
[----:B0-----:R-:W-:-:S05]  /*31e0*/  FMNMX.FTZ R9, R7, R14, !PT ;  /* 0x0000000e07097209 */ /* 0x001fca0007810000 */
[----:B------:R-:W0:Y:S02]  /*31f0*/  SHFL.BFLY PT, R14, R9, 0x1, 0x1f ;  /* 0x0c201f00090e7f89 */ /* 0x000e2400000e0000 */
[----:B0-----:R-:W-:-:S04]  /*3200*/  FMNMX.FTZ R14, R9, R14, !PT ;  /* 0x0000000e090e7209 */ /* 0x001fc80007810000 */
[C---:B------:R-:W-:Y:S01]  /*3210*/  FSETP.NEU.FTZ.AND P0, PT, R14.reuse, -INF , PT ;  /* 0xff8000000e00780b */ /* 0x040fe20003f1d000 */
[----:B------:R-:W-:-:S05]  /*3220*/  FFMA.FTZ R100, R14, R13, -8 ;  /* 0xc10000000e647423 */ /* 0x000fca000001000d */
[----:B------:R-:W-:Y:S02]  /*3230*/  FSEL R100, R100, RZ, P0 ;  /* 0x000000ff64647208 */ /* 0x000fe40000000000 */
[----:B------:R-:W-:Y:S02]  /*3240*/  ISETP.NE.AND P0, PT, R120, RZ, PT ;  /* 0x000000ff7800720c */ /* 0x000fe40003f05270 */
[----:B------:R-:W0:Y:S01]  /*3250*/  MUFU.TANH R120, R33 ;  /* 0x0000002100787308 */ /* 0x000e220000002400 */
[----:B------:R-:W-:-:S01]  /*3260*/  FFMA.FTZ R28, R11, R13, -R100 ;  /* 0x0000000d0b1c7223 */ /* 0x000fc20000010864 */
[--C-:B------:R-:W-:Y:S01]  /*3270*/  FFMA.FTZ R11, R15, R13, -R100.reuse ;  /* 0x0000000d0f0b7223 */ /* 0x100fe20000010864 */
[----:B------:R-:W-:Y:S01]  /*3280*/  FMNMX.FTZ R15, R6, R5, !PT ;  /* 0x00000005060f7209 */ /* 0x000fe20007810000 */
[-CC-:B------:R-:W-:Y:S01]  /*3290*/  FFMA.FTZ R29, R27, R13.reuse, -R100.reuse ;  /* 0x0000000d1b1d7223 */ /* 0x180fe20000010864 */
[----:B------:R-:W-:-:S01]  /*32a0*/  FFMA.FTZ R45, R45, R13, -R100 ;  /* 0x0000000d2d2d7223 */ /* 0x000fc20000010864 */
[--C-:B------:R-:W-:Y:S01]  /*32b0*/  FFMA.FTZ R106, R53, R13, -R100.reuse ;  /* 0x0000000d356a7223 */ /* 0x100fe20000010864 */
[----:B------:R-:W-:Y:S01]  /*32c0*/  FMNMX.FTZ R21, R12, R15, !PT ;  /* 0x0000000f0c157209 */ /* 0x000fe20007810000 */
[-CC-:B------:R-:W-:Y:S01]  /*32d0*/  FFMA.FTZ R53, R49, R13.reuse, -R100.reuse ;  /* 0x0000000d31357223 */ /* 0x180fe20000010864 */
[----:B------:R1:W-:Y:S01]  /*32e0*/  MUFU.EX2 R15, R29 ;  /* 0x0000001d000f7308 */ /* 0x0003e20000000800 */
[----:B------:R-:W-:-:S01]  /*32f0*/  FFMA.FTZ R114, R31, R13, -R100 ;  /* 0x0000000d1f727223 */ /* 0x000fc20000010864 */
[----:B------:R-:W-:Y:S01]  /*3300*/  FMNMX.FTZ R21, R8, R21, !PT ;  /* 0x0000001508157209 */ /* 0x000fe20007810000 */
[----:B------:R-:W-:-:S01]  /*3310*/  FFMA.FTZ R31, R20, R13, -R100 ;  /* 0x0000000d141f7223 */ /* 0x000fc20000010864 */
[-CC-:B------:R-:W-:Y:S01]  /*3320*/  FFMA.FTZ R51, R51, R13.reuse, -R100.reuse ;  /* 0x0000000d33337223 */ /* 0x180fe20000010864 */
[----:B------:R-:W-:-:S01]  /*3330*/  FFMA.FTZ R67, R67, R13, -R100 ;  /* 0x0000000d43437223 */ /* 0x000fc20000010864 */
[----:B------:R-:W-:Y:S01]  /*3340*/  FMNMX.FTZ R21, R10, R21, !PT ;  /* 0x000000150a157209 */ /* 0x000fe20007810000 */
[----:B------:R-:W-:-:S01]  /*3350*/  FFMA.FTZ R7, R84, R13, -R100 ;  /* 0x0000000d54077223 */ /* 0x000fc20000010864 */
[----:B0-----:R-:W-:Y:S01]  /*3360*/  FSEL R120, R120, -INF , P3 ;  /* 0xff80000078787808 */ /* 0x001fe20001800000 */
[----:B------:R-:W-:-:S01]  /*3370*/  FFMA.FTZ R9, R88, R13, -R100 ;  /* 0x0000000d58097223 */ /* 0x000fc20000010864 */
[----:B------:R-:W-:Y:S01]  /*3380*/  FMNMX.FTZ R21, R24, R21, !PT ;  /* 0x0000001518157209 */ /* 0x000fe20007810000 */
[----:B------:R-:W-:Y:S01]  /*3390*/  MUFU.EX2 R28, R28 ;  /* 0x0000001c001c7308 */ /* 0x000fe20000000800 */
[----:B------:R-:W-:-:S01]  /*33a0*/  FFMA.FTZ R32, R90, R13, -R100 ;  /* 0x0000000d5a207223 */ /* 0x000fc20000010864 */
[--C-:B------:R-:W-:Y:S01]  /*33b0*/  FFMA.FTZ R88, R69, R13, -R100.reuse ;  /* 0x0000000d45587223 */ /* 0x100fe20000010864 */
[----:B------:R-:W-:Y:S01]  /*33c0*/  FMNMX.FTZ R27, R26, R21, !PT ;  /* 0x000000151a1b7209 */ /* 0x000fe20007810000 */
[-CC-:B------:R-:W-:Y:S01]  /*33d0*/  FFMA.FTZ R126, R57, R13.reuse, -R100.reuse ;  /* 0x0000000d397e7223 */ /* 0x180fe20000010864 */
[----:B------:R-:W-:-:S01]  /*33e0*/  FFMA.FTZ R55, R55, R13, -R100 ;  /* 0x0000000d37377223 */ /* 0x000fc20000010864 */
[--C-:B------:R-:W-:Y:S01]  /*33f0*/  FFMA.FTZ R36, R75, R13, -R100.reuse ;  /* 0x0000000d4b247223 */ /* 0x100fe20000010864 */
        /* <DEDUP_REMOVED lines=28> */
[----:B-1----:R-:W-:Y:S01]  /*35c0*/  FMNMX.FTZ R29, R82, R27, !PT ;  /* 0x0000001b521d7209 */ /* 0x002fe20007810000 */
[-CC-:B------:R-:W-:Y:S01]  /*35d0*/  FFMA.FTZ R41, R41, R13.reuse, -R100.reuse ;  /* 0x0000000d29297223 */ /* 0x180fe20000010864 */
[----:B------:R-:W-:-:S01]  /*35e0*/  FFMA.FTZ R134, R91, R13, -R100 ;  /* 0x0000000d5b867223 */ /* 0x000fc20000010864 */
[----:B------:R-:W-:Y:S01]  /*35f0*/  FFMA.FTZ R98, R98, R13, -R100 ;  /* 0x0000000d62627223 */ /* 0x000fe20000010864 */
[----:B------:R-:W-:Y:S01]  /*3600*/  FMNMX.FTZ R29, R44, R29, !PT ;  /* 0x0000001d2c1d7209 */ /* 0x000fe20007810000 */
[----:B------:R-:W-:Y:S03]  /*3610*/  MUFU.EX2 R27, R67 ;  /* 0x00000043001b7308 */ /* 0x000fe60000000800 */
[----:B------:R-:W-:-:S04]  /*3620*/  FMNMX.FTZ R29, R56, R29, !PT ;  /* 0x0000001d381d7209 */ /* 0x000fc80007810000 */
[----:B------:R-:W-:Y:S01]  /*3630*/  FMNMX.FTZ R29, R46, R29, !PT ;  /* 0x0000001d2e1d7209 */ /* 0x000fe20007810000 */
[----:B------:R-:W-:Y:S03]  /*3640*/  MUFU.EX2 R36, R36 ;  /* 0x0000002400247308 */ /* 0x000fe60000000800 */
[----:B------:R-:W-:-:S04]  /*3650*/  FMNMX.FTZ R33, R58, R29, !PT ;  /* 0x0000001d3a217209 */ /* 0x000fc80007810000 */
[----:B------:R-:W-:Y:S01]  /*3660*/  FMNMX.FTZ R33, R48, R33, !PT ;  /* 0x0000002130217209 */ /* 0x000fe20007810000 */
[----:B------:R0:W-:Y:S03]  /*3670*/  MUFU.EX2 R29, R45 ;  /* 0x0000002d001d7308 */ /* 0x0001e60000000800 */
[----:B------:R-:W-:-:S04]  /*3680*/  FMNMX.FTZ R33, R50, R33, !PT ;  /* 0x0000002132217209 */ /* 0x000fc80007810000 */
[----:B------:R-:W-:Y:S01]  /*3690*/  FMNMX.FTZ R33, R60, R33, !PT ;  /* 0x000000213c217209 */ /* 0x000fe20007810000 */
[----:B------:R-:W-:Y:S03]  /*36a0*/  MUFU.EX2 R21, R71 ;  /* 0x0000004700157308 */ /* 0x000fe60000000800 */
[----:B------:R-:W-:-:S04]  /*36b0*/  FMNMX.FTZ R37, R62, R33, !PT ;  /* 0x000000213e257209 */ /* 0x000fc80007810000 */
[----:B------:R-:W-:Y:S01]  /*36c0*/  FMNMX.FTZ R37, R52, R37, !PT ;  /* 0x0000002534257209 */ /* 0x000fe20007810000 */
[----:B------:R-:W-:Y:S03]  /*36d0*/  MUFU.EX2 R33, R55 ;  /* 0x0000003700217308 */ /* 0x000fe60000000800 */
[----:B------:R-:W-:-:S04]  /*36e0*/  FMNMX.FTZ R37, R64, R37, !PT ;  /* 0x0000002540257209 */ /* 0x000fc80007810000 */
[----:B------:R-:W-:Y:S01]  /*36f0*/  FMNMX.FTZ R37, R54, R37, !PT ;  /* 0x0000002536257209 */ /* 0x000fe20007810000 */
[----:B------:R-:W-:Y:S03]  /*3700*/  MUFU.EX2 R84, R84 ;  /* 0x0000005400547308 */ /* 0x000fe60000000800 */
[----:B0-----:R-:W-:-:S04]  /*3710*/  FMNMX.FTZ R45, R66, R37, !PT ;  /* 0x00000025422d7209 */ /* 0x001fc80007810000 */
        /* <DEDUP_REMOVED lines=19> */
[----:B------:R-:W-:Y:S04]  /*3850*/  MUFU.EX2 R104, R104 ;  /* 0x0000006800687308 */ /* 0x000fe80000000800 */
[----:B------:R-:W0:Y:S04]  /*3860*/  SHFL.BFLY PT, R20, R49, 0x2, 0x1f ;  /* 0x0c401f0031147f89 */ /* 0x000e2800000e0000 */
[----:B------:R-:W-:Y:S08]  /*3870*/  MUFU.EX2 R106, R106 ;  /* 0x0000006a006a7308 */ /* 0x000ff00000000800 */
[----:B------:R-:W-:Y:S08]  /*3880*/  MUFU.EX2 R108, R108 ;  /* 0x0000006c006c7308 */ /* 0x000ff00000000800 */
[----:B------:R-:W-:Y:S01]  /*3890*/  MUFU.EX2 R110, R110 ;  /* 0x0000006e006e7308 */ /* 0x000fe20000000800 */
[----:B0-----:R-:W-:Y:S01]  /*38a0*/  FMNMX.FTZ R51, R49, R20, !PT ;  /* 0x0000001431337209 */ /* 0x001fe20007810000 */
[----:B------:R-:W-:-:S06]  /*38b0*/  FFMA.FTZ R49, R77, R13, -R100 ;  /* 0x0000000d4d317223 */ /* 0x000fcc0000010864 */
[----:B------:R-:W-:Y:S01]  /*38c0*/  MUFU.EX2 R39, R39 ;  /* 0x0000002700277308 */ /* 0x000fe20000000800 */
[----:B------:R-:W0:Y:S07]  /*38d0*/  SHFL.BFLY PT, R20, R51, 0x1, 0x1f ;  /* 0x0c201f0033147f89 */ /* 0x000e2e00000e0000 */
[----:B------:R-:W-:Y:S08]  /*38e0*/  MUFU.EX2 R114, R114 ;  /* 0x0000007200727308 */ /* 0x000ff00000000800 */
[----:B------:R-:W-:Y:S08]  /*38f0*/  MUFU.EX2 R31, R31 ;  /* 0x0000001f001f7308 */ /* 0x000ff00000000800 */
[----:B------:R-:W-:Y:S01]  /*3900*/  MUFU.EX2 R86, R86 ;  /* 0x0000005600567308 */ /* 0x000fe20000000800 */
[----:B0-----:R-:W-:Y:S01]  /*3910*/  FMNMX.FTZ R20, R51, R20, !PT ;  /* 0x0000001433147209 */ /* 0x001fe20007810000 */
[----:B------:R-:W-:-:S03]  /*3920*/  FFMA.FTZ R51, R89, R13, -R100 ;  /* 0x0000000d59337223 */ /* 0x000fc60000010864 */
[C---:B------:R-:W-:Y:S01]  /*3930*/  FSETP.NEU.FTZ.AND P1, PT, R20.reuse, -INF , PT ;  /* 0xff8000001400780b */ /* 0x040fe20003f3d000 */
[----:B------:R-:W-:-:S02]  /*3940*/  FFMA.FTZ R53, R20, R13, -8 ;  /* 0xc100000014357423 */ /* 0x000fc4000001000d */
[----:B------:R-:W-:Y:S03]  /*3950*/  MUFU.EX2 R47, R47 ;  /* 0x0000002f002f7308 */ /* 0x000fe60000000800 */
[----:B------:R-:W-:Y:S01]  /*3960*/  FSEL R67, R53, RZ, P1 ;  /* 0x000000ff35437208 */ /* 0x000fe20000800000 */
[----:B------:R-:W-:Y:S01]  /*3970*/  FFMA.FTZ R53, R93, R13, -R100 ;  /* 0x0000000d5d357223 */ /* 0x000fe20000010864 */
[----:B------:R-:W-:-:S03]  /*3980*/  PLOP3.LUT P1, PT, PT, PT, UP0, 0x80, 0x0 ;  /* 0x000000000000781c */ /* 0x000fc60003f2f008 */
[-CC-:B------:R-:W-:Y:S01]  /*3990*/  FFMA.FTZ R6, R6, R13.reuse, -R67.reuse ;  /* 0x0000000d06067223 */ /* 0x180fe20000010843 */
[----:B------:R-:W-:-:S01]  /*39a0*/  FFMA.FTZ R5, R5, R13, -R67 ;  /* 0x0000000d05057223 */ /* 0x000fc20000010843 */
[-CC-:B------:R-:W-:Y:S01]  /*39b0*/  FFMA.FTZ R12, R12, R13.reuse, -R67.reuse ;  /* 0x0000000d0c0c7223 */ /* 0x180fe20000010843 */
[----:B------:R-:W-:-:S01]  /*39c0*/  FFMA.FTZ R57, R8, R13, -R67 ;  /* 0x0000000d08397223 */ /* 0x000fc20000010843 */
[-CC-:B------:R-:W-:Y:S01]  /*39d0*/  FFMA.FTZ R8, R10, R13.reuse, -R67.reuse ;  /* 0x0000000d0a087223 */ /* 0x180fe20000010843 */
[----:B------:R-:W-:-:S01]  /*39e0*/  FFMA.FTZ R55, R24, R13, -R67 ;  /* 0x0000000d18377223 */ /* 0x000fc20000010843 */
[----:B------:R-:W-:Y:S01]  /*39f0*/  MUFU.EX2 R6, R6 ;  /* 0x0000000600067308 */ /* 0x000fe20000000800 */
[----:B------:R-:W-:-:S01]  /*3a00*/  FFMA.FTZ R26, R26, R13, -R67 ;  /* 0x0000000d1a1a7223 */ /* 0x000fc20000010843 */
[-CC-:B------:R-:W-:Y:S01]  /*3a10*/  FFMA.FTZ R10, R34, R13.reuse, -R67.reuse ;  /* 0x0000000d220a7223 */ /* 0x180fe20000010843 */
[----:B------:R-:W-:-:S01]  /*3a20*/  FFMA.FTZ R30, R30, R13, -R67 ;  /* 0x0000000d1e1e7223 */ /* 0x000fc20000010843 */
[-CC-:B------:R-:W-:Y:S01]  /*3a30*/  FFMA.FTZ R74, R74, R13.reuse, -R67.reuse ;  /* 0x0000000d4a4a7223 */ /* 0x180fe20000010843 */
[----:B------:R-:W-:-:S01]  /*3a40*/  FFMA.FTZ R40, R40, R13, -R67 ;  /* 0x0000000d28287223 */ /* 0x000fc20000010843 */
[-CC-:B------:R-:W-:Y:S01]  /*3a50*/  FFMA.FTZ R59, R42, R13.reuse, -R67.reuse ;  /* 0x0000000d2a3b7223 */ /* 0x180fe20000010843 */
[----:B------:R-:W-:-:S01]  /*3a60*/  FFMA.FTZ R82, R82, R13, -R67 ;  /* 0x0000000d52527223 */ /* 0x000fc20000010843 */
[----:B------:R-:W0:Y:S01]  /*3a70*/  MUFU.EX2 R5, R5 ;  /* 0x0000000500057308 */ /* 0x000e220000000800 */
[----:B------:R-:W-:-:S01]  /*3a80*/  FFMA.FTZ R44, R44, R13, -R67 ;  /* 0x0000000d2c2c7223 */ /* 0x000fc20000010843 */
[-CC-:B------:R-:W-:Y:S01]  /*3a90*/  FFMA.FTZ R24, R56, R13.reuse, -R67.reuse ;  /* 0x0000000d38187223 */ /* 0x180fe20000010843 */
[----:B------:R-:W-:-:S01]  /*3aa0*/  FFMA.FTZ R61, R46, R13, -R67 ;  /* 0x0000000d2e3d7223 */ /* 0x000fc20000010843 */
[-CC-:B------:R-:W-:Y:S01]  /*3ab0*/  FFMA.FTZ R58, R58, R13.reuse, -R67.reuse ;  /* 0x0000000d3a3a7223 */ /* 0x180fe20000010843 */
[----:B------:R-:W-:-:S01]  /*3ac0*/  FFMA.FTZ R48, R48, R13, -R67 ;  /* 0x0000000d30307223 */ /* 0x000fc20000010843 */
[-CC-:B------:R-:W-:Y:S01]  /*3ad0*/  FFMA.FTZ R63, R60, R13.reuse, -R67.reuse ;  /* 0x0000000d3c3f7223 */ /* 0x180fe20000010843 */
[----:B------:R-:W-:-:S01]  /*3ae0*/  FFMA.FTZ R62, R62, R13, -R67 ;  /* 0x0000000d3e3e7223 */ /* 0x000fc20000010843 */
[----:B------:R1:W2:Y:S01]  /*3af0*/  MUFU.EX2 R69, R12 ;  /* 0x0000000c00457308 */ /* 0x0002a20000000800 */
[----:B------:R-:W-:-:S01]  /*3b00*/  FFMA.FTZ R52, R52, R13, -R67 ;  /* 0x0000000d34347223 */ /* 0x000fc20000010843 */
[-CC-:B------:R-:W-:Y:S01]  /*3b10*/  FFMA.FTZ R65, R54, R13.reuse, -R67.reuse ;  /* 0x0000000d36417223 */ /* 0x180fe20000010843 */
[----:B------:R-:W-:-:S01]  /*3b20*/  FFMA.FTZ R66, R66, R13, -R67 ;  /* 0x0000000d42427223 */ /* 0x000fc20000010843 */
[-CC-:B------:R-:W-:Y:S01]  /*3b30*/  FFMA.FTZ R68, R68, R13.reuse, -R67.reuse ;  /* 0x0000000d44447223 */ /* 0x180fe20000010843 */
[----:B------:R-:W-:-:S01]  /*3b40*/  FFMA.FTZ R70, R70, R13, -R67 ;  /* 0x0000000d46467223 */ /* 0x000fc20000010843 */
[-CC-:B------:R-:W-:Y:S01]  /*3b50*/  FFMA.FTZ R72, R72, R13.reuse, -R67.reuse ;  /* 0x0000000d48487223 */ /* 0x180fe20000010843 */
[----:B------:R-:W-:-:S01]  /*3b60*/  FFMA.FTZ R76, R76, R13, -R67 ;  /* 0x0000000d4c4c7223 */ /* 0x000fc20000010843 */
[----:B------:R3:W4:Y:S01]  /*3b70*/  MUFU.EX2 R136, R57 ;  /* 0x0000003900887308 */ /* 0x0007220000000800 */
[----:B0-----:R-:W-:-:S01]  /*3b80*/  FADD.FTZ R34, R6, R5 ;  /* 0x0000000506227221 */ /* 0x001fc20000010000 */
[-CC-:B-1----:R-:W-:Y:S01]  /*3b90*/  FFMA.FTZ R12, R78, R13.reuse, -R67.reuse ;  /* 0x0000000d4e0c7223 */ /* 0x182fe20000010843 */
[----:B------:R-:W-:-:S01]  /*3ba0*/  FFMA.FTZ R80, R80, R13, -R67 ;  /* 0x0000000d50507223 */ /* 0x000fc20000010843 */
[-CC-:B------:R-:W-:Y:S01]  /*3bb0*/  FFMA.FTZ R94, R94, R13.reuse, -R67.reuse ;  /* 0x0000000d5e5e7223 */ /* 0x180fe20000010843 */
[----:B------:R-:W-:-:S01]  /*3bc0*/  FFMA.FTZ R96, R96, R13, -R67 ;  /* 0x0000000d60607223 */ /* 0x000fc20000010843 */
[-CC-:B------:R-:W-:Y:S01]  /*3bd0*/  FFMA.FTZ R112, R112, R13.reuse, -R67.reuse ;  /* 0x0000000d70707223 */ /* 0x180fe20000010843 */
[----:B------:R-:W-:-:S01]  /*3be0*/  FFMA.FTZ R116, R116, R13, -R67 ;  /* 0x0000000d74747223 */ /* 0x000fc20000010843 */
[----:B------:R-:W0:Y:S01]  /*3bf0*/  MUFU.EX2 R8, R8 ;  /* 0x0000000800087308 */ /* 0x000e220000000800 */
[----:B---3--:R-:W-:-:S01]  /*3c00*/  FFMA.FTZ R57, R38, R13, -R67 ;  /* 0x0000000d26397223 */ /* 0x008fc20000010843 */
[----:B------:R-:W-:Y:S01]  /*3c10*/  FADD.FTZ R38, R7, R28 ;  /* 0x0000001c07267221 */ /* 0x000fe20000010000 */
[----:B--2---:R-:W-:-:S01]  /*3c20*/  FADD.FTZ R81, R69, R34 ;  /* 0x0000002245517221 */ /* 0x004fc20000010000 */
[-CC-:B------:R-:W-:Y:S01]  /*3c30*/  FFMA.FTZ R118, R118, R13.reuse, -R67.reuse ;  /* 0x0000000d76767223 */ /* 0x180fe20000010843 */
[----:B------:R-:W-:-:S01]  /*3c40*/  FFMA.FTZ R120, R120, R13, -R67 ;  /* 0x0000000d78787223 */ /* 0x000fc20000010843 */
[----:B------:R-:W-:Y:S01]  /*3c50*/  FADD.FTZ R83, R9, R38 ;  /* 0x0000002609537221 */ /* 0x000fe20000010000 */
[----:B------:R-:W-:-:S01]  /*3c60*/  FFMA.FTZ R122, R122, R13, -R67 ;  /* 0x0000000d7a7a7223 */ /* 0x000fc20000010843 */
[----:B------:R-:W1:Y:S01]  /*3c70*/  MUFU.EX2 R55, R55 ;  /* 0x0000003700377308 */ /* 0x000e620000000800 */
[----:B----4-:R-:W-:-:S01]  /*3c80*/  FADD.FTZ R81, R136, R81 ;  /* 0x0000005188517221 */ /* 0x010fc20000010000 */
[----:B------:R-:W-:Y:S01]  /*3c90*/  FADD.FTZ R34, R32, R83 ;  /* 0x0000005320227221 */ /* 0x000fe20000010000 */
[----:B------:R-:W-:Y:S01]  /*3ca0*/  F2FP.SATFINITE.E4M3.F32.PACK_AB_MERGE_C R69, R136, R69, RZ ;  /* 0x000000458845723e */ /* 0x000fe200048070ff */
[----:B------:R-:W-:-:S02]  /*3cb0*/  IMAD.MOV.U32 R78, RZ, RZ, R87 ;  /* 0x000000ffff4e7224 */ /* 0x000fc400078e0057 */
[----:B------:R-:W-:-:S01]  /*3cc0*/  FADD.FTZ R83, R11, R34 ;  /* 0x000000220b537221 */ /* 0x000fc20000010000 */
[----:B------:R-:W-:Y:S01]  /*3cd0*/  F2FP.SATFINITE.E4M3.F32.PACK_AB_MERGE_C R168, R5, R6, R69 ;  /* 0x0000000605a8723e */ /* 0x000fe20004807045 */
[----:B------:R2:W3:Y:S01]  /*3ce0*/  MUFU.EX2 R71, R26 ;  /* 0x0000001a00477308 */ /* 0x0004e20000000800 */
[----:B0-----:R-:W-:-:S01]  /*3cf0*/  FADD.FTZ R4, R8, R81 ;  /* 0x0000005108047221 */ /* 0x001fc20000010000 */
[----:B------:R-:W-:Y:S01]  /*3d00*/  FADD.FTZ R34, R36, R83 ;  /* 0x0000005324227221 */ /* 0x000fe20000010000 */
[--C-:B------:R-:W-:Y:S02]  /*3d10*/  IMAD.MOV.U32 R69, RZ, RZ, R87.reuse ;  /* 0x000000ffff457224 */ /* 0x100fe400078e0057 */
[----:B------:R-:W-:Y:S02]  /*3d20*/  IMAD.MOV.U32 R60, RZ, RZ, R87 ;  /* 0x000000ffff3c7224 */ /* 0x000fe400078e0057 */
[----:B------:R-:W-:-:S01]  /*3d30*/  FADD.FTZ R83, R15, R34 ;  /* 0x000000220f537221 */ /* 0x000fc20000010000 */
[----:B------:R-:W-:Y:S01]  /*3d40*/  IMAD.MOV.U32 R56, RZ, RZ, R87 ;  /* 0x000000ffff387224 */ /* 0x000fe200078e0057 */
[----:B------:R0:W4:Y:S01]  /*3d50*/  MUFU.EX2 R138, R30 ;  /* 0x0000001e008a7308 */ /* 0x0001220000000800 */
[----:B-1----:R-:W-:-:S01]  /*3d60*/  FADD.FTZ R4, R55, R4 ;  /* 0x0000000437047221 */ /* 0x002fc20000010000 */
[----:B--2---:R-:W-:Y:S01]  /*3d70*/  FFMA.FTZ R26, R50, R13, -R67 ;  /* 0x0000000d321a7223 */ /* 0x004fe20000010843 */
[----:B------:R-:W-:-:S02]  /*3d80*/  IMAD.MOV.U32 R54, RZ, RZ, R87 ;  /* 0x000000ffff367224 */ /* 0x000fc400078e0057 */
[--C-:B------:R-:W-:Y:S02]  /*3d90*/  IMAD.MOV.U32 R50, RZ, RZ, R87.reuse ;  /* 0x000000ffff327224 */ /* 0x100fe400078e0057 */
[----:B------:R-:W-:Y:S01]  /*3da0*/  IMAD.MOV.U32 R46, RZ, RZ, R87 ;  /* 0x000000ffff2e7224 */ /* 0x000fe200078e0057 */
[----:B------:R-:W1:Y:S01]  /*3db0*/  MUFU.EX2 R10, R10 ;  /* 0x0000000a000a7308 */ /* 0x000e620000000800 */
[----:B---3--:R-:W-:-:S01]  /*3dc0*/  FADD.FTZ R81, R71, R4 ;  /* 0x0000000447517221 */ /* 0x008fc20000010000 */
[C---:B------:R-:W-:Y:S01]  /*3dd0*/  FADD.FTZ R4, R84.reuse, R83 ;  /* 0x0000005354047221 */ /* 0x040fe20000010000 */
[----:B------:R-:W-:Y:S01]  /*3de0*/  F2FP.SATFINITE.E4M3.F32.PACK_AB_MERGE_C R84, R84, R15, RZ ;  /* 0x0000000f5454723e */ /* 0x000fe200048070ff */
[-CC-:B0-----:R-:W-:Y:S01]  /*3df0*/  FFMA.FTZ R30, R64, R13.reuse, -R67.reuse ;  /* 0x0000000d401e7223 */ /* 0x181fe20000010843 */
[----:B------:R-:W-:-:S01]  /*3e00*/  FFMA.FTZ R67, R124, R13, -R67 ;  /* 0x0000000d7c437223 */ /* 0x000fc20000010843 */
[----:B------:R-:W-:Y:S01]  /*3e10*/  FADD.FTZ R85, R21, R4 ;  /* 0x0000000415557221 */ /* 0x000fe20000010000 */
[----:B------:R-:W-:Y:S01]  /*3e20*/  F2FP.SATFINITE.E4M3.F32.PACK_AB_MERGE_C R171, R36, R11, R84 ;  /* 0x0000000b24ab723e */ /* 0x000fe20004807054 */
[----:B------:R-:W0:Y:S01]  /*3e30*/  MUFU.EX2 R57, R57 ;  /* 0x0000003900397308 */ /* 0x000e220000000800 */
[----:B----4-:R-:W-:-:S01]  /*3e40*/  FADD.FTZ R83, R138, R81 ;  /* 0x000000518a537221 */ /* 0x010fc20000010000 */
[----:B------:R-:W-:Y:S01]  /*3e50*/  FADD.FTZ R34, R88, R85 ;  /* 0x0000005558227221 */ /* 0x000fe20000010000 */
[----:B------:R-:W-:Y:S01]  /*3e60*/  F2FP.SATFINITE.E4M3.F32.PACK_AB_MERGE_C R71, R138, R71, RZ ;  /* 0x000000478a47723e */ /* 0x000fe200048070ff */
[----:B------:R-:W-:-:S02]  /*3e70*/  IMAD.MOV.U32 R84, RZ, RZ, R87 ;  /* 0x000000ffff547224 */ /* 0x000fc400078e0057 */
[----:B------:R-:W-:-:S01]  /*3e80*/  FADD.FTZ R85, R25, R34 ;  /* 0x0000002219557221 */ /* 0x000fc20000010000 */
[----:B------:R-:W-:Y:S01]  /*3e90*/  F2FP.SATFINITE.E4M3.F32.PACK_AB_MERGE_C R170, R55, R8, R71 ;  /* 0x0000000837aa723e */ /* 0x000fe20004807047 */
[----:B------:R-:W2:Y:S01]  /*3ea0*/  MUFU.EX2 R74, R74 ;  /* 0x0000004a004a7308 */ /* 0x000ea20000000800 */
[----:B-1----:R-:W-:-:S01]  /*3eb0*/  FADD.FTZ R4, R10, R83 ;  /* 0x000000530a047221 */ /* 0x002fc20000010000 */
[C---:B------:R-:W-:Y:S01]  /*3ec0*/  FADD.FTZ R34, R90.reuse, R85 ;  /* 0x000000555a227221 */ /* 0x040fe20000010000 */
[----:B------:R-:W-:Y:S01]  /*3ed0*/  F2FP.SATFINITE.E4M3.F32.PACK_AB_MERGE_C R90, R90, R25, RZ ;  /* 0x000000195a5a723e */ /* 0x000fe200048070ff */
[----:B------:R-:W-:Y:S01]  /*3ee0*/  IMAD.MOV.U32 R64, RZ, RZ, R87 ;  /* 0x000000ffff407224 */ /* 0x000fe200078e0057 */
[----:B------:R-:W-:Y:S01]  /*3ef0*/  MOV R71, R87 ;  /* 0x0000005700477202 */ /* 0x000fe20000000f00 */
[----:B------:R-:W-:Y:S01]  /*3f00*/  FADD.FTZ R89, R27, R34 ;  /* 0x000000221b597221 */ /* 0x000fe20000010000 */
[----:B------:R-:W-:Y:S01]  /*3f10*/  F2FP.SATFINITE.E4M3.F32.PACK_AB_MERGE_C R173, R88, R21, R90 ;  /* 0x0000001558ad723e */ /* 0x000fe2000480705a */
[----:B------:R1:W3:Y:S01]  /*3f20*/  MUFU.EX2 R73, R40 ;  /* 0x0000002800497308 */ /* 0x0002e20000000800 */
[----:B0-----:R-:W-:-:S01]  /*3f30*/  FADD.FTZ R83, R57, R4 ;  /* 0x0000000439537221 */ /* 0x001fc20000010000 */
[----:B------:R-:W-:Y:S01]  /*3f40*/  FADD.FTZ R34, R102, R89 ;  /* 0x0000005966227221 */ /* 0x000fe20000010000 */
[----:B------:R-:W-:-:S02]  /*3f50*/  IMAD.MOV.U32 R55, RZ, RZ, R87 ;  /* 0x000000ffff377224 */ /* 0x000fc400078e0057 */
[----:B------:R-:W-:Y:S02]  /*3f60*/  IMAD.MOV.U32 R42, RZ, RZ, R87 ;  /* 0x000000ffff2a7224 */ /* 0x000fe400078e0057 */
[----:B------:R-:W-:-:S01]  /*3f70*/  FADD.FTZ R89, R29, R34 ;  /* 0x000000221d597221 */ /* 0x000fc20000010000 */
[----:B------:R-:W-:Y:S01]  /*3f80*/  F2FP.SATFINITE.E4M3.F32.PACK_AB_MERGE_C R34, R32, R9, RZ ;  /* 0x000000092022723e */ /* 0x000fe200048070ff */
[----:B------:R-:W0:Y:S01]  /*3f90*/  MUFU.EX2 R12, R12 ;  /* 0x0000000c000c7308 */ /* 0x000e220000000800 */
[----:B--2---:R-:W-:-:S01]  /*3fa0*/  FADD.FTZ R4, R74, R83 ;  /* 0x000000534a047221 */ /* 0x004fc20000010000 */
[C---:B------:R-:W-:Y:S01]  /*3fb0*/  FADD.FTZ R32, R104.reuse, R89 ;  /* 0x0000005968207221 */ /* 0x040fe20000010000 */
[----:B------:R-:W-:Y:S01]  /*3fc0*/  F2FP.SATFINITE.E4M3.F32.PACK_AB_MERGE_C R104, R104, R29, RZ ;  /* 0x0000001d6868723e */ /* 0x000fe200048070ff */
[--C-:B-1----:R-:W-:Y:S01]  /*3fd0*/  IMAD.MOV.U32 R40, RZ, RZ, R87.reuse ;  /* 0x000000ffff287224 */ /* 0x102fe200078e0057 */
[----:B------:R-:W-:Y:S01]  /*3fe0*/  F2FP.SATFINITE.E4M3.F32.PACK_AB_MERGE_C R169, R28, R7, R34 ;  /* 0x000000071ca9723e */ /* 0x000fe20004807022 */
[----:B------:R-:W-:Y:S01]  /*3ff0*/  IMAD.MOV.U32 R38, RZ, RZ, R87 ;  /* 0x000000ffff267224 */ /* 0x000fe200078e0057 */
[----:B------:R-:W-:Y:S01]  /*4000*/  F2FP.SATFINITE.E4M3.F32.PACK_AB_MERGE_C R175, R102, R27, R104 ;  /* 0x0000001b66af723e */ /* 0x000fe20004807068 */
[----:B------:R-:W1:Y:S01]  /*4010*/  MUFU.EX2 R59, R59 ;  /* 0x0000003b003b7308 */ /* 0x000e620000000800 */
[----:B---3--:R-:W-:-:S01]  /*4020*/  FADD.FTZ R85, R73, R4 ;  /* 0x0000000449557221 */ /* 0x008fc20000010000 */
[----:B------:R-:W-:Y:S01]  /*4030*/  F2FP.SATFINITE.E4M3.F32.PACK_AB_MERGE_C R73, R73, R74, RZ ;  /* 0x0000004a4949723e */ /* 0x000fe200048070ff */
[----:B------:R-:W-:-:S02]  /*4040*/  IMAD.MOV.U32 R74, RZ, RZ, R87 ;  /* 0x000000ffff4a7224 */ /* 0x000fc400078e0057 */
[----:B------:R-:W-:Y:S01]  /*4050*/  IMAD.MOV.U32 R36, RZ, RZ, R87 ;  /* 0x000000ffff247224 */ /* 0x000fe200078e0057 */
[----:B------:R-:W-:Y:S01]  /*4060*/  F2FP.SATFINITE.E4M3.F32.PACK_AB_MERGE_C R172, R57, R10, R73 ;  /* 0x0000000a39ac723e */ /* 0x000fe20004807049 */
[----:B------:R-:W-:Y:S01]  /*4070*/  IMAD.MOV.U32 R73, RZ, RZ, R87 ;  /* 0x000000ffff497224 */ /* 0x000fe200078e0057 */
[----:B------:R-:W2:Y:S01]  /*4080*/  MUFU.EX2 R82, R82 ;  /* 0x0000005200527308 */ /* 0x000ea20000000800 */
[----:B0-----:R-:W-:-:S01]  /*4090*/  FADD.FTZ R4, R12, R85 ;  /* 0x000000550c047221 */ /* 0x001fc20000010000 */
[--C-:B------:R-:W-:Y:S02]  /*40a0*/  IMAD.MOV.U32 R57, RZ, RZ, R87.reuse ;  /* 0x000000ffff397224 */ /* 0x100fe400078e0057 */
[--C-:B------:R-:W-:Y:S02]  /*40b0*/  IMAD.MOV.U32 R34, RZ, RZ, R87.reuse ;  /* 0x000000ffff227224 */ /* 0x100fe400078e0057 */
[----:B------:R-:W-:Y:S02]  /*40c0*/  IMAD.MOV.U32 R27, RZ, RZ, R87 ;  /* 0x000000ffff1b7224 */ /* 0x000fe400078e0057 */
[----:B------:R0:W3:Y:S01]  /*40d0*/  MUFU.EX2 R75, R44 ;  /* 0x0000002c004b7308 */ /* 0x0000e20000000800 */
[----:B-1----:R-:W-:-:S07]  /*40e0*/  FADD.FTZ R85, R59, R4 ;  /* 0x000000043b557221 */ /* 0x002fce0000010000 */
[----:B------:R-:W1:Y:S01]  /*40f0*/  MUFU.EX2 R24, R24 ;  /* 0x0000001800187308 */ /* 0x000e620000000800 */
[----:B--2---:R-:W-:-:S01]  /*4100*/  FADD.FTZ R4, R82, R85 ;  /* 0x0000005552047221 */ /* 0x004fc20000010000 */
[----:B------:R-:W-:Y:S01]  /*4110*/  FADD.FTZ R85, R33, R32 ;  /* 0x0000002021557221 */ /* 0x000fe20000010000 */
[----:B0-----:R-:W-:-:S03]  /*4120*/  IMAD.MOV.U32 R44, RZ, RZ, R87 ;  /* 0x000000ffff2c7224 */ /* 0x001fc600078e0057 */
[----:B------:R-:W-:Y:S01]  /*4130*/  FADD.FTZ R32, R106, R85 ;  /* 0x000000556a207221 */ /* 0x000fe20000010000 */
[----:B------:R-:W-:Y:S01]  /*4140*/  IMAD.MOV.U32 R85, RZ, RZ, R87 ;  /* 0x000000ffff557224 */ /* 0x000fe200078e0057 */
[----:B------:R-:W0:Y:S01]  /*4150*/  MUFU.EX2 R61, R61 ;  /* 0x0000003d003d7308 */ /* 0x000e220000000800 */
[----:B---3--:R-:W-:-:S01]  /*4160*/  FADD.FTZ R15, R75, R4 ;  /* 0x000000044b0f7221 */ /* 0x008fc20000010000 */
[----:B------:R-:W-:Y:S01]  /*4170*/  FADD.FTZ R25, R37, R32 ;  /* 0x0000002025197221 */ /* 0x000fe20000010000 */
[C---:B------:R-:W-:Y:S02]  /*4180*/  F2FP.SATFINITE.E4M3.F32.PACK_AB_MERGE_C R37, R108.reuse, R37, RZ ;  /* 0x000000256c25723e */ /* 0x040fe400048070ff */
[----:B------:R-:W-:Y:S01]  /*4190*/  F2FP.SATFINITE.E4M3.F32.PACK_AB_MERGE_C R75, R75, R82, RZ ;  /* 0x000000524b4b723e */ /* 0x000fe200048070ff */
[----:B------:R-:W-:-:S01]  /*41a0*/  FADD.FTZ R108, R108, R25 ;  /* 0x000000196c6c7221 */ /* 0x000fc20000010000 */
[----:B------:R-:W-:Y:S01]  /*41b0*/  F2FP.SATFINITE.E4M3.F32.PACK_AB_MERGE_C R177, R106, R33, R37 ;  /* 0x000000216ab1723e */ /* 0x000fe20004807025 */
[----:B------:R-:W2:Y:S01]  /*41c0*/  MUFU.EX2 R58, R58 ;  /* 0x0000003a003a7308 */ /* 0x000ea20000000800 */
[----:B-1----:R-:W-:-:S01]  /*41d0*/  FADD.FTZ R4, R24, R15 ;  /* 0x0000000f18047221 */ /* 0x002fc20000010000 */
[----:B------:R-:W-:Y:S01]  /*41e0*/  FADD.FTZ R29, R45, R108 ;  /* 0x0000006c2d1d7221 */ /* 0x000fe20000010000 */
[----:B------:R-:W-:Y:S01]  /*41f0*/  F2FP.SATFINITE.E4M3.F32.PACK_AB_MERGE_C R174, R59, R12, R75 ;  /* 0x0000000c3bae723e */ /* 0x000fe2000480704b */
[----:B------:R-:W-:Y:S01]  /*4200*/  IMAD.MOV.U32 R82, RZ, RZ, R87 ;  /* 0x000000ffff527224 */ /* 0x000fe200078e0057 */
[----:B------:R-:W-:Y:S01]  /*4210*/  MOV R59, R87 ;  /* 0x00000057003b7202 */ /* 0x000fe20000000f00 */
[----:B------:R-:W-:Y:S01]  /*4220*/  FADD.FTZ R32, R110, R29 ;  /* 0x0000001d6e207221 */ /* 0x000fe20000010000 */
[----:B------:R-:W-:Y:S01]  /*4230*/  IMAD.MOV.U32 R75, RZ, RZ, R87 ;  /* 0x000000ffff4b7224 */ /* 0x000fe200078e0057 */
[----:B------:R1:W3:Y:S01]  /*4240*/  MUFU.EX2 R77, R48 ;  /* 0x00000030004d7308 */ /* 0x0002e20000000800 */
[----:B0-----:R-:W-:-:S01]  /*4250*/  FADD.FTZ R15, R61, R4 ;  /* 0x000000043d0f7221 */ /* 0x001fc20000010000 */
[--C-:B------:R-:W-:Y:S01]  /*4260*/  IMAD.MOV.U32 R37, RZ, RZ, R87.reuse ;  /* 0x000000ffff257224 */ /* 0x100fe200078e0057 */
[----:B------:R-:W-:Y:S01]  /*4270*/  MOV R29, R87 ;  /* 0x00000057001d7202 */ /* 0x000fe20000000f00 */
[----:B------:R-:W-:-:S04]  /*4280*/  IMAD.MOV.U32 R33, RZ, RZ, R87 ;  /* 0x000000ffff217224 */ /* 0x000fc800078e0057 */
[----:B------:R-:W0:Y:S01]  /*4290*/  MUFU.EX2 R26, R26 ;  /* 0x0000001a001a7308 */ /* 0x000e220000000800 */
[----:B--2---:R-:W-:-:S01]  /*42a0*/  FADD.FTZ R4, R58, R15 ;  /* 0x0000000f3a047221 */ /* 0x004fc20000010000 */
[----:B-1----:R-:W-:-:S06]  /*42b0*/  IMAD.MOV.U32 R48, RZ, RZ, R87 ;  /* 0x000000ffff307224 */ /* 0x002fcc00078e0057 */
[----:B------:R-:W1:Y:S01]  /*42c0*/  MUFU.EX2 R63, R63 ;  /* 0x0000003f003f7308 */ /* 0x000e620000000800 */
[----:B---3--:R-:W-:-:S01]  /*42d0*/  FADD.FTZ R25, R77, R4 ;  /* 0x000000044d197221 */ /* 0x008fc20000010000 */
[----:B------:R-:W-:Y:S02]  /*42e0*/  F2FP.SATFINITE.E4M3.F32.PACK_AB_MERGE_C R58, R77, R58, RZ ;  /* 0x0000003a4d3a723e */ /* 0x000fe400048070ff */
[----:B------:R-:W-:Y:S02]  /*42f0*/  MOV R77, R87 ;  /* 0x00000057004d7202 */ /* 0x000fe40000000f00 */
[----:B------:R-:W-:Y:S01]  /*4300*/  F2FP.SATFINITE.E4M3.F32.PACK_AB_MERGE_C R176, R61, R24, R58 ;  /* 0x000000183db0723e */ /* 0x000fe2000480703a */
[----:B------:R-:W-:Y:S01]  /*4310*/  IMAD.MOV.U32 R61, RZ, RZ, R87 ;  /* 0x000000ffff3d7224 */ /* 0x000fe200078e0057 */
[----:B------:R-:W2:Y:S01]  /*4320*/  MUFU.EX2 R62, R62 ;  /* 0x0000003e003e7308 */ /* 0x000ea20000000800 */
[----:B0-----:R-:W-:-:S01]  /*4330*/  FADD.FTZ R4, R26, R25 ;  /* 0x000000191a047221 */ /* 0x001fc20000010000 */
[----:B------:R-:W-:Y:S01]  /*4340*/  FADD.FTZ R25, R39, R32 ;  /* 0x0000002027197221 */ /* 0x000fe20000010000 */
[----:B------:R-:W-:Y:S01]  /*4350*/  F2FP.SATFINITE.E4M3.F32.PACK_AB_MERGE_C R39, R114, R39, RZ ;  /* 0x000000277227723e */ /* 0x000fe200048070ff */
[----:B------:R-:W-:-:S02]  /*4360*/  IMAD.MOV.U32 R58, RZ, RZ, R87 ;  /* 0x000000ffff3a7224 */ /* 0x000fc400078e0057 */
[----:B------:R-:W-:-:S01]  /*4370*/  FADD.FTZ R114, R114, R25 ;  /* 0x0000001972727221 */ /* 0x000fc20000010000 */
[----:B------:R-:W-:Y:S01]  /*4380*/  F2FP.SATFINITE.E4M3.F32.PACK_AB_MERGE_C R179, R110, R45, R39 ;  /* 0x0000002d6eb3723e */ /* 0x000fe20004807027 */
[----:B------:R0:W3:Y:S01]  /*4390*/  MUFU.EX2 R79, R52 ;  /* 0x00000034004f7308 */ /* 0x0000e20000000800 */
[----:B-1----:R-:W-:-:S01]  /*43a0*/  FADD.FTZ R7, R63, R4 ;  /* 0x000000043f077221 */ /* 0x002fc20000010000 */
[----:B------:R-:W-:Y:S01]  /*43b0*/  FADD.FTZ R11, R31, R114 ;  /* 0x000000721f0b7221 */ /* 0x000fe20000010000 */
[--C-:B------:R-:W-:Y:S02]  /*43c0*/  IMAD.MOV.U32 R45, RZ, RZ, R87.reuse ;  /* 0x000000ffff2d7224 */ /* 0x100fe400078e0057 */
[----:B------:R-:W-:Y:S02]  /*43d0*/  IMAD.MOV.U32 R39, RZ, RZ, R87 ;  /* 0x000000ffff277224 */ /* 0x000fe400078e0057 */
[----:B------:R-:W-:-:S01]  /*43e0*/  FADD.FTZ R28, R86, R11 ;  /* 0x0000000b561c7221 */ /* 0x000fc20000010000 */
[----:B------:R-:W-:Y:S01]  /*43f0*/  IMAD.MOV.U32 R32, RZ, RZ, R87 ;  /* 0x000000ffff207224 */ /* 0x000fe200078e0057 */
[----:B------:R-:W1:Y:S01]  /*4400*/  MUFU.EX2 R30, R30 ;  /* 0x0000001e001e7308 */ /* 0x000e620000000800 */
[----:B--2---:R-:W-:-:S01]  /*4410*/  FADD.FTZ R4, R62, R7 ;  /* 0x000000073e047221 */ /* 0x004fc20000010000 */
[----:B------:R-:W-:Y:S01]  /*4420*/  FADD.FTZ R21, R47, R28 ;  /* 0x0000001c2f157221 */ /* 0x000fe20000010000 */
[----:B0-----:R-:W-:-:S02]  /*4430*/  IMAD.MOV.U32 R52, RZ, RZ, R87 ;  /* 0x000000ffff347224 */ /* 0x001fc400078e0057 */
[----:B------:R-:W-:-:S03]  /*4440*/  IMAD.MOV.U32 R24, RZ, RZ, R87 ;  /* 0x000000ffff187224 */ /* 0x000fc600078e0057 */
[----:B------:R-:W0:Y:S01]  /*4450*/  MUFU.EX2 R65, R65 ;  /* 0x0000004100417308 */ /* 0x000e220000000800 */
[C---:B---3--:R-:W-:Y:S01]  /*4460*/  F2FP.SATFINITE.E4M3.F32.PACK_AB_MERGE_C R62, R79.reuse, R62, RZ ;  /* 0x0000003e4f3e723e */ /* 0x048fe200048070ff */
[----:B------:R-:W-:-:S03]  /*4470*/  FADD.FTZ R79, R79, R4 ;  /* 0x000000044f4f7221 */ /* 0x000fc60000010000 */
[----:B------:R-:W-:Y:S01]  /*4480*/  F2FP.SATFINITE.E4M3.F32.PACK_AB_MERGE_C R178, R63, R26, R62 ;  /* 0x0000001a3fb2723e */ /* 0x000fe2000480703e */
[----:B------:R-:W-:Y:S02]  /*4490*/  IMAD.MOV.U32 R63, RZ, RZ, R87 ;  /* 0x000000ffff3f7224 */ /* 0x000fe400078e0057 */
[----:B------:R-:W2:Y:S01]  /*44a0*/  MUFU.EX2 R66, R66 ;  /* 0x0000004200427308 */ /* 0x000ea20000000800 */
[----:B-1----:R-:W-:-:S01]  /*44b0*/  FADD.FTZ R4, R30, R79 ;  /* 0x0000004f1e047221 */ /* 0x002fc20000010000 */
[--C-:B------:R-:W-:Y:S02]  /*44c0*/  IMAD.MOV.U32 R79, RZ, RZ, R87.reuse ;  /* 0x000000ffff4f7224 */ /* 0x100fe400078e0057 */
[--C-:B------:R-:W-:Y:S02]  /*44d0*/  IMAD.MOV.U32 R62, RZ, RZ, R87.reuse ;  /* 0x000000ffff3e7224 */ /* 0x100fe400078e0057 */
[----:B------:R-:W-:Y:S02]  /*44e0*/  IMAD.MOV.U32 R26, RZ, RZ, R87 ;  /* 0x000000ffff1a7224 */ /* 0x000fe400078e0057 */
[----:B------:R-:W1:Y:S01]  /*44f0*/  MUFU.EX2 R92, R92 ;  /* 0x0000005c005c7308 */ /* 0x000e620000000800 */
[----:B0-----:R-:W-:-:S07]  /*4500*/  FADD.FTZ R11, R65, R4 ;  /* 0x00000004410b7221 */ /* 0x001fce0000010000 */
[----:B------:R0:W3:Y:S01]  /*4510*/  MUFU.EX2 R81, R68 ;  /* 0x0000004400517308 */ /* 0x0000e20000000800 */
[----:B--2---:R-:W-:-:S07]  /*4520*/  FADD.FTZ R4, R66, R11 ;  /* 0x0000000b42047221 */ /* 0x004fce0000010000 */
[----:B------:R-:W2:Y:S01]  /*4530*/  MUFU.EX2 R35, R35 ;  /* 0x0000002300237308 */ /* 0x000ea20000000800 */
[C---:B-1----:R-:W-:Y:S01]  /*4540*/  F2FP.SATFINITE.E4M3.F32.PACK_AB_MERGE_C R47, R92.reuse, R47, RZ ;  /* 0x0000002f5c2f723e */ /* 0x042fe200048070ff */
[----:B------:R-:W-:Y:S01]  /*4550*/  FADD.FTZ R92, R92, R21 ;  /* 0x000000155c5c7221 */ /* 0x000fe20000010000 */
[----:B0-----:R-:W-:Y:S02]  /*4560*/  IMAD.MOV.U32 R68, RZ, RZ, R87 ;  /* 0x000000ffff447224 */ /* 0x001fe400078e0057 */
[----:B------:R-:W-:Y:S01]  /*4570*/  F2FP.SATFINITE.E4M3.F32.PACK_AB_MERGE_C R181, R86, R31, R47 ;  /* 0x0000001f56b5723e */ /* 0x000fe2000480702f */
[--C-:B------:R-:W-:Y:S01]  /*4580*/  IMAD.MOV.U32 R86, RZ, RZ, R87.reuse ;  /* 0x000000ffff567224 */ /* 0x100fe200078e0057 */
[----:B------:R-:W-:Y:S01]  /*4590*/  MOV R47, R87 ;  /* 0x00000057002f7202 */ /* 0x000fe20000000f00 */
[----:B------:R-:W0:Y:S01]  /*45a0*/  MUFU.EX2 R70, R70 ;  /* 0x0000004600467308 */ /* 0x000e220000000800 */
[C---:B---3--:R-:W-:Y:S01]  /*45b0*/  F2FP.SATFINITE.E4M3.F32.PACK_AB_MERGE_C R66, R81.reuse, R66, RZ ;  /* 0x000000425142723e */ /* 0x048fe200048070ff */
[----:B------:R-:W-:Y:S01]  /*45c0*/  FADD.FTZ R81, R81, R4 ;  /* 0x0000000451517221 */ /* 0x000fe20000010000 */
[----:B------:R-:W-:-:S02]  /*45d0*/  IMAD.MOV.U32 R31, RZ, RZ, R87 ;  /* 0x000000ffff1f7224 */ /* 0x000fc400078e0057 */
[----:B------:R-:W-:Y:S01]  /*45e0*/  F2FP.SATFINITE.E4M3.F32.PACK_AB_MERGE_C R180, R65, R30, R66 ;  /* 0x0000001e41b4723e */ /* 0x000fe20004807042 */
[----:B------:R-:W-:Y:S01]  /*45f0*/  IMAD.MOV.U32 R66, RZ, RZ, R87 ;  /* 0x000000ffff427224 */ /* 0x000fe200078e0057 */
[----:B------:R-:W-:Y:S01]  /*4600*/  MOV R65, R87 ;  /* 0x0000005700417202 */ /* 0x000fe20000000f00 */
[----:B------:R-:W1:Y:S01]  /*4610*/  MUFU.EX2 R126, R126 ;  /* 0x0000007e007e7308 */ /* 0x000e620000000800 */
[----:B--2---:R-:W-:-:S01]  /*4620*/  FADD.FTZ R21, R35, R92 ;  /* 0x0000005c23157221 */ /* 0x004fc20000010000 */
[----:B------:R-:W-:-:S06]  /*4630*/  IMAD.MOV.U32 R30, RZ, RZ, R87 ;  /* 0x000000ffff1e7224 */ /* 0x000fcc00078e0057 */
[----:B------:R2:W3:Y:S01]  /*4640*/  MUFU.EX2 R83, R72 ;  /* 0x0000004800537308 */ /* 0x0004e20000000800 */
[----:B0-----:R-:W-:-:S01]  /*4650*/  FADD.FTZ R4, R70, R81 ;  /* 0x0000005146047221 */ /* 0x001fc20000010000 */
[----:B------:R-:W-:-:S06]  /*4660*/  IMAD.MOV.U32 R81, RZ, RZ, R87 ;  /* 0x000000ffff517224 */ /* 0x000fcc00078e0057 */
[----:B------:R-:W-:Y:S01]  /*4670*/  MUFU.EX2 R41, R41 ;  /* 0x0000002900297308 */ /* 0x000fe20000000800 */
[----:B-1----:R-:W-:-:S01]  /*4680*/  FADD.FTZ R28, R126, R21 ;  /* 0x000000157e1c7221 */ /* 0x002fc20000010000 */
[----:B--2---:R-:W-:-:S06]  /*4690*/  IMAD.MOV.U32 R72, RZ, RZ, R87 ;  /* 0x000000ffff487224 */ /* 0x004fcc00078e0057 */
[----:B------:R-:W0:Y:S01]  /*46a0*/  MUFU.EX2 R128, R128 ;  /* 0x0000008000807308 */ /* 0x000e220000000800 */
[----:B---3--:R-:W-:-:S07]  /*46b0*/  FADD.FTZ R21, R83, R4 ;  /* 0x0000000453157221 */ /* 0x008fce0000010000 */
[----:B------:R-:W1:Y:S08]  /*46c0*/  MUFU.EX2 R76, R76 ;  /* 0x0000004c004c7308 */ /* 0x000e700000000800 */
[----:B------:R2:W3:Y:S01]  /*46d0*/  MUFU.EX2 R9, R80 ;  /* 0x0000005000097308 */ /* 0x0004e20000000800 */
[----:B0-----:R-:W-:Y:S01]  /*46e0*/  F2FP.SATFINITE.E4M3.F32.PACK_AB_MERGE_C R25, R128, R41, RZ ;  /* 0x000000298019723e */ /* 0x001fe200048070ff */
[----:B------:R-:W-:Y:S01]  /*46f0*/  FADD.FTZ R41, R41, R28 ;  /* 0x0000001c29297221 */ /* 0x000fe20000010000 */
[----:B------:R-:W-:-:S02]  /*4700*/  IMAD.MOV.U32 R28, RZ, RZ, R87 ;  /* 0x000000ffff1c7224 */ /* 0x000fc400078e0057 */
[----:B------:R-:W-:Y:S01]  /*4710*/  F2FP.SATFINITE.E4M3.F32.PACK_AB_MERGE_C R183, R126, R35, R25 ;  /* 0x000000237eb7723e */ /* 0x000fe20004807019 */
[----:B------:R-:W-:-:S01]  /*4720*/  FADD.FTZ R128, R128, R41 ;  /* 0x0000002980807221 */ /* 0x000fc20000010000 */
[----:B------:R-:W-:Y:S01]  /*4730*/  MOV R41, R87 ;  /* 0x0000005700297202 */ /* 0x000fe20000000f00 */
[----:B------:R-:W0:Y:S01]  /*4740*/  MUFU.EX2 R43, R43 ;  /* 0x0000002b002b7308 */ /* 0x000e220000000800 */
[----:B-1----:R-:W-:-:S01]  /*4750*/  FADD.FTZ R4, R76, R21 ;  /* 0x000000154c047221 */ /* 0x002fc20000010000 */
[--C-:B--2---:R-:W-:Y:S01]  /*4760*/  IMAD.MOV.U32 R80, RZ, RZ, R87.reuse ;  /* 0x000000ffff507224 */ /* 0x104fe200078e0057 */
[----:B------:R-:W-:Y:S01]  /*4770*/  MOV R35, R87 ;  /* 0x0000005700237202 */ /* 0x000fe20000000f00 */
[----:B------:R-:W-:-:S04]  /*4780*/  IMAD.MOV.U32 R25, RZ, RZ, R87 ;  /* 0x000000ffff197224 */ /* 0x000fc800078e0057 */
[----:B------:R-:W1:Y:S01]  /*4790*/  MUFU.EX2 R94, R94 ;  /* 0x0000005e005e7308 */ /* 0x000e620000000800 */
[C---:B---3--:R-:W-:Y:S01]  /*47a0*/  F2FP.SATFINITE.E4M3.F32.PACK_AB_MERGE_C R76, R9.reuse, R76, RZ ;  /* 0x0000004c094c723e */ /* 0x048fe200048070ff */
[----:B------:R-:W-:-:S03]  /*47b0*/  FADD.FTZ R9, R9, R4 ;  /* 0x0000000409097221 */ /* 0x000fc60000010000 */
[----:B------:R-:W-:Y:S01]  /*47c0*/  F2FP.SATFINITE.E4M3.F32.PACK_AB_MERGE_C R182, R83, R70, R76 ;  /* 0x0000004653b6723e */ /* 0x000fe2000480704c */
[----:B------:R-:W-:Y:S01]  /*47d0*/  IMAD.MOV.U32 R76, RZ, RZ, R87 ;  /* 0x000000ffff4c7224 */ /* 0x000fe200078e0057 */
[----:B------:R-:W-:Y:S01]  /*47e0*/  MOV R83, R87 ;  /* 0x0000005700537202 */ /* 0x000fe20000000f00 */
[----:B------:R-:W2:Y:S01]  /*47f0*/  MUFU.EX2 R130, R130 ;  /* 0x0000008200827308 */ /* 0x000ea20000000800 */
[----:B0-----:R-:W-:-:S01]  /*4800*/  FADD.FTZ R5, R43, R128 ;  /* 0x000000802b057221 */ /* 0x001fc20000010000 */
[----:B------:R-:W-:-:S06]  /*4810*/  IMAD.MOV.U32 R70, RZ, RZ, R87 ;  /* 0x000000ffff467224 */ /* 0x000fcc00078e0057 */
[----:B------:R-:W0:Y:S01]  /*4820*/  MUFU.EX2 R15, R96 ;  /* 0x00000060000f7308 */ /* 0x000e220000000800 */
[----:B-1----:R-:W-:-:S07]  /*4830*/  FADD.FTZ R4, R94, R9 ;  /* 0x000000095e047221 */ /* 0x002fce0000010000 */
[----:B------:R-:W1:Y:S01]  /*4840*/  MUFU.EX2 R49, R49 ;  /* 0x0000003100317308 */ /* 0x000e620000000800 */
[----:B--2---:R-:W-:-:S07]  /*4850*/  FADD.FTZ R6, R130, R5 ;  /* 0x0000000582067221 */ /* 0x004fce0000010000 */
[----:B------:R-:W2:Y:S01]  /*4860*/  MUFU.EX2 R112, R112 ;  /* 0x0000007000707308 */ /* 0x000ea20000000800 */
[----:B0-----:R-:W-:-:S07]  /*4870*/  FADD.FTZ R5, R15, R4 ;  /* 0x000000040f057221 */ /* 0x001fce0000010000 */
[----:B------:R-:W0:Y:S01]  /*4880*/  MUFU.EX2 R132, R132 ;  /* 0x0000008400847308 */ /* 0x000e220000000800 */
[----:B-1----:R-:W-:-:S07]  /*4890*/  FADD.FTZ R9, R49, R6 ;  /* 0x0000000631097221 */ /* 0x002fce0000010000 */
[----:B------:R-:W1:Y:S01]  /*48a0*/  MUFU.EX2 R7, R116 ;  /* 0x0000007400077308 */ /* 0x000e620000000800 */
[----:B--2---:R-:W-:-:S07]  /*48b0*/  FADD.FTZ R4, R112, R5 ;  /* 0x0000000570047221 */ /* 0x004fce0000010000 */
[----:B------:R-:W2:Y:S01]  /*48c0*/  MUFU.EX2 R51, R51 ;  /* 0x0000003300337308 */ /* 0x000ea20000000800 */
[C---:B0-----:R-:W-:Y:S01]  /*48d0*/  F2FP.SATFINITE.E4M3.F32.PACK_AB_MERGE_C R49, R132.reuse, R49, RZ ;  /* 0x000000318431723e */ /* 0x041fe200048070ff */
[----:B------:R-:W-:-:S03]  /*48e0*/  FADD.FTZ R132, R132, R9 ;  /* 0x0000000984847221 */ /* 0x000fc60000010000 */
[----:B------:R-:W-:Y:S01]  /*48f0*/  F2FP.SATFINITE.E4M3.F32.PACK_AB_MERGE_C R185, R130, R43, R49 ;  /* 0x0000002b82b9723e */ /* 0x000fe20004807031 */
[--C-:B------:R-:W-:Y:S02]  /*4900*/  IMAD.MOV.U32 R49, RZ, RZ, R87.reuse ;  /* 0x000000ffff317224 */ /* 0x100fe400078e0057 */
[----:B------:R-:W0:Y:S01]  /*4910*/  MUFU.EX2 R118, R118 ;  /* 0x0000007600767308 */ /* 0x000e220000000800 */
[C---:B-1----:R-:W-:Y:S01]  /*4920*/  F2FP.SATFINITE.E4M3.F32.PACK_AB_MERGE_C R112, R7.reuse, R112, RZ ;  /* 0x000000700770723e */ /* 0x042fe200048070ff */
[----:B------:R-:W-:Y:S01]  /*4930*/  FADD.FTZ R7, R7, R4 ;  /* 0x0000000407077221 */ /* 0x000fe20000010000 */
[----:B------:R-:W-:Y:S02]  /*4940*/  IMAD.MOV.U32 R43, RZ, RZ, R87 ;  /* 0x000000ffff2b7224 */ /* 0x000fe400078e0057 */
[----:B------:R-:W-:-:S03]  /*4950*/  F2FP.SATFINITE.E4M3.F32.PACK_AB_MERGE_C R184, R15, R94, R112 ;  /* 0x0000005e0fb8723e */ /* 0x000fc60004807070 */
[----:B------:R-:W1:Y:S01]  /*4960*/  MUFU.EX2 R134, R134 ;  /* 0x0000008600867308 */ /* 0x000e620000000800 */
[----:B--2---:R-:W-:-:S07]  /*4970*/  FADD.FTZ R5, R51, R132 ;  /* 0x0000008433057221 */ /* 0x004fce0000010000 */
[----:B------:R-:W2:Y:S01]  /*4980*/  MUFU.EX2 R11, R120 ;  /* 0x00000078000b7308 */ /* 0x000ea20000000800 */
[----:B0-----:R-:W-:-:S07]  /*4990*/  FADD.FTZ R4, R118, R7 ;  /* 0x0000000776047221 */ /* 0x001fce0000010000 */
[----:B------:R-:W-:Y:S01]  /*49a0*/  MUFU.EX2 R122, R122 ;  /* 0x0000007a007a7308 */ /* 0x000fe20000000800 */
[----:B-1----:R-:W-:-:S07]  /*49b0*/  FADD.FTZ R6, R134, R5 ;  /* 0x0000000586067221 */ /* 0x002fce0000010000 */
[----:B------:R-:W0:Y:S01]  /*49c0*/  MUFU.EX2 R67, R67 ;  /* 0x0000004300437308 */ /* 0x000e220000000800 */
[----:B--2---:R-:W-:-:S07]  /*49d0*/  FADD.FTZ R5, R11, R4 ;  /* 0x000000040b057221 */ /* 0x004fce0000010000 */
[----:B------:R-:W1:Y:S08]  /*49e0*/  MUFU.EX2 R53, R53 ;  /* 0x0000003500357308 */ /* 0x000e700000000800 */
[----:B------:R-:W2:Y:S01]  /*49f0*/  MUFU.EX2 R98, R98 ;  /* 0x0000006200627308 */ /* 0x000ea20000000800 */
[----:B0-----:R-:W-:Y:S01]  /*4a00*/  F2FP.SATFINITE.E4M3.F32.PACK_AB_MERGE_C R4, R67, R122, RZ ;  /* 0x0000007a4304723e */ /* 0x001fe200048070ff */
[----:B------:R-:W-:-:S03]  /*4a10*/  FADD.FTZ R122, R122, R5 ;  /* 0x000000057a7a7221 */ /* 0x000fc60000010000 */
[----:B------:R-:W-:Y:S01]  /*4a20*/  F2FP.SATFINITE.E4M3.F32.PACK_AB_MERGE_C R186, R11, R118, R4 ;  /* 0x000000760bba723e */ /* 0x000fe20004807004 */
[----:B------:R-:W-:-:S01]  /*4a30*/  FADD.FTZ R5, R67, R122 ;  /* 0x0000007a43057221 */ /* 0x000fc20000010000 */
[----:B------:R-:W-:Y:S02]  /*4a40*/  IMAD.MOV.U32 R67, RZ, RZ, R87 ;  /* 0x000000ffff437224 */ /* 0x000fe400078e0057 */
[----:B-1----:R-:W-:-:S01]  /*4a50*/  FADD.FTZ R7, R53, R6 ;  /* 0x0000000635077221 */ /* 0x002fc20000010000 */
[----:B--2---:R-:W-:-:S03]  /*4a60*/  F2FP.SATFINITE.E4M3.F32.PACK_AB_MERGE_C R8, R98, R53, RZ ;  /* 0x000000356208723e */ /* 0x004fc600048070ff */
[----:B------:R-:W-:Y:S01]  /*4a70*/  FADD.FTZ R7, R98, R7 ;  /* 0x0000000762077221 */ /* 0x000fe20000010000 */
[----:B------:R-:W-:Y:S02]  /*4a80*/  MOV R53, R87 ;  /* 0x0000005700357202 */ /* 0x000fe40000000f00 */
[----:B------:R-:W-:Y:S01]  /*4a90*/  F2FP.SATFINITE.E4M3.F32.PACK_AB_MERGE_C R187, R134, R51, R8 ;  /* 0x0000003386bb723e */ /* 0x000fe20004807008 */
[----:B------:R-:W-:Y:S01]  /*4aa0*/  IMAD.MOV.U32 R51, RZ, RZ, R87 ;  /* 0x000000ffff337224 */ /* 0x000fe200078e0057 */
[----:B------:R-:W-:Y:S06]  /*4ab0*/  @!P1 BRA `(.L_x_14) ;  /* 0x00000034004c9947 */ /* 0x000fec0003800000 */
[----:B------:R-:W-:Y:S01]  /*4ac0*/  MOV R6, R14 ;  /* 0x0000000e00067202 */ /* 0x000fe20000000f00 */
[----:B------:R-:W-:Y:S01]  /*4ad0*/  IMAD.MOV.U32 R4, RZ, RZ, R20 ;  /* 0x000000ffff047224 */ /* 0x000fe200078e0014 */
[----:B------:R-:W-:Y:S02]  /*4ae0*/  CS2R R86, SRZ ;  /* 0x0000000000567805 */ /* 0x000fe4000001ff00 */
[----:B------:R-:W-:Y:S02]  /*4af0*/  CS2R R84, SRZ ;  /* 0x0000000000547805 */ /* 0x000fe4000001ff00 */
[----:B------:R-:W-:Y:S02]  /*4b00*/  CS2R R82, SRZ ;  /* 0x0000000000527805 */ /* 0x000fe4000001ff00 */
[----:B------:R-:W-:Y:S02]  /*4b10*/  CS2R R80, SRZ ;  /* 0x0000000000507805 */ /* 0x000fe4000001ff00 */
[----:B------:R-:W-:-:S02]  /*4b20*/  CS2R R78, SRZ ;  /* 0x00000000004e7805 */ /* 0x000fc4000001ff00 */
[----:B------:R-:W-:Y:S02]  /*4b30*/  CS2R R76, SRZ ;  /* 0x00000000004c7805 */ /* 0x000fe4000001ff00 */
        /* <DEDUP_REMOVED lines=25> */
[----:B------:R-:W-:Y:S01]  /*4cd0*/  CS2R R24, SRZ ;  /* 0x0000000000187805 */ /* 0x000fe2000001ff00 */
[----:B------:R-:W-:Y:S01]  /*4ce0*/  UIADD3 UR47, UR47, -0x2, URZ ;  /* 0xfffffffe2f2f7890 */ /* 0x000fe2000fffe03f */
[----:B------:R-:W-:Y:S01]  /*4cf0*/  UMOV UR29, UR44 ;  /* 0x0000002c001d7c82 */ /* 0x000fe20008000000 */
[----:B------:R-:W-:-:S10]  /*4d00*/  UMOV UR28, UR36 ;  /* 0x00000024001c7c82 */ /* 0x000fd40008000000 */
.L_x_25:
[----:B------:R-:W-:Y:S01]  /*4d10*/  ISETP.NE.AND P2, PT, RZ, UR39, PT ;  /* 0x00000027ff007c0c */ /* 0x000fe2000bf45270 */
[----:B------:R-:W-:-:S04]  /*4d20*/  UISETP.NE.AND UP0, UPT, UR28, 0x1, UPT ;  /* 0x000000011c00788c */ /* 0x000fc8000bf05270 */
[----:B------:R-:W-:-:S04]  /*4d30*/  USEL UR44, URZ, 0x1, UP0 ;  /* 0x000000013f2c7887 */ /* 0x000fc80008000000 */
[----:B------:R-:W-:-:S04]  /*4d40*/  ULOP3.LUT UR44, UR29, UR44, URZ, 0x3c, !UPT ;  /* 0x0000002c1d2c7292 */ /* 0x000fc8000f8e3c3f */
[----:B------:R-:W-:Y:S08]  /*4d50*/  @P2 BRA `(.L_x_15) ;  /* 0x0000000000382947 */ /* 0x000ff00003800000 */
[----:B------:R-:W-:Y:S05]  /*4d60*/  @!P0 BRA `(.L_x_16) ;  /* 0x0000000000048947 */ /* 0x000fea0003800000 */
[----:B------:R-:W-:Y:S01]  /*4d70*/  BPT.TRAP 0x1 ;  /* 0x000000040000795c */ /* 0x000fe20000300000 */
.L_x_16:
[----:B------:R-:W-:Y:S01]  /*4d80*/  UIADD3 UR6, UR28, 0x1, URZ ;  /* 0x000000011c067890 */ /* 0x000fe2000fffe03f */
[----:B------:R-:W-:-:S03]  /*4d90*/  IMAD.U32 R8, RZ, RZ, UR44 ;  /* 0x0000002cff087e24 */ /* 0x000fc6000f8e00ff */
[----:B------:R-:W-:Y:S02]  /*4da0*/  UISETP.NE.AND UP0, UPT, UR6, 0x2, UPT ;  /* 0x000000020600788c */ /* 0x000fe4000bf05270 */
[----:B------:R-:W-:Y:S02]  /*4db0*/  SHF.L.U32 R8, R8, 0x1f, RZ ;  /* 0x0000001f08087819 */ /* 0x000fe400000006ff */
[----:B------:R-:W-:-:S04]  /*4dc0*/  USEL UR6, UR6, URZ, UP0 ;  /* 0x0000003f06067287 */ /* 0x000fc80008000000 */
[----:B------:R-:W-:-:S09]  /*4dd0*/  ULEA UR6, UR6, UR41, 0x3 ;  /* 0x0000002906067291 */ /* 0x000fd2000f8e183f */
[----:B------:R0:W1:Y:S01]  /*4de0*/  SYNCS.PHASECHK.TRANS64.TRYWAIT P1, [UR6+0x22830], R8 ;  /* 0x02283008ff0075a7 */ /* 0x0000620008020146 */
[----:B------:R-:W-:Y:S05]  /*4df0*/  @!P0 BRA `(.L_x_17) ;  /* 0x0000000000048947 */ /* 0x000fea0003800000 */
[----:B------:R-:W-:Y:S01]  /*4e00*/  BPT.TRAP 0x1 ;  /* 0x000000040000795c */ /* 0x000fe20000300000 */
.L_x_17:
[----:B-1----:R-:W-:Y:S05]  /*4e10*/  @P1 BRA `(.L_x_15) ;  /* 0x0000000000081947 */ /* 0x002fea0003800000 */
[----:B------:R-:W1:Y:S02]  /*4e20*/  SYNCS.PHASECHK.TRANS64.TRYWAIT P1, [UR6+0x22830], R8 ;  /* 0x02283008ff0075a7 */ /* 0x000e640008020146 */
[----:B-1----:R-:W-:Y:S05]  /*4e30*/  @!P1 BRA `(.L_x_18) ;  /* 0x000000a800a89947 */ /* 0x002fea0003800000 */
.L_x_15:
[----:B01----:R-:W-:Y:S01]  /*4e40*/  VIADD R8, R22, 0x8 ;  /* 0x0000000816087836 */ /* 0x003fe20000000000 */
[----:B------:R-:W-:Y:S01]  /*4e50*/  R2UR UR30, R3 ;  /* 0x00000000031e72ca */ /* 0x000fe200000e0000 */
[----:B------:R-:W-:Y:S01]  /*4e60*/  UIADD3 UR36, UR28, 0x1, URZ ;  /* 0x000000011c247890 */ /* 0x000fe2000fffe03f */
[----:B------:R-:W-:Y:S02]  /*4e70*/  UMOV UR19, 0x40000040 ;  /* 0x4000004000137882 */ /* 0x000fe40000000000 */
[----:B------:R0:W-:Y:S01]  /*4e80*/  BAR.SYNC.DEFER_BLOCKING R8, 0x100 ;  /* 0x000400080000751d */ /* 0x0001e20000010000 */
[----:B------:R-:W-:-:S04]  /*4e90*/  UISETP.NE.AND UP0, UPT, UR36, 0x2, UPT ;  /* 0x000000022400788c */ /* 0x000fc8000bf05270 */
[----:B------:R-:W-:Y:S01]  /*4ea0*/  USEL UR36, UR36, URZ, UP0 ;  /* 0x0000003f24247287 */ /* 0x000fe20008000000 */
[----:B------:R-:W-:Y:S01]  /*4eb0*/  UMOV UR20, UR16 ;  /* 0x0000001000147c82 */ /* 0x000fe20008000000 */
[----:B------:R-:W-:Y:S02]  /*4ec0*/  UMOV UR21, UR17 ;  /* 0x0000001100157c82 */ /* 0x000fe40008000000 */
[----:B------:R-:W-:Y:S01]  /*4ed0*/  UIMAD UR30, UR36, 0x500, UR30 ;  /* 0x00000500241e78a4 */ /* 0x000fe2000f8e021e */
[----:B------:R-:W-:Y:S01]  /*4ee0*/  UMOV UR23, 0x40000040 ;  /* 0x4000004000177882 */ /* 0x000fe20000000000 */
[----:B------:R-:W-:Y:S02]  /*4ef0*/  UMOV UR24, UR16 ;  /* 0x0000001000187c82 */ /* 0x000fe40008000000 */
[----:B------:R-:W-:Y:S02]  /*4f00*/  UIADD3 UR22, UR30, 0x100, URZ ;  /* 0x000001001e167890 */ /* 0x000fe4000fffe03f */
[----:B------:R-:W-:-:S02]  /*4f10*/  UIADD3 UR26, UR30, 0x200, URZ ;  /* 0x000002001e1a7890 */ /* 0x000fc4000fffe03f */
[----:B------:R-:W-:Y:S01]  /*4f20*/  UMOV UR18, UR30 ;  /* 0x0000001e00127c82 */ /* 0x000fe20008000000 */
[----:B------:R-:W-:Y:S01]  /*4f30*/  UMOV UR25, UR17 ;  /* 0x0000001100197c82 */ /* 0x000fe20008000000 */
[----:B------:R-:W-:Y:S01]  /*4f40*/  UMOV UR27, 0x40000040 ;  /* 0x40000040001b7882 */ /* 0x000fe20000000000 */
[----:B------:R-:W-:Y:S01]  /*4f50*/  UIADD3 UR6, UR30, 0x400, URZ ;  /* 0x000004001e067890 */ /* 0x000fe2000fffe03f */
[----:B------:R-:W-:Y:S01]  /*4f60*/  UMOV UR7, 0x40000040 ;  /* 0x4000004000077882 */ /* 0x000fe20000000000 */
[----:B------:R-:W-:Y:S01]  /*4f70*/  UIADD3 UR10, UR30, 0x402, URZ ;  /* 0x000004021e0a7890 */ /* 0x000fe2000fffe03f */
[----:B------:R-:W-:Y:S01]  /*4f80*/  WARPGROUP.ARRIVE ;  /* 0x00000000000079c5 */ /* 0x000fe20000000000 */
[----:B------:R-:W-:Y:S01]  /*4f90*/  UMOV UR11, 0x40000040 ;  /* 0x40000040000b7882 */ /* 0x000fe20000000000 */
[----:B------:R-:W-:Y:S01]  /*4fa0*/  UIADD3 UR14, UR30, 0x6, URZ ;  /* 0x000000061e0e7890 */ /* 0x000fe2000fffe03f */
[----:B------:R-:W-:-:S03]  /*4fb0*/  UMOV UR15, 0x40000040 ;  /* 0x40000040000f7882 */ /* 0x000fc60000000000 */
[----:B------:R-:W-:Y:S01]  /*4fc0*/  QGMMA.64x32x32.F32.E4M3.E4M3 R152, gdesc[UR16], RZ, !UPT, gsb0 ;  /* 0x00600000109879f3 */ /* 0x000fe2000c0008ff */
[----:B------:R-:W-:Y:S01]  /*4fd0*/  UIADD3 UR18, UR30, 0x300, URZ ;  /* 0x000003001e127890 */ /* 0x000fe2000fffe03f */
[----:B------:R-:W-:Y:S01]  /*4fe0*/  UMOV UR19, 0x40000040 ;  /* 0x4000004000137882 */ /* 0x000fe20000000000 */
[----:B------:R-:W-:Y:S02]  /*4ff0*/  WARPGROUP.DEPBAR.LE gsb0, 0x0 ;  /* 0x00008000000079c5 */ /* 0x000fe40000010000 */
[----:B------:R-:W-:-:S06]  /*5000*/  WARPGROUP.ARRIVE ;  /* 0x00000000000079c5 */ /* 0x000fcc0000000000 */
[----:B------:R-:W-:Y:S01]  /*5010*/  QGMMA.64x32x32.F32.E4M3.E4M3 R136, gdesc[UR20], RZ, !UPT, gsb0 ;  /* 0x00600000148879f3 */ /* 0x000fe2000c0008ff */
[----:B------:R-:W-:Y:S01]  /*5020*/  UIADD3 UR22, UR30, 0x102, URZ ;  /* 0x000001021e167890 */ /* 0x000fe2000fffe03f */
[----:B------:R-:W-:Y:S01]  /*5030*/  UMOV UR20, UR4 ;  /* 0x0000000400147c82 */ /* 0x000fe20008000000 */
[----:B------:R-:W-:Y:S01]  /*5040*/  UMOV UR21, UR5 ;  /* 0x0000000500157c82 */ /* 0x000fe20008000000 */
        /* <DEDUP_REMOVED lines=20> */
[----:B------:R-:W-:Y:S01]  /*5190*/  UIADD3 UR6, UR30, 0x302, URZ ;  /* 0x000003021e067890 */ /* 0x000fe2000fffe03f */
[----:B------:R-:W-:Y:S01]  /*51a0*/  UMOV UR7, 0x40000040 ;  /* 0x4000004000077882 */ /* 0x000fe20000000000 */
[----:B------:R-:W-:Y:S02]  /*51b0*/  WARPGROUP.DEPBAR.LE gsb0, 0x0 ;  /* 0x00008000000079c5 */ /* 0x000fe40000010000 */
[----:B------:R-:W-:-:S06]  /*51c0*/  WARPGROUP.ARRIVE ;  /* 0x00000000000079c5 */ /* 0x000fcc0000000000 */
[----:B------:R-:W-:Y:S01]  /*51d0*/  QGMMA.64x32x32.F32.E4M3.E4M3 R136, gdesc[UR20], R136, gsb0 ;  /* 0x00600000148879f3 */ /* 0x000fe20008000888 */
[----:B------:R-:W-:Y:S01]  /*51e0*/  UIADD3 UR22, UR30, 0x104, URZ ;  /* 0x000001041e167890 */ /* 0x000fe2000fffe03f */
[----:B------:R-:W-:Y:S01]  /*51f0*/  UMOV UR20, UR8 ;  /* 0x0000000800147c82 */ /* 0x000fe20008000000 */
[----:B------:R-:W-:Y:S01]  /*5200*/  UMOV UR21, UR9 ;  /* 0x0000000900157c82 */ /* 0x000fe20008000000 */
        /* <DEDUP_REMOVED lines=46> */
[----:B------:R-:W-:-:S06]  /*54f0*/  WARPGROUP.ARRIVE ;  /* 0x00000000000079c5 */ /* 0x000fcc0000000000 */
[----:B------:R-:W-:Y:S01]  /*5500*/  QGMMA.64x32x32.F32.E4M3.E4M3 R152, gdesc[UR12], R152, gsb0 ;  /* 0x006000000c9879f3 */ /* 0x000fe20008000898 */
[----:B------:R-:W-:Y:S01]  /*5510*/  UIADD3 UR14, UR30, 0x306, URZ ;  /* 0x000003061e0e7890 */ /* 0x000fe2000fffe03f */
[----:B------:R-:W-:Y:S01]  /*5520*/  UMOV UR15, 0x40000040 ;  /* 0x40000040000f7882 */ /* 0x000fe20000000000 */
[----:B------:R-:W-:Y:S01]  /*5530*/  UIADD3 UR30, UR30, 0x406, URZ ;  /* 0x000004061e1e7890 */ /* 0x000fe2000fffe03f */
[----:B------:R-:W-:Y:S02]  /*5540*/  WARPGROUP.DEPBAR.LE gsb0, 0x0 ;  /* 0x00008000000079c5 */ /* 0x000fe40000010000 */
[----:B------:R-:W-:-:S06]  /*5550*/  WARPGROUP.ARRIVE ;  /* 0x00000000000079c5 */ /* 0x000fcc0000000000 */
[----:B------:R-:W-:Y:S03]  /*5560*/  QGMMA.64x32x32.F32.E4M3.E4M3 R136, gdesc[UR20], R136, gsb0 ;  /* 0x00600000148879f3 */ /* 0x000fe60008000888 */
[----:B------:R-:W-:Y:S02]  /*5570*/  WARPGROUP.DEPBAR.LE gsb0, 0x0 ;  /* 0x00008000000079c5 */ /* 0x000fe40000010000 */
[----:B------:R-:W-:-:S06]  /*5580*/  WARPGROUP.ARRIVE ;  /* 0x00000000000079c5 */ /* 0x000fcc0000000000 */
[----:B------:R-:W-:Y:S03]  /*5590*/  QGMMA.64x32x32.F32.E4M3.E4M3 R120, gdesc[UR24], R120, gsb0 ;  /* 0x00600000187879f3 */ /* 0x000fe60008000878 */
        /* <DEDUP_REMOVED lines=9> */
[----:B0-----:R-:W-:Y:S05]  /*5630*/  @P2 BRA `(.L_x_19) ;  /* 0x00000000002c2947 */ /* 0x001fea0003800000 */
[----:B------:R-:W-:Y:S05]  /*5640*/  @!P0 BRA `(.L_x_20) ;  /* 0x0000000000048947 */ /* 0x000fea0003800000 */
[----:B------:R-:W-:Y:S01]  /*5650*/  BPT.TRAP 0x1 ;  /* 0x000000040000795c */ /* 0x000fe20000300000 */
.L_x_20:
[----:B------:R-:W-:Y:S01]  /*5660*/  ULEA UR6, UR28, UR41, 0x3 ;  /* 0x000000291c067291 */ /* 0x000fe2000f8e183f */
[----:B------:R-:W-:-:S05]  /*5670*/  IMAD.U32 R8, RZ, RZ, UR29 ;  /* 0x0000001dff087e24 */ /* 0x000fca000f8e00ff */
[----:B------:R-:W-:-:S04]  /*5680*/  SHF.L.U32 R8, R8, 0x1f, RZ ;  /* 0x0000001f08087819 */ /* 0x000fc800000006ff */
[----:B------:R0:W1:Y:S01]  /*5690*/  SYNCS.PHASECHK.TRANS64.TRYWAIT P1, [UR6+0x22850], R8 ;  /* 0x02285008ff0075a7 */ /* 0x0000620008020146 */
[----:B------:R-:W-:Y:S05]  /*56a0*/  @!P0 BRA `(.L_x_21) ;  /* 0x0000000000048947 */ /* 0x000fea0003800000 */
[----:B------:R-:W-:Y:S01]  /*56b0*/  BPT.TRAP 0x1 ;  /* 0x000000040000795c */ /* 0x000fe20000300000 */
.L_x_21:
[----:B-1----:R-:W-:Y:S05]  /*56c0*/  @P1 BRA `(.L_x_19) ;  /* 0x0000000000081947 */ /* 0x002fea0003800000 */
[----:B------:R-:W1:Y:S02]  /*56d0*/  SYNCS.PHASECHK.TRANS64.TRYWAIT P1, [UR6+0x22850], R8 ;  /* 0x02285008ff0075a7 */ /* 0x000e640008020146 */
[----:B-1----:R-:W-:Y:S05]  /*56e0*/  @!P1 BRA `(.L_x_22) ;  /* 0x000000a000949947 */ /* 0x002fea0003800000 */
.L_x_19:
[----:B------:R-:W-:Y:S01]  /*56f0*/  UIADD3 UR6, UR41, 0x400, URZ ;  /* 0x0000040029067890 */ /* 0x000fe2000fffe03f */
[----:B------:R-:W-:Y:S01]  /*5700*/  WARPGROUP.ARRIVE ;  /* 0x00000000000079c5 */ /* 0x000fe20000000000 */
[----:B------:R-:W-:Y:S01]  /*5710*/  UMOV UR7, 0xc0000010 ;  /* 0xc000001000077882 */ /* 0x000fe20000000000 */
[----:B01----:R-:W-:Y:S01]  /*5720*/  IADD3 R8, -R22, 0xb, RZ ;  /* 0x0000000b16087810 */ /* 0x003fe20007ffe1ff */
[----:B------:R-:W-:-:S04]  /*5730*/  USHF.R.U32.HI UR6, URZ, 0x4, UR6 ;  /* 0x000000043f067899 */ /* 0x000fc80008011606 */
[----:B------:R-:W-:-:S04]  /*5740*/  ULOP3.LUT UR6, UR6, 0x3fff, URZ, 0xc0, !UPT ;  /* 0x00003fff06067892 */ /* 0x000fc8000f8ec03f */
[----:B------:R-:W-:-:S04]  /*5750*/  ULOP3.LUT UR6, UR6, 0x10000, URZ, 0xfc, !UPT ;  /* 0x0001000006067892 */ /* 0x000fc8000f8efc3f */
[----:B------:R-:W-:-:S07]  /*5760*/  UIMAD UR10, UR28, 0x500, UR6 ;  /* 0x000005001c0a78a4 */ /* 0x000fce000f8e0206 */
[----:B------:R-:W-:Y:S02]  /*5770*/  UMOV UR6, UR10 ;  /* 0x0000000a00067c82 */ /* 0x000fe40008000000 */
[----:B------:R-:W-:Y:S01]  /*5780*/  QGMMA.64x128x32.F32.E4M3.E4M3 R24, R168, gdesc[UR4], R24, gsb0 ;  /* 0x01e00004a8187df3 */ /* 0x000fe20008000818 */
[----:B------:R-:W-:Y:S01]  /*5790*/  UIADD3 UR6, UR10, 0x100, URZ ;  /* 0x000001000a067890 */ /* 0x000fe2000fffe03f */
[----:B------:R-:W-:Y:S01]  /*57a0*/  UMOV UR7, 0xc0000010 ;  /* 0xc000001000077882 */ /* 0x000fe20000000000 */
[----:B------:R-:W-:Y:S02]  /*57b0*/  WARPGROUP.DEPBAR.LE gsb0, 0x0 ;  /* 0x00008000000079c5 */ /* 0x000fe40000010000 */
[----:B------:R-:W-:-:S07]  /*57c0*/  WARPGROUP.ARRIVE ;  /* 0x00000000000079c5 */ /* 0x000fce0000000000 */
        /* <DEDUP_REMOVED lines=15> */
[----:B------:R-:W-:Y:S03]  /*58c0*/  QGMMA.64x128x32.F32.E4M3.E4M3 R24, R184, gdesc[UR4], R24, gsb0 ;  /* 0x01e00004b8187df3 */ /* 0x000fe60008000818 */
[----:B------:R-:W-:Y:S02]  /*58d0*/  WARPGROUP.DEPBAR.LE gsb0, 0x0 ;  /* 0x00008000000079c5 */ /* 0x000fe40000010000 */
[----:B------:R0:W-:Y:S06]  /*58e0*/  BAR.ARV R8, 0x100 ;  /* 0x000400080000751d */ /* 0x0001ec0000002000 */
[----:B------:R-:W-:Y:S05]  /*58f0*/  @!P0 BRA `(.L_x_23) ;  /* 0x0000000000048947 */ /* 0x000fea0003800000 */
[----:B------:R-:W-:Y:S01]  /*5900*/  BPT.TRAP 0x1 ;  /* 0x000000040000795c */ /* 0x000fe20000300000 */
.L_x_23:
[C---:B------:R-:W-:Y:S01]  /*5910*/  FMUL.FTZ R15, R0.reuse, R152 ;  /* 0x00000098000f7220 */ /* 0x040fe20000410000 */
[C---:B------:R-:W-:Y:S01]  /*5920*/  FMUL.FTZ R168, R0.reuse, R153 ;  /* 0x0000009900a87220 */ /* 0x040fe20000410000 */
[C---:B------:R-:W-:Y:S01]  /*5930*/  FMUL.FTZ R9, R0.reuse, R154 ;  /* 0x0000009a00097220 */ /* 0x040fe20000410000 */
[C---:B0-----:R-:W-:Y:S01]  /*5940*/  FMUL.FTZ R8, R0.reuse, R155 ;  /* 0x0000009b00087220 */ /* 0x041fe20000410000 */
[C---:B------:R-:W-:Y:S01]  /*5950*/  FMUL.FTZ R156, R0.reuse, R156 ;  /* 0x0000009c009c7220 */ /* 0x040fe20000410000 */
[C---:B------:R-:W-:Y:S01]  /*5960*/  FMUL.FTZ R170, R0.reuse, R157 ;  /* 0x0000009d00aa7220 */ /* 0x040fe20000410000 */
        /* <DEDUP_REMOVED lines=17> */
[----:B0-----:R-:W-:Y:S01]  /*5a80*/  FMNMX.FTZ R13, R15, R4, !PT ;  /* 0x000000040f0d7209 */ /* 0x001fe20007810000 */
[C---:B------:R-:W-:Y:S01]  /*5a90*/  FMUL.FTZ R176, R0.reuse, R140 ;  /* 0x0000008c00b07220 */ /* 0x040fe20000410000 */
[C---:B------:R-:W-:Y:S01]  /*5aa0*/  FMUL.FTZ R178, R0.reuse, R141 ;  /* 0x0000008d00b27220 */ /* 0x040fe20000410000 */
[C---:B------:R-:W-:Y:S01]  /*5ab0*/  FMUL.FTZ R140, R0.reuse, R142 ;  /* 0x0000008e008c7220 */ /* 0x040fe20000410000 */
[C---:B------:R-:W-:Y:S01]  /*5ac0*/  FMUL.FTZ R142, R0.reuse, R143 ;  /* 0x0000008f008e7220 */ /* 0x040fe20000410000 */
[C---:B------:R-:W-:Y:S01]  /*5ad0*/  FMUL.FTZ R144, R0.reuse, R144 ;  /* 0x0000009000907220 */ /* 0x040fe20000410000 */
[----:B------:R-:W-:Y:S01]  /*5ae0*/  FMUL.FTZ R180, R0, R145 ;  /* 0x0000009100b47220 */ /* 0x000fe20000410000 */
[----:B------:R-:W0:Y:S01]  /*5af0*/  MUFU.TANH R8, R8 ;  /* 0x0000000800087308 */ /* 0x000e220000002400 */
[----:B-1----:R-:W-:Y:S01]  /*5b00*/  FMNMX.FTZ R13, R168, R13, !PT ;  /* 0x0000000da80d7209 */ /* 0x002fe20007810000 */
[C---:B------:R-:W-:Y:S01]  /*5b10*/  FMUL.FTZ R146, R0.reuse, R146 ;  /* 0x0000009200927220 */ /* 0x040fe20000410000 */
[C---:B------:R-:W-:Y:S01]  /*5b20*/  FMUL.FTZ R182, R0.reuse, R147 ;  /* 0x0000009300b67220 */ /* 0x040fe20000410000 */
[C---:B------:R-:W-:Y:S01]  /*5b30*/  FMUL.FTZ R148, R0.reuse, R148 ;  /* 0x0000009400947220 */ /* 0x040fe20000410000 */
[C---:B------:R-:W-:Y:S01]  /*5b40*/  FMUL.FTZ R184, R0.reuse, R149 ;  /* 0x0000009500b87220 */ /* 0x040fe20000410000 */
[C---:B------:R-:W-:Y:S01]  /*5b50*/  FMUL.FTZ R150, R0.reuse, R150 ;  /* 0x0000009600967220 */ /* 0x040fe20000410000 */
[C---:B------:R-:W-:Y:S01]  /*5b60*/  FMUL.FTZ R186, R0.reuse, R151 ;  /* 0x0000009700ba7220 */ /* 0x040fe20000410000 */
[----:B------:R-:W1:Y:S01]  /*5b70*/  MUFU.TANH R156, R156 ;  /* 0x0000009c009c7308 */ /* 0x000e620000002400 */
[----:B--2---:R-:W-:Y:S01]  /*5b80*/  FMNMX.FTZ R21, R9, R6, !PT ;  /* 0x0000000609157209 */ /* 0x004fe20007810000 */
[C---:B------:R-:W-:Y:S01]  /*5b90*/  FMUL.FTZ R120, R0.reuse, R120 ;  /* 0x0000007800787220 */ /* 0x040fe20000410000 */
[C---:B------:R-:W-:Y:S01]  /*5ba0*/  FMUL.FTZ R194, R0.reuse, R121 ;  /* 0x0000007900c27220 */ /* 0x040fe20000410000 */
[C---:B------:R-:W-:Y:S01]  /*5bb0*/  FMUL.FTZ R122, R0.reuse, R122 ;  /* 0x0000007a007a7220 */ /* 0x040fe20000410000 */
[C---:B------:R-:W-:Y:S01]  /*5bc0*/  FMUL.FTZ R196, R0.reuse, R123 ;  /* 0x0000007b00c47220 */ /* 0x040fe20000410000 */
[C---:B------:R-:W-:Y:S01]  /*5bd0*/  FMUL.FTZ R124, R0.reuse, R124 ;  /* 0x0000007c007c7220 */ /* 0x040fe20000410000 */
[----:B------:R-:W-:Y:S01]  /*5be0*/  FMUL.FTZ R198, R0, R125 ;  /* 0x0000007d00c67220 */ /* 0x000fe20000410000 */
        /* <DEDUP_REMOVED lines=15> */
[----:B------:R-:W-:Y:S01]  /*5ce0*/  FMUL.FTZ R212, R0, R105 ;  /* 0x0000006900d47220 */ /* 0x000fe20000410000 */
        /* <DEDUP_REMOVED lines=15> */
[C---:B------:R-:W-:Y:S01]  /*5de0*/  FMUL.FTZ R224, R0.reuse, R117 ;  /* 0x0000007500e07220 */ /* 0x040fe20000410000 */
        /* <DEDUP_REMOVED lines=26> */
[----:B------:R-:W-:-:S04]  /*5f90*/  ULEA UR6, UR36, UR41, 0x3 ;  /* 0x0000002924067291 */ /* 0x000fc8000f8e183f */
[----:B------:R-:W-:Y:S02]  /*5fa0*/  UIADD3 UR6, UR6, 0x22840, URZ ;  /* 0x0002284006067890 */ /* 0x000fe4000fffe03f */
[----:B------:R-:W1:Y:S01]  /*5fb0*/  MUFU.TANH R164, R164 ;  /* 0x000000a400a47308 */ /* 0x000e620000002400 */
[----:B--2---:R-:W-:Y:S01]  /*5fc0*/  FMNMX.FTZ R21, R152, R21, !PT ;  /* 0x0000001598157209 */ /* 0x004fe20007810000 */
[----:B------:R-:W-:-:S06]  /*5fd0*/  UPRMT UR6, UR38, 0x654, UR6 ;  /* 0x0000065426067896 */ /* 0x000fcc0008000006 */
[----:B------:R-:W2:Y:S01]  /*5fe0*/  MUFU.TANH R154, R154 ;  /* 0x0000009a009a7308 */ /* 0x000ea20000002400 */
[----:B0-----:R-:W-:Y:S02]  /*5ff0*/  FMNMX.FTZ R13, R162, R13, !PT ;  /* 0x0000000da20d7209 */ /* 0x001fe40007810000 */
[----:B------:R-:W-:Y:S05]  /*6000*/  SYNCS.ARRIVE.TRANS64.RED.A1T0 RZ, [UR6], RZ ;  /* 0x000000ffffff79a7 */ /* 0x000fea0008100406 */
[----:B------:R-:W0:Y:S01]  /*6010*/  MUFU.TANH R158, R158 ;  /* 0x0000009e009e7308 */ /* 0x000e220000002400 */
[----:B-1----:R-:W-:-:S07]  /*6020*/  FMNMX.FTZ R13, R164, R13, !PT ;  /* 0x0000000da40d7209 */ /* 0x002fce0007810000 */
[----:B------:R-:W1:Y:S01]  /*6030*/  MUFU.TANH R166, R166 ;  /* 0x000000a600a67308 */ /* 0x000e620000002400 */
[----:B--2---:R-:W-:-:S07]  /*6040*/  FMNMX.FTZ R21, R154, R21, !PT ;  /* 0x000000159a157209 */ /* 0x004fce0007810000 */
[----:B------:R-:W2:Y:S01]  /*6050*/  MUFU.TANH R174, R174 ;  /* 0x000000ae00ae7308 */ /* 0x000ea20000002400 */
[----:B0-----:R-:W-:-:S07]  /*6060*/  FMNMX.FTZ R21, R158, R21, !PT ;  /* 0x000000159e157209 */ /* 0x001fce0007810000 */
        /* <DEDUP_REMOVED lines=99> */
[----:B--2---:R-:W-:Y:S02]  /*66a0*/  FMNMX.FTZ R14, R228, R13, !PT ;  /* 0x0000000de40e7209 */ /* 0x004fe40007810000 */
[----:B------:R-:W2:Y:S05]  /*66b0*/  LDC R13, c[0x0][0x988] ;  /* 0x00026200ff0d7b82 */ /* 0x000eaa0000000800 */
[----:B------:R-:W3:Y:S01]  /*66c0*/  MUFU.TANH R105, R105 ;  /* 0x0000006900697308 */ /* 0x000ee20000002400 */
[----:B0-----:R-:W-:-:S07]  /*66d0*/  FMNMX.FTZ R21, R88, R21, !PT ;  /* 0x0000001558157209 */ /* 0x001fce0007810000 */
[----:B------:R-:W0:Y:S01]  /*66e0*/  MUFU.TANH R107, R107 ;  /* 0x0000006b006b7308 */ /* 0x000e220000002400 */
[----:B-1----:R-:W-:-:S07]  /*66f0*/  FMNMX.FTZ R21, R90, R21, !PT ;  /* 0x000000155a157209 */ /* 0x002fce0007810000 */
[----:B------:R-:W1:Y:S01]  /*6700*/  MUFU.TANH R92, R92 ;  /* 0x0000005c005c7308 */ /* 0x000e620000002400 */
[----:B---3--:R-:W-:-:S07]  /*6710*/  FMNMX.FTZ R14, R105, R14, !PT ;  /* 0x0000000e690e7209 */ /* 0x008fce0007810000 */
        /* <DEDUP_REMOVED lines=17> */
[----:B---3--:R-:W-:-:S05]  /*6830*/  FMNMX.FTZ R89, R101, R14, !PT ;  /* 0x0000000e65597209 */ /* 0x008fca0007810000 */
[----:B------:R-:W3:Y:S01]  /*6840*/  SHFL.BFLY PT, R14, R89, 0x2, 0x1f ;  /* 0x0c401f00590e7f89 */ /* 0x000ee200000e0000 */
[----:B0-----:R-:W-:-:S04]  /*6850*/  FMNMX.FTZ R21, R100, R21, !PT ;  /* 0x0000001564157209 */ /* 0x001fc80007810000 */
[----:B-1----:R-:W-:-:S05]  /*6860*/  FMNMX.FTZ R21, R102, R21, !PT ;  /* 0x0000001566157209 */ /* 0x002fca0007810000 */
[----:B------:R-:W0:Y:S01]  /*6870*/  SHFL.BFLY PT, R20, R21, 0x2, 0x1f ;  /* 0x0c401f0015147f89 */ /* 0x000e2200000e0000 */
[----:B---3--:R-:W-:Y:S02]  /*6880*/  FMNMX.FTZ R91, R89, R14, !PT ;  /* 0x0000000e595b7209 */ /* 0x008fe40007810000 */
[----:B0-----:R-:W-:-:S03]  /*6890*/  FMNMX.FTZ R93, R21, R20, !PT ;  /* 0x00000014155d7209 */ /* 0x001fc60007810000 */
[----:B------:R-:W0:Y:S04]  /*68a0*/  SHFL.BFLY PT, R20, R91, 0x1, 0x1f ;  /* 0x0c201f005b147f89 */ /* 0x000e2800000e0000 */
[----:B------:R-:W1:Y:S01]  /*68b0*/  SHFL.BFLY PT, R14, R93, 0x1, 0x1f ;  /* 0x0c201f005d0e7f89 */ /* 0x000e6200000e0000 */
[----:B0-----:R-:W-:Y:S02]  /*68c0*/  FMNMX.FTZ R20, R91, R20, !PT ;  /* 0x000000145b147209 */ /* 0x001fe40007810000 */
[----:B-1----:R-:W-:-:S03]  /*68d0*/  FMNMX.FTZ R14, R93, R14, !PT ;  /* 0x0000000e5d0e7209 */ /* 0x002fc60007810000 */
[C---:B--2---:R-:W-:Y:S01]  /*68e0*/  FFMA.FTZ R115, R20.reuse, R13, -8 ;  /* 0xc100000014737423 */ /* 0x044fe2000001000d */
[----:B------:R-:W-:-:S03]  /*68f0*/  FADD.FTZ R4, -R20, R4 ;  /* 0x0000000414047221 */ /* 0x000fc60000010100 */
[-CC-:B------:R-:W-:Y:S01]  /*6900*/  FFMA.FTZ R119, R202, R13.reuse, -R115.reuse ;  /* 0x0000000dca777223 */ /* 0x180fe20000010873 */
[-C--:B------:R-:W-:Y:S01]  /*6910*/  FMUL.FTZ R95, R4, R13.reuse ;  /* 0x0000000d045f7220 */ /* 0x080fe20000410000 */
[----:B------:R-:W-:Y:S01]  /*6920*/  FFMA.FTZ R202, R101, R13, -R115 ;  /* 0x0000000d65ca7223 */ /* 0x000fe20000010873 */
[----:B------:R-:W-:-:S01]  /*6930*/  FADD.FTZ R4, -R14, R6 ;  /* 0x000000060e047221 */ /* 0x000fc20000010100 */
[-C--:B------:R-:W-:Y:S01]  /*6940*/  FFMA.FTZ R101, R14, R13.reuse, -8 ;  /* 0xc10000000e657423 */ /* 0x080fe2000001000d */
[----:B------:R-:W-:-:S01]  /*6950*/  FFMA.FTZ R15, R15, R13, -R115 ;  /* 0x0000000d0f0f7223 */ /* 0x000fc20000010873 */
[-C--:B------:R-:W-:Y:S01]  /*6960*/  FFMA.FTZ R168, R168, R13.reuse, -R115 ;  /* 0x0000000da8a87223 */ /* 0x080fe20000010873 */
[-C--:B------:R-:W-:Y:S01]  /*6970*/  FMUL.FTZ R4, R4, R13.reuse ;  /* 0x0000000d04047220 */ /* 0x080fe20000410000 */
[-CC-:B------:R-:W-:Y:S01]  /*6980*/  FFMA.FTZ R9, R9, R13.reuse, -R101.reuse ;  /* 0x0000000d09097223 */ /* 0x180fe20000010865 */
[----:B------:R-:W-:-:S01]  /*6990*/  FFMA.FTZ R8, R8, R13, -R101 ;  /* 0x0000000d08087223 */ /* 0x000fc20000010865 */
[----:B------:R-:W-:Y:S01]  /*69a0*/  MUFU.EX2 R6, R95 ;  /* 0x0000005f00067308 */ /* 0x000fe20000000800 */
[----:B------:R-:W-:-:S01]  /*69b0*/  FFMA.FTZ R21, R156, R13, -R115 ;  /* 0x0000000d9c157223 */ /* 0x000fc20000010873 */
[-C--:B------:R-:W-:Y:S01]  /*69c0*/  FFMA.FTZ R10, R10, R13.reuse, -R101 ;  /* 0x0000000d0a0a7223 */ /* 0x080fe20000010865 */
[----:B------:R-:W-:-:S01]  /*69d0*/  FFMA.FTZ R156, R170, R13, -R115 ;  /* 0x0000000daa9c7223 */ /* 0x000fc20000010873 */
[-C--:B------:R-:W-:Y:S01]  /*69e0*/  FFMA.FTZ R11, R11, R13.reuse, -R101 ;  /* 0x0000000d0b0b7223 */ /* 0x080fe20000010865 */
[----:B------:R-:W-:-:S01]  /*69f0*/  FFMA.FTZ R89, R160, R13, -R115 ;  /* 0x0000000da0597223 */ /* 0x000fc20000010873 */
[-C--:B------:R-:W-:Y:S01]  /*6a00*/  FFMA.FTZ R113, R120, R13.reuse, -R115 ;  /* 0x0000000d78717223 */ /* 0x080fe20000010873 */
[----:B------:R-:W-:-:S01]  /*6a10*/  FFMA.FTZ R12, R12, R13, -R101 ;  /* 0x0000000d0c0c7223 */ /* 0x000fc20000010865 */
[----:B------:R-:W0:Y:S01]  /*6a20*/  MUFU.EX2 R15, R15 ;  /* 0x0000000f000f7308 */ /* 0x000e220000000800 */
[----:B------:R-:W-:-:S01]  /*6a30*/  FFMA.FTZ R120, R194, R13, -R115 ;  /* 0x0000000dc2787223 */ /* 0x000fc20000010873 */
[-CC-:B------:R-:W-:Y:S01]  /*6a40*/  FFMA.FTZ R194, R107, R13.reuse, -R115.reuse ;  /* 0x0000000d6bc27223 */ /* 0x180fe20000010873 */
[----:B------:R-:W-:-:S01]  /*6a50*/  FFMA.FTZ R160, R172, R13, -R115 ;  /* 0x0000000daca07223 */ /* 0x000fc20000010873 */
[-C--:B------:R-:W-:Y:S01]  /*6a60*/  FFMA.FTZ R107, R109, R13.reuse, -R115 ;  /* 0x0000000d6d6b7223 */ /* 0x080fe20000010873 */
[----:B------:R-:W-:-:S01]  /*6a70*/  FFMA.FTZ R109, R152, R13, -R101 ;  /* 0x0000000d986d7223 */ /* 0x000fc20000010865 */
[-CC-:B------:R-:W-:Y:S01]  /*6a80*/  FFMA.FTZ R117, R124, R13.reuse, -R115.reuse ;  /* 0x0000000d7c757223 */ /* 0x180fe20000010873 */
[----:B------:R-:W-:-:S01]  /*6a90*/  FFMA.FTZ R124, R198, R13, -R115 ;  /* 0x0000000dc67c7223 */ /* 0x000fc20000010873 */
[----:B------:R-:W-:Y:S01]  /*6aa0*/  MUFU.EX2 R4, R4 ;  /* 0x0000000400047308 */ /* 0x000fe20000000800 */
[----:B------:R-:W-:-:S01]  /*6ab0*/  FFMA.FTZ R91, R162, R13, -R115 ;  /* 0x0000000da25b7223 */ /* 0x000fc20000010873 */
[-C--:B------:R-:W-:Y:S01]  /*6ac0*/  FFMA.FTZ R198, R111, R13.reuse, -R115 ;  /* 0x0000000d6fc67223 */ /* 0x080fe20000010873 */
[----:B------:R-:W-:-:S01]  /*6ad0*/  FFMA.FTZ R111, R154, R13, -R101 ;  /* 0x0000000d9a6f7223 */ /* 0x000fc20000010865 */
[-CC-:B------:R-:W-:Y:S01]  /*6ae0*/  FFMA.FTZ R143, R130, R13.reuse, -R101.reuse ;  /* 0x0000000d828f7223 */ /* 0x180fe20000010865 */
[----:B------:R-:W-:-:S01]  /*6af0*/  FFMA.FTZ R130, R132, R13, -R101 ;  /* 0x0000000d84827223 */ /* 0x000fc20000010865 */
[-C--:B------:R-:W-:Y:S01]  /*6b00*/  FFMA.FTZ R162, R164, R13.reuse, -R115 ;  /* 0x0000000da4a27223 */ /* 0x080fe20000010873 */
[----:B------:R-:W-:-:S01]  /*6b10*/  FFMA.FTZ R152, R158, R13, -R101 ;  /* 0x0000000d9e987223 */ /* 0x000fc20000010865 */
[----:B------:R-:W1:Y:S01]  /*6b20*/  MUFU.EX2 R9, R9 ;  /* 0x0000000900097308 */ /* 0x000e620000000800 */
[----:B0-----:R-:W-:-:S01]  /*6b30*/  FFMA.FTZ R5, R6, R5, R15 ;  /* 0x0000000506057223 */ /* 0x001fc2000001000f */
        /* <DEDUP_REMOVED lines=14> */
[----:B------:R-:W2:Y:S01]  /*6c20*/  MUFU.EX2 R8, R8 ;  /* 0x0000000800087308 */ /* 0x000ea20000000800 */
[----:B-1----:R-:W-:-:S01]  /*6c30*/  FFMA.FTZ R7, R4, R7, R9 ;  /* 0x0000000704077223 */ /* 0x002fc20000010009 */
[-CC-:B------:R-:W-:Y:S01]  /*6c40*/  FFMA.FTZ R125, R214, R13.reuse, -R115.reuse ;  /* 0x0000000dd67d7223 */ /* 0x180fe20000010873 */
[----:B------:R-:W-:-:S01]  /*6c50*/  FFMA.FTZ R176, R216, R13, -R115 ;  /* 0x0000000dd8b07223 */ /* 0x000fc20000010873 */
[-CC-:B------:R-:W-:Y:S01]  /*6c60*/  FFMA.FTZ R127, R218, R13.reuse, -R115.reuse ;  /* 0x0000000dda7f7223 */ /* 0x180fe20000010873 */
[----:B------:R-:W-:-:S01]  /*6c70*/  FFMA.FTZ R178, R220, R13, -R115 ;  /* 0x0000000ddcb27223 */ /* 0x000fc20000010873 */
[-CC-:B------:R-:W-:Y:S01]  /*6c80*/  FFMA.FTZ R129, R222, R13.reuse, -R115.reuse ;  /* 0x0000000dde817223 */ /* 0x180fe20000010873 */
[----:B------:R-:W-:-:S01]  /*6c90*/  FFMA.FTZ R180, R224, R13, -R115 ;  /* 0x0000000de0b47223 */ /* 0x000fc20000010873 */
[----:B------:R-:W1:Y:S01]  /*6ca0*/  MUFU.EX2 R21, R21 ;  /* 0x0000001500157308 */ /* 0x000e620000000800 */
[----:B0-----:R-:W-:-:S01]  /*6cb0*/  FADD.FTZ R132, R168, R5 ;  /* 0x00000005a8847221 */ /* 0x001fc20000010000 */
[-CC-:B------:R-:W-:Y:S01]  /*6cc0*/  FFMA.FTZ R131, R226, R13.reuse, -R115.reuse ;  /* 0x0000000de2837223 */ /* 0x180fe20000010873 */
[----:B------:R-:W-:-:S01]  /*6cd0*/  FFMA.FTZ R184, R228, R13, -R115 ;  /* 0x0000000de4b87223 */ /* 0x000fc20000010873 */
[-CC-:B------:R-:W-:Y:S01]  /*6ce0*/  FFMA.FTZ R105, R105, R13.reuse, -R115.reuse ;  /* 0x0000000d69697223 */ /* 0x180fe20000010873 */
[----:B------:R-:W-:-:S01]  /*6cf0*/  FFMA.FTZ R99, R99, R13, -R115 ;  /* 0x0000000d63637223 */ /* 0x000fc20000010873 */
[-CC-:B------:R-:W-:Y:S01]  /*6d00*/  FFMA.FTZ R115, R136, R13.reuse, -R101.reuse ;  /* 0x0000000d88737223 */ /* 0x180fe20000010865 */
[----:B------:R-:W-:-:S01]  /*6d10*/  FFMA.FTZ R145, R134, R13, -R101 ;  /* 0x0000000d86917223 */ /* 0x000fc20000010865 */
[----:B------:R-:W0:Y:S01]  /*6d20*/  MUFU.EX2 R10, R10 ;  /* 0x0000000a000a7308 */ /* 0x000e220000000800 */
[----:B--2---:R-:W-:-:S01]  /*6d30*/  FADD.FTZ R7, R8, R7 ;  /* 0x0000000708077221 */ /* 0x004fc20000010000 */
[-CC-:B------:R-:W-:Y:S01]  /*6d40*/  FFMA.FTZ R136, R138, R13.reuse, -R101.reuse ;  /* 0x0000000d8a887223 */ /* 0x180fe20000010865 */
[----:B------:R-:W-:-:S01]  /*6d50*/  FFMA.FTZ R133, R140, R13, -R101 ;  /* 0x0000000d8c857223 */ /* 0x000fc20000010865 */
[-CC-:B------:R-:W-:Y:S01]  /*6d60*/  FFMA.FTZ R138, R142, R13.reuse, -R101.reuse ;  /* 0x0000000d8e8a7223 */ /* 0x180fe20000010865 */
[----:B------:R-:W-:-:S01]  /*6d70*/  FFMA.FTZ R135, R146, R13, -R101 ;  /* 0x0000000d92877223 */ /* 0x000fc20000010865 */
[-CC-:B------:R-:W-:Y:S01]  /*6d80*/  FFMA.FTZ R140, R182, R13.reuse, -R101.reuse ;  /* 0x0000000db68c7223 */ /* 0x180fe20000010865 */
[----:B------:R-:W-:-:S01]  /*6d90*/  FFMA.FTZ R137, R150, R13, -R101 ;  /* 0x0000000d96897223 */ /* 0x000fc20000010865 */
[----:B------:R-:W2:Y:S01]  /*6da0*/  MUFU.EX2 R156, R156 ;  /* 0x0000009c009c7308 */ /* 0x000ea20000000800 */
[----:B-1----:R-:W-:-:S01]  /*6db0*/  FADD.FTZ R5, R21, R132 ;  /* 0x0000008415057221 */ /* 0x002fc20000010000 */
        /* <DEDUP_REMOVED lines=23> */
[----:B-1----:R-:W-:-:S07]  /*6f30*/  FADD.FTZ R5, R11, R132 ;  /* 0x000000840b057221 */ /* 0x002fce0000010000 */
[----:B------:R-:W1:Y:S01]  /*6f40*/  MUFU.EX2 R160, R160 ;  /* 0x000000a000a07308 */ /* 0x000e620000000800 */
[----:B0-----:R-:W-:-:S07]  /*6f50*/  FADD.FTZ R7, R89, R134 ;  /* 0x0000008659077221 */ /* 0x001fce0000010000 */
[----:B------:R-:W0:Y:S01]  /*6f60*/  MUFU.EX2 R109, R109 ;  /* 0x0000006d006d7308 */ /* 0x000e220000000800 */
[----:B--2---:R-:W-:-:S07]  /*6f70*/  FADD.FTZ R132, R12, R5 ;  /* 0x000000050c847221 */ /* 0x004fce0000010000 */
        /* <DEDUP_REMOVED lines=21> */
[----:B0-----:R-:W-:-:S01]  /*70d0*/  FADD.FTZ R5, R95, R108 ;  /* 0x0000006c5f057221 */ /* 0x001fc20000010000 */
[----:B------:R-:W-:-:S06]  /*70e0*/  FFMA.FTZ R108, R112, R13, -R101 ;  /* 0x0000000d706c7223 */ /* 0x000fcc0000010865 */
        /* <DEDUP_REMOVED lines=15> */
[----:B-1----:R-:W-:-:S01]  /*71e0*/  FADD.FTZ R5, R103, R110 ;  /* 0x0000006e67057221 */ /* 0x002fc20000010000 */
[----:B------:R-:W-:-:S06]  /*71f0*/  FFMA.FTZ R110, R116, R13, -R101 ;  /* 0x0000000d746e7223 */ /* 0x000fcc0000010865 */
        /* <DEDUP_REMOVED lines=52> */
[----:B------:R-:W-:Y:S01]  /*7540*/  MUFU.EX2 R108, R108 ;  /* 0x0000006c006c7308 */ /* 0x000fe20000000800 */
[----:B-1----:R-:W-:-:S01]  /*7550*/  FADD.FTZ R5, R149, R90 ;  /* 0x0000005a95057221 */ /* 0x002fc20000010000 */
[-CC-:B------:R-:W-:Y:S01]  /*7560*/  FFMA.FTZ R90, R96, R13.reuse, -R101.reuse ;  /* 0x0000000d605a7223 */ /* 0x180fe20000010865 */
[----:B------:R-:W-:-:S05]  /*7570*/  FFMA.FTZ R101, R102, R13, -R101 ;  /* 0x0000000d66657223 */ /* 0x000fca0000010865 */
[----:B------:R-:W1:Y:S01]  /*7580*/  MUFU.EX2 R178, R178 ;  /* 0x000000b200b27308 */ /* 0x000e620000000800 */
[----:B0-----:R-:W-:-:S07]  /*7590*/  FADD.FTZ R7, R127, R112 ;  /* 0x000000707f077221 */ /* 0x001fce0000010000 */
[----:B------:R-:W-:Y:S08]  /*75a0*/  MUFU.EX2 R151, R151 ;  /* 0x0000009700977308 */ /* 0x000ff00000000800 */
[----:B------:R-:W0:Y:S01]  /*75b0*/  MUFU.EX2 R129, R129 ;  /* 0x0000008100817308 */ /* 0x000e220000000800 */
[----:B-1----:R-:W-:-:S07]  /*75c0*/  FADD.FTZ R96, R178, R7 ;  /* 0x00000007b2607221 */ /* 0x002fce0000010000 */
[----:B------:R-:W1:Y:S08]  /*75d0*/  MUFU.EX2 R110, R110 ;  /* 0x0000006e006e7308 */ /* 0x000e700000000800 */
[----:B------:R-:W-:Y:S01]  /*75e0*/  MUFU.EX2 R180, R180 ;  /* 0x000000b400b47308 */ /* 0x000fe20000000800 */
[----:B0-----:R-:W-:-:S07]  /*75f0*/  FADD.FTZ R7, R129, R96 ;  /* 0x0000006081077221 */ /* 0x001fce0000010000 */
[----:B------:R-:W0:Y:S08]  /*7600*/  MUFU.EX2 R153, R153 ;  /* 0x0000009900997308 */ /* 0x000e300000000800 */
[----:B------:R-:W-:Y:S08]  /*7610*/  MUFU.EX2 R131, R131 ;  /* 0x0000008300837308 */ /* 0x000ff00000000800 */
[----:B------:R-:W2:Y:S08]  /*7620*/  MUFU.EX2 R88, R88 ;  /* 0x0000005800587308 */ /* 0x000eb00000000800 */
[----:B------:R3:W-:Y:S08]  /*7630*/  MUFU.EX2 R157, R92 ;  /* 0x0000005c009d7308 */ /* 0x0007f00000000800 */
[----:B------:R-:W-:Y:S01]  /*7640*/  MUFU.EX2 R184, R184 ;  /* 0x000000b800b87308 */ /* 0x000fe20000000800 */
[----:B---3--:R-:W-:-:S04]  /*7650*/  FADD.FTZ R92, R108, R5 ;  /* 0x000000056c5c7221 */ /* 0x008fc80000010000 */
[----:B------:R-:W-:-:S03]  /*7660*/  FADD.FTZ R5, R151, R92 ;  /* 0x0000005c97057221 */ /* 0x000fc60000010000 */
[----:B------:R-:W3:Y:S01]  /*7670*/  MUFU.EX2 R155, R155 ;  /* 0x0000009b009b7308 */ /* 0x000ee20000000800 */
[----:B-1----:R-:W-:-:S04]  /*7680*/  FADD.FTZ R92, R110, R5 ;  /* 0x000000056e5c7221 */ /* 0x002fc80000010000 */
[----:B0-----:R-:W-:-:S03]  /*7690*/  FADD.FTZ R5, R153, R92 ;  /* 0x0000005c99057221 */ /* 0x001fc60000010000 */
[----:B------:R-:W0:Y:S01]  /*76a0*/  MUFU.EX2 R105, R105 ;  /* 0x0000006900697308 */ /* 0x000e220000000800 */
[----:B--2---:R-:W-:-:S07]  /*76b0*/  FADD.FTZ R92, R88, R5 ;  /* 0x00000005585c7221 */ /* 0x004fce0000010000 */
[----:B------:R-:W1:Y:S01]  /*76c0*/  MUFU.EX2 R194, R194 ;  /* 0x000000c200c27308 */ /* 0x000e620000000800 */
[----:B---3--:R-:W-:-:S04]  /*76d0*/  FADD.FTZ R92, R155, R92 ;  /* 0x0000005c9b5c7221 */ /* 0x008fc80000010000 */
[----:B------:R-:W-:-:S03]  /*76e0*/  FADD.FTZ R92, R157, R92 ;  /* 0x0000005c9d5c7221 */ /* 0x000fc60000010000 */
[----:B------:R2:W3:Y:S08]  /*76f0*/  MUFU.EX2 R114, R94 ;  /* 0x0000005e00727308 */ /* 0x0004f00000000800 */
[----:B------:R-:W4:Y:S01]  /*7700*/  MUFU.EX2 R107, R107 ;  /* 0x0000006b006b7308 */ /* 0x000f220000000800 */
[----:B--2---:R-:W-:-:S04]  /*7710*/  FADD.FTZ R94, R180, R7 ;  /* 0x00000007b45e7221 */ /* 0x004fc80000010000 */
[----:B------:R-:W-:-:S03]  /*7720*/  FADD.FTZ R7, R131, R94 ;  /* 0x0000005e83077221 */ /* 0x000fc60000010000 */
[----:B------:R-:W2:Y:S01]  /*7730*/  MUFU.EX2 R90, R90 ;  /* 0x0000005a005a7308 */ /* 0x000ea20000000800 */
[----:B------:R-:W-:-:S04]  /*7740*/  FADD.FTZ R94, R184, R7 ;  /* 0x00000007b85e7221 */ /* 0x000fc80000010000 */
[----:B0-----:R-:W-:-:S03]  /*7750*/  FADD.FTZ R5, R105, R94 ;  /* 0x0000005e69057221 */ /* 0x001fc60000010000 */
[----:B------:R-:W0:Y:S01]  /*7760*/  MUFU.EX2 R198, R198 ;  /* 0x000000c600c67308 */ /* 0x000e220000000800 */
[----:B-1----:R-:W-:-:S01]  /*7770*/  FADD.FTZ R94, R194, R5 ;  /* 0x00000005c25e7221 */ /* 0x002fc20000010000 */
[----:B---3--:R-:W-:-:S03]  /*7780*/  FADD.FTZ R5, R114, R92 ;  /* 0x0000005c72057221 */ /* 0x008fc60000010000 */
[----:B----4-:R-:W-:-:S03]  /*7790*/  FADD.FTZ R7, R107, R94 ;  /* 0x0000005e6b077221 */ /* 0x010fc60000010000 */
        /* <DEDUP_REMOVED lines=9> */
[----:B0-----:R-:W-:-:S01]  /*7830*/  FADD.FTZ R92, R100, R5 ;  /* 0x00000005645c7221 */ /* 0x001fc20000010000 */
[----:B-1----:R-:W-:-:S03]  /*7840*/  FADD.FTZ R5, R202, R7 ;  /* 0x00000007ca057221 */ /* 0x002fc60000010000 */
[----:B--2---:R-:W-:Y:S01]  /*7850*/  FADD.FTZ R7, R101, R92 ;  /* 0x0000005c65077221 */ /* 0x004fe20000010000 */
[----:B------:R-:W-:Y:S06]  /*7860*/  @!P0 BRA `(.L_x_24) ;  /* 0x0000000000048947 */ /* 0x000fec0003800000 */
[----:B------:R-:W-:Y:S01]  /*7870*/  BPT.TRAP 0x1 ;  /* 0x000000040000795c */ /* 0x000fe20000300000 */
.L_x_24:
[----:B------:R-:W-:Y:S01]  /*7880*/  ULEA UR6, UR28, UR41, 0x3 ;  /* 0x000000291c067291 */ /* 0x000fe2000f8e183f */
[----:B------:R-:W-:Y:S01]  /*7890*/  ISETP.LT.AND P1, PT, RZ, UR47, PT ;  /* 0x0000002fff007c0c */ /* 0x000fe2000bf21270 */
[----:B------:R-:W-:Y:S01]  /*78a0*/  UIADD3 UR7, UR47, -0x1, URZ ;  /* 0xffffffff2f077890 */ /* 0x000fe2000fffe03f */
[----:B------:R-:W-:Y:S01]  /*78b0*/  F2FP.SATFINITE.E4M3.F32.PACK_AB_MERGE_C R91, R162, R91, RZ ;  /* 0x0000005ba25b723e */ /* 0x000fe200048070ff */
[----:B------:R-:W-:Y:S01]  /*78c0*/  UIADD3 UR6, UR6, 0x22860, URZ ;  /* 0x0002286006067890 */ /* 0x000fe2000fffe03f */
[----:B------:R-:W-:Y:S01]  /*78d0*/  F2FP.SATFINITE.E4M3.F32.PACK_AB_MERGE_C R103, R148, R103, RZ ;  /* 0x000000679467723e */ /* 0x000fe200048070ff */
[----:B------:R-:W-:Y:S01]  /*78e0*/  UMOV UR29, UR44 ;  /* 0x0000002c001d7c82 */ /* 0x000fe20008000000 */
[----:B------:R-:W-:Y:S01]  /*78f0*/  F2FP.SATFINITE.E4M3.F32.PACK_AB_MERGE_C R121, R172, R121, RZ ;  /* 0x00000079ac79723e */ /* 0x000fe200048070ff */
[----:B------:R-:W-:Y:S01]  /*7900*/  UPRMT UR6, UR38, 0x654, UR6 ;  /* 0x0000065426067896 */ /* 0x000fe20008000006 */
[----:B------:R-:W-:Y:S01]  /*7910*/  F2FP.SATFINITE.E4M3.F32.PACK_AB_MERGE_C R10, R11, R10, RZ ;  /* 0x0000000a0b0a723e */ /* 0x000fe200048070ff */
[----:B------:R-:W-:Y:S01]  /*7920*/  UMOV UR47, UR7 ;  /* 0x00000007002f7c82 */ /* 0x000fe20008000000 */
[----:B------:R-:W-:Y:S01]  /*7930*/  F2FP.SATFINITE.E4M3.F32.PACK_AB_MERGE_C R125, R176, R125, RZ ;  /* 0x0000007db07d723e */ /* 0x000fe200048070ff */
[----:B------:R-:W-:Y:S01]  /*7940*/  UMOV UR28, UR36 ;  /* 0x00000024001c7c82 */ /* 0x000fe20008000000 */
[----:B------:R-:W-:Y:S01]  /*7950*/  F2FP.SATFINITE.E4M3.F32.PACK_AB_MERGE_C R129, R180, R129, RZ ;  /* 0x00000081b481723e */ /* 0x000fe200048070ff */
[-C--:B------:R-:W-:Y:S01]  /*7960*/  FMUL.FTZ R24, R24, R6.reuse ;  /* 0x0000000618187220 */ /* 0x080fe20000410000 */
[----:B------:R-:W-:Y:S01]  /*7970*/  F2FP.SATFINITE.E4M3.F32.PACK_AB_MERGE_C R91, R160, R89, R91 ;  /* 0x00000059a05b723e */ /* 0x000fe2000480705b */
[-C--:B------:R-:W-:Y:S01]  /*7980*/  FMUL.FTZ R25, R25, R6.reuse ;  /* 0x0000000619197220 */ /* 0x080fe20000410000 */
[----:B------:R-:W-:Y:S01]  /*7990*/  F2FP.SATFINITE.E4M3.F32.PACK_AB_MERGE_C R103, R144, R97, R103 ;  /* 0x000000619067723e */ /* 0x000fe20004807067 */
[----:B------:R-:W-:Y:S01]  /*79a0*/  SYNCS.ARRIVE.TRANS64.RED.A1T0 RZ, [UR6], RZ ;  /* 0x000000ffffff79a7 */ /* 0x000fe20008100406 */
[----:B------:R-:W-:Y:S01]  /*79b0*/  F2FP.SATFINITE.E4M3.F32.PACK_AB_MERGE_C R121, R170, R119, R121 ;  /* 0x00000077aa79723e */ /* 0x000fe20004807079 */
[-C--:B------:R-:W-:Y:S01]  /*79c0*/  FMUL.FTZ R28, R28, R6.reuse ;  /* 0x000000061c1c7220 */ /* 0x080fe20000410000 */
[----:B------:R-:W-:Y:S01]  /*79d0*/  F2FP.SATFINITE.E4M3.F32.PACK_AB_MERGE_C R21, R156, R21, RZ ;  /* 0x000000159c15723e */ /* 0x000fe200048070ff */
        /* <DEDUP_REMOVED lines=10> */
[----:B------:R-:W-:Y:S01]  /*7a80*/  FMUL.FTZ R40, R40, R6 ;  /* 0x0000000628287220 */ /* 0x000fe20000410000 */
[----:B------:R-:W-:Y:S01]  /*7a90*/  F2FP.SATFINITE.E4M3.F32.PACK_AB_MERGE_C R126, R141, R126, RZ ;  /* 0x0000007e8d7e723e */ /* 0x000fe200048070ff */
[----:B------:R-:W-:Y:S01]  /*7aa0*/  FMUL.FTZ R41, R41, R6 ;  /* 0x0000000629297220 */ /* 0x000fe20000410000 */
[----:B------:R-:W-:Y:S01]  /*7ab0*/  F2FP.SATFINITE.E4M3.F32.PACK_AB_MERGE_C R130, R145, R130, RZ ;  /* 0x000000829182723e */ /* 0x000fe200048070ff */
[----:B------:R-:W-:Y:S01]  /*7ac0*/  FMUL.FTZ R44, R44, R6 ;  /* 0x000000062c2c7220 */ /* 0x000fe20000410000 */
[----:B------:R-:W-:Y:S01]  /*7ad0*/  F2FP.SATFINITE.E4M3.F32.PACK_AB_MERGE_C R106, R149, R106, RZ ;  /* 0x0000006a956a723e */ /* 0x000fe200048070ff */
[----:B------:R-:W-:Y:S01]  /*7ae0*/  FMUL.FTZ R45, R45, R6 ;  /* 0x000000062d2d7220 */ /* 0x000fe20000410000 */
        /* <DEDUP_REMOVED lines=9> */
[-C--:B------:R-:W-:Y:S01]  /*7b80*/  FMUL.FTZ R56, R56, R6.reuse ;  /* 0x0000000638387220 */ /* 0x080fe20000410000 */
[----:B------:R-:W-:Y:S01]  /*7b90*/  F2FP.SATFINITE.E4M3.F32.PACK_AB_MERGE_C R180, R174, R123, R125 ;  /* 0x0000007baeb4723e */ /* 0x000fe2000480707d */
[-C--:B------:R-:W-:Y:S01]  /*7ba0*/  FMUL.FTZ R57, R57, R6.reuse ;  /* 0x0000000639397220 */ /* 0x080fe20000410000 */
[----:B------:R-:W-:Y:S01]  /*7bb0*/  F2FP.SATFINITE.E4M3.F32.PACK_AB_MERGE_C R182, R178, R127, R129 ;  /* 0x0000007fb2b6723e */ /* 0x000fe20004807081 */
[-C--:B------:R-:W-:Y:S01]  /*7bc0*/  FMUL.FTZ R60, R60, R6.reuse ;  /* 0x000000063c3c7220 */ /* 0x080fe20000410000 */
        /* <DEDUP_REMOVED lines=12> */
[----:B------:R-:W-:Y:S01]  /*7c90*/  FMUL.FTZ R85, R85, R6 ;  /* 0x0000000655557220 */ /* 0x000fe20000410000 */
        /* <DEDUP_REMOVED lines=32> */
[----:B------:R-:W-:Y:S01]  /*7ea0*/  F2FP.SATFINITE.E4M3.F32.PACK_AB_MERGE_C R168, R168, R15, R21 ;  /* 0x0000000fa8a8723e */ /* 0x000fe20004807015 */
[----:B------:R-:W-:Y:S01]  /*7eb0*/  IMAD.MOV.U32 R6, RZ, RZ, R14 ;  /* 0x000000ffff067224 */ /* 0x000fe200078e000e */
[----:B------:R-:W-:Y:S01]  /*7ec0*/  F2FP.SATFINITE.E4M3.F32.PACK_AB_MERGE_C R169, R8, R9, R10 ;  /* 0x0000000908a9723e */ /* 0x000fe2000480700a */
[----:B------:R-:W-:Y:S01]  /*7ed0*/  IMAD.MOV.U32 R170, RZ, RZ, R91 ;  /* 0x000000ffffaa7224 */ /* 0x000fe200078e005b */
[----:B------:R-:W-:Y:S01]  /*7ee0*/  F2FP.SATFINITE.E4M3.F32.PACK_AB_MERGE_C R171, R109, R12, R111 ;  /* 0x0000000c6dab723e */ /* 0x000fe2000480706f */
[----:B------:R-:W-:Y:S01]  /*7ef0*/  IMAD.MOV.U32 R174, RZ, RZ, R103 ;  /* 0x000000ffffae7224 */ /* 0x000fe200078e0067 */
[----:B------:R-:W-:Y:S01]  /*7f00*/  F2FP.SATFINITE.E4M3.F32.PACK_AB_MERGE_C R172, R164, R93, R95 ;  /* 0x0000005da4ac723e */ /* 0x000fe2000480705f */
[----:B------:R-:W-:Y:S01]  /*7f10*/  IMAD.MOV.U32 R178, RZ, RZ, R121 ;  /* 0x000000ffffb27224 */ /* 0x000fe200078e0079 */
[----:B------:R-:W-:-:S02]  /*7f20*/  F2FP.SATFINITE.E4M3.F32.PACK_AB_MERGE_C R173, R136, R115, R133 ;  /* 0x0000007388ad723e */ /* 0x000fc40004807085 */
[----:B------:R-:W-:Y:S02]  /*7f30*/  F2FP.SATFINITE.E4M3.F32.PACK_AB_MERGE_C R175, R140, R135, R137 ;  /* 0x000000878caf723e */ /* 0x000fe40004807089 */
[----:B------:R-:W-:Y:S02]  /*7f40*/  F2FP.SATFINITE.E4M3.F32.PACK_AB_MERGE_C R176, R120, R113, R117 ;  /* 0x0000007178b0723e */ /* 0x000fe40004807075 */
[----:B------:R-:W-:Y:S02]  /*7f50*/  F2FP.SATFINITE.E4M3.F32.PACK_AB_MERGE_C R177, R139, R122, R126 ;  /* 0x0000007a8bb1723e */ /* 0x000fe4000480707e */
[----:B------:R-:W-:Y:S02]  /*7f60*/  F2FP.SATFINITE.E4M3.F32.PACK_AB_MERGE_C R179, R143, R128, R130 ;  /* 0x000000808fb3723e */ /* 0x000fe40004807082 */
[----:B------:R-:W-:Y:S02]  /*7f70*/  F2FP.SATFINITE.E4M3.F32.PACK_AB_MERGE_C R181, R147, R104, R106 ;  /* 0x0000006893b5723e */ /* 0x000fe4000480706a */
[----:B------:R-:W-:-:S02]  /*7f80*/  F2FP.SATFINITE.E4M3.F32.PACK_AB_MERGE_C R183, R151, R108, R110 ;  /* 0x0000006c97b7723e */ /* 0x000fc4000480706e */
[----:B------:R-:W-:Y:S02]  /*7f90*/  F2FP.SATFINITE.E4M3.F32.PACK_AB_MERGE_C R184, R184, R131, R105 ;  /* 0x00000083b8b8723e */ /* 0x000fe40004807069 */
[----:B------:R-:W-:Y:S02]  /*7fa0*/  F2FP.SATFINITE.E4M3.F32.PACK_AB_MERGE_C R185, R155, R88, R11 ;  /* 0x000000589bb9723e */ /* 0x000fe4000480700b */
[----:B------:R-:W-:Y:S02]  /*7fb0*/  F2FP.SATFINITE.E4M3.F32.PACK_AB_MERGE_C R186, R198, R107, R99 ;  /* 0x0000006bc6ba723e */ /* 0x000fe40004807063 */
[----:B------:R-:W-:Y:S02]  /*7fc0*/  F2FP.SATFINITE.E4M3.F32.PACK_AB_MERGE_C R187, R98, R90, R101 ;  /* 0x0000005a62bb723e */ /* 0x000fe40004807065 */
[----:B------:R-:W-:Y:S01]  /*7fd0*/  MOV R4, R20 ;  /* 0x0000001400047202 */ /* 0x000fe20000000f00 */
[----:B------:R-:W-:Y:S06]  /*7fe0*/  @P1 BRA `(.L_x_25) ;  /* 0xffffffcc00481947 */ /* 0x000fec000383ffff */
.L_x_14:
[----:B------:R-:W-:Y:S06]  /*7ff0*/  BAR.ARV 0x8, 0x180 ;  /* 0x0206000000007b1d */ /* 0x000fec0000002000 */
[----:B------:R-:W-:Y:S05]  /*8000*/  @!P0 BRA `(.L_x_26) ;  /* 0x0000000000048947 */ /* 0x000fea0003800000 */
[----:B------:R-:W-:Y:S01]  /*8010*/  BPT.TRAP 0x1 ;  /* 0x000000040000795c */ /* 0x000fe20000300000 */
.L_x_26:
[----:B------:R-:W-:Y:S01]  /*8020*/  ULEA UR4, UR36, UR41, 0x3 ;  /* 0x0000002924047291 */ /* 0x000fe2000f8e183f */
[----:B------:R-:W-:-:S05]  /*8030*/  IMAD.U32 R0, RZ, RZ, UR44 ;  /* 0x0000002cff007e24 */ /* 0x000fca000f8e00ff */
[----:B------:R-:W-:-:S04]  /*8040*/  SHF.L.U32 R0, R0, 0x1f, RZ ;  /* 0x0000001f00007819 */ /* 0x000fc800000006ff */
[----:B------:R0:W1:Y:S01]  /*8050*/  SYNCS.PHASECHK.TRANS64.TRYWAIT P1, [UR4+0x22850], R0 ;  /* 0x02285000ff0075a7 */ /* 0x0000620008020144 */
[----:B------:R-:W-:Y:S05]  /*8060*/  @!P0 BRA `(.L_x_27) ;  /* 0x0000000000048947 */ /* 0x000fea0003800000 */
[----:B------:R-:W-:Y:S01]  /*8070*/  BPT.TRAP 0x1 ;  /* 0x000000040000795c */ /* 0x000fe20000300000 */
.L_x_27:
[----:B-1----:R-:W-:Y:S05]  /*8080*/  @P1 BRA `(.L_x_28) ;  /* 0x0000000000081947 */ /* 0x002fea0003800000 */
[----:B------:R-:W1:Y:S02]  /*8090*/  SYNCS.PHASECHK.TRANS64.TRYWAIT P1, [UR4+0x22850], R0 ;  /* 0x02285000ff0075a7 */ /* 0x000e640008020144 */
[----:B-1----:R-:W-:Y:S05]  /*80a0*/  @!P1 BRA `(.L_x_29) ;  /* 0x00000078003c9947 */ /* 0x002fea0003800000 */
.L_x_28:
[----:B------:R-:W-:Y:S01]  /*80b0*/  UIADD3 UR5, UR41, 0x400, URZ ;  /* 0x0000040029057890 */ /* 0x000fe2000fffe03f */
[----:B------:R-:W-:Y:S01]  /*80c0*/  WARPGROUP.ARRIVE ;  /* 0x00000000000079c5 */ /* 0x000fe20000000000 */
[----:B------:R-:W-:Y:S01]  /*80d0*/  UMOV UR7, 0xc0000010 ;  /* 0xc000001000077882 */ /* 0x000fe20000000000 */
[----:B------:R-:W-:Y:S01]  /*80e0*/  IMAD.MOV.U32 R4, RZ, RZ, 0x3f800000 ;  /* 0x3f800000ff047424 */ /* 0x000fe200078e00ff */
        /* <DEDUP_REMOVED lines=11> */
[----:B------:R-:W-:Y:S02]  /*81a0*/  ULDC.64 UR6, c[0x0][0x9a0] ;  /* 0x0002680000067ab9 */ /* 0x000fe40000000a00 */
[----:B------:R-:W-:-:S04]  /*81b0*/  UISETP.NE.U32.AND UP0, UPT, UR6, URZ, UPT ;  /* 0x0000003f0600728c */ /* 0x000fc8000bf05070 */
[----:B------:R-:W-:-:S06]  /*81c0*/  UISETP.NE.AND.EX UP0, UPT, UR7, URZ, UPT, UP0 ;  /* 0x0000003f0700728c */ /* 0x000fcc000bf05300 */
[----:B------:R-:W-:-:S05]  /*81d0*/  PLOP3.LUT P1, PT, PT, PT, UP0, 0x80, 0x0 ;  /* 0x000000000000781c */ /* 0x000fca0003f2f008 */
[----:B------:R-:W-:Y:S01]  /*81e0*/  @UP0 USHF.R.S32.HI UR10, URZ, 0x1f, UR42 ;  /* 0x0000001f3f0a0899 */ /* 0x000fe2000801142a */
[----:B------:R-:W-:Y:S01]  /*81f0*/  @UP0 ULDC.64 UR12, c[0x0][0x9c8] ;  /* 0x00027200000c0ab9 */ /* 0x000fe20000000a00 */
[----:B------:R-:W-:Y:S02]  /*8200*/  @UP0 UIADD3 UR8, -UR42, URZ, URZ ;  /* 0x0000003f2a080290 */ /* 0x000fe4000fffe13f */
[----:B------:R-:W-:Y:S01]  /*8210*/  @UP0 UIMAD UR10, UR10, UR12, URZ ;  /* 0x0000000c0a0a02a4 */ /* 0x000fe2000f8e023f */
[----:B------:R-:W-:Y:S02]  /*8220*/  @UP0 ULDC UR9, c[0x0][0xc44] ;  /* 0x0003110000090ab9 */ /* 0x000fe40000000800 */
[----:B------:R-:W-:Y:S02]  /*8230*/  @UP0 UIMAD UR11, UR9, UR8, UR40 ;  /* 0x00000008090b02a4 */ /* 0x000fe4000f8e0228 */
[----:B------:R-:W-:Y:S02]  /*8240*/  @UP0 UIMAD.WIDE.U32 UR8, UR42, UR12, URZ ;  /* 0x0000000c2a0802a5 */ /* 0x000fe4000f8e003f */
[----:B------:R-:W-:-:S02]  /*8250*/  @UP0 UIMAD UR10, UR42, UR13, UR10 ;  /* 0x0000000d2a0a02a4 */ /* 0x000fc4000f8e020a */
[----:B------:R-:W-:Y:S02]  /*8260*/  @UP0 USHF.R.S32.HI UR14, URZ, 0x1f, UR11 ;  /* 0x0000001f3f0e0899 */ /* 0x000fe4000801140b */
[----:B------:R-:W-:Y:S01]  /*8270*/  @UP0 UIADD3 UR9, UR9, UR10, URZ ;  /* 0x0000000a09090290 */ /* 0x000fe2000fffe03f */
[----:B------:R-:W-:Y:S02]  /*8280*/  @UP0 ULDC.64 UR12, c[0x0][0x9d0] ;  /* 0x00027400000c0ab9 */ /* 0x000fe40000000a00 */
[----:B------:R-:W-:Y:S02]  /*8290*/  @UP0 UIMAD UR10, UR14, UR12, URZ ;  /* 0x0000000c0e0a02a4 */ /* 0x000fe4000f8e023f */
[----:B------:R-:W-:Y:S02]  /*82a0*/  @UP0 UIMAD.WIDE.U32 UR8, UR11, UR12, UR8 ;  /* 0x0000000c0b0802a5 */ /* 0x000fe4000f8e0008 */
[----:B------:R-:W-:Y:S02]  /*82b0*/  @UP0 UIMAD UR10, UR11, UR13, UR10 ;  /* 0x0000000d0b0a02a4 */ /* 0x000fe4000f8e020a */
[----:B------:R-:W-:-:S02]  /*82c0*/  @UP0 ULEA UR6, UP1, UR8, UR6, 0x2 ;  /* 0x0000000608060291 */ /* 0x000fc4000f82103f */
[----:B------:R-:W-:-:S04]  /*82d0*/  @UP0 UIADD3 UR9, UR9, UR10, URZ ;  /* 0x0000000a09090290 */ /* 0x000fc8000fffe03f */
[----:B------:R-:W-:Y:S01]  /*82e0*/  MOV R8, UR6 ;  /* 0x0000000600087c02 */ /* 0x000fe20008000f00 */
[----:B------:R-:W-:Y:S02]  /*82f0*/  @UP0 ULEA.HI.X UR7, UR8, UR7, UR9, 0x2, UP1 ;  /* 0x0000000708070291 */ /* 0x000fe400088f1409 */
[----:B------:R-:W-:-:S04]  /*8300*/  UIADD3 UR6, UR5, 0x200, URZ ;  /* 0x0000020005067890 */ /* 0x000fc8000fffe03f */
[----:B------:R-:W-:Y:S01]  /*8310*/  IMAD.U32 R9, RZ, RZ, UR7 ;  /* 0x00000007ff097e24 */ /* 0x000fe2000f8e00ff */
[----:B------:R-:W-:-:S04]  /*8320*/  UMOV UR7, 0xc0000010 ;  /* 0xc000001000077882 */ /* 0x000fc80000000000 */
[----:B------:R2:W3:Y:S01]  /*8330*/  @P1 LDG.E R4, desc[UR50][R8.64] ;  /* 0x0000003208041981 */ /* 0x0004e2000c1e1900 */
[----:B------:R-:W-:Y:S02]  /*8340*/  WARPGROUP.DEPBAR.LE gsb0, 0x0 ;  /* 0x00008000000079c5 */ /* 0x000fe40000010000 */
[----:B------:R-:W-:-:S06]  /*8350*/  WARPGROUP.ARRIVE ;  /* 0x00000000000079c5 */ /* 0x000fcc0000000000 */
[----:B------:R-:W-:Y:S01]  /*8360*/  QGMMA.64x128x32.F32.E4M3.E4M3 R24, R176, gdesc[UR4], R24, gsb0 ;  /* 0x01e00004b0187df3 */ /* 0x000fe20008000818 */
[----:B------:R-:W-:Y:S01]  /*8370*/  UIADD3 UR6, UR5, 0x300, URZ ;  /* 0x0000030005067890 */ /* 0x000fe2000fffe03f */
[----:B------:R-:W-:Y:S01]  /*8380*/  UMOV UR7, 0xc0000010 ;  /* 0xc000001000077882 */ /* 0x000fe20000000000 */
[----:B01----:R-:W0:Y:S04]  /*8390*/  SHFL.BFLY PT, R0, R5, 0x2, 0x1f ;  /* 0x0c401f0005007f89 */ /* 0x003e2800000e0000 */
[----:B------:R-:W1:Y:S01]  /*83a0*/  SHFL.BFLY PT, R6, R7, 0x2, 0x1f ;  /* 0x0c401f0007067f89 */ /* 0x000e6200000e0000 */
[----:B------:R-:W-:Y:S02]  /*83b0*/  WARPGROUP.DEPBAR.LE gsb0, 0x0 ;  /* 0x00008000000079c5 */ /* 0x000fe40000010000 */
[----:B------:R-:W-:-:S06]  /*83c0*/  WARPGROUP.ARRIVE ;  /* 0x00000000000079c5 */ /* 0x000fcc0000000000 */
[----:B------:R-:W-:Y:S01]  /*83d0*/  QGMMA.64x128x32.F32.E4M3.E4M3 R24, R180, gdesc[UR4], R24, gsb0 ;  /* 0x01e00004b4187df3 */ /* 0x000fe20008000818 */
[----:B------:R-:W-:Y:S01]  /*83e0*/  UIADD3 UR6, UR5, 0x400, URZ ;  /* 0x0000040005067890 */ /* 0x000fe2000fffe03f */
[----:B------:R-:W-:Y:S01]  /*83f0*/  UMOV UR7, 0xc0000010 ;  /* 0xc000001000077882 */ /* 0x000fe20000000000 */
[----:B0-----:R-:W-:-:S01]  /*8400*/  FADD.FTZ R0, R0, R5 ;  /* 0x0000000500007221 */ /* 0x001fc20000010000 */
[----:B-1----:R-:W-:-:S04]  /*8410*/  FADD.FTZ R6, R6, R7 ;  /* 0x0000000706067221 */ /* 0x002fc80000010000 */
[----:B------:R-:W0:Y:S04]  /*8420*/  SHFL.BFLY PT, R3, R0, 0x1, 0x1f ;  /* 0x0c201f0000037f89 */ /* 0x000e2800000e0000 */
[----:B--2---:R-:W1:Y:S01]  /*8430*/  SHFL.BFLY PT, R9, R6, 0x1, 0x1f ;  /* 0x0c201f0006097f89 */ /* 0x004e6200000e0000 */
[----:B------:R-:W-:Y:S02]  /*8440*/  IMAD.MOV.U32 R5, RZ, RZ, RZ ;  /* 0x000000ffff057224 */ /* 0x000fe400078e00ff */
[----:B0-----:R-:W-:Y:S01]  /*8450*/  FADD.FTZ R10, R0, R3 ;  /* 0x00000003000a7221 */ /* 0x001fe20000010000 */
[----:B-1----:R-:W-:-:S04]  /*8460*/  FADD.FTZ R12, R6, R9 ;  /* 0x00000009060c7221 */ /* 0x002fc80000010000 */
[C---:B------:R-:W-:Y:S01]  /*8470*/  FSETP.NE.FTZ.AND P1, PT, R10.reuse, RZ, PT ;  /* 0x000000ff0a00720b */ /* 0x040fe20003f35000 */
[----:B------:R-:W-:Y:S01]  /*8480*/  FMUL.FTZ R15, R10, 0.00390625 ;  /* 0x3b8000000a0f7820 */ /* 0x000fe20000410000 */
[----:B------:R-:W-:-:S04]  /*8490*/  FMUL.FTZ R21, R12, 0.00390625 ;  /* 0x3b8000000c157820 */ /* 0x000fc80000410000 */
[----:B------:R-:W-:Y:S02]  /*84a0*/  FSETP.NE.FTZ.AND P2, PT, R15, RZ, PT ;  /* 0x000000ff0f00720b */ /* 0x000fe40003f55000 */
[----:B------:R-:W-:-:S05]  /*84b0*/  FSETP.NE.FTZ.AND P3, PT, R21, RZ, PT ;  /* 0x000000ff1500720b */ /* 0x000fca0003f75000 */
[----:B------:R-:W-:Y:S01]  /*84c0*/  @P1 MUFU.RCP R5, R10 ;  /* 0x0000000a00051308 */ /* 0x000fe20000001000 */
[----:B------:R-:W-:Y:S01]  /*84d0*/  FSETP.NE.FTZ.AND P1, PT, R12, RZ, PT ;  /* 0x000000ff0c00720b */ /* 0x000fe20003f35000 */
[----:B------:R-:W-:Y:S01]  /*84e0*/  IMAD.MOV.U32 R9, RZ, RZ, RZ ;  /* 0x000000ffff097224 */ /* 0x000fe200078e00ff */
[----:B------:R-:W-:Y:S02]  /*84f0*/  WARPGROUP.DEPBAR.LE gsb0, 0x0 ;  /* 0x00008000000079c5 */ /* 0x000fe40000010000 */
[----:B------:R-:W-:-:S06]  /*8500*/  WARPGROUP.ARRIVE ;  /* 0x00000000000079c5 */ /* 0x000fcc0000000000 */
[----:B------:R-:W-:Y:S01]  /*8510*/  QGMMA.64x128x32.F32.E4M3.E4M3 R24, R184, gdesc[UR4], R24, gsb0 ;  /* 0x01e00004b8187df3 */ /* 0x000fe20008000818 */
[----:B------:R-:W0:Y:S08]  /*8520*/  @P2 MUFU.LG2 R8, R15 ;  /* 0x0000000f00082308 */ /* 0x000e300000000c00 */
[----:B------:R-:W1:Y:S08]  /*8530*/  @P3 MUFU.LG2 R6, R21 ;  /* 0x0000001500063308 */ /* 0x000e700000000c00 */
[----:B------:R-:W2:Y:S01]  /*8540*/  @P1 MUFU.RCP R9, R12 ;  /* 0x0000000c00091308 */ /* 0x000ea20000001000 */
[C---:B------:R-:W-:Y:S01]  /*8550*/  @P2 FMUL.FTZ R7, R13.reuse, 0.69314718246459960938 ;  /* 0x3f3172180d072820 */ /* 0x040fe20000410000 */
[----:B------:R-:W-:Y:S01]  /*8560*/  @P3 FMUL.FTZ R88, R13, 0.69314718246459960938 ;  /* 0x3f3172180d583820 */ /* 0x000fe20000410000 */
[----:B0-----:R-:W-:Y:S01]  /*8570*/  @P2 FMUL.FTZ R8, R8, 0.69314718246459960938 ;  /* 0x3f31721808082820 */ /* 0x001fe20000410000 */
[----:B------:R-:W-:-:S02]  /*8580*/  IMAD.MOV.U32 R3, RZ, RZ, -0x800000 ;  /* 0xff800000ff037424 */ /* 0x000fc400078e00ff */
[----:B------:R-:W-:Y:S02]  /*8590*/  IMAD.MOV.U32 R0, RZ, RZ, -0x800000 ;  /* 0xff800000ff007424 */ /* 0x000fe400078e00ff */
[----:B-1----:R-:W-:Y:S01]  /*85a0*/  @P3 FMUL.FTZ R11, R6, 0.69314718246459960938 ;  /* 0x3f317218060b3820 */ /* 0x002fe20000410000 */
[----:B------:R-:W-:-:S01]  /*85b0*/  @P2 FFMA.FTZ R3, R7, R20, R8 ;  /* 0x0000001407032223 */ /* 0x000fc20000010008 */
[----:B---3--:R-:W-:Y:S02]  /*85c0*/  FMUL.FTZ R8, R5, R4 ;  /* 0x0000000405087220 */ /* 0x008fe40000410000 */
[----:B------:R-:W-:-:S01]  /*85d0*/  @P3 FFMA.FTZ R0, R88, R14, R11 ;  /* 0x0000000e58003223 */ /* 0x000fc2000001000b */
[----:B--2---:R-:W-:Y:S01]  /*85e0*/  FMUL.FTZ R88, R9, R4 ;  /* 0x0000000409587220 */ /* 0x004fe20000410000 */
[----:B------:R-:W-:Y:S02]  /*85f0*/  WARPGROUP.DEPBAR.LE gsb0, 0x0 ;  /* 0x00008000000079c5 */ /* 0x000fe40000010000 */
[----:B------:R-:W-:Y:S05]  /*8600*/  @!P0 BRA `(.L_x_30) ;  /* 0x0000000000048947 */ /* 0x000fea0003800000 */
[----:B------:R-:W-:Y:S01]  /*8610*/  BPT.TRAP 0x1 ;  /* 0x000000040000795c */ /* 0x000fe20000300000 */
.L_x_30:
[----:B------:R-:W0:Y:S01]  /*8620*/  S2R R89, SR_TID.X ;  /* 0x0000000000597919 */ /* 0x000e220000002100 */
[----:B------:R-:W-:Y:S01]  /*8630*/  ULDC.64 UR6, c[0x4][0x38] ;  /* 0x01000e0000067ab9 */ /* 0x000fe20000000a00 */
[----:B------:R-:W1:Y:S01]  /*8640*/  S2UR UR5, SR_SWINHI ;  /* 0x00000000000579c3 */ /* 0x000e620000002f00 */
        /* <DEDUP_REMOVED lines=10> */
[----:B------:R-:W-:Y:S01]  /*86f0*/  FMUL.FTZ R15, R38, R88 ;  /* 0x00000058260f7220 */ /* 0x000fe20000410000 */
[----:B------:R-:W-:Y:S01]  /*8700*/  ULDC.64 UR8, c[0x0][0xb90] ;  /* 0x0002e40000087ab9 */ /* 0x000fe20000000a00 */
[----:B------:R-:W-:Y:S01]  /*8710*/  USHF.R.S32.HI UR14, URZ, 0x1f, UR42 ;  /* 0x0000001f3f0e7899 */ /* 0x000fe2000801142a */
[----:B------:R-:W-:Y:S01]  /*8720*/  ULDC.64 UR10, c[0x0][0xb98] ;  /* 0x0002e600000a7ab9 */ /* 0x000fe20000000a00 */
[----:B0-----:R-:W-:-:S04]  /*8730*/  SHF.L.U32 R4, R89, 0x2, RZ ;  /* 0x0000000259047819 */ /* 0x001fc800000006ff */
[----:B------:R-:W-:-:S04]  /*8740*/  LOP3.LUT R4, R4, 0xc, RZ, 0xc0, !PT ;  /* 0x0000000c04047812 */ /* 0x000fc800078ec0ff */
[----:B------:R-:W-:-:S05]  /*8750*/  IADD3 R4, P0, R4, UR6, RZ ;  /* 0x0000000604047c10 */ /* 0x000fca000ff1e0ff */
[----:B------:R-:W-:-:S05]  /*8760*/  IMAD.X R5, RZ, RZ, UR7, P0 ;  /* 0x00000007ff057e24 */ /* 0x000fca00080e06ff */
[----:B------:R0:W2:Y:S01]  /*8770*/  LDG.E.CONSTANT R4, desc[UR50][R4.64] ;  /* 0x0000003204047981 */ /* 0x0000a2000c1e9900 */
        /* <DEDUP_REMOVED lines=25> */
[-C--:B0-----:R-:W-:Y:S01]  /*8910*/  FMUL.FTZ R5, R30, R88.reuse ;  /* 0x000000581e057220 */ /* 0x081fe20000410000 */
[-C--:B------:R-:W-:Y:S01]  /*8920*/  FMUL.FTZ R8, R26, R88.reuse ;  /* 0x000000581a087220 */ /* 0x080fe20000410000 */
[-C--:B------:R-:W-:Y:S01]  /*8930*/  FMUL.FTZ R25, R39, R88.reuse ;  /* 0x0000005827197220 */ /* 0x080fe20000410000 */
[-C--:B------:R-:W-:Y:S01]  /*8940*/  FMUL.FTZ R26, R35, R88.reuse ;  /* 0x00000058231a7220 */ /* 0x080fe20000410000 */
[-C--:B------:R-:W-:Y:S01]  /*8950*/  FMUL.FTZ R27, R46, R88.reuse ;  /* 0x000000582e1b7220 */ /* 0x080fe20000410000 */
[-C--:B------:R-:W-:Y:S01]  /*8960*/  FMUL.FTZ R30, R42, R88.reuse ;  /* 0x000000582a1e7220 */ /* 0x080fe20000410000 */
[----:B------:R-:W-:Y:S01]  /*8970*/  F2FP.BF16.F32.PACK_AB R6, R6, R7 ;  /* 0x000000070606723e */ /* 0x000fe200000010ff */
[-C--:B------:R-:W-:Y:S01]  /*8980*/  FMUL.FTZ R34, R43, R88.reuse ;  /* 0x000000582b227220 */ /* 0x080fe20000410000 */
[----:B------:R-:W-:Y:S01]  /*8990*/  LOP3.LUT P0, R7, R89, 0x3, RZ, 0xc0, !PT ;  /* 0x0000000359077812 */ /* 0x000fe2000780c0ff */
[-C--:B------:R-:W-:Y:S01]  /*89a0*/  FMUL.FTZ R43, R62, R88.reuse ;  /* 0x000000583e2b7220 */ /* 0x080fe20000410000 */
[-C--:B------:R-:W-:Y:S01]  /*89b0*/  FMUL.FTZ R46, R58, R88.reuse ;  /* 0x000000583a2e7220 */ /* 0x080fe20000410000 */
[-C--:B------:R-:W-:Y:S01]  /*89c0*/  FMUL.FTZ R31, R47, R88.reuse ;  /* 0x000000582f1f7220 */ /* 0x080fe20000410000 */
[----:B------:R-:W-:Y:S01]  /*89d0*/  FMUL.FTZ R35, R54, R88 ;  /* 0x0000005836237220 */ /* 0x000fe20000410000 */
[----:B------:R-:W-:Y:S01]  /*89e0*/  F2FP.BF16.F32.PACK_AB R5, R5, R8 ;  /* 0x000000080505723e */ /* 0x000fe200000010ff */
[----:B------:R-:W-:Y:S01]  /*89f0*/  UMOV UR6, UR41 ;  /* 0x0000002900067c82 */ /* 0x000fe20008000000 */
[----:B-1----:R-:W-:Y:S01]  /*8a00*/  UMOV UR7, UR5 ;  /* 0x0000000500077c82 */ /* 0x002fe20008000000 */
[-C--:B------:R-:W-:Y:S01]  /*8a10*/  FMUL.FTZ R38, R50, R88.reuse ;  /* 0x0000005832267220 */ /* 0x080fe20000410000 */
[-C--:B------:R-:W-:Y:S01]  /*8a20*/  FMUL.FTZ R39, R55, R88.reuse ;  /* 0x0000005837277220 */ /* 0x080fe20000410000 */
[-C--:B------:R-:W-:Y:S01]  /*8a30*/  FMUL.FTZ R42, R51, R88.reuse ;  /* 0x00000058332a7220 */ /* 0x080fe20000410000 */
[-C--:B------:R-:W-:Y:S01]  /*8a40*/  FMUL.FTZ R47, R63, R88.reuse ;  /* 0x000000583f2f7220 */ /* 0x080fe20000410000 */
[----:B------:R-:W-:Y:S01]  /*8a50*/  FMUL.FTZ R54, R66, R88 ;  /* 0x0000005842367220 */ /* 0x000fe20000410000 */
[----:B------:R-:W-:Y:S01]  /*8a60*/  F2FP.BF16.F32.PACK_AB R9, R9, R10 ;  /* 0x0000000a0909723e */ /* 0x000fe200000010ff */
[----:B------:R-:W-:Y:S01]  /*8a70*/  FMUL.FTZ R63, R79, R88 ;  /* 0x000000584f3f7220 */ /* 0x000fe20000410000 */
[----:B------:R-:W-:Y:S01]  /*8a80*/  F2FP.BF16.F32.PACK_AB R8, R25, R26 ;  /* 0x0000001a1908723e */ /* 0x000fe200000010ff */
[----:B------:R-:W-:Y:S01]  /*8a90*/  FMUL.FTZ R66, R75, R88 ;  /* 0x000000584b427220 */ /* 0x000fe20000410000 */
[----:B------:R-:W-:Y:S01]  /*8aa0*/  F2FP.BF16.F32.PACK_AB R30, R27, R30 ;  /* 0x0000001e1b1e723e */ /* 0x000fe200000010ff */
[----:B------:R-:W-:Y:S01]  /*8ab0*/  IMAD.U32 R26, RZ, RZ, UR6 ;  /* 0x00000006ff1a7e24 */ /* 0x000fe2000f8e00ff */
[----:B------:R-:W-:Y:S01]  /*8ac0*/  ISETP.EQ.OR P0, PT, R7, 0x3, !P0 ;  /* 0x000000030700780c */ /* 0x000fe20004702670 */
[----:B------:R-:W-:Y:S01]  /*8ad0*/  IMAD.U32 R27, RZ, RZ, UR7 ;  /* 0x00000007ff1b7e24 */ /* 0x000fe2000f8e00ff */
[----:B------:R-:W-:Y:S01]  /*8ae0*/  F2FP.BF16.F32.PACK_AB R44, R44, R45 ;  /* 0x0000002d2c2c723e */ /* 0x000fe200000010ff */
[----:B------:R-:W-:Y:S01]  /*8af0*/  FMUL.FTZ R50, R59, R88 ;  /* 0x000000583b327220 */ /* 0x000fe20000410000 */
[----:B------:R-:W-:Y:S01]  /*8b00*/  F2FP.BF16.F32.PACK_AB R43, R43, R46 ;  /* 0x0000002e2b2b723e */ /* 0x000fe200000010ff */
[-C--:B------:R-:W-:Y:S01]  /*8b10*/  FMUL.FTZ R59, R78, R88.reuse ;  /* 0x000000584e3b7220 */ /* 0x080fe20000410000 */
[----:B------:R-:W-:Y:S01]  /*8b20*/  F2FP.BF16.F32.PACK_AB R49, R48, R49 ;  /* 0x000000313031723e */ /* 0x000fe200000010ff */
[-C--:B------:R-:W-:Y:S01]  /*8b30*/  FMUL.FTZ R62, R74, R88.reuse ;  /* 0x000000584a3e7220 */ /* 0x080fe20000410000 */
[----:B------:R-:W-:Y:S01]  /*8b40*/  F2FP.BF16.F32.PACK_AB R68, R68, R69 ;  /* 0x000000454444723e */ /* 0x000fe200000010ff */
[-C--:B------:R-:W-:Y:S01]  /*8b50*/  FMUL.FTZ R51, R70, R88.reuse ;  /* 0x0000005846337220 */ /* 0x080fe20000410000 */
[----:B------:R-:W-:Y:S01]  /*8b60*/  F2FP.BF16.F32.PACK_AB R73, R72, R73 ;  /* 0x000000494849723e */ /* 0x000fe200000010ff */
[-C--:B------:R-:W-:Y:S01]  /*8b70*/  FMUL.FTZ R55, R71, R88.reuse ;  /* 0x0000005847377220 */ /* 0x080fe20000410000 */
[----:B------:R-:W-:Y:S01]  /*8b80*/  SEL R45, R6, R9, P0 ;  /* 0x00000009062d7207 */ /* 0x000fe20000000000 */
[----:B------:R-:W-:Y:S01]  /*8b90*/  FMUL.FTZ R58, R67, R88 ;  /* 0x00000058433a7220 */ /* 0x000fe20000410000 */
[----:B------:R-:W-:Y:S01]  /*8ba0*/  SEL R46, R9, R6, P0 ;  /* 0x00000006092e7207 */ /* 0x000fe20000000000 */
[----:B------:R-:W-:Y:S01]  /*8bb0*/  IMAD.WIDE R6, R190, 0x2, R26 ;  /* 0x00000002be067825 */ /* 0x000fe200078e021a */
[----:B------:R-:W-:-:S03]  /*8bc0*/  F2FP.BF16.F32.PACK_AB R35, R35, R38 ;  /* 0x000000262323723e */ /* 0x000fc600000010ff */
[----:B------:R-:W-:Y:S01]  /*8bd0*/  FMUL.FTZ R71, R87, R88 ;  /* 0x0000005857477220 */ /* 0x000fe20000410000 */
[----:B------:R-:W-:Y:S01]  /*8be0*/  F2FP.BF16.F32.PACK_AB R42, R39, R42 ;  /* 0x0000002a272a723e */ /* 0x000fe200000010ff */
[-C--:B------:R-:W-:Y:S01]  /*8bf0*/  FMUL.FTZ R67, R86, R88.reuse ;  /* 0x0000005856437220 */ /* 0x080fe20000410000 */
[----:B------:R-:W-:Y:S01]  /*8c00*/  F2FP.BF16.F32.PACK_AB R52, R52, R53 ;  /* 0x000000353434723e */ /* 0x000fe200000010ff */
[-C--:B------:R-:W-:Y:S01]  /*8c10*/  FMUL.FTZ R70, R82, R88.reuse ;  /* 0x0000005852467220 */ /* 0x080fe20000410000 */
[----:B------:R-:W-:Y:S01]  /*8c20*/  F2FP.BF16.F32.PACK_AB R57, R56, R57 ;  /* 0x000000393839723e */ /* 0x000fe200000010ff */
[----:B------:R-:W-:Y:S01]  /*8c30*/  FMUL.FTZ R74, R83, R88 ;  /* 0x00000058534a7220 */ /* 0x000fe20000410000 */
[----:B------:R-:W-:Y:S01]  /*8c40*/  F2FP.BF16.F32.PACK_AB R60, R60, R61 ;  /* 0x0000003d3c3c723e */ /* 0x000fe200000010ff */
[----:B------:R-:W0:Y:S01]  /*8c50*/  LDC R87, c[0x0][0xc38] ;  /* 0x00030e00ff577b82 */ /* 0x000e220000000800 */
[----:B------:R-:W-:Y:S01]  /*8c60*/  F2FP.BF16.F32.PACK_AB R66, R63, R66 ;  /* 0x000000423f42723e */ /* 0x000fe200000010ff */
[----:B------:R-:W-:Y:S01]  /*8c70*/  UIADD3 UR5, -UR42, URZ, URZ ;  /* 0x0000003f2a057290 */ /* 0x000fe2000fffe13f */
[----:B------:R-:W-:Y:S01]  /*8c80*/  F2FP.BF16.F32.PACK_AB R65, R64, R65 ;  /* 0x000000414041723e */ /* 0x000fe200000010ff */
[----:B------:R-:W-:Y:S01]  /*8c90*/  ULDC UR6, c[0x0][0xc44] ;  /* 0x0003110000067ab9 */ /* 0x000fe20000000800 */
[----:B------:R-:W-:Y:S01]  /*8ca0*/  SEL R61, R44, R49, P0 ;  /* 0x000000312c3d7207 */ /* 0x000fe20000000000 */
[----:B------:R-:W-:Y:S01]  /*8cb0*/  UIMAD UR13, UR6, UR5, UR40 ;  /* 0x00000005060d72a4 */ /* 0x000fe2000f8e0228 */
[----:B------:R-:W-:Y:S01]  /*8cc0*/  SEL R63, R68, R73, P0 ;  /* 0x00000049443f7207 */ /* 0x000fe20000000000 */
[----:B------:R-:W-:Y:S01]  /*8cd0*/  UIADD3 UR4, UR4, 0x22860, URZ ;  /* 0x0002286004047890 */ /* 0x000fe2000fffe03f */
[----:B------:R-:W-:Y:S01]  /*8ce0*/  SEL R44, R49, R44, P0 ;  /* 0x0000002c312c7207 */ /* 0x000fe20000000000 */
[----:B------:R-:W-:Y:S01]  /*8cf0*/  USHF.R.S32.HI UR12, URZ, 0x1f, UR13 ;  /* 0x0000001f3f0c7899 */ /* 0x000fe2000801140d */
[----:B------:R-:W-:Y:S01]  /*8d00*/  SEL R68, R73, R68, P0 ;  /* 0x0000004449447207 */ /* 0x000fe20000000000 */
[----:B------:R-:W-:Y:S01]  /*8d10*/  UPRMT UR4, UR38, 0x654, UR4 ;  /* 0x0000065426047896 */ /* 0x000fe20008000004 */
[----:B------:R-:W-:Y:S01]  /*8d20*/  F2FP.BF16.F32.PACK_AB R12, R11, R12 ;  /* 0x0000000c0b0c723e */ /* 0x000fe200000010ff */
[----:B------:R-:W-:Y:S01]  /*8d30*/  UIMAD UR5, UR12, UR8, URZ ;  /* 0x000000080c0572a4 */ /* 0x000fe2000f8e023f */
[----:B------:R-:W-:Y:S01]  /*8d40*/  SEL R49, R52, R57, P0 ;  /* 0x0000003934317207 */ /* 0x000fe20000000000 */
[----:B------:R-:W-:Y:S01]  /*8d50*/  UIMAD.WIDE.U32 UR6, UR13, UR8, URZ ;  /* 0x000000080d0672a5 */ /* 0x000fe2000f8e003f */
[----:B------:R-:W-:Y:S01]  /*8d60*/  SEL R73, R35, R42, P0 ;  /* 0x0000002a23497207 */ /* 0x000fe20000000000 */
[----:B------:R-:W-:Y:S01]  /*8d70*/  UIMAD UR5, UR13, UR9, UR5 ;  /* 0x000000090d0572a4 */ /* 0x000fe2000f8e0205 */
[----:B------:R-:W-:Y:S01]  /*8d80*/  SEL R72, R42, R35, P0 ;  /* 0x000000232a487207 */ /* 0x000fe20000000000 */
[----:B------:R-:W-:Y:S01]  /*8d90*/  UIMAD UR8, UR14, UR10, URZ ;  /* 0x0000000a0e0872a4 */ /* 0x000fe2000f8e023f */
[----:B------:R-:W-:Y:S01]  /*8da0*/  F2FP.BF16.F32.PACK_AB R15, R15, R20 ;  /* 0x000000140f0f723e */ /* 0x000fe200000010ff */
[----:B------:R-:W-:Y:S01]  /*8db0*/  SYNCS.ARRIVE.TRANS64.RED.A1T0 RZ, [UR4], RZ ;  /* 0x000000ffffff79a7 */ /* 0x000fe20008100404 */
[----:B------:R-:W-:Y:S01]  /*8dc0*/  SEL R52, R57, R52, P0 ;  /* 0x0000003439347207 */ /* 0x000fe20000000000 */
[----:B------:R-:W-:Y:S01]  /*8dd0*/  UIADD3 UR7, UR7, UR5, URZ ;  /* 0x0000000507077290 */ /* 0x000fe2000fffe03f */
[----:B------:R-:W-:Y:S01]  /*8de0*/  IADD3 R35, P6, R6, 0x4060, RZ ;  /* 0x0000406006237810 */ /* 0x000fe20007fde0ff */
[----:B------:R-:W-:Y:S01]  /*8df0*/  UIMAD UR8, UR42, UR11, UR8 ;  /* 0x0000000b2a0872a4 */ /* 0x000fe2000f8e0208 */
[----:B------:R-:W-:Y:S01]  /*8e00*/  SEL R57, R60, R65, P0 ;  /* 0x000000413c397207 */ /* 0x000fe20000000000 */
[----:B------:R-:W-:Y:S01]  /*8e10*/  UIMAD.WIDE.U32 UR6, UR42, UR10, UR6 ;  /* 0x0000000a2a0672a5 */ /* 0x000fe2000f8e0006 */
[----:B------:R-:W-:Y:S01]  /*8e20*/  F2FP.BF16.F32.PACK_AB R59, R59, R62 ;  /* 0x0000003e3b3b723e */ /* 0x000fe200000010ff */
[----:B------:R-:W-:Y:S01]  /*8e30*/  ULDC.64 UR4, c[0x0][0xb50] ;  /* 0x0002d40000047ab9 */ /* 0x000fe20000000a00 */
[----:B------:R-:W-:-:S02]  /*8e40*/  SEL R60, R65, R60, P0 ;  /* 0x0000003c413c7207 */ /* 0x000fc40000000000 */
[----:B------:R-:W-:Y:S02]  /*8e50*/  F2FP.BF16.F32.PACK_AB R31, R31, R34 ;  /* 0x000000221f1f723e */ /* 0x000fe400000010ff */
[----:B------:R-:W-:Y:S02]  /*8e60*/  SEL R65, R5, R12, P0 ;  /* 0x0000000c05417207 */ /* 0x000fe40000000000 */
[----:B------:R-:W-:Y:S01]  /*8e70*/  SEL R62, R12, R5, P0 ;  /* 0x000000050c3e7207 */ /* 0x000fe20000000000 */
[----:B------:R-:W-:Y:S01]  /*8e80*/  IMAD R5, R18, 0x40, R2 ;  /* 0x0000004012057824 */ /* 0x000fe200078e0202 */
[----:B------:R-:W-:Y:S02]  /*8e90*/  SEL R69, R15, R8, P0 ;  /* 0x000000080f457207 */ /* 0x000fe40000000000 */
[----:B------:R-:W-:Y:S01]  /*8ea0*/  SEL R64, R8, R15, P0 ;  /* 0x0000000f08407207 */ /* 0x000fe20000000000 */
[----:B------:R-:W-:Y:S01]  /*8eb0*/  IMAD.WIDE R26, R5, 0x2, R26 ;  /* 0x00000002051a7825 */ /* 0x000fe200078e021a */
[----:B------:R-:W-:-:S02]  /*8ec0*/  LOP3.LUT R34, R35, 0x380, RZ, 0xc0, !PT ;  /* 0x0000038023227812 */ /* 0x000fc400078ec0ff */
[----:B------:R-:W-:Y:S02]  /*8ed0*/  IADD3 R8, P2, R6, 0x20, RZ ;  /* 0x0000002006087810 */ /* 0x000fe40007f5e0ff */
[----:B------:R-:W-:Y:S02]  /*8ee0*/  SHF.R.U64 R34, R34, 0x3, RZ ;  /* 0x0000000322227819 */ /* 0x000fe400000012ff */
[----:B------:R-:W-:Y:S02]  /*8ef0*/  LOP3.LUT R5, R8, 0x380, RZ, 0xc0, !PT ;  /* 0x0000038008057812 */ /* 0x000fe400078ec0ff */
[----:B------:R-:W-:Y:S01]  /*8f00*/  LOP3.LUT R34, R34, R35, RZ, 0x3c, !PT ;  /* 0x0000002322227212 */ /* 0x000fe200078e3cff */
[----:B------:R-:W-:Y:S01]  /*8f10*/  IMAD.X R35, RZ, RZ, R7, P6 ;  /* 0x000000ffff237224 */ /* 0x000fe200030e0607 */
[----:B------:R-:W-:Y:S02]  /*8f20*/  SHF.R.U64 R5, R5, 0x3, RZ ;  /* 0x0000000305057819 */ /* 0x000fe400000012ff */
[----:B------:R-:W-:-:S02]  /*8f30*/  IADD3 R10, P6, R6, 0x40, RZ ;  /* 0x00000040060a7810 */ /* 0x000fc40007fde0ff */
[----:B------:R-:W-:Y:S02]  /*8f40*/  F2FP.BF16.F32.PACK_AB R33, R32, R33 ;  /* 0x000000212021723e */ /* 0x000fe400000010ff */
[----:B------:R-:W-:Y:S02]  /*8f50*/  LOP3.LUT R32, R5, R8, RZ, 0x3c, !PT ;  /* 0x0000000805207212 */ /* 0x000fe400078e3cff */
[----:B------:R-:W-:Y:S02]  /*8f60*/  LOP3.LUT R5, R10, 0x380, RZ, 0xc0, !PT ;  /* 0x000003800a057812 */ /* 0x000fe400078ec0ff */
[----:B------:R-:W-:Y:S01]  /*8f70*/  F2FP.BF16.F32.PACK_AB R28, R28, R29 ;  /* 0x0000001d1c1c723e */ /* 0x000fe200000010ff */
[----:B------:R-:W-:Y:S01]  /*8f80*/  IMAD.X R29, RZ, RZ, R7, P6 ;  /* 0x000000ffff1d7224 */ /* 0x000fe200030e0607 */
[----:B------:R-:W-:Y:S02]  /*8f90*/  SHF.R.U64 R5, R5, 0x3, RZ ;  /* 0x0000000305057819 */ /* 0x000fe400000012ff */
[----:B------:R-:W-:-:S02]  /*8fa0*/  F2FP.BF16.F32.PACK_AB R51, R51, R54 ;  /* 0x000000363333723e */ /* 0x000fc400000010ff */
[----:B------:R-:W-:Y:S02]  /*8fb0*/  SEL R53, R28, R33, P0 ;  /* 0x000000211c357207 */ /* 0x000fe40000000000 */
[----:B------:R-:W-:Y:S01]  /*8fc0*/  SEL R54, R33, R28, P0 ;  /* 0x0000001c21367207 */ /* 0x000fe20000000000 */
[----:B------:R-:W-:Y:S01]  /*8fd0*/  IMAD.X R33, RZ, RZ, R7, P2 ;  /* 0x000000ffff217224 */ /* 0x000fe200010e0607 */
[----:B------:R-:W-:Y:S02]  /*8fe0*/  LOP3.LUT R28, R5, R10, RZ, 0x3c, !PT ;  /* 0x0000000a051c7212 */ /* 0x000fe400078e3cff */
[----:B------:R-:W1:Y:S01]  /*8ff0*/  LDC R5, c[0x0][0xbe8] ;  /* 0x0002fa00ff057b82 */ /* 0x000e620000000800 */
[----:B------:R-:W-:Y:S02]  /*9000*/  F2FP.BF16.F32.PACK_AB R50, R47, R50 ;  /* 0x000000322f32723e */ /* 0x000fe400000010ff */
[----:B------:R-:W-:Y:S02]  /*9010*/  F2FP.BF16.F32.PACK_AB R24, R21, R24 ;  /* 0x000000181518723e */ /* 0x000fe400000010ff */
[----:B------:R-:W-:-:S02]  /*9020*/  SEL R75, R43, R50, P0 ;  /* 0x000000322b4b7207 */ /* 0x000fc40000000000 */
[----:B------:R-:W-:Y:S02]  /*9030*/  SEL R76, R50, R43, P0 ;  /* 0x0000002b324c7207 */ /* 0x000fe40000000000 */
[----:B------:R-:W-:Y:S02]  /*9040*/  LOP3.LUT R43, R6, 0x380, RZ, 0xc0, !PT ;  /* 0x00000380062b7812 */ /* 0x000fe400078ec0ff */
[----:B------:R-:W-:Y:S02]  /*9050*/  IADD3 R21, P2, R26, 0x2000, RZ ;  /* 0x000020001a157810 */ /* 0x000fe40007f5e0ff */
[----:B------:R-:W-:Y:S02]  /*9060*/  SHF.R.U64 R43, R43, 0x3, RZ ;  /* 0x000000032b2b7819 */ /* 0x000fe400000012ff */
[----:B------:R-:W-:Y:S02]  /*9070*/  LOP3.LUT R20, R21, 0x380, RZ, 0xc0, !PT ;  /* 0x0000038015147812 */ /* 0x000fe400078ec0ff */
[----:B------:R-:W-:-:S02]  /*9080*/  IADD3 R11, P3, R6, 0x4000, RZ ;  /* 0x00004000060b7810 */ /* 0x000fc40007f7e0ff */
[----:B------:R-:W-:Y:S02]  /*9090*/  F2FP.BF16.F32.PACK_AB R13, R13, R14 ;  /* 0x0000000e0d0d723e */ /* 0x000fe400000010ff */
[C---:B------:R-:W-:Y:S02]  /*90a0*/  IADD3 R14, P5, R6.reuse, 0x4040, RZ ;  /* 0x00004040060e7810 */ /* 0x040fe40007fbe0ff */
[C---:B------:R-:W-:Y:S02]  /*90b0*/  IADD3 R12, P4, R6.reuse, 0x4020, RZ ;  /* 0x00004020060c7810 */ /* 0x040fe40007f9e0ff */
[----:B------:R-:W-:Y:S02]  /*90c0*/  IADD3 R9, P1, R6, 0x60, RZ ;  /* 0x0000006006097810 */ /* 0x000fe40007f3e0ff */
[----:B------:R-:W-:Y:S01]  /*90d0*/  LOP3.LUT R42, R43, R6, RZ, 0x3c, !PT ;  /* 0x000000062b2a7212 */ /* 0x000fe200078e3cff */
[----:B------:R-:W-:Y:S01]  /*90e0*/  IMAD.X R39, RZ, RZ, R7, P4 ;  /* 0x000000ffff277224 */ /* 0x000fe200020e0607 */
[----:B------:R-:W-:-:S02]  /*90f0*/  SHF.R.U64 R20, R20, 0x3, RZ ;  /* 0x0000000314147819 */ /* 0x000fc400000012ff */
[----:B------:R-:W-:Y:S02]  /*9100*/  LOP3.LUT R6, R11, 0x380, RZ, 0xc0, !PT ;  /* 0x000003800b067812 */ /* 0x000fe400078ec0ff */
[----:B------:R-:W-:Y:S01]  /*9110*/  LOP3.LUT R20, R20, R21, RZ, 0x3c, !PT ;  /* 0x0000001514147212 */ /* 0x000fe200078e3cff */
[----:B------:R-:W-:Y:S01]  /*9120*/  IMAD.X R21, RZ, RZ, R27, P2 ;  /* 0x000000ffff157224 */ /* 0x000fe200010e061b */
[----:B------:R-:W-:Y:S02]  /*9130*/  SHF.R.U64 R6, R6, 0x3, RZ ;  /* 0x0000000306067819 */ /* 0x000fe400000012ff */
[----:B-1----:R-:W-:Y:S02]  /*9140*/  ISETP.NE.AND P2, PT, R5, 0x1, PT ;  /* 0x000000010500780c */ /* 0x002fe40003f45270 */
[----:B------:R-:W-:Y:S02]  /*9150*/  F2FP.BF16.F32.PACK_AB R41, R40, R41 ;  /* 0x000000292829723e */ /* 0x000fe400000010ff */
[----:B------:R-:W-:-:S02]  /*9160*/  LOP3.LUT R40, R6, R11, RZ, 0x3c, !PT ;  /* 0x0000000b06287212 */ /* 0x000fc400078e3cff */
[----:B------:R-:W-:Y:S02]  /*9170*/  LOP3.LUT R6, R9, 0x380, RZ, 0xc0, !PT ;  /* 0x0000038009067812 */ /* 0x000fe400078ec0ff */
[----:B------:R-:W-:Y:S02]  /*9180*/  IADD3 R25, P6, R26, 0x1000, RZ ;  /* 0x000010001a197810 */ /* 0x000fe40007fde0ff */
[----:B------:R-:W-:Y:S02]  /*9190*/  SHF.R.U64 R6, R6, 0x3, RZ ;  /* 0x0000000306067819 */ /* 0x000fe400000012ff */
[----:B------:R-:W-:Y:S02]  /*91a0*/  F2FP.BF16.F32.PACK_AB R67, R67, R70 ;  /* 0x000000464343723e */ /* 0x000fe400000010ff */
[----:B------:R-:W-:Y:S02]  /*91b0*/  F2FP.BF16.F32.PACK_AB R74, R71, R74 ;  /* 0x0000004a474a723e */ /* 0x000fe400000010ff */
[----:B------:R-:W-:-:S02]  /*91c0*/  SEL R71, R30, R31, P0 ;  /* 0x0000001f1e477207 */ /* 0x000fc40000000000 */
[----:B------:R-:W-:Y:S01]  /*91d0*/  SEL R70, R31, R30, P0 ;  /* 0x0000001e1f467207 */ /* 0x000fe20000000000 */
[----:B------:R-:W-:Y:S01]  /*91e0*/  IMAD.X R31, RZ, RZ, R7, P1 ;  /* 0x000000ffff1f7224 */ /* 0x000fe200008e0607 */
[----:B------:R-:W-:Y:S02]  /*91f0*/  SEL R47, R13, R24, P0 ;  /* 0x000000180d2f7207 */ /* 0x000fe40000000000 */
[----:B------:R-:W-:Y:S02]  /*9200*/  SEL R48, R24, R13, P0 ;  /* 0x0000000d18307207 */ /* 0x000fe40000000000 */
[----:B------:R-:W-:Y:S02]  /*9210*/  LOP3.LUT R30, R6, R9, RZ, 0x3c, !PT ;  /* 0x00000009061e7212 */ /* 0x000fe400078e3cff */
[----:B------:R-:W-:Y:S01]  /*9220*/  MOV R79, R34 ;  /* 0x00000022004f7202 */ /* 0x000fe20000000f00 */
[----:B------:R-:W-:Y:S01]  /*9230*/  IMAD R34, RZ, RZ, -UR40 ;  /* 0x80000028ff227e24 */ /* 0x000fe2000f8e02ff */
[----:B------:R-:W-:Y:S01]  /*9240*/  F2FP.BF16.F32.PACK_AB R58, R55, R58 ;  /* 0x0000003a373a723e */ /* 0x000fe200000010ff */
[----:B------:R-:W1:Y:S01]  /*9250*/  @P2 LDC R35, c[0x0][0xbec] ;  /* 0x0002fb00ff232b82 */ /* 0x000e620000000800 */
[----:B------:R-:W-:Y:S01]  /*9260*/  LOP3.LUT R24, R25, 0x380, RZ, 0xc0, !PT ;  /* 0x0000038019187812 */ /* 0x000fe200078ec0ff */
[----:B0-----:R-:W-:Y:S01]  /*9270*/  IMAD R87, R87, R34, UR43 ;  /* 0x0000002b57577e24 */ /* 0x001fe2000f8e0222 */
[----:B------:R-:W-:Y:S01]  /*9280*/  SEL R77, R51, R58, P0 ;  /* 0x0000003a334d7207 */ /* 0x000fe20000000000 */
[----:B------:R-:W-:Y:S01]  /*9290*/  IMAD.U32 R34, RZ, RZ, UR8 ;  /* 0x00000008ff227e24 */ /* 0x000fe2000f8e00ff */
[----:B------:R-:W-:Y:S01]  /*92a0*/  SHF.R.U64 R24, R24, 0x3, RZ ;  /* 0x0000000318187819 */ /* 0x000fe200000012ff */
[----:B------:R-:W-:Y:S01]  /*92b0*/  ULDC.64 UR8, c[0x0][0xae8] ;  /* 0x0002ba0000087ab9 */ /* 0x000fe20000000a00 */
[----:B------:R-:W-:-:S02]  /*92c0*/  MOV R84, R30 ;  /* 0x0000001e00547202 */ /* 0x000fc40000000f00 */
[----:B------:R-:W-:Y:S01]  /*92d0*/  SEL R58, R58, R51, P0 ;  /* 0x000000333a3a7207 */ /* 0x000fe20000000000 */
[----:B------:R-:W0:Y:S01]  /*92e0*/  @P2 LDC R30, c[0x0][0xbf0] ;  /* 0x0002fc00ff1e2b82 */ /* 0x000e220000000800 */
[----:B------:R-:W-:Y:S02]  /*92f0*/  SEL R51, R59, R66, P0 ;  /* 0x000000423b337207 */ /* 0x000fe40000000000 */
[----:B------:R-:W-:Y:S02]  /*9300*/  SEL R66, R66, R59, P0 ;  /* 0x0000003b42427207 */ /* 0x000fe40000000000 */
[----:B------:R-:W-:Y:S02]  /*9310*/  SEL R59, R67, R74, P0 ;  /* 0x0000004a433b7207 */ /* 0x000fe40000000000 */
[----:B------:R-:W-:Y:S01]  /*9320*/  LOP3.LUT R24, R24, R25, RZ, 0x3c, !PT ;  /* 0x0000001918187212 */ /* 0x000fe200078e3cff */
[----:B------:R-:W-:Y:S01]  /*9330*/  IMAD.X R25, RZ, RZ, R27, P6 ;  /* 0x000000ffff197224 */ /* 0x000fe200030e061b */
[----:B------:R-:W-:-:S02]  /*9340*/  SEL R74, R74, R67, P0 ;  /* 0x000000434a4a7207 */ /* 0x000fc40000000000 */
[----:B------:R-:W-:Y:S02]  /*9350*/  IADD3 R67, P6, R26, 0x7000, RZ ;  /* 0x000070001a437810 */ /* 0x000fe40007fde0ff */
[----:B------:R-:W-:Y:S02]  /*9360*/  MOV R43, R7 ;  /* 0x00000007002b7202 */ /* 0x000fe40000000f00 */
[----:B------:R-:W-:Y:S02]  /*9370*/  LOP3.LUT R6, R67, 0x380, RZ, 0xc0, !PT ;  /* 0x0000038043067812 */ /* 0x000fe400078ec0ff */
[----:B------:R-:W-:Y:S02]  /*9380*/  MOV R85, R42 ;  /* 0x0000002a00557202 */ /* 0x000fe40000000f00 */
[----:B------:R-:W-:Y:S02]  /*9390*/  SHF.R.U64 R6, R6, 0x3, RZ ;  /* 0x0000000306067819 */ /* 0x000fe400000012ff */
[----:B------:R-:W-:Y:S01]  /*93a0*/  MOV R42, R32 ;  /* 0x00000020002a7202 */ /* 0x000fe20000000f00 */
[----:B------:R-:W-:Y:S01]  /*93b0*/  IMAD R32, R87, 0x80, R189 ;  /* 0x0000008057207824 */ /* 0x000fe200078e02bd */
[----:B------:R-:W-:-:S02]  /*93c0*/  LOP3.LUT R13, R14, 0x380, RZ, 0xc0, !PT ;  /* 0x000003800e0d7812 */ /* 0x000fc400078ec0ff */
[----:B------:R-:W-:Y:S02]  /*93d0*/  LOP3.LUT R6, R6, R67, RZ, 0x3c, !PT ;  /* 0x0000004306067212 */ /* 0x000fe400078e3cff */
[----:B------:R-:W-:Y:S01]  /*93e0*/  MOV R67, R28 ;  /* 0x0000001c00437202 */ /* 0x000fe20000000f00 */
[----:B-1----:R-:W-:Y:S01]  /*93f0*/  @P2 IMAD.HI.U32 R29, R32, R35, RZ ;  /* 0x00000023201d2227 */ /* 0x002fe200078e00ff */
[----:B------:R-:W-:Y:S02]  /*9400*/  F2FP.BF16.F32.PACK_AB R36, R36, R37 ;  /* 0x000000252424723e */ /* 0x000fe400000010ff */
[----:B------:R-:W-:Y:S01]  /*9410*/  SHF.R.U64 R13, R13, 0x3, RZ ;  /* 0x000000030d0d7819 */ /* 0x000fe200000012ff */
[----:B------:R-:W-:Y:S01]  /*9420*/  IMAD.MOV.U32 R28, RZ, RZ, R32 ;  /* 0x000000ffff1c7224 */ /* 0x000fe200078e0020 */
[----:B------:R-:W-:Y:S02]  /*9430*/  IADD3 R15, P1, R26, 0x3000, RZ ;  /* 0x000030001a0f7810 */ /* 0x000fe40007f3e0ff */
[----:B------:R-:W-:-:S02]  /*9440*/  SEL R55, R36, R41, P0 ;  /* 0x0000002924377207 */ /* 0x000fc40000000000 */
[----:B------:R-:W-:Y:S01]  /*9450*/  SEL R56, R41, R36, P0 ;  /* 0x0000002429387207 */ /* 0x000fe20000000000 */
[----:B------:R-:W-:Y:S01]  /*9460*/  IMAD.X R41, RZ, RZ, R7, P3 ;  /* 0x000000ffff297224 */ /* 0x000fe200018e0607 */
[----:B0-----:R-:W-:Y:S02]  /*9470*/  @P2 SHF.R.U32.HI R28, RZ, R30, R29 ;  /* 0x0000001eff1c2219 */ /* 0x001fe4000001161d */
[----:B------:R-:W-:Y:S02]  /*9480*/  LOP3.LUT R36, R13, R14, RZ, 0x3c, !PT ;  /* 0x0000000e0d247212 */ /* 0x000fe400078e3cff */
[----:B------:R-:W-:Y:S02]  /*9490*/  LOP3.LUT R14, R15, 0x380, RZ, 0xc0, !PT ;  /* 0x000003800f0e7812 */ /* 0x000fe400078ec0ff */
[----:B------:R-:W-:Y:S02]  /*94a0*/  IADD3.X R37, RZ, R7, RZ, P5, !PT ;  /* 0x00000007ff257210 */ /* 0x000fe40002ffe4ff */
[----:B------:R-:W-:-:S02]  /*94b0*/  IADD3 R30, -R28, RZ, RZ ;  /* 0x000000ff1c1e7210 */ /* 0x000fc40007ffe1ff */
[----:B------:R-:W-:Y:S02]  /*94c0*/  SHF.R.U64 R14, R14, 0x3, RZ ;  /* 0x000000030e0e7819 */ /* 0x000fe400000012ff */
[----:B------:R-:W-:Y:S01]  /*94d0*/  MOV R81, R36 ;  /* 0x0000002400517202 */ /* 0x000fe20000000f00 */
[----:B------:R-:W-:Y:S01]  /*94e0*/  IMAD R37, R5, R30, R32 ;  /* 0x0000001e05257224 */ /* 0x000fe200078e0220 */
[----:B------:R-:W-:Y:S01]  /*94f0*/  LOP3.LUT R14, R14, R15, RZ, 0x3c, !PT ;  /* 0x0000000f0e0e7212 */ /* 0x000fe200078e3cff */
[----:B------:R-:W-:Y:S01]  /*9500*/  IMAD.X R15, RZ, RZ, R27, P1 ;  /* 0x000000ffff0f7224 */ /* 0x000fe200008e061b */
[----:B------:R-:W-:Y:S02]  /*9510*/  MOV R83, R40 ;  /* 0x0000002800537202 */ /* 0x000fe40000000f00 */
[----:B------:R-:W-:Y:S02]  /*9520*/  LOP3.LUT R7, R12, 0x380, RZ, 0xc0, !PT ;  /* 0x000003800c077812 */ /* 0x000fe400078ec0ff */
[----:B------:R-:W-:-:S02]  /*9530*/  SHF.R.S32.HI R29, RZ, 0x1f, R28 ;  /* 0x0000001fff1d7819 */ /* 0x000fc4000001141c */
[----:B------:R-:W-:Y:S02]  /*9540*/  IADD3 R40, P1, R28, UR6, RZ ;  /* 0x000000061c287c10 */ /* 0x000fe4000ff3e0ff */
[C---:B------:R-:W-:Y:S02]  /*9550*/  IADD3 R11, P4, R26.reuse, 0x5000, RZ ;  /* 0x000050001a0b7810 */ /* 0x040fe40007f9e0ff */
[----:B------:R-:W-:Y:S02]  /*9560*/  SHF.R.S32.HI R36, RZ, 0x1f, R37 ;  /* 0x0000001fff247819 */ /* 0x000fe40000011425 */
[----:B------:R-:W-:Y:S02]  /*9570*/  SHF.R.U64 R7, R7, 0x3, RZ ;  /* 0x0000000307077819 */ /* 0x000fe400000012ff */
[----:B------:R-:W-:Y:S01]  /*9580*/  IADD3.X R41, R29, UR7, R34, P1, !PT ;  /* 0x000000071d297c10 */ /* 0x000fe20008ffe422 */
[----:B------:R-:W-:Y:S01]  /*9590*/  ULDC.64 UR6, c[0x0][0xb88] ;  /* 0x0002e20000067ab9 */ /* 0x000fe20000000a00 */
[----:B------:R-:W-:Y:S01]  /*95a0*/  IADD3 R13, P3, R26, 0x4000, RZ ;  /* 0x000040001a0d7810 */ /* 0x000fe20007f7e0ff */
[----:B--2---:R-:W-:Y:S01]  /*95b0*/  SHFL.IDX PT, R45, R45, R4, 0x1c1f ;  /* 0x001c1f042d2d7589 */ /* 0x004fe200000e0000 */
[----:B------:R-:W-:Y:S01]  /*95c0*/  LOP3.LUT R33, R4, 0x2, RZ, 0x3c, !PT ;  /* 0x0000000204217812 */ /* 0x000fe200078e3cff */
[----:B------:R-:W-:Y:S01]  /*95d0*/  IMAD R36, R36, UR6, RZ ;  /* 0x0000000624247c24 */ /* 0x000fe2000f8e02ff */
[----:B------:R-:W-:Y:S01]  /*95e0*/  LOP3.LUT R10, R11, 0x380, RZ, 0xc0, !PT ;  /* 0x000003800b0a7812 */ /* 0x000fe200078ec0ff */
[----:B------:R-:W-:Y:S01]  /*95f0*/  SHFL.IDX PT, R65, R65, R4, 0x1c1f ;  /* 0x001c1f0441417589 */ /* 0x000fe200000e0000 */
[----:B------:R-:W-:Y:S01]  /*9600*/  LOP3.LUT R38, R7, R12, RZ, 0x3c, !PT ;  /* 0x0000000c07267212 */ /* 0x000fe200078e3cff */
[----:B------:R-:W-:Y:S01]  /*9610*/  IMAD.WIDE.U32 R40, R37, UR6, R40 ;  /* 0x0000000625287c25 */ /* 0x000fe2000f8e0028 */
[----:B------:R-:W-:Y:S01]  /*9620*/  LOP3.LUT R12, R13, 0x380, RZ, 0xc0, !PT ;  /* 0x000003800d0c7812 */ /* 0x000fe200078ec0ff */
[----:B------:R-:W0:Y:S01]  /*9630*/  SHFL.IDX PT, R46, R46, R33, 0x1c1f ;  /* 0x001c1f212e2e7589 */ /* 0x000e2200000e0000 */
[----:B------:R-:W-:Y:S01]  /*9640*/  SHF.R.U64 R10, R10, 0x3, RZ ;  /* 0x000000030a0a7819 */ /* 0x000fe200000012ff */
[----:B------:R-:W-:Y:S01]  /*9650*/  ULDC UR6, c[0x0][0xa88] ;  /* 0x0002a20000067ab9 */ /* 0x000fe20000000800 */
[----:B------:R-:W-:Y:S01]  /*9660*/  SHF.R.U64 R12, R12, 0x3, RZ ;  /* 0x000000030c0c7819 */ /* 0x000fe200000012ff */
[----:B------:R-:W1:Y:S01]  /*9670*/  SHFL.IDX PT, R62, R62, R33, 0x1c1f ;  /* 0x001c1f213e3e7589 */ /* 0x000e6200000e0000 */
[----:B------:R-:W-:Y:S01]  /*9680*/  LOP3.LUT R10, R10, R11, RZ, 0x3c, !PT ;  /* 0x0000000b0a0a7212 */ /* 0x000fe200078e3cff */
[----:B------:R-:W-:Y:S01]  /*9690*/  IMAD.X R11, RZ, RZ, R27, P4 ;  /* 0x000000ffff0b7224 */ /* 0x000fe200020e061b */
[----:B------:R-:W-:Y:S01]  /*96a0*/  LOP3.LUT P1, RZ, R19, 0x3, RZ, 0xc0, !PT ;  /* 0x0000000313ff7812 */ /* 0x000fe2000782c0ff */
[----:B------:R-:W-:Y:S01]  /*96b0*/  SHFL.IDX PT, R47, R47, R4, 0x1c1f ;  /* 0x001c1f042f2f7589 */ /* 0x000fe200000e0000 */
[----:B------:R-:W-:-:S02]  /*96c0*/  MOV R82, R38 ;  /* 0x0000002600527202 */ /* 0x000fc40000000f00 */
[----:B------:R-:W-:Y:S01]  /*96d0*/  LOP3.LUT R12, R12, R13, RZ, 0x3c, !PT ;  /* 0x0000000d0c0c7212 */ /* 0x000fe200078e3cff */
[----:B------:R-:W-:Y:S01]  /*96e0*/  SHFL.IDX PT, R69, R69, R4, 0x1c1f ;  /* 0x001c1f0445457589 */ /* 0x000fe200000e0000 */
[----:B------:R-:W-:Y:S01]  /*96f0*/  IMAD.X R13, RZ, RZ, R27, P3 ;  /* 0x000000ffff0d7224 */ /* 0x000fe200018e061b */
[C---:B------:R-:W-:Y:S02]  /*9700*/  IADD3 R9, P5, R26.reuse, 0x6000, RZ ;  /* 0x000060001a097810 */ /* 0x040fe40007fbe0ff */
[----:B------:R-:W2:Y:S01]  /*9710*/  SHFL.IDX PT, R48, R48, R33, 0x1c1f ;  /* 0x001c1f2130307589 */ /* 0x000ea200000e0000 */
[----:B------:R-:W-:Y:S02]  /*9720*/  LOP3.LUT R7, R26, 0x380, RZ, 0xc0, !PT ;  /* 0x000003801a077812 */ /* 0x000fe400078ec0ff */
[----:B------:R-:W-:Y:S01]  /*9730*/  LOP3.LUT R8, R9, 0x380, RZ, 0xc0, !PT ;  /* 0x0000038009087812 */ /* 0x000fe200078ec0ff */
[----:B------:R-:W3:Y:S01]  /*9740*/  SHFL.IDX PT, R64, R64, R33, 0x1c1f ;  /* 0x001c1f2140407589 */ /* 0x000ee200000e0000 */
[----:B------:R-:W-:-:S02]  /*9750*/  SHF.R.U64 R7, R7, 0x3, RZ ;  /* 0x0000000307077819 */ /* 0x000fc400000012ff */
[----:B------:R-:W-:Y:S01]  /*9760*/  SHF.R.U64 R8, R8, 0x3, RZ ;  /* 0x0000000308087819 */ /* 0x000fe200000012ff */
[----:B------:R-:W-:Y:S01]  /*9770*/  SHFL.IDX PT, R53, R53, R4, 0x1c1f ;  /* 0x001c1f0435357589 */ /* 0x000fe200000e0000 */
[----:B0-----:R-:W-:Y:S02]  /*9780*/  SEL R28, R45, R46, P0 ;  /* 0x0000002e2d1c7207 */ /* 0x001fe40000000000 */
[----:B------:R-:W-:Y:S01]  /*9790*/  SEL R30, R46, R45, P0 ;  /* 0x0000002d2e1e7207 */ /* 0x000fe20000000000 */
[----:B------:R-:W-:Y:S01]  /*97a0*/  SHFL.IDX PT, R71, R71, R4, 0x1c1f ;  /* 0x001c1f0447477589 */ /* 0x000fe200000e0000 */
[----:B-1----:R-:W-:Y:S01]  /*97b0*/  SEL R29, R65, R62, P0 ;  /* 0x0000003e411d7207 */ /* 0x002fe20000000000 */
[----:B------:R-:W-:Y:S01]  /*97c0*/  IMAD R45, R37, UR7, R36 ;  /* 0x00000007252d7c24 */ /* 0x000fe2000f8e0224 */
[----:B------:R-:W-:Y:S01]  /*97d0*/  SEL R31, R62, R65, P0 ;  /* 0x000000413e1f7207 */ /* 0x000fe20000000000 */
[----:B------:R-:W-:Y:S01]  /*97e0*/  BAR.SYNC.DEFER_BLOCKING 0x1, 0x100 ;  /* 0x0044000000007b1d */ /* 0x000fe20000010000 */
[----:B------:R-:W-:Y:S01]  /*97f0*/  IMAD R46, R87, 0x80, R188 ;  /* 0x00000080572e7824 */ /* 0x000fe200078e02bc */
[----:B------:R-:W-:-:S02]  /*9800*/  LOP3.LUT R8, R8, R9, RZ, 0x3c, !PT ;  /* 0x0000000908087212 */ /* 0x000fc400078e3cff */
[----:B------:R-:W-:Y:S02]  /*9810*/  IADD3.X R9, RZ, R27, RZ, P5, !PT ;  /* 0x0000001bff097210 */ /* 0x000fe40002ffe4ff */
[----:B------:R-:W-:Y:S01]  /*9820*/  LOP3.LUT R26, R7, R26, RZ, 0x3c, !PT ;  /* 0x0000001a071a7212 */ /* 0x000fe200078e3cff */
[----:B------:R-:W-:Y:S01]  /*9830*/  IMAD.X R7, RZ, RZ, R27, P6 ;  /* 0x000000ffff077224 */ /* 0x000fe200030e061b */
[----:B------:R-:W0:Y:S01]  /*9840*/  SHFL.IDX PT, R54, R54, R33, 0x1c1f ;  /* 0x001c1f2136367589 */ /* 0x000e2200000e0000 */
[----:B--2---:R-:W-:Y:S02]  /*9850*/  SEL R32, R47, R48, P0 ;  /* 0x000000302f207207 */ /* 0x004fe40000000000 */
[----:B------:R-:W-:Y:S01]  /*9860*/  SEL R34, R48, R47, P0 ;  /* 0x0000002f30227207 */ /* 0x000fe20000000000 */
[----:B------:R-:W1:Y:S01]  /*9870*/  SHFL.IDX PT, R70, R70, R33, 0x1c1f ;  /* 0x001c1f2146467589 */ /* 0x000e6200000e0000 */
[----:B---3--:R-:W-:-:S03]  /*9880*/  SEL R35, R64, R69, P0 ;  /* 0x0000004540237207 */ /* 0x008fc60000000000 */
[----:B------:R-:W-:Y:S04]  /*9890*/  SHFL.IDX PT, R55, R55, R4, 0x1c1f ;  /* 0x001c1f0437377589 */ /* 0x000fe800000e0000 */
[----:B------:R-:W-:Y:S04]  /*98a0*/  SHFL.IDX PT, R43, R63, R4, 0x1c1f ;  /* 0x001c1f043f2b7589 */ /* 0x000fe800000e0000 */
[----:B------:R-:W-:Y:S04]  /*98b0*/  SHFL.IDX PT, R73, R73, R4, 0x1c1f ;  /* 0x001c1f0449497589 */ /* 0x000fe800000e0000 */
[----:B------:R-:W-:Y:S04]  /*98c0*/  SHFL.IDX PT, R56, R56, R33, 0x1c1f ;  /* 0x001c1f2138387589 */ /* 0x000fe800000e0000 */
[----:B------:R-:W2:Y:S01]  /*98d0*/  SHFL.IDX PT, R68, R68, R33, 0x1c1f ;  /* 0x001c1f2144447589 */ /* 0x000ea200000e0000 */
[----:B0-----:R-:W-:-:S02]  /*98e0*/  SEL R36, R53, R54, P0 ;  /* 0x0000003635247207 */ /* 0x001fc40000000000 */
[----:B------:R-:W-:Y:S01]  /*98f0*/  SEL R38, R54, R53, P0 ;  /* 0x0000003536267207 */ /* 0x000fe20000000000 */
[----:B------:R2:W-:Y:S01]  /*9900*/  SHFL.IDX PT, R50, R72, R33, 0x1c1f ;  /* 0x001c1f2148327589 */ /* 0x0005e200000e0000 */
[----:B-1----:R-:W-:Y:S02]  /*9910*/  SEL R37, R71, R70, P0 ;  /* 0x0000004647257207 */ /* 0x002fe40000000000 */
[----:B------:R-:W-:Y:S01]  /*9920*/  SEL R39, R70, R71, P0 ;  /* 0x0000004746277207 */ /* 0x000fe20000000000 */
[----:B------:R-:W-:Y:S04]  /*9930*/  SHFL.IDX PT, R61, R61, R4, 0x1c1f ;  /* 0x001c1f043d3d7589 */ /* 0x000fe800000e0000 */
[----:B------:R-:W-:Y:S04]  /*9940*/  SHFL.IDX PT, R75, R75, R4, 0x1c1f ;  /* 0x001c1f044b4b7589 */ /* 0x000fe800000e0000 */
[----:B------:R-:W-:Y:S04]  /*9950*/  SHFL.IDX PT, R44, R44, R33, 0x1c1f ;  /* 0x001c1f212c2c7589 */ /* 0x000fe800000e0000 */
[----:B------:R-:W-:Y:S04]  /*9960*/  SHFL.IDX PT, R76, R76, R33, 0x1c1f ;  /* 0x001c1f214c4c7589 */ /* 0x000fe800000e0000 */
[----:B------:R-:W-:Y:S01]  /*9970*/  SHFL.IDX PT, R49, R49, R4, 0x1c1f ;  /* 0x001c1f0431317589 */ /* 0x000fe200000e0000 */
[----:B--2---:R-:W-:-:S03]  /*9980*/  SEL R72, R43, R68, P0 ;  /* 0x000000442b487207 */ /* 0x004fc60000000000 */
[----:B------:R-:W-:Y:S04]  /*9990*/  SHFL.IDX PT, R57, R57, R4, 0x1c1f ;  /* 0x001c1f0439397589 */ /* 0x000fe800000e0000 */
[----:B------:R-:W-:Y:S04]  /*99a0*/  SHFL.IDX PT, R77, R77, R4, 0x1c1f ;  /* 0x001c1f044d4d7589 */ /* 0x000fe800000e0000 */
[----:B------:R-:W-:Y:S04]  /*99b0*/  SHFL.IDX PT, R51, R51, R4, 0x1c1f ;  /* 0x001c1f0433337589 */ /* 0x000fe800000e0000 */
[----:B------:R-:W-:Y:S04]  /*99c0*/  SHFL.IDX PT, R59, R59, R4, 0x1c1f ;  /* 0x001c1f043b3b7589 */ /* 0x000fe800000e0000 */
[----:B------:R-:W0:Y:S04]  /*99d0*/  SHFL.IDX PT, R52, R52, R33, 0x1c1f ;  /* 0x001c1f2134347589 */ /* 0x000e2800000e0000 */
[----:B------:R-:W1:Y:S04]  /*99e0*/  SHFL.IDX PT, R58, R58, R33, 0x1c1f ;  /* 0x001c1f213a3a7589 */ /* 0x000e6800000e0000 */
[----:B------:R-:W2:Y:S04]  /*99f0*/  SHFL.IDX PT, R4, R60, R33, 0x1c1f ;  /* 0x001c1f213c047589 */ /* 0x000ea800000e0000 */
[----:B------:R0:W3:Y:S04]  /*9a00*/  SHFL.IDX PT, R78, R66, R33, 0x1c1f ;  /* 0x001c1f21424e7589 */ /* 0x0000e800000e0000 */
[----:B------:R4:W3:Y:S04]  /*9a10*/  SHFL.IDX PT, R80, R74, R33, 0x1c1f ;  /* 0x001c1f214a507589 */ /* 0x0008e800000e0000 */
[----:B------:R1:W-:Y:S01]  /*9a20*/  STSM.16.M88.4 [R85], R28 ;  /* 0x0000001c55007844 */ /* 0x0003e20000000200 */
[----:B0-----:R-:W-:-:S02]  /*9a30*/  SEL R66, R52, R49, P0 ;  /* 0x0000003134427207 */ /* 0x001fc40000000000 */
[----:B----4-:R-:W-:Y:S01]  /*9a40*/  SEL R33, R69, R64, P0 ;  /* 0x0000004045217207 */ /* 0x010fe20000000000 */
[----:B------:R-:W-:Y:S01]  /*9a50*/  IMAD R69, R5, UR6, RZ ;  /* 0x0000000605457c24 */ /* 0x000fe2000f8e02ff */
[----:B------:R-:W-:Y:S02]  /*9a60*/  SEL R74, R68, R43, P0 ;  /* 0x0000002b444a7207 */ /* 0x000fe40000000000 */
[----:B------:R-:W-:Y:S01]  /*9a70*/  SEL R43, R76, R75, P0 ;  /* 0x0000004b4c2b7207 */ /* 0x000fe20000000000 */
[----:B------:R0:W-:Y:S01]  /*9a80*/  STSM.16.M88.4 [R42], R32 ;  /* 0x000000202a007844 */ /* 0x0001e20000000200 */
[C---:B------:R-:W-:Y:S02]  /*9a90*/  ISETP.GE.OR P3, PT, R46.reuse, R69, P1 ;  /* 0x000000452e00720c */ /* 0x040fe40000f66670 */
[----:B------:R-:W-:Y:S01]  /*9aa0*/  SEL R64, R49, R52, P0 ;  /* 0x0000003431407207 */ /* 0x000fe20000000000 */
[----:B------:R4:W-:Y:S01]  /*9ab0*/  STSM.16.M88.4 [R67], R36 ;  /* 0x0000002443007844 */ /* 0x0009e20000000200 */
[----:B-1----:R-:W-:Y:S01]  /*9ac0*/  VIADD R28, R46, 0x8 ;  /* 0x000000082e1c7836 */ /* 0x002fe20000000000 */
[----:B------:R-:W-:Y:S01]  /*9ad0*/  SEL R30, R56, R55, P0 ;  /* 0x00000037381e7207 */ /* 0x000fe20000000000 */
[----:B------:R-:W-:Y:S01]  /*9ae0*/  IMAD.IADD R29, R41, 0x1, R45 ;  /* 0x00000001291d7824 */ /* 0x000fe200078e022d */
[----:B------:R-:W-:-:S02]  /*9af0*/  SEL R31, R50, R73, P0 ;  /* 0x00000049321f7207 */ /* 0x000fc40000000000 */
[----:B------:R-:W-:Y:S02]  /*9b00*/  ISETP.GE.OR P1, PT, R28, R69, P1 ;  /* 0x000000451c00720c */ /* 0x000fe40000f26670 */
[----:B------:R-:W-:Y:S02]  /*9b10*/  SEL R28, R55, R56, P0 ;  /* 0x00000038371c7207 */ /* 0x000fe40000000000 */
[----:B------:R-:W-:Y:S02]  /*9b20*/  SEL R41, R75, R76, P0 ;  /* 0x0000004c4b297207 */ /* 0x000fe40000000000 */
[----:B0-----:R-:W-:Y:S02]  /*9b30*/  LEA R32, P4, R40, UR4, 0x2 ;  /* 0x0000000428207c11 */ /* 0x001fe4000f8810ff */
[----:B------:R-:W-:Y:S02]  /*9b40*/  SEL R42, R44, R61, P0 ;  /* 0x0000003d2c2a7207 */ /* 0x000fe40000000000 */
[----:B------:R-:W-:Y:S01]  /*9b50*/  LEA.HI.X R33, R40, UR5, R29, 0x2, P4 ;  /* 0x0000000528217c11 */ /* 0x000fe2000a0f141d */
[----:B------:R-:W-:Y:S01]  /*9b60*/  SHFL.IDX PT, R60, R32, RZ, 0x1c1f ;  /* 0x001c1fff203c7589 */ /* 0x000fe200000e0000 */
[----:B------:R-:W-:-:S02]  /*9b70*/  SEL R29, R73, R50, P0 ;  /* 0x00000032491d7207 */ /* 0x000fc40000000000 */
[----:B------:R-:W-:Y:S01]  /*9b80*/  SEL R40, R61, R44, P0 ;  /* 0x0000002c3d287207 */ /* 0x000fe20000000000 */
[----:B------:R-:W-:Y:S01]  /*9b90*/  SHFL.IDX PT, R62, R32, 0x1, 0x1c1f ;  /* 0x003c1f00203e7f89 */ /* 0x000fe200000e0000 */
[----:B------:R-:W-:Y:S02]  /*9ba0*/  SEL R65, R77, R58, P0 ;  /* 0x0000003a4d417207 */ /* 0x000fe40000000000 */
[----:B----4-:R-:W-:Y:S01]  /*9bb0*/  SEL R67, R58, R77, P0 ;  /* 0x0000004d3a437207 */ /* 0x010fe20000000000 */
[----:B------:R-:W-:Y:S01]  /*9bc0*/  STSM.16.M88.4 [R84], R28 ;  /* 0x0000001c54007844 */ /* 0x000fe20000000200 */
[----:B--2---:R-:W-:Y:S02]  /*9bd0*/  SEL R36, R57, R4, P0 ;  /* 0x0000000439247207 */ /* 0x004fe40000000000 */
[----:B------:R-:W-:Y:S01]  /*9be0*/  SEL R38, R4, R57, P0 ;  /* 0x0000003904267207 */ /* 0x000fe20000000000 */
[----:B------:R-:W-:Y:S01]  /*9bf0*/  STSM.16.M88.4 [R83], R40 ;  /* 0x0000002853007844 */ /* 0x000fe20000000200 */
[----:B---3--:R-:W-:-:S02]  /*9c00*/  SEL R37, R51, R78, P0 ;  /* 0x0000004e33257207 */ /* 0x008fc40000000000 */
[----:B------:R-:W-:Y:S01]  /*9c10*/  SEL R39, R78, R51, P0 ;  /* 0x000000334e277207 */ /* 0x000fe20000000000 */
[----:B------:R0:W-:Y:S01]  /*9c20*/  STSM.16.M88.4 [R82], R64 ;  /* 0x0000004052007844 */ /* 0x0001e20000000200 */
[----:B------:R-:W-:Y:S02]  /*9c30*/  SEL R73, R59, R80, P0 ;  /* 0x000000503b497207 */ /* 0x000fe40000000000 */
[----:B------:R-:W-:Y:S01]  /*9c40*/  SEL R75, R80, R59, P0 ;  /* 0x0000003b504b7207 */ /* 0x000fe20000000000 */
[----:B------:R-:W-:Y:S04]  /*9c50*/  STSM.16.M88.4 [R81], R36 ;  /* 0x0000002451007844 */ /* 0x000fe80000000200 */
[----:B------:R-:W-:Y:S04]  /*9c60*/  STSM.16.M88.4 [R79], R72 ;  /* 0x000000484f007844 */ /* 0x000fe80000000200 */
[----:B------:R-:W1:Y:S01]  /*9c70*/  SHFL.IDX PT, R61, R33, RZ, 0x1c1f ;  /* 0x001c1fff213d7589 */ /* 0x000e6200000e0000 */
[----:B------:R-:W-:Y:S08]  /*9c80*/  BAR.SYNC.DEFER_BLOCKING 0x1, 0x100 ;  /* 0x0044000000007b1d */ /* 0x000ff00000010000 */
[----:B0-----:R-:W0:Y:S01]  /*9c90*/  @P2 LDC R65, c[0x0][0xbec] ;  /* 0x0002fb00ff412b82 */ /* 0x001e220000000800 */
[----:B------:R-:W2:Y:S01]  /*9ca0*/  SHFL.IDX PT, R63, R33, 0x1, 0x1c1f ;  /* 0x003c1f00213f7f89 */ /* 0x000ea200000e0000 */
[----:B------:R-:W-:-:S03]  /*9cb0*/  UIMAD UR6, UR12, UR8, URZ ;  /* 0x000000080c0672a4 */ /* 0x000fc6000f8e023f */
[----:B-1----:R1:W-:Y:S01]  /*9cc0*/  @!P3 ST.E desc[UR50][R60.64], R3 ;  /* 0x000000033c00b985 */ /* 0x0023e2000c101932 */
[----:B------:R-:W-:-:S03]  /*9cd0*/  UIMAD.WIDE.U32 UR4, UR13, UR8, URZ ;  /* 0x000000080d0472a5 */ /* 0x000fc6000f8e003f */
[----:B--2---:R2:W-:Y:S01]  /*9ce0*/  @!P1 ST.E desc[UR50][R62.64], R0 ;  /* 0x000000003e009985 */ /* 0x0045e2000c101932 */
[----:B-1----:R-:W1:Y:S03]  /*9cf0*/  @P2 LDC R61, c[0x0][0xbf0] ;  /* 0x0002fc00ff3d2b82 */ /* 0x002e660000000800 */
[----:B------:R3:W5:Y:S01]  /*9d00*/  LD.E.128 R40, desc[UR50][R8.64] ;  /* 0x0000003208287980 */ /* 0x000762000c101d00 */
[----:B------:R-:W-:-:S03]  /*9d10*/  UIMAD UR6, UR13, UR9, UR6 ;  /* 0x000000090d0672a4 */ /* 0x000fc6000f8e0206 */
[----:B------:R-:W-:Y:S01]  /*9d20*/  ULDC.64 UR8, c[0x0][0xaf0] ;  /* 0x0002bc0000087ab9 */ /* 0x000fe20000000a00 */
[----:B--2---:R-:W-:Y:S01]  /*9d30*/  IMAD R0, R17, 0x20, R18 ;  /* 0x0000002011007824 */ /* 0x004fe200078e0212 */
[----:B------:R2:W5:Y:S03]  /*9d40*/  LD.E.128 R36, desc[UR50][R6.64] ;  /* 0x0000003206247980 */ /* 0x000566000c101d00 */
[----:B---3--:R-:W-:Y:S01]  /*9d50*/  IMAD R8, R87, 0x80, R0 ;  /* 0x0000008057087824 */ /* 0x008fe200078e0200 */
[----:B------:R-:W-:Y:S01]  /*9d60*/  UIMAD UR7, UR14, UR8, URZ ;  /* 0x000000080e0772a4 */ /* 0x000fe2000f8e023f */
[----:B------:R-:W5:Y:S02]  /*9d70*/  LD.E.128 R48, desc[UR50][R26.64] ;  /* 0x000000321a307980 */ /* 0x000f64000c101d00 */
[----:B0-----:R-:W-:Y:S01]  /*9d80*/  @P2 IMAD.HI.U32 R0, R8, R65, RZ ;  /* 0x0000004108002227 */ /* 0x001fe200078e00ff */
[----:B------:R-:W-:Y:S01]  /*9d90*/  UIADD3 UR5, UR5, UR6, URZ ;  /* 0x0000000605057290 */ /* 0x000fe2000fffe03f */
[----:B------:R-:W-:Y:S01]  /*9da0*/  MOV R3, R8 ;  /* 0x0000000800037202 */ /* 0x000fe20000000f00 */
[----:B------:R-:W-:Y:S01]  /*9db0*/  UIMAD UR6, UR42, UR9, UR7 ;  /* 0x000000092a0672a4 */ /* 0x000fe2000f8e0207 */
[----:B------:R-:W5:Y:S01]  /*9dc0*/  LD.E.128 R44, desc[UR50][R24.64] ;  /* 0x00000032182c7980 */ /* 0x000f62000c101d00 */
[----:B------:R-:W-:Y:S01]  /*9dd0*/  UIMAD.WIDE.U32 UR4, UR42, UR8, UR4 ;  /* 0x000000082a0472a5 */ /* 0x000fe2000f8e0004 */
[----:B-1----:R-:W-:-:S03]  /*9de0*/  @P2 SHF.R.U32.HI R3, RZ, R61, R0 ;  /* 0x0000003dff032219 */ /* 0x002fc60000011600 */
[----:B------:R-:W-:Y:S01]  /*9df0*/  UIADD3 UR6, UR5, UR6, URZ ;  /* 0x0000000605067290 */ /* 0x000fe2000fffe03f */
[----:B------:R-:W5:Y:S01]  /*9e00*/  LD.E.128 R32, desc[UR50][R20.64] ;  /* 0x0000003214207980 */ /* 0x000f62000c101d00 */
[----:B------:R-:W-:Y:S01]  /*9e10*/  ULDC.64 UR8, c[0x0][0xae0] ;  /* 0x0002b80000087ab9 */ /* 0x000fe20000000a00 */
[--C-:B------:R-:W-:Y:S01]  /*9e20*/  SHF.R.S32.HI R0, RZ, 0x1f, R3.reuse ;  /* 0x0000001fff007819 */ /* 0x100fe20000011403 */
[----:B------:R-:W-:Y:S01]  /*9e30*/  IMAD.MOV R4, RZ, RZ, -R3 ;  /* 0x000000ffff047224 */ /* 0x000fe200078e0a03 */
[----:B------:R-:W5:Y:S01]  /*9e40*/  LD.E.128 R28, desc[UR50][R14.64] ;  /* 0x000000320e1c7980 */ /* 0x000f62000c101d00 */
[----:B--2---:R-:W-:Y:S02]  /*9e50*/  IMAD.U32 R7, RZ, RZ, UR5 ;  /* 0x00000005ff077e24 */ /* 0x004fe4000f8e00ff */
[----:B------:R-:W-:Y:S01]  /*9e60*/  IMAD R0, R0, UR8, RZ ;  /* 0x0000000800007c24 */ /* 0x000fe2000f8e02ff */
[----:B------:R-:W5:Y:S01]  /*9e70*/  LD.E.128 R56, desc[UR50][R12.64] ;  /* 0x000000320c387980 */ /* 0x000f62000c101d00 */
[----:B------:R-:W-:-:S02]  /*9e80*/  IMAD R9, R5, R4, R8 ;  /* 0x0000000405097224 */ /* 0x000fc400078e0208 */
[----:B------:R-:W-:Y:S01]  /*9e90*/  IMAD.U32 R6, RZ, RZ, UR4 ;  /* 0x00000004ff067e24 */ /* 0x000fe2000f8e00ff */
[----:B------:R0:W5:Y:S01]  /*9ea0*/  LD.E.128 R52, desc[UR50][R10.64] ;  /* 0x000000320a347980 */ /* 0x000162000c101d00 */
[----:B------:R-:W-:Y:S01]  /*9eb0*/  IMAD.U32 R7, RZ, RZ, UR6 ;  /* 0x00000006ff077e24 */ /* 0x000fe2000f8e00ff */
[----:B------:R-:W-:Y:S01]  /*9ec0*/  ULDC.64 UR6, c[0x0][0xad8] ;  /* 0x0002b60000067ab9 */ /* 0x000fe20000000a00 */
[----:B------:R-:W-:Y:S01]  /*9ed0*/  @!PT LDS RZ, [RZ] ;  /* 0x00000000fffff984 */ /* 0x000fe20000000800 */
[----:B------:R-:W-:Y:S01]  /*9ee0*/  @!PT LDS RZ, [RZ] ;  /* 0x00000000fffff984 */ /* 0x000fe20000000800 */
[----:B------:R-:W-:Y:S01]  /*9ef0*/  @!PT LDS RZ, [RZ] ;  /* 0x00000000fffff984 */ /* 0x000fe20000000800 */
[----:B------:R-:W-:Y:S01]  /*9f00*/  @!PT LDS RZ, [RZ] ;  /* 0x00000000fffff984 */ /* 0x000fe20000000800 */
[----:B------:R1:W-:Y:S06]  /*9f10*/  MEMBAR.ALL.CTA ;  /* 0x0000000000007992 */ /* 0x0003ec0000008000 */
[----:B-1----:R-:W1:Y:S01]  /*9f20*/  FENCE.VIEW.ASYNC.S ;  /* 0x00000000000073c6 */ /* 0x002e620000000000 */
[----:B------:R-:W-:-:S04]  /*9f30*/  IMAD.WIDE.U32 R4, R3, UR8, R6 ;  /* 0x0000000803047c25 */ /* 0x000fc8000f8e0006 */
[----:B0-----:R-:W-:Y:S01]  /*9f40*/  IMAD R11, R3, UR9, R0 ;  /* 0x00000009030b7c24 */ /* 0x001fe2000f8e0200 */
[----:B------:R-:W-:-:S03]  /*9f50*/  SHF.R.S32.HI R0, RZ, 0x1f, R9 ;  /* 0x0000001fff007819 */ /* 0x000fc60000011409 */
[----:B------:R-:W-:Y:S02]  /*9f60*/  IMAD.IADD R5, R5, 0x1, R11 ;  /* 0x0000000105057824 */ /* 0x000fe400078e020b */
[----:B------:R-:W-:Y:S01]  /*9f70*/  IMAD R6, R0, UR6, RZ ;  /* 0x0000000600067c24 */ /* 0x000fe2000f8e02ff */
[----:B------:R-:W-:Y:S01]  /*9f80*/  LEA R12, R87, R18, 0x7 ;  /* 0x00000012570c7211 */ /* 0x000fe200078e38ff */
[----:B------:R-:W-:Y:S01]  /*9f90*/  IMAD.WIDE.U32 R4, R9, UR6, R4 ;  /* 0x0000000609047c25 */ /* 0x000fe2000f8e0004 */
[----:B------:R-:W-:-:S03]  /*9fa0*/  UIADD3 UR41, UR41, 0x22820, URZ ;  /* 0x0002282029297890 */ /* 0x000fc6000fffe03f */
[----:B------:R-:W-:Y:S01]  /*9fb0*/  IMAD R3, R9, UR7, R6 ;  /* 0x0000000709037c24 */ /* 0x000fe2000f8e0206 */
[----:B------:R-:W-:Y:S01]  /*9fc0*/  UIADD3 UR36, UR36, 0x1, URZ ;  /* 0x0000000124247890 */ /* 0x000fe2000fffe03f */
[----:B------:R-:W-:Y:S01]  /*9fd0*/  ISETP.GE.AND P1, PT, R12, R69, PT ;  /* 0x000000450c00720c */ /* 0x000fe20003f26270 */
[----:B------:R-:W-:Y:S01]  /*9fe0*/  ULDC.64 UR6, c[0x0][0xa80] ;  /* 0x0002a00000067ab9 */ /* 0x000fe20000000a00 */
[----:B------:R-:W-:Y:S01]  /*9ff0*/  IMAD.IADD R3, R5, 0x1, R3 ;  /* 0x0000000105037824 */ /* 0x000fe200078e0203 */
[----:B------:R-:W-:Y:S01]  /*a000*/  UPRMT UR41, URZ, 0x654, UR41 ;  /* 0x000006543f297896 */ /* 0x000fe20008000029 */
[----:B------:R-:W-:Y:S01]  /*a010*/  LEA R10, P2, R4, UR6, 0x1 ;  /* 0x00000006040a7c11 */ /* 0x000fe2000f8408ff */
[----:B------:R-:W-:Y:S01]  /*a020*/  VIADD R0, R12, 0x20 ;  /* 0x000000200c007836 */ /* 0x000fe20000000000 */
[----:B------:R-:W-:Y:S02]  /*a030*/  UISETP.NE.AND UP0, UPT, UR36, 0x2, UPT ;  /* 0x000000022400788c */ /* 0x000fe4000bf05270 */
[----:B------:R-:W-:-:S02]  /*a040*/  LEA.HI.X R3, R4, UR7, R3, 0x1, P2 ;  /* 0x0000000704037c11 */ /* 0x000fc400090f0c03 */
[----:B------:R-:W-:Y:S01]  /*a050*/  USEL UR5, URZ, 0x1, UP0 ;  /* 0x000000013f057887 */ /* 0x000fe20008000000 */
[-C--:B------:R-:W-:Y:S01]  /*a060*/  ISETP.GE.AND P3, PT, R0, R69.reuse, PT ;  /* 0x000000450000720c */ /* 0x080fe20003f66270 */
[----:B------:R-:W-:Y:S01]  /*a070*/  ULDC UR4, c[0x0][0xc] ;  /* 0x0000030000047ab9 */ /* 0x000fe20000000800 */
[----:B------:R-:W-:Y:S01]  /*a080*/  VIADD R0, R12, 0x40 ;  /* 0x000000400c007836 */ /* 0x000fe20000000000 */
[----:B------:R-:W-:Y:S01]  /*a090*/  UIADD3 UR43, UR4, UR43, URZ ;  /* 0x0000002b042b7290 */ /* 0x000fe2000fffe03f */
[----:B-1----:R0:W1:Y:S01]  /*a0a0*/  SHFL.IDX PT, R8, R10, RZ, 0x181f ;  /* 0x00181fff0a087589 */ /* 0x00206200000e0000 */
[----:B------:R-:W-:Y:S01]  /*a0b0*/  USEL UR36, UR36, URZ, UP0 ;  /* 0x0000003f24247287 */ /* 0x000fe20008000000 */
[----:B------:R-:W-:Y:S01]  /*a0c0*/  SYNCS.ARRIVE.TRANS64.RED.A1T0 RZ, [UR41], RZ ;  /* 0x000000ffffff79a7 */ /* 0x000fe20008100429 */
[----:B------:R-:W-:Y:S01]  /*a0d0*/  ULOP3.LUT UR44, UR44, UR5, URZ, 0x3c, !UPT ;  /* 0x000000052c2c7292 */ /* 0x000fe2000f8e3c3f */
[----:B------:R0:W2:Y:S01]  /*a0e0*/  SHFL.IDX PT, R9, R3, RZ, 0x181f ;  /* 0x00181fff03097589 */ /* 0x0000a200000e0000 */
[----:B------:R-:W-:Y:S01]  /*a0f0*/  BSSY B0, `(.L_x_31) ;  /* 0x000000b000007945 */ /* 0x000fe20003800000 */
[----:B------:R-:W-:-:S03]  /*a100*/  ISETP.GE.AND P0, PT, R0, R69, PT ;  /* 0x000000450000720c */ /* 0x000fc60003f06270 */
[----:B------:R-:W-:Y:S10]  /*a110*/  @P1 BRA `(.L_x_32) ;  /* 0x0000000000201947 */ /* 0x000ff40003800000 */
[----:B------:R-:W-:Y:S02]  /*a120*/  ULDC UR4, c[0x0][0xac8] ;  /* 0x0002b20000047ab9 */ /* 0x000fe40000000800 */
[----:B------:R-:W-:Y:S02]  /*a130*/  ISETP.GE.AND P2, PT, R16, UR4, PT ;  /* 0x0000000410007c0c */ /* 0x000fe4000bf46270 */
[----:B------:R-:W-:-:S11]  /*a140*/  ISETP.GE.AND P1, PT, R2, UR4, PT ;  /* 0x0000000402007c0c */ /* 0x000fd6000bf26270 */
[----:B-1----:R-:W-:Y:S02]  /*a150*/  @!P2 LEA R6, P4, R16, R8, 0x1 ;  /* 0x000000081006a211 */ /* 0x002fe400078808ff */
[----:B--2---:R-:W-:Y:S02]  /*a160*/  @!P1 IMAD.WIDE R4, R2, 0x2, R8 ;  /* 0x0000000202049825 */ /* 0x004fe400078e0208 */
[----:B------:R-:W-:-:S03]  /*a170*/  @!P2 LEA.HI.X R7, R16, R9, R192, 0x1, P4 ;  /* 0x000000091007a211 */ /* 0x000fc600020f0cc0 */
[----:B-----5:R3:W-:Y:S04]  /*a180*/  @!P1 ST.E.128 desc[UR50][R4.64], R48 ;  /* 0x0000003004009985 */ /* 0x0207e8000c101d32 */
[----:B------:R3:W-:Y:S02]  /*a190*/  @!P2 ST.E.128 desc[UR50][R6.64], R56 ;  /* 0x000000380600a985 */ /* 0x0007e4000c101d32 */
.L_x_32:
[----:B------:R-:W-:Y:S05]  /*a1a0*/  BSYNC B0 ;  /* 0x0000000000007941 */ /* 0x000fea0003800000 */
.L_x_31:
[----:B--2---:R2:W4:Y:S01]  /*a1b0*/  SHFL.IDX PT, R9, R3, 0x1, 0x181f ;  /* 0x00381f0003097f89 */ /* 0x00452200000e0000 */
[----:B------:R-:W-:Y:S03]  /*a1c0*/  BSSY B0, `(.L_x_33) ;  /* 0x000000b000007945 */ /* 0x000fe60003800000 */
[----:B-1----:R2:W1:Y:S01]  /*a1d0*/  SHFL.IDX PT, R8, R10, 0x1, 0x181f ;  /* 0x00381f000a087f89 */ /* 0x00246200000e0000 */
[----:B------:R-:W-:Y:S05]  /*a1e0*/  @P3 BRA `(.L_x_34) ;  /* 0x0000000000203947 */ /* 0x000fea0003800000 */
[----:B------:R-:W-:Y:S02]  /*a1f0*/  ULDC UR4, c[0x0][0xac8] ;  /* 0x0002b20000047ab9 */ /* 0x000fe40000000800 */
[----:B------:R-:W-:Y:S02]  /*a200*/  ISETP.GE.AND P3, PT, R16, UR4, PT ;  /* 0x0000000410007c0c */ /* 0x000fe4000bf66270 */
[----:B------:R-:W-:-:S11]  /*a210*/  ISETP.GE.AND P2, PT, R2, UR4, PT ;  /* 0x0000000402007c0c */ /* 0x000fd6000bf46270 */
[----:B-1-3--:R-:W-:Y:S02]  /*a220*/  @!P3 LEA R6, P1, R16, R8, 0x1 ;  /* 0x000000081006b211 */ /* 0x00afe400078208ff */
[----:B----4-:R-:W-:Y:S02]  /*a230*/  @!P2 IMAD.WIDE R4, R2, 0x2, R8 ;  /* 0x000000020204a825 */ /* 0x010fe400078e0208 */
[----:B------:R-:W-:-:S03]  /*a240*/  @!P3 LEA.HI.X R7, R16, R9, R192, 0x1, P1 ;  /* 0x000000091007b211 */ /* 0x000fc600008f0cc0 */
[----:B-----5:R1:W-:Y:S04]  /*a250*/  @!P2 ST.E.128 desc[UR50][R4.64], R44 ;  /* 0x0000002c0400a985 */ /* 0x0203e8000c101d32 */
[----:B------:R1:W-:Y:S02]  /*a260*/  @!P3 ST.E.128 desc[UR50][R6.64], R52 ;  /* 0x000000340600b985 */ /* 0x0003e4000c101d32 */
.L_x_34:
[----:B------:R-:W-:Y:S05]  /*a270*/  BSYNC B0 ;  /* 0x0000000000007941 */ /* 0x000fea0003800000 */
.L_x_33:
[----:B----4-:R4:W0:Y:S01]  /*a280*/  SHFL.IDX PT, R9, R3, 0x2, 0x181f ;  /* 0x00581f0003097f89 */ /* 0x01082200000e0000 */
[----:B------:R-:W-:Y:S03]  /*a290*/  BSSY B0, `(.L_x_35) ;  /* 0x000000b000007945 */ /* 0x000fe60003800000 */
[----:B-1----:R4:W1:Y:S01]  /*a2a0*/  SHFL.IDX PT, R8, R10, 0x2, 0x181f ;  /* 0x00581f000a087f89 */ /* 0x00286200000e0000 */
[----:B------:R-:W-:Y:S05]  /*a2b0*/  @P0 BRA `(.L_x_36) ;  /* 0x0000000000200947 */ /* 0x000fea0003800000 */
[----:B------:R-:W-:Y:S02]  /*a2c0*/  ULDC UR4, c[0x0][0xac8] ;  /* 0x0002b20000047ab9 */ /* 0x000fe40000000800 */
[----:B------:R-:W-:Y:S02]  /*a2d0*/  ISETP.GE.AND P2, PT, R16, UR4, PT ;  /* 0x0000000410007c0c */ /* 0x000fe4000bf46270 */
[----:B------:R-:W-:-:S11]  /*a2e0*/  ISETP.GE.AND P1, PT, R2, UR4, PT ;  /* 0x0000000402007c0c */ /* 0x000fd6000bf26270 */
[----:B-1-3--:R-:W-:Y:S02]  /*a2f0*/  @!P2 LEA R6, P0, R16, R8, 0x1 ;  /* 0x000000081006a211 */ /* 0x00afe400078008ff */
[----:B0-----:R-:W-:Y:S02]  /*a300*/  @!P1 IMAD.WIDE R4, R2, 0x2, R8 ;  /* 0x0000000202049825 */ /* 0x001fe400078e0208 */
[----:B------:R-:W-:-:S03]  /*a310*/  @!P2 LEA.HI.X R7, R16, R9, R192, 0x1, P0 ;  /* 0x000000091007a211 */ /* 0x000fc600000f0cc0 */
[----:B-----5:R0:W-:Y:S04]  /*a320*/  @!P1 ST.E.128 desc[UR50][R4.64], R32 ;  /* 0x0000002004009985 */ /* 0x0201e8000c101d32 */
[----:B------:R0:W-:Y:S02]  /*a330*/  @!P2 ST.E.128 desc[UR50][R6.64], R40 ;  /* 0x000000280600a985 */ /* 0x0001e4000c101d32 */
.L_x_36:
[----:B------:R-:W-:Y:S05]  /*a340*/  BSYNC B0 ;  /* 0x0000000000007941 */ /* 0x000fea0003800000 */
.L_x_35:
[----:B------:R-:W-:Y:S01]  /*a350*/  VIADD R0, R12, 0x60 ;  /* 0x000000600c007836 */ /* 0x000fe20000000000 */
[----:B0-----:R0:W0:Y:S01]  /*a360*/  SHFL.IDX PT, R9, R3, 0x3, 0x181f ;  /* 0x00781f0003097f89 */ /* 0x00102200000e0000 */
[----:B------:R-:W-:Y:S01]  /*a370*/  UIADD3 UR45, UR45, 0x1, URZ ;  /* 0x000000012d2d7890 */ /* 0x000fe2000fffe03f */
[----:B------:R-:W-:Y:S02]  /*a380*/  BSSY B0, `(.L_x_37) ;  /* 0x000000c000007945 */ /* 0x000fe40003800000 */
[----:B------:R-:W-:Y:S01]  /*a390*/  ISETP.GE.AND P0, PT, R0, R69, PT ;  /* 0x000000450000720c */ /* 0x000fe20003f06270 */
[----:B-1----:R1:W0:-:S12]  /*a3a0*/  SHFL.IDX PT, R8, R10, 0x3, 0x181f ;  /* 0x00781f000a087f89 */ /* 0x00221800000e0000 */
[----:B-1----:R-:W-:Y:S05]  /*a3b0*/  @P0 BRA `(.L_x_38) ;  /* 0x0000000000200947 */ /* 0x002fea0003800000 */
[----:B------:R-:W-:Y:S02]  /*a3c0*/  ULDC UR4, c[0x0][0xac8] ;  /* 0x0002b20000047ab9 */ /* 0x000fe40000000800 */
[----:B------:R-:W-:Y:S02]  /*a3d0*/  ISETP.GE.AND P2, PT, R16, UR4, PT ;  /* 0x0000000410007c0c */ /* 0x000fe4000bf46270 */
[----:B------:R-:W-:-:S11]  /*a3e0*/  ISETP.GE.AND P1, PT, R2, UR4, PT ;  /* 0x0000000402007c0c */ /* 0x000fd6000bf26270 */
[----:B0--3--:R-:W-:Y:S02]  /*a3f0*/  @!P2 LEA R6, P0, R16, R8, 0x1 ;  /* 0x000000081006a211 */ /* 0x009fe400078008ff */
[----:B------:R-:W-:Y:S02]  /*a400*/  @!P1 IMAD.WIDE R4, R2, 0x2, R8 ;  /* 0x0000000202049825 */ /* 0x000fe400078e0208 */
[----:B------:R-:W-:-:S03]  /*a410*/  @!P2 LEA.HI.X R7, R16, R9, R192, 0x1, P0 ;  /* 0x000000091007a211 */ /* 0x000fc600000f0cc0 */
[----:B-----5:R1:W-:Y:S04]  /*a420*/  @!P1 ST.E.128 desc[UR50][R4.64], R28 ;  /* 0x0000001c04009985 */ /* 0x0203e8000c101d32 */
[----:B------:R1:W-:Y:S02]  /*a430*/  @!P2 ST.E.128 desc[UR50][R6.64], R36 ;  /* 0x000000240600a985 */ /* 0x0003e4000c101d32 */
.L_x_38:
[----:B------:R-:W-:Y:S05]  /*a440*/  BSYNC B0 ;  /* 0x0000000000007941 */ /* 0x000fea0003800000 */
.L_x_37:
[----:B------:R-:W2:Y:S02]  /*a450*/  LDC R0, c[0x0][0xc34] ;  /* 0x00030d00ff007b82 */ /* 0x000ea40000000800 */
[----:B--2---:R-:W-:-:S13]  /*a460*/  ISETP.LE.AND P0, PT, R0, UR43, PT ;  /* 0x0000002b00007c0c */ /* 0x004fda000bf03270 */
[----:B------:R-:W-:Y:S05]  /*a470*/  @!P0 BRA `(.L_x_39) ;  /* 0xffffff6800188947 */ /* 0x000fea000383ffff */
[----:B------:R-:W-:Y:S05]  /*a480*/  EXIT ;  /* 0x000000000000794d */ /* 0x000fea0003800000 */
.L_x_5:
[----:B------:R-:W-:-:S08]  /*a490*/  NOP ;  /* 0x0000000000007918 */ /* 0x000fd00000000000 */
[----:B------:R-:W0:-:S00]  /*a4a0*/  USETMAXREG.DEALLOC.CTAPOOL 0x28 ;  /* 0x00000028000079c8 */ /* 0x000e0000080e0500 */
[----:B------:R-:W1:Y:S01]  /*a4b0*/  S2UR UR39, SR_CTAID.X ;  /* 0x00000000002779c3 */ /* 0x000e620000002500 */
[----:B0-----:R-:W-:Y:S01]  /*a4c0*/  IMAD.MOV.U32 R0, RZ, RZ, 0x1 ;  /* 0x00000001ff007424 */ /* 0x001fe200078e00ff */
[----:B------:R-:W-:Y:S01]  /*a4d0*/  UMOV UR36, 0x1 ;  /* 0x0000000100247882 */ /* 0x000fe20000000000 */
[----:B------:R-:W-:-:S03]  /*a4e0*/  MOV R36, RZ ;  /* 0x000000ff00247202 */ /* 0x000fc60000000f00 */
[----:B------:R0:W-:Y:S02]  /*a4f0*/  STL [R1+0x4], R0 ;  /* 0x0000040001007387 */ /* 0x0001e40000100800 */
[----:B------:R-:W1:Y:S02]  /*a500*/  LDC R2, c[0x0][0xc34] ;  /* 0x00030d00ff027b82 */ /* 0x000e640000000800 */
[----:B-1----:R-:W-:-:S13]  /*a510*/  ISETP.LE.AND P0, PT, R2, UR39, PT ;  /* 0x0000002702007c0c */ /* 0x002fda000bf03270 */
[----:B0-----:R-:W-:Y:S05]  /*a520*/  @P0 BRA `(.L_x_40) ;  /* 0x0000004c00d80947 */ /* 0x001fea0003800000 */
[----:B------:R-:W0:Y:S01]  /*a530*/  S2R R10, SR_TID.X ;  /* 0x00000000000a7919 */ /* 0x000e220000002100 */
[----:B------:R-:W-:Y:S01]  /*a540*/  ULDC.64 UR4, c[0x0][0x418] ;  /* 0x0001060000047ab9 */ /* 0x000fe20000000a00 */
[----:B------:R-:W-:Y:S01]  /*a550*/  ULDC.64 UR8, c[0x0][0x2f0] ;  /* 0x0000bc0000087ab9 */ /* 0x000fe20000000a00 */
[----:B------:R-:W-:Y:S01]  /*a560*/  UISETP.NE.U32.AND UP0, UPT, UR4, URZ, UPT ;  /* 0x0000003f0400728c */ /* 0x000fe2000bf05070 */
[----:B------:R-:W-:Y:S01]  /*a570*/  LOP3.LUT R28, R28, 0xff7fffff, RZ, 0xc0, !PT ;  /* 0xff7fffff1c1c7812 */ /* 0x000fe200078ec0ff */
[----:B------:R-:W-:Y:S01]  /*a580*/  UMOV UR42, 0x400 ;  /* 0x00000400002a7882 */ /* 0x000fe20000000000 */
[----:B------:R-:W-:Y:S01]  /*a590*/  ULDC UR4, c[0x0][0x424] ;  /* 0x0001090000047ab9 */ /* 0x000fe20000000800 */
[----:B------:R-:W-:Y:S01]  /*a5a0*/  UISETP.NE.AND.EX UP0, UPT, UR5, URZ, UPT, UP0 ;  /* 0x0000003f0500728c */ /* 0x000fe2000bf05300 */
[----:B------:R-:W-:Y:S01]  /*a5b0*/  IMAD.MOV.U32 R36, RZ, RZ, RZ ;  /* 0x000000ffff247224 */ /* 0x000fe200078e00ff */
[----:B------:R-:W-:Y:S02]  /*a5c0*/  ULEA UR42, UR46, UR42, 0x18 ;  /* 0x0000002a2e2a7291 */ /* 0x000fe4000f8ec03f */
[----:B------:R-:W-:Y:S01]  /*a5d0*/  USEL UR4, UR4, 0x1, UP0 ;  /* 0x0000000104047887 */ /* 0x000fe20008000000 */
[----:B------:R-:W-:Y:S01]  /*a5e0*/  UMOV UR6, 0xa0 ;  /* 0x000000a000067882 */ /* 0x000fe20000000000 */
[----:B------:R-:W-:-:S02]  /*a5f0*/  ULDC UR41, c[0x0][0x448] ;  /* 0x0001120000297ab9 */ /* 0x000fc40000000800 */
[----:B------:R-:W-:Y:S01]  /*a600*/  UIMAD UR40, UR4, UR8, URZ ;  /* 0x00000008042872a4 */ /* 0x000fe2000f8e023f */
[----:B------:R-:W-:Y:S02]  /*a610*/  ULDC UR7, c[0x0][0x288] ;  /* 0x0000a20000077ab9 */ /* 0x000fe40000000800 */
[----:B------:R-:W-:Y:S01]  /*a620*/  ULDC UR8, c[0x0][0x2b8] ;  /* 0x0000ae0000087ab9 */ /* 0x000fe20000000800 */
[----:B------:R-:W-:Y:S02]  /*a630*/  UIADD3 UR4, UR40, 0x9f, URZ ;  /* 0x0000009f28047890 */ /* 0x000fe4000fffe03f */
[----:B------:R-:W-:Y:S02]  /*a640*/  ULOP3.LUT UR47, UR37, 0x2, URZ, 0xfc, !UPT ;  /* 0x00000002252f7892 */ /* 0x000fe4000f8efc3f */
[----:B------:R-:W-:Y:S02]  /*a650*/  UIMAD.WIDE UR4, UR4, 0x66666667, URZ ;  /* 0x66666667040478a5 */ /* 0x000fe4000f8e023f */
[----:B------:R-:W-:-:S02]  /*a660*/  ULOP3.LUT UR48, UR37, 0x1, URZ, 0xfc, !UPT ;  /* 0x0000000125307892 */ /* 0x000fc4000f8efc3f */
[----:B------:R-:W-:Y:S01]  /*a670*/  USHF.R.U32.HI UR4, URZ, 0x1f, UR5 ;  /* 0x0000001f3f047899 */ /* 0x000fe20008011605 */
[----:B------:R-:W-:Y:S01]  /*a680*/  ULDC UR49, c[0x0][0xc] ;  /* 0x0000030000317ab9 */ /* 0x000fe20000000800 */
[----:B------:R-:W-:Y:S02]  /*a690*/  UMOV UR36, URZ ;  /* 0x0000003f00247c82 */ /* 0x000fe40008000000 */
[----:B------:R-:W-:Y:S01]  /*a6a0*/  ULEA.HI.SX32 UR43, UR5, UR4, 0x1a ;  /* 0x00000004052b7291 */ /* 0x000fe2000f8fd23f */
[C---:B0-----:R-:W-:Y:S01]  /*a6b0*/  IMAD.SHL.U32 R4, R10.reuse, 0x20, RZ ;  /* 0x000000200a047824 */ /* 0x041fe200078e00ff */
[C---:B------:R-:W-:Y:S01]  /*a6c0*/  LOP3.LUT R0, R10.reuse, 0x7f, RZ, 0xc0, !PT ;  /* 0x0000007f0a007812 */ /* 0x040fe200078ec0ff */
[C---:B------:R-:W-:Y:S01]  /*a6d0*/  IMAD.SHL.U32 R3, R10.reuse, 0x80, RZ ;  /* 0x000000800a037824 */ /* 0x040fe200078e00ff */
[----:B------:R-:W-:Y:S01]  /*a6e0*/  UIADD3 UR4, UR43, -0x1, URZ ;  /* 0xffffffff2b047890 */ /* 0x000fe2000fffe03f */
[----:B------:R-:W-:Y:S01]  /*a6f0*/  IMAD.SHL.U32 R9, R10, 0x4, RZ ;  /* 0x000000040a097824 */ /* 0x000fe200078e00ff */
[----:B------:R-:W-:Y:S01]  /*a700*/  SHF.R.U32.HI R2, RZ, 0x5, R0 ;  /* 0x00000005ff027819 */ /* 0x000fe20000011600 */
[----:B------:R-:W-:Y:S01]  /*a710*/  UIMAD UR41, UR41, UR7, URZ ;  /* 0x00000007292972a4 */ /* 0x000fe2000f8e023f */
[C---:B------:R-:W-:Y:S01]  /*a720*/  LOP3.LUT R7, R4.reuse, 0x60, RZ, 0xc0, !PT ;  /* 0x0000006004077812 */ /* 0x040fe200078ec0ff */
[----:B------:R-:W-:Y:S01]  /*a730*/  UIMAD UR5, UR4, -0xa0, UR40 ;  /* 0xffffff60040578a4 */ /* 0x000fe2000f8e0228 */
[----:B------:R-:W-:Y:S01]  /*a740*/  LOP3.LUT R5, R3, 0x380, RZ, 0xc0, !PT ;  /* 0x0000038003057812 */ /* 0x000fe200078ec0ff */
[----:B------:R-:W-:Y:S01]  /*a750*/  UIMAD UR4, UR43, UR6, -0xa0 ;  /* 0xffffff602b0474a4 */ /* 0x000fe2000f8e0206 */
[----:B------:R-:W-:Y:S01]  /*a760*/  LOP3.LUT R6, R4, 0x80, RZ, 0xc0, !PT ;  /* 0x0000008004067812 */ /* 0x000fe200078ec0ff */
[C---:B------:R-:W-:Y:S01]  /*a770*/  IMAD R8, R2.reuse, 0x200, R7 ;  /* 0x0000020002087824 */ /* 0x040fe200078e0207 */
[----:B------:R-:W-:Y:S01]  /*a780*/  LEA R5, R2, R5, 0x4 ;  /* 0x0000000502057211 */ /* 0x000fe200078e20ff */
[----:B------:R-:W-:Y:S01]  /*a790*/  IMAD.SHL.U32 R2, R10, 0x10, RZ ;  /* 0x000000100a027824 */ /* 0x000fe200078e00ff */
[----:B------:R-:W-:Y:S01]  /*a7a0*/  LOP3.LUT R6, R6, 0x10, R10, 0xf8, !PT ;  /* 0x0000001006067812 */ /* 0x000fe200078ef80a */
[----:B------:R-:W-:Y:S01]  /*a7b0*/  UIADD3 UR43, UR43, -0x2, URZ ;  /* 0xfffffffe2b2b7890 */ /* 0x000fe2000fffe03f */
[----:B------:R-:W-:-:S02]  /*a7c0*/  LOP3.LUT R4, R4, 0x100, RZ, 0xc0, !PT ;  /* 0x0000010004047812 */ /* 0x000fc400078ec0ff */
[----:B------:R-:W-:Y:S01]  /*a7d0*/  LOP3.LUT R7, R6, 0x10, R9, 0x78, !PT ;  /* 0x0000001006077812 */ /* 0x000fe200078e7809 */
[----:B------:R-:W-:Y:S01]  /*a7e0*/  IMAD.SHL.U32 R9, R10, 0x2, RZ ;  /* 0x000000020a097824 */ /* 0x000fe200078e00ff */
[----:B------:R-:W-:Y:S02]  /*a7f0*/  LOP3.LUT R6, R2, 0x3f0, RZ, 0xc0, !PT ;  /* 0x000003f002067812 */ /* 0x000fe400078ec0ff */
[----:B------:R-:W-:Y:S02]  /*a800*/  SHF.R.U32.HI R0, RZ, 0x3, R0 ;  /* 0x00000003ff007819 */ /* 0x000fe40000011600 */
[----:B------:R-:W-:Y:S02]  /*a810*/  LOP3.LUT R9, R6, 0x70, R9, 0x78, !PT ;  /* 0x0000007006097812 */ /* 0x000fe400078e7809 */
[----:B------:R-:W-:Y:S02]  /*a820*/  IADD3 R6, R7, R8, R4 ;  /* 0x0000000807067210 */ /* 0x000fe40007ffe004 */
[----:B------:R-:W-:-:S02]  /*a830*/  LOP3.LUT R4, R5, 0x70, R2, 0x78, !PT ;  /* 0x0000007005047812 */ /* 0x000fc400078e7802 */
[----:B------:R-:W-:Y:S01]  /*a840*/  LOP3.LUT P0, RZ, R10, 0x4, RZ, 0xc0, !PT ;  /* 0x000000040aff7812 */ /* 0x000fe2000780c0ff */
[----:B------:R0:W-:Y:S01]  /*a850*/  STL [R1+0x18], R6 ;  /* 0x0000180601007387 */ /* 0x0001e20000100800 */
[----:B------:R-:W-:Y:S02]  /*a860*/  LOP3.LUT R3, R4, 0xc00, R3, 0xf8, !PT ;  /* 0x00000c0004037812 */ /* 0x000fe400078ef803 */
[----:B------:R-:W-:Y:S02]  /*a870*/  MOV R4, 0x1 ;  /* 0x0000000100047802 */ /* 0x000fe40000000f00 */
[C---:B------:R-:W-:Y:S01]  /*a880*/  LOP3.LUT R5, R0.reuse, 0x70, R2, 0xf8, !PT ;  /* 0x0000007000057812 */ /* 0x040fe200078ef802 */
[----:B------:R1:W-:Y:S01]  /*a890*/  STL [R1+0x1c], R3 ;  /* 0x00001c0301007387 */ /* 0x0003e20000100800 */
[----:B------:R-:W-:-:S03]  /*a8a0*/  IADD3 R0, -R0, UR5, RZ ;  /* 0x0000000500007c10 */ /* 0x000fc6000fffe1ff */
[----:B------:R2:W-:Y:S01]  /*a8b0*/  STL [R1+0x4], R4 ;  /* 0x0000040401007387 */ /* 0x0005e20000100800 */
[----:B0-----:R-:W-:Y:S01]  /*a8c0*/  LOP3.LUT R6, R9, 0x400, R2, 0xf8, !PT ;  /* 0x0000040009067812 */ /* 0x001fe200078ef802 */
[----:B-1----:R-:W-:-:S04]  /*a8d0*/  IMAD.MOV.U32 R3, RZ, RZ, 0x40 ;  /* 0x00000040ff037424 */ /* 0x002fc800078e00ff */
[----:B------:R-:W-:Y:S01]  /*a8e0*/  STL [R1+0x14], R6 ;  /* 0x0000140601007387 */ /* 0x000fe20000100800 */
[----:B--2---:R-:W-:Y:S02]  /*a8f0*/  LOP3.LUT R4, R2, 0x70, RZ, 0xc0, !PT ;  /* 0x0000007002047812 */ /* 0x004fe400078ec0ff */
[----:B------:R-:W-:Y:S01]  /*a900*/  SEL R2, R3, 0xffffffc0, !P0 ;  /* 0xffffffc003027807 */ /* 0x000fe20004000000 */
[----:B------:R-:W-:Y:S01]  /*a910*/  VIADD R3, R6, UR42 ;  /* 0x0000002a06037c36 */ /* 0x000fe20008000000 */
[----:B------:R-:W-:-:S03]  /*a920*/  ISETP.GE.AND P0, PT, R4, UR9, PT ;  /* 0x0000000904007c0c */ /* 0x000fc6000bf06270 */
[----:B------:R0:W-:Y:S01]  /*a930*/  STL [R1+0x20], R2 ;  /* 0x0000200201007387 */ /* 0x0001e20000100800 */
[C---:B------:R-:W-:Y:S02]  /*a940*/  ISETP.LT.OR P1, PT, R0.reuse, 0x1, P0 ;  /* 0x000000010000780c */ /* 0x040fe40000721670 */
[C---:B------:R-:W-:Y:S01]  /*a950*/  ISETP.LT.OR P3, PT, R0.reuse, 0x11, P0 ;  /* 0x000000110000780c */ /* 0x040fe20000761670 */
[----:B------:R1:W-:Y:S01]  /*a960*/  STL [R1+0x2c], R3 ;  /* 0x00002c0301007387 */ /* 0x0003e20000100800 */
[----:B------:R-:W-:-:S03]  /*a970*/  ISETP.LT.OR P2, PT, R0, 0x21, P0 ;  /* 0x000000210000780c */ /* 0x000fc60000741670 */
[----:B------:R2:W-:Y:S01]  /*a980*/  STL [R1+0x10], R0 ;  /* 0x0000100001007387 */ /* 0x0005e20000100800 */
[C---:B0-----:R-:W-:Y:S01]  /*a990*/  LOP3.LUT R2, R5.reuse, 0x80, RZ, 0xfc, !PT ;  /* 0x0000008005027812 */ /* 0x041fe200078efcff */
[----:B------:R-:W-:-:S04]  /*a9a0*/  VIADD R5, R5, UR4 ;  /* 0x0000000405057c36 */ /* 0x000fc80008000000 */
[----:B------:R-:W-:Y:S01]  /*a9b0*/  @P1 LOP3.LUT R28, R28, 0x800000, RZ, 0xfc, !PT ;  /* 0x008000001c1c1812 */ /* 0x000fe200078efcff */
[----:B-1----:R-:W-:Y:S01]  /*a9c0*/  VIADD R3, R2, UR4 ;  /* 0x0000000402037c36 */ /* 0x002fe20008000000 */
[----:B------:R-:W-:Y:S01]  /*a9d0*/  ISETP.LT.OR P1, PT, R0, 0x31, P0 ;  /* 0x000000310000780c */ /* 0x000fe20000721670 */
[----:B------:R2:W-:Y:S01]  /*a9e0*/  STL [R1+0x24], R5 ;  /* 0x0000240501007387 */ /* 0x0005e20000100800 */
[----:B------:R-:W-:-:S03]  /*a9f0*/  LOP3.LUT R28, R28, 0xffbfffff, RZ, 0xc0, !PT ;  /* 0xffbfffff1c1c7812 */ /* 0x000fc600078ec0ff */
[----:B------:R2:W-:Y:S01]  /*aa00*/  STL [R1+0x28], R3 ;  /* 0x0000280301007387 */ /* 0x0005e20000100800 */
[----:B------:R-:W-:Y:S02]  /*aa10*/  @P3 LOP3.LUT R28, R28, 0x400000, RZ, 0xfc, !PT ;  /* 0x004000001c1c3812 */ /* 0x000fe400078efcff */
[----:B------:R-:W-:Y:S02]  /*aa20*/  ISETP.LT.OR P3, PT, R0, 0x41, P0 ;  /* 0x000000410000780c */ /* 0x000fe40000761670 */
[----:B------:R-:W-:-:S04]  /*aa30*/  LOP3.LUT R28, R28, 0xffdfffff, RZ, 0xc0, !PT ;  /* 0xffdfffff1c1c7812 */ /* 0x000fc800078ec0ff */
        /* <DEDUP_REMOVED lines=14> */
[----:B------:R-:W-:Y:S02]  /*ab20*/  LOP3.LUT R28, R28, 0xfffeffff, RZ, 0xc0, !PT ;  /* 0xfffeffff1c1c7812 */ /* 0x000fe400078ec0ff */
[----:B------:R-:W-:Y:S02]  /*ab30*/  ISETP.GE.AND P0, PT, R3, UR40, PT ;  /* 0x0000002803007c0c */ /* 0x000fe4000bf06270 */
[----:B------:R-:W-:-:S04]  /*ab40*/  @P3 LOP3.LUT R28, R28, 0x10000, RZ, 0xfc, !PT ;  /* 0x000100001c1c3812 */ /* 0x000fc800078efcff */
[----:B------:R-:W-:-:S04]  /*ab50*/  LOP3.LUT R28, R28, 0xffff7fff, RZ, 0xc0, !PT ;  /* 0xffff7fff1c1c7812 */ /* 0x000fc800078ec0ff */
[----:B------:R-:W-:Y:S02]  /*ab60*/  @P2 LOP3.LUT R28, R28, 0x8000, RZ, 0xfc, !PT ;  /* 0x000080001c1c2812 */ /* 0x000fe400078efcff */
[----:B------:R-:W-:Y:S02]  /*ab70*/  ISETP.LT.U32.AND P2, PT, R2, 0xa0, !P0 ;  /* 0x000000a00200780c */ /* 0x000fe40004741070 */
[----:B------:R-:W-:Y:S02]  /*ab80*/  LOP3.LUT R28, R28, 0xfeffffff, RZ, 0xc0, !PT ;  /* 0xfeffffff1c1c7812 */ /* 0x000fe400078ec0ff */
[----:B------:R-:W-:Y:S02]  /*ab90*/  ISETP.GE.AND P0, PT, R0, 0x1, PT ;  /* 0x000000010000780c */ /* 0x000fe40003f06270 */
[----:B------:R-:W-:Y:S02]  /*aba0*/  @P1 LOP3.LUT R28, R28, 0x1000000, RZ, 0xfc, !PT ;  /* 0x010000001c1c1812 */ /* 0x000fe400078efcff */
[----:B------:R-:W-:-:S02]  /*abb0*/  ISETP.GE.AND P1, PT, R0, 0x11, PT ;  /* 0x000000110000780c */ /* 0x000fc40003f26270 */
[----:B------:R-:W-:-:S04]  /*abc0*/  LOP3.LUT R28, R28, 0xfffffff7, RZ, 0xc0, !PT ;  /* 0xfffffff71c1c7812 */ /* 0x000fc800078ec0ff */
[----:B------:R-:W-:Y:S02]  /*abd0*/  @P2 LOP3.LUT R28, R28, 0x8, RZ, 0xfc, !PT ;  /* 0x000000081c1c2812 */ /* 0x000fe400078efcff */
[----:B------:R-:W-:Y:S02]  /*abe0*/  ISETP.GE.AND P2, PT, R0, 0x21, PT ;  /* 0x000000210000780c */ /* 0x000fe40003f46270 */
        /* <DEDUP_REMOVED lines=23> */
[----:B------:R-:W-:Y:S02]  /*ad60*/  ISETP.GE.AND P1, PT, R4, UR9, PT ;  /* 0x0000000904007c0c */ /* 0x000fe4000bf26270 */
[----:B------:R-:W-:-:S04]  /*ad70*/  LOP3.LUT R28, R28, 0xffffffdf, RZ, 0xc0, !PT ;  /* 0xffffffdf1c1c7812 */ /* 0x000fc800078ec0ff */
[----:B------:R-:W-:-:S04]  /*ad80*/  @P2 LOP3.LUT R28, R28, 0x20, RZ, 0xfc, !PT ;  /* 0x000000201c1c2812 */ /* 0x000fc800078efcff */
[----:B------:R-:W-:-:S04]  /*ad90*/  LOP3.LUT R28, R28, 0xfffffffe, RZ, 0xc0, !PT ;  /* 0xfffffffe1c1c7812 */ /* 0x000fc800078ec0ff */
[----:B------:R-:W-:-:S04]  /*ada0*/  LOP3.LUT R28, R28, 0xffffbfff, RZ, 0xc0, !PT ;  /* 0xffffbfff1c1c7812 */ /* 0x000fc800078ec0ff */
[----:B------:R-:W-:Y:S02]  /*adb0*/  @P0 LOP3.LUT R28, R28, 0x4000, RZ, 0xfc, !PT ;  /* 0x000040001c1c0812 */ /* 0x000fe400078efcff */
[----:B------:R-:W-:Y:S02]  /*adc0*/  ISETP.GE.AND P0, PT, R4, UR8, PT ;  /* 0x0000000804007c0c */ /* 0x000fe4000bf06270 */
[----:B------:R-:W-:-:S04]  /*add0*/  @P1 LOP3.LUT R28, R28, 0x1, RZ, 0xfc, !PT ;  /* 0x000000011c1c1812 */ /* 0x000fc800078efcff */
[----:B------:R-:W-:-:S07]  /*ade0*/  LOP3.LUT R28, R28, 0xffffffef, RZ, 0xc0, !PT ;  /* 0xffffffef1c1c7812 */ /* 0x000fce00078ec0ff */
[----:B--2---:R-:W-:-:S07]  /*adf0*/  @P0 LOP3.LUT R28, R28, 0x10, RZ, 0xfc, !PT ;  /* 0x000000101c1c0812 */ /* 0x004fce00078efcff */
.L_x_90:
[----:B------:R-:W-:Y:S01]  /*ae00*/  ULDC UR4, c[0x0][0xc38] ;  /* 0x00030e0000047ab9 */ /* 0x000fe20000000800 */
[----:B------:R-:W-:Y:S01]  /*ae10*/  ULDC.64 UR8, c[0x0][0xa28] ;  /* 0x00028a0000087ab9 */ /* 0x000fe20000000a00 */
[----:B------:R-:W-:Y:S01]  /*ae20*/  UISETP.NE.AND UP0, UPT, UR4, 0x1, UPT ;  /* 0x000000010400788c */ /* 0x000fe2000bf05270 */
[----:B------:R-:W-:Y:S01]  /*ae30*/  ISETP.NE.U32.AND P0, PT, RZ, UR8, PT ;  /* 0x00000008ff007c0c */ /* 0x000fe2000bf05070 */
[----:B------:R-:W-:Y:S01]  /*ae40*/  UMOV UR44, UR39 ;  /* 0x00000027002c7c82 */ /* 0x000fe20008000000 */
[----:B------:R-:W-:Y:S01]  /*ae50*/  ULDC UR4, c[0x0][0xc44] ;  /* 0x0003110000047ab9 */ /* 0x000fe20000000800 */
[----:B------:R-:W-:Y:S01]  /*ae60*/  UIADD3 UR11, UR42, 0x18400, URZ ;  /* 0x000184002a0b7890 */ /* 0x000fe2000fffe03f */
[----:B------:R-:W-:Y:S01]  /*ae70*/  ISETP.NE.AND.EX P0, PT, RZ, UR9, PT, P0 ;  /* 0x00000009ff007c0c */ /* 0x000fe2000bf05300 */
[----:B------:R-:W-:Y:S01]  /*ae80*/  UISETP.NE.AND UP1, UPT, UR4, 0x1, UPT ;  /* 0x000000010400788c */ /* 0x000fe2000bf25270 */
[----:B------:R-:W-:-:S04]  /*ae90*/  UMOV UR38, URZ ;  /* 0x0000003f00267c82 */ /* 0x000fc80008000000 */
[----:B------:R-:W-:Y:S01]  /*aea0*/  @UP0 ULDC UR4, c[0x0][0xc3c] ;  /* 0x00030f0000040ab9 */ /* 0x000fe20000000800 */
[----:B------:R-:W-:Y:S01]  /*aeb0*/  @UP0 ULDC UR10, c[0x0][0xc40] ;  /* 0x00031000000a0ab9 */ /* 0x000fe20000000800 */
[----:B------:R-:W-:-:S04]  /*aec0*/  UIMAD.WIDE.U32 UR4, UR39, UR4, URZ ;  /* 0x00000004270472a5 */ /* 0x000fc8000f8e003f */
[----:B------:R-:W-:Y:S01]  /*aed0*/  @UP0 USHF.R.U32.HI UR44, URZ, UR10, UR5 ;  /* 0x0000000a3f2c0299 */ /* 0x000fe20008011605 */
[----:B------:R-:W-:Y:S01]  /*aee0*/  @UP1 ULDC.64 UR6, c[0x0][0xc48] ;  /* 0x0003120000061ab9 */ /* 0x000fe20000000a00 */
[----:B------:R-:W-:Y:S02]  /*aef0*/  ULOP3.LUT UP0, URZ, UR11, 0x3ff, URZ, 0xc0, !UPT ;  /* 0x000003ff0b3f7892 */ /* 0x000fe4000f80c03f */
[----:B------:R-:W-:-:S03]  /*af00*/  UIMAD.WIDE.U32 UR4, UR44, UR6, URZ ;  /* 0x000000062c0472a5 */ /* 0x000fc6000f8e003f */
[----:B------:R-:W-:Y:S01]  /*af10*/  UMOV UR45, UR44 ;  /* 0x0000002c002d7c82 */ /* 0x000fe20008000000 */
[----:B------:R-:W-:Y:S01]  /*af20*/  @UP1 USHF.R.U32.HI UR45, URZ, UR7, UR5 ;  /* 0x000000073f2d1299 */ /* 0x000fe20008011605 */
[----:B0----5:R-:W-:Y:S11]  /*af30*/  @!P0 BRA `(.L_x_41) ;  /* 0x0000000000188947 */ /* 0x021ff60003800000 */
[----:B------:R-:W-:Y:S02]  /*af40*/  ULDC.64 UR4, c[0x0][0xa28] ;  /* 0x00028a0000047ab9 */ /* 0x000fe40000000a00 */
[----:B------:R-:W-:-:S06]  /*af50*/  UIMAD.WIDE UR4, UR45, 0x4, UR4 ;  /* 0x000000042d0478a5 */ /* 0x000fcc000f8e0204 */
[----:B------:R-:W-:Y:S01]  /*af60*/  MOV R2, UR4 ;  /* 0x0000000400027c02 */ /* 0x000fe20008000f00 */
[----:B------:R-:W-:-:S05]  /*af70*/  IMAD.U32 R3, RZ, RZ, UR5 ;  /* 0x00000005ff037e24 */ /* 0x000fca000f8e00ff */
[----:B------:R-:W2:Y:S02]  /*af80*/  LDG.E R2, desc[UR50][R2.64] ;  /* 0x0000003202027981 */ /* 0x000ea4000c1e1900 */
[----:B--2---:R-:W-:-:S15]  /*af90*/  R2UR UR38, R2 ;  /* 0x00000000022672ca */ /* 0x004fde00000e0000 */
.L_x_41:
[----:B------:R-:W-:-:S13]  /*afa0*/  PLOP3.LUT P0, PT, PT, PT, UP0, 0x80, 0x0 ;  /* 0x000000000000781c */ /* 0x000fda0003f0f008 */
[----:B------:R-:W-:Y:S05]  /*afb0*/  @!P0 BRA `(.L_x_42) ;  /* 0x0000000000408947 */ /* 0x000fea0003800000 */
[----:B------:R-:W-:Y:S01]  /*afc0*/  MOV R2, 0x0 ;  /* 0x0000000000027802 */ /* 0x000fe20000000f00 */
[----:B------:R-:W-:Y:S01]  /*afd0*/  ULDC.64 UR4, c[0x4][0x98] ;  /* 0x0100260000047ab9 */ /* 0x000fe20000000a00 */
[----:B------:R-:W-:Y:S01]  /*afe0*/  ULDC.64 UR6, c[0x4][0xa0] ;  /* 0x0100280000067ab9 */ /* 0x000fe20000000a00 */
[----:B------:R-:W-:Y:S01]  /*aff0*/  IMAD.U32 R4, RZ, RZ, UR4 ;  /* 0x00000004ff047e24 */ /* 0x000fe2000f8e00ff */
[----:B------:R-:W-:Y:S01]  /*b000*/  MOV R7, UR7 ;  /* 0x0000000700077c02 */ /* 0x000fe20008000f00 */
[----:B------:R-:W-:Y:S01]  /*b010*/  IMAD.U32 R5, RZ, RZ, UR5 ;  /* 0x00000005ff057e24 */ /* 0x000fe2000f8e00ff */
[----:B------:R-:W0:Y:S01]  /*b020*/  LDC.64 R2, c[0x4][R2] ;  /* 0x0100000002027b82 */ /* 0x000e220000000a00 */
[----:B------:R-:W-:Y:S01]  /*b030*/  ULDC.64 UR4, c[0x4][0x8] ;  /* 0x0100020000047ab9 */ /* 0x000fe20000000a00 */
[----:B------:R-:W-:Y:S01]  /*b040*/  IMAD.U32 R6, RZ, RZ, UR6 ;  /* 0x00000006ff067e24 */ /* 0x000fe2000f8e00ff */
[----:B------:R-:W-:Y:S01]  /*b050*/  MOV R13, RZ ;  /* 0x000000ff000d7202 */ /* 0x000fe20000000f00 */
[----:B------:R-:W-:-:S02]  /*b060*/  IMAD.U32 R10, RZ, RZ, UR4 ;  /* 0x00000004ff0a7e24 */ /* 0x000fc4000f8e00ff */
[----:B------:R-:W-:Y:S02]  /*b070*/  IMAD.U32 R11, RZ, RZ, UR5 ;  /* 0x00000005ff0b7e24 */ /* 0x000fe4000f8e00ff */
[----:B------:R-:W-:Y:S02]  /*b080*/  IMAD.MOV.U32 R8, RZ, RZ, 0x70 ;  /* 0x00000070ff087424 */ /* 0x000fe400078e00ff */
[----:B------:R-:W-:-:S07]  /*b090*/  IMAD.MOV.U32 R12, RZ, RZ, 0x1 ;  /* 0x00000001ff0c7424 */ /* 0x000fce00078e00ff */
[----:B------:R-:W-:-:S07]  /*b0a0*/  LEPC R20, `(.L_x_42) ;  /* 0x000000001014794e */ /* 0x000fce0000000000 */
[----:B0-----:R-:W-:Y:S05]  /*b0b0*/  CALL.ABS.NOINC R2 ;  /* 0x0000000002007343 */ /* 0x001fea0003c00000 */
.L_x_42:
[----:B------:R-:W-:Y:S01]  /*b0c0*/  UIADD3 UR4, UR42, 0xa400, URZ ;  /* 0x0000a4002a047890 */ /* 0x000fe2000fffe03f */
[----:B------:R-:W-:-:S05]  /*b0d0*/  LOP3.LUT R28, R28, 0xfffffffd, RZ, 0xc0, !PT ;  /* 0xfffffffd1c1c7812 */ /* 0x000fca00078ec0ff */
[----:B------:R-:W-:-:S05]  /*b0e0*/  IMAD.U32 R16, RZ, RZ, UR4 ;  /* 0x00000004ff107e24 */ /* 0x000fca000f8e00ff */
[----:B------:R-:W-:-:S13]  /*b0f0*/  LOP3.LUT P0, RZ, R16, 0x3ff, RZ, 0xc0, !PT ;  /* 0x000003ff10ff7812 */ /* 0x000fda000780c0ff */
[----:B------:R-:W-:Y:S01]  /*b100*/  @P0 LOP3.LUT R28, R28, 0x2, RZ, 0xfc, !PT ;  /* 0x000000021c1c0812 */ /* 0x000fe200078efcff */
[----:B------:R-:W-:Y:S06]  /*b110*/  @!P0 BRA `(.L_x_43) ;  /* 0x0000000000408947 */ /* 0x000fec0003800000 */
        /* <DEDUP_REMOVED lines=16> */
.L_x_43:
[----:B------:R-:W-:-:S04]  /*b220*/  UIADD3 UR4, UR42, 0x400, URZ ;  /* 0x000004002a047890 */ /* 0x000fc8000fffe03f */
[----:B------:R-:W-:-:S06]  /*b230*/  ULOP3.LUT UP0, URZ, UR4, 0x9f, URZ, 0xc0, !UPT ;  /* 0x0000009f043f7892 */ /* 0x000fcc000f80c03f */
[----:B------:R-:W-:-:S13]  /*b240*/  PLOP3.LUT P0, PT, PT, PT, UP0, 0x80, 0x0 ;  /* 0x000000000000781c */ /* 0x000fda0003f0f008 */
[----:B------:R-:W-:Y:S05]  /*b250*/  @!P0 BRA `(.L_x_44) ;  /* 0x0000000000408947 */ /* 0x000fea0003800000 */
[----:B------:R-:W-:Y:S01]  /*b260*/  MOV R2, 0x0 ;  /* 0x0000000000027802 */ /* 0x000fe20000000f00 */
[----:B------:R-:W-:Y:S01]  /*b270*/  ULDC.64 UR4, c[0x4][0x98] ;  /* 0x0100260000047ab9 */ /* 0x000fe20000000a00 */
[----:B------:R-:W-:Y:S01]  /*b280*/  ULDC.64 UR6, c[0x4][0xa0] ;  /* 0x0100280000067ab9 */ /* 0x000fe20000000a00 */
[----:B------:R-:W-:Y:S02]  /*b290*/  IMAD.U32 R4, RZ, RZ, UR4 ;  /* 0x00000004ff047e24 */ /* 0x000fe4000f8e00ff */
[----:B------:R-:W-:Y:S01]  /*b2a0*/  IMAD.U32 R5, RZ, RZ, UR5 ;  /* 0x00000005ff057e24 */ /* 0x000fe2000f8e00ff */
[----:B------:R-:W0:Y:S01]  /*b2b0*/  LDC.64 R2, c[0x4][R2] ;  /* 0x0100000002027b82 */ /* 0x000e220000000a00 */
[----:B------:R-:W-:Y:S01]  /*b2c0*/  ULDC.64 UR4, c[0x4][0x18] ;  /* 0x0100060000047ab9 */ /* 0x000fe20000000a00 */
[----:B------:R-:W-:Y:S01]  /*b2d0*/  IMAD.U32 R6, RZ, RZ, UR6 ;  /* 0x00000006ff067e24 */ /* 0x000fe2000f8e00ff */
[----:B------:R-:W-:Y:S01]  /*b2e0*/  MOV R10, UR4 ;  /* 0x00000004000a7c02 */ /* 0x000fe20008000f00 */
[----:B------:R-:W-:-:S02]  /*b2f0*/  IMAD.U32 R7, RZ, RZ, UR7 ;  /* 0x00000007ff077e24 */ /* 0x000fc4000f8e00ff */
[----:B------:R-:W-:Y:S02]  /*b300*/  IMAD.U32 R11, RZ, RZ, UR5 ;  /* 0x00000005ff0b7e24 */ /* 0x000fe4000f8e00ff */
[----:B------:R-:W-:Y:S02]  /*b310*/  IMAD.MOV.U32 R8, RZ, RZ, 0x70 ;  /* 0x00000070ff087424 */ /* 0x000fe400078e00ff */
[----:B------:R-:W-:Y:S02]  /*b320*/  IMAD.MOV.U32 R12, RZ, RZ, 0x1 ;  /* 0x00000001ff0c7424 */ /* 0x000fe400078e00ff */
[----:B------:R-:W-:-:S07]  /*b330*/  IMAD.MOV.U32 R13, RZ, RZ, RZ ;  /* 0x000000ffff0d7224 */ /* 0x000fce00078e00ff */
[----:B------:R-:W-:-:S07]  /*b340*/  LEPC R20, `(.L_x_44) ;  /* 0x000000001014794e */ /* 0x000fce0000000000 */
[----:B0-----:R-:W-:Y:S05]  /*b350*/  CALL.ABS.NOINC R2 ;  /* 0x0000000002007343 */ /* 0x001fea0003c00000 */
.L_x_44:
[----:B------:R-:W-:-:S13]  /*b360*/  LOP3.LUT P6, RZ, R16, 0x3ff, RZ, 0xc0, !PT ;  /* 0x000003ff10ff7812 */ /* 0x000fda00078cc0ff */
[----:B------:R-:W-:Y:S05]  /*b370*/  @!P6 BRA `(.L_x_45) ;  /* 0x000000000040e947 */ /* 0x000fea0003800000 */
[----:B------:R-:W-:Y:S01]  /*b380*/  MOV R2, 0x0 ;  /* 0x0000000000027802 */ /* 0x000fe20000000f00 */
[----:B------:R-:W-:Y:S01]  /*b390*/  ULDC.64 UR4, c[0x4][0x98] ;  /* 0x0100260000047ab9 */ /* 0x000fe20000000a00 */
[----:B------:R-:W-:Y:S01]  /*b3a0*/  ULDC.64 UR6, c[0x4][0xa0] ;  /* 0x0100280000067ab9 */ /* 0x000fe20000000a00 */
[----:B------:R-:W-:Y:S01]  /*b3b0*/  MOV R4, UR4 ;  /* 0x0000000400047c02 */ /* 0x000fe20008000f00 */
[----:B------:R-:W-:Y:S01]  /*b3c0*/  IMAD.U32 R5, RZ, RZ, UR5 ;  /* 0x00000005ff057e24 */ /* 0x000fe2000f8e00ff */
[----:B------:R-:W-:Y:S01]  /*b3d0*/  ULDC.64 UR4, c[0x4][0x20] ;  /* 0x0100080000047ab9 */ /* 0x000fe20000000a00 */
[----:B------:R-:W0:Y:S01]  /*b3e0*/  LDC.64 R2, c[0x4][R2] ;  /* 0x0100000002027b82 */ /* 0x000e220000000a00 */
[----:B------:R-:W-:Y:S01]  /*b3f0*/  IMAD.U32 R6, RZ, RZ, UR6 ;  /* 0x00000006ff067e24 */ /* 0x000fe2000f8e00ff */
[----:B------:R-:W-:Y:S01]  /*b400*/  MOV R11, UR5 ;  /* 0x00000005000b7c02 */ /* 0x000fe20008000f00 */
[----:B------:R-:W-:Y:S02]  /*b410*/  IMAD.U32 R7, RZ, RZ, UR7 ;  /* 0x00000007ff077e24 */ /* 0x000fe4000f8e00ff */
[----:B------:R-:W-:-:S02]  /*b420*/  IMAD.U32 R10, RZ, RZ, UR4 ;  /* 0x00000004ff0a7e24 */ /* 0x000fc4000f8e00ff */
[----:B------:R-:W-:Y:S02]  /*b430*/  IMAD.MOV.U32 R8, RZ, RZ, 0x70 ;  /* 0x00000070ff087424 */ /* 0x000fe400078e00ff */
[----:B------:R-:W-:Y:S02]  /*b440*/  IMAD.MOV.U32 R12, RZ, RZ, 0x1 ;  /* 0x00000001ff0c7424 */ /* 0x000fe400078e00ff */
[----:B------:R-:W-:-:S07]  /*b450*/  IMAD.MOV.U32 R13, RZ, RZ, RZ ;  /* 0x000000ffff0d7224 */ /* 0x000fce00078e00ff */
[----:B------:R-:W-:-:S07]  /*b460*/  LEPC R20, `(.L_x_45) ;  /* 0x000000001014794e */ /* 0x000fce0000000000 */
[----:B0-----:R-:W-:Y:S05]  /*b470*/  CALL.ABS.NOINC R2 ;  /* 0x0000000002007343 */ /* 0x001fea0003c00000 */
.L_x_45:
[----:B------:R-:W-:Y:S01]  /*b480*/  ULDC.64 UR4, c[0x0][0x9f8] ;  /* 0x00027e0000047ab9 */ /* 0x000fe20000000a00 */
[----:B------:R-:W-:Y:S01]  /*b490*/  IMAD.U32 R17, RZ, RZ, UR45 ;  /* 0x0000002dff117e24 */ /* 0x000fe2000f8e00ff */
[----:B------:R-:W-:Y:S01]  /*b4a0*/  UISETP.NE.U32.AND UP0, UPT, UR4, URZ, UPT ;  /* 0x0000003f0400728c */ /* 0x000fe2000bf05070 */
[----:B------:R-:W0:Y:S03]  /*b4b0*/  LDC R16, c[0x0][0x430] ;  /* 0x00010c00ff107b82 */ /* 0x000e260000000800 */
[----:B------:R-:W-:-:S06]  /*b4c0*/  UISETP.NE.AND.EX UP0, UPT, UR5, URZ, UPT, UP0 ;  /* 0x0000003f0500728c */ /* 0x000fcc000bf05300 */
[----:B------:R-:W-:-:S05]  /*b4d0*/  PLOP3.LUT P0, PT, PT, PT, UP0, 0x80, 0x0 ;  /* 0x000000000000781c */ /* 0x000fca0003f0f008 */
[----:B------:R-:W-:Y:S02]  /*b4e0*/  @UP0 ULDC.64 UR4, c[0x0][0x9f8] ;  /* 0x00027e0000040ab9 */ /* 0x000fe40000000a00 */
[----:B------:R-:W-:-:S06]  /*b4f0*/  @UP0 UIMAD.WIDE UR4, UR45, 0x4, UR4 ;  /* 0x000000042d0408a5 */ /* 0x000fcc000f8e0204 */
[----:B------:R-:W-:Y:S01]  /*b500*/  MOV R2, UR4 ;  /* 0x0000000400027c02 */ /* 0x000fe20008000f00 */
[----:B------:R-:W-:-:S05]  /*b510*/  IMAD.U32 R3, RZ, RZ, UR5 ;  /* 0x00000005ff037e24 */ /* 0x000fca000f8e00ff */
[----:B------:R-:W2:Y:S01]  /*b520*/  @P0 LDG.E R17, desc[UR50][R2.64] ;  /* 0x0000003202110981 */ /* 0x000ea2000c1e1900 */
[----:B------:R-:W-:-:S03]  /*b530*/  UMOV UR4, 0xffffffff ;  /* 0xffffffff00047882 */ /* 0x000fc60000000000 */
[----:B--2---:R1:W-:Y:S01]  /*b540*/  STL [R1], R17 ;  /* 0x0000001101007387 */ /* 0x0043e20000100800 */
[----:B0-----:R-:W-:Y:S05]  /*b550*/  BRA.DIV UR4, `(.L_x_46) ;  /* 0x0000004604287947 */ /* 0x001fea000b800000 */
.L_x_107:
[----:B------:R-:W2:Y:S04]  /*b560*/  LDL R0, [R1+0x24] ;  /* 0x0000240001007983 */ /* 0x000ea80000100800 */
[----:B------:R-:W3:Y:S01]  /*b570*/  LDL R8, [R1+0x28] ;  /* 0x0000280001087983 */ /* 0x000ee20000100800 */
[----:B------:R-:W-:Y:S02]  /*b580*/  ISETP.NE.AND P3, PT, R16, 0x1, PT ;  /* 0x000000011000780c */ /* 0x000fe40003f65270 */
[----:B------:R-:W-:Y:S02]  /*b590*/  SHF.R.S32.HI R12, RZ, 0x1f, R17 ;  /* 0x0000001fff0c7819 */ /* 0x000fe40000011411 */
[C---:B------:R-:W-:Y:S02]  /*b5a0*/  LOP3.LUT P2, RZ, R28.reuse, 0x8, RZ, 0xc0, !PT ;  /* 0x000000081cff7812 */ /* 0x040fe4000784c0ff */
[----:B------:R-:W-:Y:S01]  /*b5b0*/  LOP3.LUT R28, R28, 0xfffffffb, RZ, 0xc0, !PT ;  /* 0xfffffffb1c1c7812 */ /* 0x000fe200078ec0ff */
[----:B------:R0:W-:Y:S06]  /*b5c0*/  STL [R1+0xc], R12 ;  /* 0x00000c0c01007387 */ /* 0x0001ec0000100800 */
[----:B------:R-:W4:Y:S01]  /*b5d0*/  @P3 LDC R3, c[0x0][0x434] ;  /* 0x00010d00ff033b82 */ /* 0x000f220000000800 */
[----:B------:R-:W-:-:S07]  /*b5e0*/  @P3 LOP3.LUT R28, R28, 0x4, RZ, 0xfc, !PT ;  /* 0x000000041c1c3812 */ /* 0x000fce00078efcff */
[----:B------:R-:W1:Y:S01]  /*b5f0*/  @P3 LDC R5, c[0x0][0x438] ;  /* 0x00010e00ff053b82 */ /* 0x000e620000000800 */
[----:B------:R-:W-:Y:S02]  /*b600*/  LOP3.LUT R28, R28, 0xfffffffd, RZ, 0xc0, !PT ;  /* 0xfffffffd1c1c7812 */ /* 0x000fe400078ec0ff */
[C---:B--2---:R-:W-:Y:S01]  /*b610*/  ISETP.GE.AND P0, PT, R0.reuse, UR40, PT ;  /* 0x0000002800007c0c */ /* 0x044fe2000bf06270 */
[----:B------:R-:W-:Y:S02]  /*b620*/  VIADD R0, R0, UR38 ;  /* 0x0000002600007c36 */ /* 0x000fe40008000000 */
[----:B---3--:R-:W-:Y:S02]  /*b630*/  VIADD R11, R8, UR38 ;  /* 0x00000026080b7c36 */ /* 0x008fe40008000000 */
[----:B----4-:R-:W-:Y:S01]  /*b640*/  @P3 IMAD.HI.U32 R2, R0, R3, RZ ;  /* 0x0000000300023227 */ /* 0x010fe200078e00ff */
[----:B------:R-:W2:Y:S03]  /*b650*/  @P2 LDC.64 R8, c[0x0][0x428] ;  /* 0x00010a00ff082b82 */ /* 0x000ea60000000a00 */
[----:B------:R-:W-:Y:S01]  /*b660*/  IMAD.MOV.U32 R10, RZ, RZ, R0 ;  /* 0x000000ffff0a7224 */ /* 0x000fe200078e0000 */
[----:B-1----:R-:W-:Y:S01]  /*b670*/  @P3 SHF.R.U32.HI R10, RZ, R5, R2 ;  /* 0x00000005ff0a3219 */ /* 0x002fe20000011602 */
[----:B------:R-:W-:-:S03]  /*b680*/  IMAD.MOV.U32 R13, RZ, RZ, R11 ;  /* 0x000000ffff0d7224 */ /* 0x000fc600078e000b */
[----:B------:R-:W1:Y:S01]  /*b690*/  @!P0 LDC.64 R6, c[0x0][0x428] ;  /* 0x00010a00ff068b82 */ /* 0x000e620000000a00 */
[----:B------:R-:W-:-:S07]  /*b6a0*/  @!P0 SHF.R.S32.HI R3, RZ, 0x1f, R10 ;  /* 0x0000001fff038819 */ /* 0x000fce000001140a */
[----:B------:R-:W3:Y:S01]  /*b6b0*/  @!P0 LDC.64 R4, c[0x0][0x418] ;  /* 0x00010600ff048b82 */ /* 0x000ee20000000a00 */
[----:B-1----:R-:W-:-:S04]  /*b6c0*/  @!P0 IMAD R2, R12, R6, RZ ;  /* 0x000000060c028224 */ /* 0x002fc800078e02ff */
[----:B------:R-:W-:Y:S02]  /*b6d0*/  @!P0 IMAD R7, R17, R7, R2 ;  /* 0x0000000711078224 */ /* 0x000fe400078e0202 */
[----:B------:R-:W-:-:S04]  /*b6e0*/  @!P0 IMAD.MOV.U32 R2, RZ, RZ, R10 ;  /* 0x000000ffff028224 */ /* 0x000fc800078e000a */
[----:B------:R-:W-:-:S05]  /*b6f0*/  @!P0 IMAD.WIDE.U32 R2, R17, R6, R2 ;  /* 0x0000000611028225 */ /* 0x000fca00078e0002 */
[----:B------:R-:W-:Y:S02]  /*b700*/  @!P0 IADD3 R3, R3, R7, RZ ;  /* 0x0000000703038210 */ /* 0x000fe40007ffe0ff */
[C---:B---3--:R-:W-:Y:S01]  /*b710*/  @!P0 LEA R4, P1, R2.reuse, R4, 0x2 ;  /* 0x0000000402048211 */ /* 0x048fe200078210ff */
[----:B------:R-:W1:Y:S03]  /*b720*/  @P2 LDC.64 R6, c[0x0][0x418] ;  /* 0x00010600ff062b82 */ /* 0x000e660000000a00 */
[----:B------:R-:W-:-:S05]  /*b730*/  @!P0 LEA.HI.X R5, R2, R5, R3, 0x2, P1 ;  /* 0x0000000502058211 */ /* 0x000fca00008f1403 */
[----:B------:R-:W3:Y:S08]  /*b740*/  @P3 LDC R2, c[0x0][0x434] ;  /* 0x00010d00ff023b82 */ /* 0x000ef00000000800 */
[----:B------:R-:W4:Y:S01]  /*b750*/  @P3 LDC R3, c[0x0][0x438] ;  /* 0x00010e00ff033b82 */ /* 0x000f220000000800 */
[----:B---3--:R-:W-:-:S05]  /*b760*/  @P3 IMAD.HI.U32 R2, R11, R2, RZ ;  /* 0x000000020b023227 */ /* 0x008fca00078e00ff */
[----:B----4-:R-:W-:Y:S01]  /*b770*/  @P3 SHF.R.U32.HI R13, RZ, R3, R2 ;  /* 0x00000003ff0d3219 */ /* 0x010fe20000011602 */
[----:B--2---:R-:W-:-:S03]  /*b780*/  @P2 IMAD R2, R12, R8, RZ ;  /* 0x000000080c022224 */ /* 0x004fc600078e02ff */
[--C-:B------:R-:W-:Y:S01]  /*b790*/  @P2 SHF.R.S32.HI R3, RZ, 0x1f, R13.reuse ;  /* 0x0000001fff032819 */ /* 0x100fe2000001140d */
[----:B------:R-:W-:Y:S02]  /*b7a0*/  @P2 IMAD R9, R17, R9, R2 ;  /* 0x0000000911092224 */ /* 0x000fe400078e0202 */
[----:B------:R-:W-:-:S04]  /*b7b0*/  @P2 IMAD.MOV.U32 R2, RZ, RZ, R13 ;  /* 0x000000ffff022224 */ /* 0x000fc800078e000d */
[----:B------:R-:W-:Y:S01]  /*b7c0*/  @P2 IMAD.WIDE.U32 R2, R17, R8, R2 ;  /* 0x0000000811022225 */ /* 0x000fe200078e0002 */
[----:B------:R-:W-:-:S03]  /*b7d0*/  MOV R8, RZ ;  /* 0x000000ff00087202 */ /* 0x000fc60000000f00 */
[----:B------:R-:W-:Y:S01]  /*b7e0*/  @P2 IMAD.IADD R3, R9, 0x1, R3 ;  /* 0x0000000109032824 */ /* 0x000fe200078e0203 */
[C---:B-1----:R-:W-:Y:S01]  /*b7f0*/  @P2 LEA R6, P1, R2.reuse, R6, 0x2 ;  /* 0x0000000602062211 */ /* 0x042fe200078210ff */
[----:B------:R-:W1:Y:S01]  /*b800*/  LDC R9, c[0x0][0xc44] ;  /* 0x00031100ff097b82 */ /* 0x000e620000000800 */
[----:B------:R2:W5:Y:S02]  /*b810*/  @!P0 LDG.E R8, desc[UR50][R4.64] ;  /* 0x0000003204088981 */ /* 0x000564000c1e1900 */
[----:B------:R-:W-:Y:S01]  /*b820*/  @P2 LEA.HI.X R7, R2, R7, R3, 0x2, P1 ;  /* 0x0000000702072211 */ /* 0x000fe200008f1403 */
[----:B------:R-:W-:Y:S02]  /*b830*/  IMAD.MOV R3, RZ, RZ, -R10 ;  /* 0x000000ffff037224 */ /* 0x000fe400078e0a0a */
[----:B------:R-:W-:Y:S02]  /*b840*/  IMAD.MOV R2, RZ, RZ, -R13 ;  /* 0x000000ffff027224 */ /* 0x000fe400078e0a0d */
[----:B--2---:R-:W-:-:S06]  /*b850*/  IMAD.MOV.U32 R5, RZ, RZ, RZ ;  /* 0x000000ffff057224 */ /* 0x004fcc00078e00ff */
[----:B------:R2:W5:Y:S02]  /*b860*/  @P2 LDG.E R5, desc[UR50][R6.64] ;  /* 0x0000003206052981 */ /* 0x000564000c1e1900 */
[C---:B--2---:R-:W-:Y:S02]  /*b870*/  IMAD R7, R16.reuse, R3, R0 ;  /* 0x0000000310077224 */ /* 0x044fe400078e0200 */
[----:B------:R-:W-:Y:S02]  /*b880*/  IMAD R6, R16, R2, R11 ;  /* 0x0000000210067224 */ /* 0x000fe400078e020b */
[----:B------:R-:W-:-:S04]  /*b890*/  IMAD R16, RZ, RZ, -UR45 ;  /* 0x8000002dff107e24 */ /* 0x000fc8000f8e02ff */
[----:B-1----:R-:W-:-:S05]  /*b8a0*/  IMAD R16, R9, R16, UR44 ;  /* 0x0000002c09107e24 */ /* 0x002fca000f8e0210 */
[----:B------:R-:W-:Y:S02]  /*b8b0*/  SHF.R.S32.HI R2, RZ, 0x1f, R16 ;  /* 0x0000001fff027819 */ /* 0x000fe40000011410 */
[----:B------:R-:W-:-:S03]  /*b8c0*/  MOV R0, UR47 ;  /* 0x0000002f00007c02 */ /* 0x000fc60008000f00 */
[----:B------:R0:W-:Y:S01]  /*b8d0*/  STL [R1+0x8], R2 ;  /* 0x0000080201007387 */ /* 0x0001e20000100800 */
[----:B------:R-:W-:-:S13]  /*b8e0*/  ISETP.NE.AND P0, PT, R0, 0x3, PT ;  /* 0x000000030000780c */ /* 0x000fda0003f05270 */
[----:B------:R-:W-:Y:S01]  /*b8f0*/  @P0 LOP3.LUT R28, R28, 0x2, RZ, 0xfc, !PT ;  /* 0x000000021c1c0812 */ /* 0x000fe200078efcff */
[----:B0-----:R-:W-:Y:S06]  /*b900*/  @!P0 BRA `(.L_x_47) ;  /* 0x0000000000048947 */ /* 0x001fec0003800000 */
[----:B------:R-:W-:Y:S01]  /*b910*/  BPT.TRAP 0x1 ;  /* 0x000000040000795c */ /* 0x000fe20000300000 */
.L_x_47:
[----:B------:R-:W2:Y:S01]  /*b920*/  LDL R2, [R1+0x4] ;  /* 0x0000040001027983 */ /* 0x000ea20000100800 */
[----:B------:R-:W-:Y:S01]  /*b930*/  LEA R0, R36, UR42, 0x3 ;  /* 0x0000002a24007c11 */ /* 0x000fe2000f8e18ff */
[----:B------:R-:W-:Y:S01]  /*b940*/  BSSY B0, `(.L_x_48) ;  /* 0x0000005000007945 */ /* 0x000fe20003800000 */
[----:B------:R-:W-:Y:S02]  /*b950*/  SHF.R.S32.HI R30, RZ, 0x1f, R7 ;  /* 0x0000001fff1e7819 */ /* 0x000fe40000011407 */
[----:B--2---:R-:W-:-:S04]  /*b960*/  SHF.L.U32 R34, R2, 0x1f, RZ ;  /* 0x0000001f02227819 */ /* 0x004fc800000006ff */
[----:B------:R-:W0:Y:S02]  /*b970*/  SYNCS.PHASECHK.TRANS64.TRYWAIT P0, [R0+URZ+0x22880], R34 ;  /* 0x02288022000075a7 */ /* 0x000e24000800017f */
[----:B0-----:R-:W-:Y:S05]  /*b980*/  @!P0 BRA `(.L_x_49) ;  /* 0x0000004000488947 */ /* 0x001fea0003800000 */
.L_x_108:
[----:B------:R-:W-:Y:S05]  /*b990*/  BSYNC B0 ;  /* 0x0000000000007941 */ /* 0x000fea0003800000 */
.L_x_48:
[----:B------:R-:W2:Y:S01]  /*b9a0*/  LDL R4, [R1+0x8] ;  /* 0x0000080001047983 */ /* 0x000ea20000100800 */
[----:B------:R-:W-:-:S03]  /*b9b0*/  ULDC.64 UR4, c[0x0][0x328] ;  /* 0x0000ca0000047ab9 */ /* 0x000fc60000000a00 */
[----:B------:R-:W3:Y:S01]  /*b9c0*/  LDL R13, [R1+0x14] ;  /* 0x00001400010d7983 */ /* 0x000ee20000100800 */
[----:B------:R-:W-:Y:S01]  /*b9d0*/  IMAD R2, R30, UR4, RZ ;  /* 0x000000041e027c24 */ /* 0x000fe2000f8e02ff */
[----:B-----5:R-:W-:Y:S01]  /*b9e0*/  SHF.R.S32.HI R32, RZ, 0x1f, R8 ;  /* 0x0000001fff207819 */ /* 0x020fe20000011408 */
[----:B------:R-:W-:Y:S01]  /*b9f0*/  ULDC.64 UR6, c[0x0][0x338] ;  /* 0x0000ce0000067ab9 */ /* 0x000fe20000000a00 */
[----:B------:R-:W-:Y:S01]  /*ba00*/  ULDC.64 UR8, c[0x0][0x330] ;  /* 0x0000cc0000087ab9 */ /* 0x000fe20000000a00 */
[C---:B------:R-:W-:Y:S01]  /*ba10*/  IMAD R9, R7.reuse, UR5, R2 ;  /* 0x0000000507097c24 */ /* 0x040fe2000f8e0202 */
[----:B------:R-:W-:Y:S01]  /*ba20*/  ULDC.64 UR10, c[0x0][0x318] ;  /* 0x0000c600000a7ab9 */ /* 0x000fe20000000a00 */
[----:B------:R-:W-:Y:S01]  /*ba30*/  IMAD.WIDE.U32 R2, R7, UR4, RZ ;  /* 0x0000000407027c25 */ /* 0x000fe2000f8e00ff */
[----:B------:R-:W-:Y:S01]  /*ba40*/  SHF.R.S32.HI R31, RZ, 0x1f, R6 ;  /* 0x0000001fff1f7819 */ /* 0x000fe20000011406 */
[----:B------:R-:W1:Y:S01]  /*ba50*/  S2R R12, SR_TID.X ;  /* 0x00000000000c7919 */ /* 0x000e620000002100 */
[----:B------:R-:W-:Y:S01]  /*ba60*/  SHF.R.S32.HI R33, RZ, 0x1f, R5 ;  /* 0x0000001fff217819 */ /* 0x000fe20000011405 */
[----:B------:R-:W-:-:S02]  /*ba70*/  IMAD.IADD R3, R3, 0x1, R9 ;  /* 0x0000000103037824 */ /* 0x000fc400078e0209 */
[----:B------:R-:W-:Y:S02]  /*ba80*/  IMAD R9, R32, UR6, RZ ;  /* 0x0000000620097c24 */ /* 0x000fe4000f8e02ff */
[----:B------:R-:W-:-:S04]  /*ba90*/  IMAD.WIDE.U32 R2, R8, UR6, R2 ;  /* 0x0000000608027c25 */ /* 0x000fc8000f8e0002 */
[----:B------:R-:W-:-:S04]  /*baa0*/  IMAD R9, R8, UR7, R9 ;  /* 0x0000000708097c24 */ /* 0x000fc8000f8e0209 */
[----:B------:R-:W-:Y:S02]  /*bab0*/  IMAD.IADD R3, R3, 0x1, R9 ;  /* 0x0000000103037824 */ /* 0x000fe400078e0209 */
[----:B------:R-:W-:Y:S01]  /*bac0*/  IMAD.WIDE.U32 R2, R16, UR8, R2 ;  /* 0x0000000810027c25 */ /* 0x000fe2000f8e0002 */
[----:B-1----:R-:W-:-:S04]  /*bad0*/  SHF.L.U32 R35, R12, 0x4, RZ ;  /* 0x000000040c237819 */ /* 0x002fc800000006ff */
[----:B------:R-:W-:Y:S01]  /*bae0*/  LOP3.LUT R35, R35, 0x70, RZ, 0xc0, !PT ;  /* 0x0000007023237812 */ /* 0x000fe200078ec0ff */
[----:B--2---:R-:W-:Y:S02]  /*baf0*/  IMAD R9, R4, UR8, RZ ;  /* 0x0000000804097c24 */ /* 0x004fe4000f8e02ff */
[----:B------:R-:W-:Y:S02]  /*bb00*/  IMAD R4, R33, UR6, RZ ;  /* 0x0000000621047c24 */ /* 0x000fe4000f8e02ff */
[----:B------:R-:W-:Y:S01]  /*bb10*/  IMAD R18, R16, UR9, R9 ;  /* 0x0000000910127c24 */ /* 0x000fe2000f8e0209 */
[----:B------:R-:W-:Y:S01]  /*bb20*/  IADD3 R9, P0, R2, UR10, RZ ;  /* 0x0000000a02097c10 */ /* 0x000fe2000ff1e0ff */
[----:B------:R-:W-:Y:S02]  /*bb30*/  IMAD R4, R5, UR7, R4 ;  /* 0x0000000705047c24 */ /* 0x000fe4000f8e0204 */
[----:B---3--:R-:W-:Y:S01]  /*bb40*/  IMAD R29, R36, 0x5000, R13 ;  /* 0x00005000241d7824 */ /* 0x008fe200078e020d */
[----:B------:R-:W-:Y:S01]  /*bb50*/  IADD3.X R10, R3, UR11, R18, P0, !PT ;  /* 0x0000000b030a7c10 */ /* 0x000fe200087fe412 */
[----:B------:R-:W-:-:S04]  /*bb60*/  IMAD R3, R31, UR4, RZ ;  /* 0x000000041f037c24 */ /* 0x000fc8000f8e02ff */
[C---:B------:R-:W-:Y:S02]  /*bb70*/  IMAD R11, R6.reuse, UR5, R3 ;  /* 0x00000005060b7c24 */ /* 0x040fe4000f8e0203 */
[----:B------:R-:W-:Y:S01]  /*bb80*/  IMAD.WIDE.U32 R2, R6, UR4, RZ ;  /* 0x0000000406027c25 */ /* 0x000fe2000f8e00ff */
[----:B------:R-:W-:-:S03]  /*bb90*/  UMOV UR4, 0xffffffff ;  /* 0xffffffff00047882 */ /* 0x000fc60000000000 */
[----:B------:R-:W-:Y:S02]  /*bba0*/  IMAD.IADD R3, R3, 0x1, R11 ;  /* 0x0000000103037824 */ /* 0x000fe400078e020b */
[----:B------:R-:W-:-:S04]  /*bbb0*/  IMAD.WIDE.U32 R2, R5, UR6, R2 ;  /* 0x0000000605027c25 */ /* 0x000fc8000f8e0002 */
[----:B------:R-:W-:Y:S02]  /*bbc0*/  IMAD.IADD R3, R3, 0x1, R4 ;  /* 0x0000000103037824 */ /* 0x000fe400078e0204 */
[----:B------:R-:W-:-:S03]  /*bbd0*/  IMAD.WIDE.U32 R2, R16, UR8, R2 ;  /* 0x0000000810027c25 */ /* 0x000fc6000f8e0002 */
[----:B------:R-:W-:-:S04]  /*bbe0*/  IADD3 R17, P0, R2, UR10, RZ ;  /* 0x0000000a02117c10 */ /* 0x000fc8000ff1e0ff */
[----:B------:R-:W-:Y:S01]  /*bbf0*/  IADD3.X R18, R18, UR11, R3, P0, !PT ;  /* 0x0000000b12127c10 */ /* 0x000fe200087fe403 */
[----:B------:R-:W-:Y:S08]  /*bc00*/  BRA.DIV UR4, `(.L_x_50) ;  /* 0x0000003e04bc7947 */ /* 0x000ff0000b800000 */
[----:B------:R-:W1:Y:S01]  /*bc10*/  SHFL.IDX PT, R2, R9, 0x1, 0x181f ;  /* 0x00381f0009027f89 */ /* 0x000e6200000e0000 */
[C---:B------:R-:W-:Y:S02]  /*bc20*/  LOP3.LUT P6, RZ, R28.reuse, 0x100000, RZ, 0xc0, !PT ;  /* 0x001000001cff7812 */ /* 0x040fe400078cc0ff */
[----:B------:R-:W-:Y:S01]  /*bc30*/  LOP3.LUT R28, R28, 0xfdffffff, RZ, 0xc0, !PT ;  /* 0xfdffffff1c1c7812 */ /* 0x000fe200078ec0ff */
[----:B------:R-:W2:Y:S04]  /*bc40*/  SHFL.IDX PT, R3, R10, 0x1, 0x181f ;  /* 0x00381f000a037f89 */ /* 0x000ea800000e0000 */
[----:B------:R-:W-:Y:S04]  /*bc50*/  SHFL.IDX PT, R26, R9, 0x3, 0x181f ;  /* 0x00781f00091a7f89 */ /* 0x000fe800000e0000 */
[----:B------:R-:W-:Y:S02]  /*bc60*/  SHFL.IDX PT, R19, R10, 0x3, 0x181f ;  /* 0x00781f000a137f89 */ /* 0x000fe400000e0000 */
[----:B------:R-:W-:-:S02]  /*bc70*/  @P6 LOP3.LUT R28, R28, 0x2000000, RZ, 0xfc, !PT ;  /* 0x020000001c1c6812 */ /* 0x000fc400078efcff */
[----:B------:R-:W-:Y:S02]  /*bc80*/  SHFL.IDX PT, R24, R9, 0x4, 0x181f ;  /* 0x00981f0009187f89 */ /* 0x000fe400000e0000 */
[C---:B------:R-:W-:Y:S02]  /*bc90*/  LOP3.LUT P6, RZ, R28.reuse, 0x400000, RZ, 0xc0, !PT ;  /* 0x004000001cff7812 */ /* 0x040fe400078cc0ff */
[----:B------:R-:W-:Y:S01]  /*bca0*/  SHFL.IDX PT, R22, R9, 0x5, 0x181f ;  /* 0x00b81f0009167f89 */ /* 0x000fe200000e0000 */
[----:B------:R-:W-:Y:S02]  /*bcb0*/  LOP3.LUT R28, R28, 0xfbffffff, RZ, 0xc0, !PT ;  /* 0xfbffffff1c1c7812 */ /* 0x000fe400078ec0ff */
[----:B-1----:R-:W-:Y:S01]  /*bcc0*/  IADD3 R12, P0, R35, R2, RZ ;  /* 0x00000002230c7210 */ /* 0x002fe20007f1e0ff */
[----:B------:R-:W-:Y:S04]  /*bcd0*/  SHFL.IDX PT, R20, R9, 0x6, 0x181f ;  /* 0x00d81f0009147f89 */ /* 0x000fe800000e0000 */
[----:B------:R-:W1:Y:S01]  /*bce0*/  SHFL.IDX PT, R2, R9, 0x2, 0x181f ;  /* 0x00581f0009027f89 */ /* 0x000e6200000e0000 */
[----:B--2---:R-:W-:-:S02]  /*bcf0*/  IMAD.X R13, RZ, RZ, R3, P0 ;  /* 0x000000ffff0d7224 */ /* 0x004fc400000e0603 */
[----:B------:R-:W-:Y:S01]  /*bd00*/  @P6 LOP3.LUT R28, R28, 0x4000000, RZ, 0xfc, !PT ;  /* 0x040000001c1c6812 */ /* 0x000fe200078efcff */
[----:B------:R-:W2:Y:S03]  /*bd10*/  SHFL.IDX PT, R3, R10, 0x2, 0x181f ;  /* 0x00581f000a037f89 */ /* 0x000ea600000e0000 */
[C---:B------:R-:W-:Y:S01]  /*bd20*/  LOP3.LUT P6, RZ, R28.reuse, 0x800000, RZ, 0xc0, !PT ;  /* 0x008000001cff7812 */ /* 0x040fe200078cc0ff */
[----:B------:R-:W-:Y:S01]  /*bd30*/  SHFL.IDX PT, R14, R9, RZ, 0x181f ;  /* 0x00181fff090e7589 */ /* 0x000fe200000e0000 */
[C---:B------:R-:W-:Y:S02]  /*bd40*/  LOP3.LUT P5, RZ, R28.reuse, 0x80000, RZ, 0xc0, !PT ;  /* 0x000800001cff7812 */ /* 0x040fe400078ac0ff */
[C---:B------:R-:W-:Y:S01]  /*bd50*/  LOP3.LUT P4, RZ, R28.reuse, 0x40000, RZ, 0xc0, !PT ;  /* 0x000400001cff7812 */ /* 0x040fe2000788c0ff */
[----:B------:R-:W-:Y:S01]  /*bd60*/  SHFL.IDX PT, R4, R10, RZ, 0x181f ;  /* 0x00181fff0a047589 */ /* 0x000fe200000e0000 */
[----:B------:R-:W-:-:S02]  /*bd70*/  LOP3.LUT P3, RZ, R28, 0x20000, RZ, 0xc0, !PT ;  /* 0x000200001cff7812 */ /* 0x000fc4000786c0ff */
[C---:B------:R-:W-:Y:S01]  /*bd80*/  LOP3.LUT P2, RZ, R28.reuse, 0x10000, RZ, 0xc0, !PT ;  /* 0x000100001cff7812 */ /* 0x040fe2000784c0ff */
[----:B------:R-:W-:Y:S01]  /*bd90*/  SHFL.IDX PT, R9, R9, 0x7, 0x181f ;  /* 0x00f81f0009097f89 */ /* 0x000fe200000e0000 */
[----:B------:R-:W-:Y:S02]  /*bda0*/  LOP3.LUT P1, RZ, R28, 0x8000, RZ, 0xc0, !PT ;  /* 0x000080001cff7812 */ /* 0x000fe4000782c0ff */
[----:B-1----:R-:W-:-:S05]  /*bdb0*/  IADD3 R2, P0, R35, R2, RZ ;  /* 0x0000000223027210 */ /* 0x002fca0007f1e0ff */
[----:B--2---:R-:W-:Y:S01]  /*bdc0*/  IMAD.X R3, RZ, RZ, R3, P0 ;  /* 0x000000ffff037224 */ /* 0x004fe200000e0603 */
[----:B------:R-:W-:-:S05]  /*bdd0*/  IADD3 R26, P0, R35, R26, RZ ;  /* 0x0000001a231a7210 */ /* 0x000fca0007f1e0ff */
[----:B------:R-:W-:Y:S01]  /*bde0*/  IMAD.X R27, RZ, RZ, R19, P0 ;  /* 0x000000ffff1b7224 */ /* 0x000fe200000e0613 */
[C---:B------:R-:W-:Y:S01]  /*bdf0*/  IADD3 R24, P0, R35.reuse, R24, RZ ;  /* 0x0000001823187210 */ /* 0x040fe20007f1e0ff */
[----:B------:R-:W1:Y:S04]  /*be00*/  SHFL.IDX PT, R19, R10, 0x4, 0x181f ;  /* 0x00981f000a137f89 */ /* 0x000e6800000e0000 */
[----:B-1----:R-:W-:Y:S01]  /*be10*/  IMAD.X R25, RZ, RZ, R19, P0 ;  /* 0x000000ffff197224 */ /* 0x002fe200000e0613 */
[----:B------:R-:W-:Y:S01]  /*be20*/  IADD3 R22, P0, R35, R22, RZ ;  /* 0x0000001623167210 */ /* 0x000fe20007f1e0ff */
[----:B------:R-:W1:Y:S03]  /*be30*/  SHFL.IDX PT, R19, R10, 0x5, 0x181f ;  /* 0x00b81f000a137f89 */ /* 0x000e6600000e0000 */
[----:B-1----:R-:W-:-:S02]  /*be40*/  IADD3.X R23, RZ, R19, RZ, P0, !PT ;  /* 0x00000013ff177210 */ /* 0x002fc400007fe4ff */
[----:B------:R-:W1:Y:S01]  /*be50*/  SHFL.IDX PT, R19, R10, 0x6, 0x181f ;  /* 0x00d81f000a137f89 */ /* 0x000e6200000e0000 */
[----:B------:R-:W-:-:S03]  /*be60*/  IADD3 R20, P0, R35, R20, RZ ;  /* 0x0000001423147210 */ /* 0x000fc60007f1e0ff */
[----:B------:R-:W-:Y:S02]  /*be70*/  SHFL.IDX PT, R10, R10, 0x7, 0x181f ;  /* 0x00f81f000a0a7f89 */ /* 0x000fe400000e0000 */
[----:B-1----:R-:W-:Y:S01]  /*be80*/  IMAD.X R21, RZ, RZ, R19, P0 ;  /* 0x000000ffff157224 */ /* 0x002fe200000e0613 */
[----:B------:R-:W-:-:S05]  /*be90*/  IADD3 R14, P0, R35, R14, RZ ;  /* 0x0000000e230e7210 */ /* 0x000fca0007f1e0ff */
[----:B------:R-:W-:Y:S01]  /*bea0*/  IMAD.X R15, RZ, RZ, R4, P0 ;  /* 0x000000ffff0f7224 */ /* 0x000fe200000e0604 */
[----:B------:R-:W-:Y:S01]  /*beb0*/  LOP3.LUT P0, RZ, R28, 0x200000, RZ, 0xc0, !PT ;  /* 0x002000001cff7812 */ /* 0x000fe2000780c0ff */
[----:B------:R-:W-:-:S05]  /*bec0*/  VIADD R4, R29, UR42 ;  /* 0x0000002a1d047c36 */ /* 0x000fca0008000000 */
[----:B------:R1:W-:Y:S01]  /*bed0*/  LDGSTS.E.BYPASS.LTC128B.128 [R4+0xa400], desc[UR50][R14.64], !P6 ;  /* 0x0a4000000e047fae */ /* 0x0003e2000f101d72 */
[----:B------:R-:W-:-:S03]  /*bee0*/  LOP3.LUT P6, RZ, R28, 0x4000000, RZ, 0xc0, !PT ;  /* 0x040000001cff7812 */ /* 0x000fc600078cc0ff */
[----:B-1----:R-:W-:Y:S10]  /*bef0*/  SHFL.IDX PT, R14, R17, 0x1, 0x181f ;  /* 0x00381f00110e7f89 */ /* 0x002ff400000e0000 */
[----:B------:R-:W-:Y:S01]  /*bf00*/  LDGSTS.E.BYPASS.LTC128B.128 [R4+0xac00], desc[UR50][R12.64], !P6 ;  /* 0x0ac000000c047fae */ /* 0x000fe2000f101d72 */
[----:B------:R-:W-:-:S03]  /*bf10*/  LOP3.LUT P6, RZ, R28, 0x2000000, RZ, 0xc0, !PT ;  /* 0x020000001cff7812 */ /* 0x000fc600078cc0ff */
[----:B------:R1:W-:Y:S10]  /*bf20*/  LDGSTS.E.BYPASS.LTC128B.128 [R4+0xb400], desc[UR50][R2.64], !P0 ;  /* 0x0b40000002047fae */ /* 0x0003f4000c101d72 */
[----:B------:R2:W-:Y:S04]  /*bf30*/  LDGSTS.E.BYPASS.LTC128B.128 [R4+0xbc00], desc[UR50][R26.64], !P6 ;  /* 0x0bc000001a047fae */ /* 0x0005e8000f101d72 */
[----:B-1----:R-:W1:Y:S04]  /*bf40*/  SHFL.IDX PT, R2, R17, RZ, 0x181f ;  /* 0x00181fff11027589 */ /* 0x002e6800000e0000 */
[----:B------:R-:W3:Y:S04]  /*bf50*/  SHFL.IDX PT, R3, R18, RZ, 0x181f ;  /* 0x00181fff12037589 */ /* 0x000ee800000e0000 */
[----:B------:R2:W-:Y:S04]  /*bf60*/  LDGSTS.E.BYPASS.LTC128B.128 [R4+0xc400], desc[UR50][R24.64], !P5 ;  /* 0x0c40000018047fae */ /* 0x0005e8000e901d72 */
[----:B------:R2:W-:Y:S04]  /*bf70*/  LDGSTS.E.BYPASS.LTC128B.128 [R4+0xcc00], desc[UR50][R22.64], !P4 ;  /* 0x0cc0000016047fae */ /* 0x0005e8000e101d72 */
[----:B------:R2:W-:Y:S04]  /*bf80*/  LDGSTS.E.BYPASS.LTC128B.128 [R4+0xd400], desc[UR50][R20.64], !P3 ;  /* 0x0d40000014047fae */ /* 0x0005e8000d901d72 */
[----:B------:R-:W4:Y:S01]  /*bf90*/  SHFL.IDX PT, R18, R18, 0x1, 0x181f ;  /* 0x00381f0012127f89 */ /* 0x000f2200000e0000 */
[----:B-1----:R-:W-:-:S05]  /*bfa0*/  IADD3 R12, P0, R35, R2, RZ ;  /* 0x00000002230c7210 */ /* 0x002fca0007f1e0ff */
[----:B---3--:R-:W-:Y:S01]  /*bfb0*/  IMAD.X R13, RZ, RZ, R3, P0 ;  /* 0x000000ffff0d7224 */ /* 0x008fe200000e0603 */
[----:B------:R-:W-:-:S04]  /*bfc0*/  IADD3 R2, P0, R35, R9, RZ ;  /* 0x0000000923027210 */ /* 0x000fc80007f1e0ff */
[----:B------:R-:W-:-:S05]  /*bfd0*/  IADD3.X R3, RZ, R10, RZ, P0, !PT ;  /* 0x0000000aff037210 */ /* 0x000fca00007fe4ff */
[----:B------:R2:W-:Y:S04]  /*bfe0*/  LDGSTS.E.BYPASS.LTC128B.128 [R4+0xdc00], desc[UR50][R2.64], !P2 ;  /* 0x0dc0000002047fae */ /* 0x0005e8000d101d72 */
[----:B------:R2:W-:Y:S02]  /*bff0*/  LDGSTS.E.BYPASS.LTC128B.128 [R4+0xe400], desc[UR50][R12.64], !P1 ;  /* 0x0e4000000c047fae */ /* 0x0005e4000c901d72 */
.L_x_130:
[----:B------:R-:W-:Y:S02]  /*c000*/  LOP3.LUT P1, RZ, R28, 0x1000000, RZ, 0xc0, !PT ;  /* 0x010000001cff7812 */ /* 0x000fe4000782c0ff */
[----:B--2---:R-:W-:-:S05]  /*c010*/  IADD3 R2, P0, R35, R14, RZ ;  /* 0x0000000e23027210 */ /* 0x004fca0007f1e0ff */
[----:B----4-:R-:W-:Y:S01]  /*c020*/  IMAD.X R3, RZ, RZ, R18, P0 ;  /* 0x000000ffff037224 */ /* 0x010fe200000e0612 */
[----:B------:R-:W-:-:S05]  /*c030*/  PLOP3.LUT P0, PT, PT, PT, PT, 0x80, 0x0 ;  /* 0x000000000000781c */ /* 0x000fca0003f0f070 */
[----:B------:R-:W-:Y:S01]  /*c040*/  @!PT LDS RZ, [RZ] ;  /* 0x00000000fffff984 */ /* 0x000fe20000000800 */
[----:B------:R-:W-:Y:S01]  /*c050*/  @!PT LDS RZ, [RZ] ;  /* 0x00000000fffff984 */ /* 0x000fe20000000800 */
[----:B------:R-:W-:Y:S01]  /*c060*/  @!PT LDS RZ, [RZ] ;  /* 0x00000000fffff984 */ /* 0x000fe20000000800 */
[----:B------:R1:W-:Y:S01]  /*c070*/  LDGSTS.E.BYPASS.LTC128B.128 [R4+0xec00], desc[UR50][R2.64], !P1 ;  /* 0x0ec0000002047fae */ /* 0x0003e2000c901d72 */
[----:B------:R-:W-:-:S07]  /*c080*/  NOP ;  /* 0x0000000000007918 */ /* 0x000fce0000000000 */
.L_x_51:
[----:B------:R-:W-:Y:S02]  /*c090*/  PLOP3.LUT P1, PT, P1, P0, PT, 0xa2, 0x0 ;  /* 0x000000000000781c */ /* 0x000fe40000f21472 */
[----:B------:R-:W-:-:S08]  /*c0a0*/  @P0 R2UR P1, UR4, R0 ;  /* 0x00000000000402ca */ /* 0x000fd00000020000 */
[----:B------:R-:W-:-:S05]  /*c0b0*/  @P0 PLOP3.LUT P0, PT, P1, PT, PT, 0x80, 0x0 ;  /* 0x000000000000081c */ /* 0x000fca0000f0f070 */
[----:B------:R-:W-:Y:S01]  /*c0c0*/  @!P1 SYNCS.ARRIVE.TRANS64.RED.A0T1 RZ, [UR4+0x22870], RZ ;  /* 0x022870ffffff99a7 */ /* 0x000fe20008200404 */
[----:B------:R-:W-:Y:S07]  /*c0d0*/  @!P1 ARRIVES.LDGSTSBAR.64.TRANSCNT [UR4+0x22870] ;  /* 0x02287000ff0099b0 */ /* 0x000fee0008000a84 */
[----:B------:R-:W-:Y:S05]  /*c0e0*/  @P0 BRA.U.ANY `(.L_x_51) ;  /* 0xfffffffd00e80947 */ /* 0x000fea000393ffff */
[----:B------:R-:W-:Y:S01]  /*c0f0*/  NOP ;  /* 0x0000000000007918 */ /* 0x000fe20000000000 */
[----:B-1----:R-:W-:-:S05]  /*c100*/  IMAD.U32 R2, RZ, RZ, UR47 ;  /* 0x0000002fff027e24 */ /* 0x002fca000f8e00ff */
[----:B------:R-:W-:-:S13]  /*c110*/  ISETP.NE.AND P2, PT, R2, 0x3, PT ;  /* 0x000000030200780c */ /* 0x000fda0003f45270 */
[----:B------:R-:W-:Y:S05]  /*c120*/  @!P2 BRA `(.L_x_52) ;  /* 0x000000000004a947 */ /* 0x000fea0003800000 */
[----:B------:R-:W-:Y:S01]  /*c130*/  BPT.TRAP 0x1 ;  /* 0x000000040000795c */ /* 0x000fe20000300000 */
.L_x_52:
[----:B------:R1:W-:Y:S01]  /*c140*/  SYNCS.ARRIVE.TRANS64.A1T0 RZ, [R0+URZ+0x22870], RZ ;  /* 0x022870ff00ff79a7 */ /* 0x0003e2000810003f */
[----:B------:R-:W-:Y:S05]  /*c150*/  @!P2 BRA `(.L_x_53) ;  /* 0x000000000004a947 */ /* 0x000fea0003800000 */
[----:B------:R-:W-:Y:S01]  /*c160*/  BPT.TRAP 0x1 ;  /* 0x000000040000795c */ /* 0x000fe20000300000 */
.L_x_53:
[----:B------:R-:W2:Y:S01]  /*c170*/  SYNCS.PHASECHK.TRANS64.TRYWAIT P0, [R0+URZ+0x22840], R34 ;  /* 0x02284022000075a7 */ /* 0x000ea2000800017f */
[----:B------:R-:W-:Y:S04]  /*c180*/  BSSY B0, `(.L_x_54) ;  /* 0x0000002000007945 */ /* 0x000fe80003800000 */
[----:B--2---:R-:W-:Y:S05]  /*c190*/  @!P0 BRA `(.L_x_55) ;  /* 0x0000004400288947 */ /* 0x004fea0003800000 */
.L_x_131:
[----:B------:R-:W-:Y:S05]  /*c1a0*/  BSYNC B0 ;  /* 0x0000000000007941 */ /* 0x000fea0003800000 */
.L_x_54:
[----:B------:R-:W3:Y:S01]  /*c1b0*/  LDL R10, [R1+0x8] ;  /* 0x00000800010a7983 */ /* 0x000ee20000100800 */
[----:B------:R-:W-:Y:S01]  /*c1c0*/  ULDC.64 UR4, c[0x0][0x300] ;  /* 0x0000c00000047ab9 */ /* 0x000fe20000000a00 */
[----:B------:R-:W-:Y:S01]  /*c1d0*/  ULDC.64 UR6, c[0x0][0x310] ;  /* 0x0000c40000067ab9 */ /* 0x000fe20000000a00 */
[----:B------:R-:W-:Y:S01]  /*c1e0*/  IMAD R30, R30, UR4, RZ ;  /* 0x000000041e1e7c24 */ /* 0x000fe2000f8e02ff */
[----:B------:R4:W5:Y:S01]  /*c1f0*/  LDL R23, [R1+0x10] ;  /* 0x0000100001177983 */ /* 0x0009620000100800 */
[C---:B------:R-:W-:Y:S01]  /*c200*/  IMAD.WIDE.U32 R2, R7.reuse, UR4, RZ ;  /* 0x0000000407027c25 */ /* 0x040fe2000f8e00ff */
[----:B------:R-:W-:Y:S01]  /*c210*/  ULDC.64 UR8, c[0x0][0x308] ;  /* 0x0000c20000087ab9 */ /* 0x000fe20000000a00 */
[----:B------:R-:W-:Y:S01]  /*c220*/  ULDC.64 UR10, c[0x0][0x2e8] ;  /* 0x0000ba00000a7ab9 */ /* 0x000fe20000000a00 */
[----:B------:R-:W-:Y:S01]  /*c230*/  LOP3.LUT P1, RZ, R28, 0x1, RZ, 0xc0, !PT ;  /* 0x000000011cff7812 */ /* 0x000fe2000782c0ff */
[----:B------:R-:W-:Y:S02]  /*c240*/  IMAD R9, R7, UR5, R30 ;  /* 0x0000000507097c24 */ /* 0x000fe4000f8e021e */
[----:B------:R-:W-:-:S02]  /*c250*/  IMAD R7, R32, UR6, RZ ;  /* 0x0000000620077c24 */ /* 0x000fc4000f8e02ff */
[----:B------:R-:W-:Y:S02]  /*c260*/  IMAD.IADD R3, R3, 0x1, R9 ;  /* 0x0000000103037824 */ /* 0x000fe400078e0209 */
[C---:B------:R-:W-:Y:S02]  /*c270*/  IMAD R7, R8.reuse, UR7, R7 ;  /* 0x0000000708077c24 */ /* 0x040fe4000f8e0207 */
[----:B------:R-:W-:-:S04]  /*c280*/  IMAD.WIDE.U32 R2, R8, UR6, R2 ;  /* 0x0000000608027c25 */ /* 0x000fc8000f8e0002 */
[----:B------:R-:W-:Y:S02]  /*c290*/  IMAD.IADD R3, R3, 0x1, R7 ;  /* 0x0000000103037824 */ /* 0x000fe400078e0207 */
[----:B------:R-:W-:-:S04]  /*c2a0*/  IMAD.WIDE.U32 R2, R16, UR8, R2 ;  /* 0x0000000810027c25 */ /* 0x000fc8000f8e0002 */
[----:B------:R-:W-:Y:S01]  /*c2b0*/  IMAD R31, R31, UR4, RZ ;  /* 0x000000041f1f7c24 */ /* 0x000fe2000f8e02ff */
[----:B------:R-:W-:-:S03]  /*c2c0*/  IADD3 R8, P0, R2, UR10, RZ ;  /* 0x0000000a02087c10 */ /* 0x000fc6000ff1e0ff */
[----:B------:R-:W-:Y:S02]  /*c2d0*/  IMAD R31, R6, UR5, R31 ;  /* 0x00000005061f7c24 */ /* 0x000fe4000f8e021f */
[----:B---3--:R-:W-:Y:S02]  /*c2e0*/  IMAD R9, R10, UR8, RZ ;  /* 0x000000080a097c24 */ /* 0x008fe4000f8e02ff */
[----:B------:R-:W3:Y:S02]  /*c2f0*/  S2R R10, SR_TID.X ;  /* 0x00000000000a7919 */ /* 0x000ee40000002100 */
[----:B------:R-:W-:-:S05]  /*c300*/  IMAD R9, R16, UR9, R9 ;  /* 0x0000000910097c24 */ /* 0x000fca000f8e0209 */
[----:B------:R-:W-:Y:S01]  /*c310*/  IADD3.X R7, R3, UR11, R9, P0, !PT ;  /* 0x0000000b03077c10 */ /* 0x000fe200087fe409 */
[----:B------:R-:W-:-:S04]  /*c320*/  IMAD.WIDE.U32 R2, R6, UR4, RZ ;  /* 0x0000000406027c25 */ /* 0x000fc8000f8e00ff */
[----:B------:R-:W-:Y:S01]  /*c330*/  IMAD R6, R33, UR6, RZ ;  /* 0x0000000621067c24 */ /* 0x000fe2000f8e02ff */
[----:B------:R-:W-:-:S03]  /*c340*/  IADD3 R3, R3, R31, RZ ;  /* 0x0000001f03037210 */ /* 0x000fc60007ffe0ff */
[C---:B------:R-:W-:Y:S02]  /*c350*/  IMAD R11, R5.reuse, UR7, R6 ;  /* 0x00000007050b7c24 */ /* 0x040fe4000f8e0206 */
[----:B------:R-:W-:-:S04]  /*c360*/  IMAD.WIDE.U32 R2, R5, UR6, R2 ;  /* 0x0000000605027c25 */ /* 0x000fc8000f8e0002 */
[----:B------:R-:W-:Y:S02]  /*c370*/  IMAD.IADD R3, R3, 0x1, R11 ;  /* 0x0000000103037824 */ /* 0x000fe400078e020b */
[----:B------:R-:W-:Y:S01]  /*c380*/  IMAD.WIDE.U32 R2, R16, UR8, R2 ;  /* 0x0000000810027c25 */ /* 0x000fe2000f8e0002 */
[----:B------:R-:W-:Y:S02]  /*c390*/  UMOV UR4, 0xffffffff ;  /* 0xffffffff00047882 */ /* 0x000fe40000000000 */
[----:B------:R-:W-:Y:S01]  /*c3a0*/  IADD3 R6, P0, R2, UR10, RZ ;  /* 0x0000000a02067c10 */ /* 0x000fe2000ff1e0ff */
[----:B---3--:R-:W-:-:S03]  /*c3b0*/  IMAD.SHL.U32 R22, R10, 0x10, RZ ;  /* 0x000000100a167824 */ /* 0x008fc600078e00ff */
[----:B------:R-:W-:Y:S02]  /*c3c0*/  IADD3.X R5, R9, UR11, R3, P0, !PT ;  /* 0x0000000b09057c10 */ /* 0x000fe400087fe403 */
[----:B------:R-:W-:Y:S01]  /*c3d0*/  LOP3.LUT R22, R22, 0x70, RZ, 0xc0, !PT ;  /* 0x0000007016167812 */ /* 0x000fe200078ec0ff */
[----:B----4-:R-:W-:Y:S06]  /*c3e0*/  BRA.DIV UR4, `(.L_x_56) ;  /* 0x0000004204a87947 */ /* 0x010fec000b800000 */
[----:B------:R-:W3:Y:S01]  /*c3f0*/  SHFL.IDX PT, R14, R8, 0x1, 0x181f ;  /* 0x00381f00080e7f89 */ /* 0x000ee200000e0000 */
[C---:B-----5:R-:W-:Y:S02]  /*c400*/  ISETP.GE.AND P2, PT, R23.reuse, 0x11, PT ;  /* 0x000000111700780c */ /* 0x060fe40003f46270 */
[C---:B------:R-:W-:Y:S01]  /*c410*/  ISETP.GE.AND P3, PT, R23.reuse, 0x21, PT ;  /* 0x000000211700780c */ /* 0x040fe20003f66270 */
[----:B------:R-:W4:Y:S01]  /*c420*/  SHFL.IDX PT, R21, R7, 0x1, 0x181f ;  /* 0x00381f0007157f89 */ /* 0x000f2200000e0000 */
[C---:B------:R-:W-:Y:S02]  /*c430*/  ISETP.GE.AND P4, PT, R23.reuse, 0x31, PT ;  /* 0x000000311700780c */ /* 0x040fe40003f86270 */
[C---:B------:R-:W-:Y:S01]  /*c440*/  ISETP.GE.AND P6, PT, R23.reuse, 0x41, PT ;  /* 0x000000411700780c */ /* 0x040fe20003fc6270 */
[----:B------:R-:W-:Y:S01]  /*c450*/  SHFL.IDX PT, R9, R7, 0x2, 0x181f ;  /* 0x00581f0007097f89 */ /* 0x000fe200000e0000 */
[C---:B------:R-:W-:Y:S02]  /*c460*/  ISETP.GE.AND P5, PT, R23.reuse, 0x51, PT ;  /* 0x000000511700780c */ /* 0x040fe40003fa6270 */
[----:B------:R-:W-:Y:S01]  /*c470*/  LOP3.LUT R28, R28, 0xfdffffff, RZ, 0xc0, !PT ;  /* 0xfdffffff1c1c7812 */ /* 0x000fe200078ec0ff */
[----:B------:R-:W-:Y:S03]  /*c480*/  SHFL.IDX PT, R17, R7, 0x3, 0x181f ;  /* 0x00781f0007117f89 */ /* 0x000fe600000e0000 */
[----:B------:R-:W-:Y:S01]  /*c490*/  @P1 LOP3.LUT R28, R28, 0x2000000, RZ, 0xfc, !PT ;  /* 0x020000001c1c1812 */ /* 0x000fe200078efcff */
[----:B------:R-:W-:Y:S01]  /*c4a0*/  SHFL.IDX PT, R2, R7, 0x4, 0x181f ;  /* 0x00981f0007027f89 */ /* 0x000fe200000e0000 */
[----:B------:R-:W-:-:S03]  /*c4b0*/  ISETP.GE.AND P1, PT, R23, 0x1, PT ;  /* 0x000000011700780c */ /* 0x000fc60003f26270 */
[----:B------:R-:W-:Y:S01]  /*c4c0*/  SHFL.IDX PT, R11, R8, 0x5, 0x181f ;  /* 0x00b81f00080b7f89 */ /* 0x000fe200000e0000 */
[----:B---3--:R-:W-:-:S03]  /*c4d0*/  @P2 IADD3 R19, P0, R22, R14, RZ ;  /* 0x0000000e16132210 */ /* 0x008fc60007f1e0ff */
[----:B------:R-:W-:Y:S04]  /*c4e0*/  SHFL.IDX PT, R10, R7, 0x5, 0x181f ;  /* 0x00b81f00070a7f89 */ /* 0x000fe800000e0000 */
[----:B------:R-:W3:Y:S01]  /*c4f0*/  SHFL.IDX PT, R14, R8, 0x2, 0x181f ;  /* 0x00581f00080e7f89 */ /* 0x000ee200000e0000 */
[----:B----4-:R-:W-:-:S03]  /*c500*/  @P2 IMAD.X R21, RZ, RZ, R21, P0 ;  /* 0x000000ffff152224 */ /* 0x010fc600000e0615 */
[----:B------:R-:W-:Y:S04]  /*c510*/  SHFL.IDX PT, R3, R8, RZ, 0x181f ;  /* 0x00181fff08037589 */ /* 0x000fe800000e0000 */
[----:B------:R-:W-:Y:S01]  /*c520*/  SHFL.IDX PT, R20, R8, 0x6, 0x181f ;  /* 0x00d81f0008147f89 */ /* 0x000fe200000e0000 */
[----:B---3--:R-:W-:-:S03]  /*c530*/  @P3 IADD3 R12, P0, R22, R14, RZ ;  /* 0x0000000e160c3210 */ /* 0x008fc60007f1e0ff */
[----:B------:R-:W3:Y:S02]  /*c540*/  SHFL.IDX PT, R14, R8, 0x3, 0x181f ;  /* 0x00781f00080e7f89 */ /* 0x000ee400000e0000 */
[----:B------:R-:W-:Y:S02]  /*c550*/  @P3 IMAD.X R13, RZ, RZ, R9, P0 ;  /* 0x000000ffff0d3224 */ /* 0x000fe400000e0609 */
[----:B------:R-:W-:Y:S01]  /*c560*/  SHFL.IDX PT, R9, R7, 0x6, 0x181f ;  /* 0x00d81f0007097f89 */ /* 0x000fe200000e0000 */
[----:B---3--:R-:W-:-:S03]  /*c570*/  @P4 IADD3 R18, P0, R22, R14, RZ ;  /* 0x0000000e16124210 */ /* 0x008fc60007f1e0ff */
[----:B------:R-:W3:Y:S01]  /*c580*/  SHFL.IDX PT, R14, R8, 0x4, 0x181f ;  /* 0x00981f00080e7f89 */ /* 0x000ee200000e0000 */
[----:B------:R-:W-:Y:S02]  /*c590*/  @P4 IADD3.X R17, RZ, R17, RZ, P0, !PT ;  /* 0x00000011ff114210 */ /* 0x000fe400007fe4ff */
[----:B------:R-:W-:Y:S01]  /*c5a0*/  ISETP.GE.AND P4, PT, R23, 0x61, PT ;  /* 0x000000611700780c */ /* 0x000fe20003f86270 */
[----:B------:R-:W-:Y:S01]  /*c5b0*/  SHFL.IDX PT, R8, R8, 0x7, 0x181f ;  /* 0x00f81f0008087f89 */ /* 0x000fe200000e0000 */
[----:B---3--:R-:W-:-:S05]  /*c5c0*/  @P6 IADD3 R14, P0, R22, R14, RZ ;  /* 0x0000000e160e6210 */ /* 0x008fca0007f1e0ff */
[----:B------:R-:W-:Y:S01]  /*c5d0*/  @P6 IMAD.X R15, RZ, RZ, R2, P0 ;  /* 0x000000ffff0f6224 */ /* 0x000fe200000e0602 */
[C---:B------:R-:W-:Y:S01]  /*c5e0*/  @P5 IADD3 R11, P0, R22.reuse, R11, RZ ;  /* 0x0000000b160b5210 */ /* 0x040fe20007f1e0ff */
[----:B------:R-:W3:Y:S04]  /*c5f0*/  SHFL.IDX PT, R2, R7, RZ, 0x181f ;  /* 0x00181fff07027589 */ /* 0x000ee800000e0000 */
[----:B------:R-:W-:Y:S01]  /*c600*/  @P5 IMAD.X R10, RZ, RZ, R10, P0 ;  /* 0x000000ffff0a5224 */ /* 0x000fe200000e060a */
[----:B------:R-:W-:-:S05]  /*c610*/  @P1 IADD3 R3, P0, R22, R3, RZ ;  /* 0x0000000316031210 */ /* 0x000fca0007f1e0ff */
[----:B---3--:R-:W-:Y:S01]  /*c620*/  @P1 IMAD.X R2, RZ, RZ, R2, P0 ;  /* 0x000000ffff021224 */ /* 0x008fe200000e0602 */
[----:B------:R-:W-:Y:S02]  /*c630*/  @P4 IADD3 R20, P0, R22, R20, RZ ;  /* 0x0000001416144210 */ /* 0x000fe40007f1e0ff */
[----:B------:R-:W-:-:S03]  /*c640*/  LOP3.LUT P1, RZ, R28, 0x2000000, RZ, 0xc0, !PT ;  /* 0x020000001cff7812 */ /* 0x000fc6000782c0ff */
[----:B------:R-:W-:Y:S01]  /*c650*/  @P4 IMAD.X R9, RZ, RZ, R9, P0 ;  /* 0x000000ffff094224 */ /* 0x000fe200000e0609 */
[----:B------:R-:W-:-:S13]  /*c660*/  ISETP.GE.AND P0, PT, R23, 0x1, PT ;  /* 0x000000011700780c */ /* 0x000fda0003f06270 */
[----:B------:R-:W-:-:S04]  /*c670*/  @P0 LOP3.LUT R3, R3, R2, RZ, 0x3c, !PT ;  /* 0x0000000203030212 */ /* 0x000fc800078e3cff */
[----:B------:R-:W-:-:S04]  /*c680*/  @P0 LOP3.LUT R2, R3, R2, RZ, 0x3c, !PT ;  /* 0x0000000203020212 */ /* 0x000fc800078e3cff */
[----:B------:R-:W-:-:S05]  /*c690*/  @P0 LOP3.LUT R3, R3, R2, RZ, 0x3c, !PT ;  /* 0x0000000203030212 */ /* 0x000fca00078e3cff */
[----:B------:R3:W-:Y:S02]  /*c6a0*/  @P0 LDGSTS.E.BYPASS.LTC128B.128 [R4+0x18400], desc[UR50][R2.64], !P1 ;  /* 0x1840000002040fae */ /* 0x0007e4000c901d72 */
[----:B---3--:R-:W-:Y:S01]  /*c6b0*/  @P2 MOV R2, R19 ;  /* 0x0000001300022202 */ /* 0x008fe20000000f00 */
[----:B------:R-:W-:Y:S01]  /*c6c0*/  @P2 IMAD.MOV.U32 R3, RZ, RZ, R21 ;  /* 0x000000ffff032224 */ /* 0x000fe200078e0015 */
[----:B------:R-:W-:Y:S04]  /*c6d0*/  SHFL.IDX PT, R19, R7, 0x7, 0x181f ;  /* 0x00f81f0007137f89 */ /* 0x000fe800000e0000 */
[----:B------:R3:W-:Y:S01]  /*c6e0*/  @P2 LDGSTS.E.BYPASS.LTC128B.128 [R4+0x18c00], desc[UR50][R2.64], !P1 ;  /* 0x18c0000002042fae */ /* 0x0007e2000c901d72 */
[----:B------:R-:W-:Y:S01]  /*c6f0*/  ISETP.GE.AND P2, PT, R23, 0x81, PT ;  /* 0x000000811700780c */ /* 0x000fe20003f46270 */
[----:B---3--:R-:W-:-:S02]  /*c700*/  @P3 IMAD.MOV.U32 R2, RZ, RZ, R12 ;  /* 0x000000ffff023224 */ /* 0x008fc400078e000c */
[----:B------:R-:W-:Y:S01]  /*c710*/  @P3 IMAD.MOV.U32 R3, RZ, RZ, R13 ;  /* 0x000000ffff033224 */ /* 0x000fe200078e000d */
[----:B------:R-:W3:Y:S04]  /*c720*/  SHFL.IDX PT, R12, R6, RZ, 0x181f ;  /* 0x00181fff060c7589 */ /* 0x000ee800000e0000 */
[----:B------:R4:W-:Y:S01]  /*c730*/  @P3 LDGSTS.E.BYPASS.LTC128B.128 [R4+0x19400], desc[UR50][R2.64], !P1 ;  /* 0x1940000002043fae */ /* 0x0009e2000c901d72 */
[----:B------:R-:W-:-:S03]  /*c740*/  ISETP.GE.AND P3, PT, R23, 0x71, PT ;  /* 0x000000711700780c */ /* 0x000fc60003f66270 */
[----:B----4-:R-:W4:Y:S04]  /*c750*/  SHFL.IDX PT, R2, R5, RZ, 0x181f ;  /* 0x00181fff05027589 */ /* 0x010f2800000e0000 */
[----:B------:R-:W0:Y:S01]  /*c760*/  SHFL.IDX PT, R5, R5, 0x1, 0x181f ;  /* 0x00381f0005057f89 */ /* 0x000e2200000e0000 */
[----:B---3--:R-:W-:-:S05]  /*c770*/  @P2 IADD3 R12, P0, R22, R12, RZ ;  /* 0x0000000c160c2210 */ /* 0x008fca0007f1e0ff */
[----:B----4-:R-:W-:Y:S01]  /*c780*/  @P2 IMAD.X R13, RZ, RZ, R2, P0 ;  /* 0x000000ffff0d2224 */ /* 0x010fe200000e0602 */
[----:B------:R-:W-:-:S04]  /*c790*/  @P3 IADD3 R7, P0, R22, R8, RZ ;  /* 0x0000000816073210 */ /* 0x000fc80007f1e0ff */
[----:B------:R-:W-:Y:S02]  /*c7a0*/  @P3 IADD3.X R19, RZ, R19, RZ, P0, !PT ;  /* 0x00000013ff133210 */ /* 0x000fe400007fe4ff */
[----:B------:R-:W-:-:S13]  /*c7b0*/  ISETP.GE.AND P0, PT, R23, 0x31, PT ;  /* 0x000000311700780c */ /* 0x000fda0003f06270 */
[----:B------:R-:W-:Y:S02]  /*c7c0*/  @P0 IMAD.MOV.U32 R2, RZ, RZ, R18 ;  /* 0x000000ffff020224 */ /* 0x000fe400078e0012 */
[----:B------:R-:W-:-:S05]  /*c7d0*/  @P0 IMAD.MOV.U32 R3, RZ, RZ, R17 ;  /* 0x000000ffff030224 */ /* 0x000fca00078e0011 */
[----:B------:R3:W-:Y:S02]  /*c7e0*/  @P0 LDGSTS.E.BYPASS.LTC128B.128 [R4+0x19c00], desc[UR50][R2.64], !P1 ;  /* 0x19c0000002040fae */ /* 0x0007e4000c901d72 */
[----:B---3--:R-:W-:Y:S02]  /*c7f0*/  @P6 IMAD.MOV.U32 R2, RZ, RZ, R14 ;  /* 0x000000ffff026224 */ /* 0x008fe400078e000e */
[----:B------:R-:W-:Y:S01]  /*c800*/  @P6 IMAD.MOV.U32 R3, RZ, RZ, R15 ;  /* 0x000000ffff036224 */ /* 0x000fe200078e000f */
[----:B------:R3:W4:Y:S04]  /*c810*/  SHFL.IDX PT, R14, R6, 0x1, 0x181f ;  /* 0x00381f00060e7f89 */ /* 0x00072800000e0000 */
[----:B------:R1:W-:Y:S02]  /*c820*/  @P6 LDGSTS.E.BYPASS.LTC128B.128 [R4+0x1a400], desc[UR50][R2.64], !P1 ;  /* 0x1a40000002046fae */ /* 0x0003e4000c901d72 */
[----:B-1----:R-:W-:Y:S01]  /*c830*/  @P5 MOV R2, R11 ;  /* 0x0000000b00025202 */ /* 0x002fe20000000f00 */
[----:B------:R-:W-:-:S05]  /*c840*/  @P5 IMAD.MOV.U32 R3, RZ, RZ, R10 ;  /* 0x000000ffff035224 */ /* 0x000fca00078e000a */
[----:B------:R1:W-:Y:S02]  /*c850*/  @P5 LDGSTS.E.BYPASS.LTC128B.128 [R4+0x1ac00], desc[UR50][R2.64], !P1 ;  /* 0x1ac0000002045fae */ /* 0x0003e4000c901d72 */
[----:B-1----:R-:W-:Y:S02]  /*c860*/  @P4 IMAD.MOV.U32 R2, RZ, RZ, R20 ;  /* 0x000000ffff024224 */ /* 0x002fe400078e0014 */
[----:B------:R-:W-:-:S05]  /*c870*/  @P4 IMAD.MOV.U32 R3, RZ, RZ, R9 ;  /* 0x000000ffff034224 */ /* 0x000fca00078e0009 */
[----:B------:R1:W-:Y:S02]  /*c880*/  @P4 LDGSTS.E.BYPASS.LTC128B.128 [R4+0x1b400], desc[UR50][R2.64], !P1 ;  /* 0x1b40000002044fae */ /* 0x0003e4000c901d72 */
[----:B-1----:R-:W-:Y:S01]  /*c890*/  @P3 IMAD.MOV.U32 R2, RZ, RZ, R7 ;  /* 0x000000ffff023224 */ /* 0x002fe200078e0007 */
[----:B------:R-:W-:-:S05]  /*c8a0*/  @P3 MOV R3, R19 ;  /* 0x0000001300033202 */ /* 0x000fca0000000f00 */
[----:B------:R1:W-:Y:S02]  /*c8b0*/  @P3 LDGSTS.E.BYPASS.LTC128B.128 [R4+0x1bc00], desc[UR50][R2.64], !P1 ;  /* 0x1bc0000002043fae */ /* 0x0003e4000c901d72 */
[----:B-1----:R-:W-:Y:S02]  /*c8c0*/  @P2 IMAD.MOV.U32 R2, RZ, RZ, R12 ;  /* 0x000000ffff022224 */ /* 0x002fe400078e000c */
[----:B------:R-:W-:-:S05]  /*c8d0*/  @P2 IMAD.MOV.U32 R3, RZ, RZ, R13 ;  /* 0x000000ffff032224 */ /* 0x000fca00078e000d */
[----:B0---4-:R3:W-:Y:S02]  /*c8e0*/  @P2 LDGSTS.E.BYPASS.LTC128B.128 [R4+0x1c400], desc[UR50][R2.64], !P1 ;  /* 0x1c40000002042fae */ /* 0x0117e4000c901d72 */
.L_x_153:
[----:B------:R-:W-:-:S13]  /*c8f0*/  ISETP.GE.AND P2, PT, R23, 0x91, PT ;  /* 0x000000911700780c */ /* 0x000fda0003f46270 */
[----:B---3--:R-:W-:-:S05]  /*c900*/  @P2 IADD3 R2, P0, R22, R14, RZ ;  /* 0x0000000e16022210 */ /* 0x008fca0007f1e0ff */
[----:B------:R-:W-:Y:S01]  /*c910*/  @P2 IMAD.X R3, RZ, RZ, R5, P0 ;  /* 0x000000ffff032224 */ /* 0x000fe200000e0605 */
[----:B------:R-:W-:-:S04]  /*c920*/  PLOP3.LUT P0, PT, PT, PT, PT, 0x80, 0x0 ;  /* 0x000000000000781c */ /* 0x000fc80003f0f070 */
[----:B------:R-:W-:Y:S01]  /*c930*/  @!PT LDS RZ, [RZ] ;  /* 0x00000000fffff984 */ /* 0x000fe20000000800 */
[----:B------:R-:W-:Y:S01]  /*c940*/  @!PT LDS RZ, [RZ] ;  /* 0x00000000fffff984 */ /* 0x000fe20000000800 */
[----:B------:R-:W-:Y:S01]  /*c950*/  @!PT LDS RZ, [RZ] ;  /* 0x00000000fffff984 */ /* 0x000fe20000000800 */
[----:B------:R0:W-:Y:S01]  /*c960*/  @P2 LDGSTS.E.BYPASS.LTC128B.128 [R4+0x1cc00], desc[UR50][R2.64], !P1 ;  /* 0x1cc0000002042fae */ /* 0x0001e2000c901d72 */
[----:B------:R-:W-:-:S08]  /*c970*/  NOP ;  /* 0x0000000000007918 */ /* 0x000fd00000000000 */
.L_x_57:
[----:B------:R-:W-:Y:S02]  /*c980*/  PLOP3.LUT P1, PT, P1, P0, PT, 0xa2, 0x0 ;  /* 0x000000000000781c */ /* 0x000fe40000f21472 */
[----:B------:R-:W-:-:S08]  /*c990*/  @P0 R2UR P1, UR4, R0 ;  /* 0x00000000000402ca */ /* 0x000fd00000020000 */
[----:B------:R-:W-:-:S05]  /*c9a0*/  @P0 PLOP3.LUT P0, PT, P1, PT, PT, 0x80, 0x0 ;  /* 0x000000000000081c */ /* 0x000fca0000f0f070 */
[----:B------:R-:W-:Y:S01]  /*c9b0*/  @!P1 SYNCS.ARRIVE.TRANS64.RED.A0T1 RZ, [UR4+0x22830], RZ ;  /* 0x022830ffffff99a7 */ /* 0x000fe20008200404 */
[----:B------:R-:W-:Y:S07]  /*c9c0*/  @!P1 ARRIVES.LDGSTSBAR.64.TRANSCNT [UR4+0x22830] ;  /* 0x02283000ff0099b0 */ /* 0x000fee0008000a84 */
[----:B------:R-:W-:Y:S05]  /*c9d0*/  @P0 BRA.U.ANY `(.L_x_57) ;  /* 0xfffffffd00e80947 */ /* 0x000fea000393ffff */
[----:B------:R-:W-:Y:S01]  /*c9e0*/  NOP ;  /* 0x0000000000007918 */ /* 0x000fe20000000000 */
[----:B0-----:R-:W-:-:S05]  /*c9f0*/  IMAD.U32 R2, RZ, RZ, UR47 ;  /* 0x0000002fff027e24 */ /* 0x001fca000f8e00ff */
[----:B------:R-:W-:-:S13]  /*ca00*/  ISETP.NE.AND P2, PT, R2, 0x3, PT ;  /* 0x000000030200780c */ /* 0x000fda0003f45270 */
[----:B------:R-:W-:Y:S05]  /*ca10*/  @!P2 BRA `(.L_x_58) ;  /* 0x000000000004a947 */ /* 0x000fea0003800000 */
[----:B------:R-:W-:Y:S01]  /*ca20*/  BPT.TRAP 0x1 ;  /* 0x000000040000795c */ /* 0x000fe20000300000 */
.L_x_58:
[----:B------:R0:W-:Y:S02]  /*ca30*/  SYNCS.ARRIVE.TRANS64.A1T0 RZ, [R0+URZ+0x22830], RZ ;  /* 0x022830ff00ff79a7 */ /* 0x0001e4000810003f */
[----:B------:R-:W-:Y:S05]  /*ca40*/  WARPSYNC.ALL ;  /* 0x0000000000007948 */ /* 0x000fea0003800000 */
[----:B------:R-:W-:-:S04]  /*ca50*/  UIADD3 UR4, UR42, 0x14400, URZ ;  /* 0x000144002a047890 */ /* 0x000fc8000fffe03f */
[----:B------:R-:W-:Y:S01]  /*ca60*/  ULOP3.LUT UP0, URZ, UR4, 0x3ff, URZ, 0xc0, !UPT ;  /* 0x000003ff043f7892 */ /* 0x000fe2000f80c03f */
[----:B------:R-:W-:Y:S05]  /*ca70*/  BAR.SYNC.DEFER_BLOCKING 0x8, 0x180 ;  /* 0x0206000000007b1d */ /* 0x000fea0000010000 */
[----:B------:R-:W-:-:S13]  /*ca80*/  PLOP3.LUT P0, PT, PT, PT, UP0, 0x80, 0x0 ;  /* 0x000000000000781c */ /* 0x000fda0003f0f008 */
[----:B------:R-:W-:Y:S05]  /*ca90*/  @!P0 BRA `(.L_x_59) ;  /* 0x0000000000408947 */ /* 0x000fea0003800000 */
[----:B------:R-:W-:Y:S01]  /*caa0*/  MOV R2, 0x0 ;  /* 0x0000000000027802 */ /* 0x000fe20000000f00 */
[----:B------:R-:W-:Y:S01]  /*cab0*/  ULDC.64 UR6, c[0x4][0x98] ;  /* 0x0100260000067ab9 */ /* 0x000fe20000000a00 */
[----:B------:R-:W-:Y:S01]  /*cac0*/  ULDC.64 UR8, c[0x4][0xa0] ;  /* 0x0100280000087ab9 */ /* 0x000fe20000000a00 */
[----:B------:R-:W-:Y:S01]  /*cad0*/  ULDC.64 UR4, c[0x4][0x28] ;  /* 0x01000a0000047ab9 */ /* 0x000fe20000000a00 */
[----:B------:R-:W-:Y:S01]  /*cae0*/  MOV R4, UR6 ;  /* 0x0000000600047c02 */ /* 0x000fe20008000f00 */
[----:B------:R-:W-:Y:S01]  /*caf0*/  IMAD.U32 R5, RZ, RZ, UR7 ;  /* 0x00000007ff057e24 */ /* 0x000fe2000f8e00ff */
[----:B------:R-:W1:Y:S01]  /*cb00*/  LDC.64 R2, c[0x4][R2] ;  /* 0x0100000002027b82 */ /* 0x000e620000000a00 */
        /* <DEDUP_REMOVED lines=8> */
[----:B012---:R-:W-:Y:S05]  /*cb90*/  CALL.ABS.NOINC R2 ;  /* 0x0000000002007343 */ /* 0x007fea0003c00000 */
.L_x_59:
[----:B------:R-:W3:Y:S01]  /*cba0*/  LDL R17, [R1+0x8] ;  /* 0x0000080001117983 */ /* 0x000ee20000100800 */
[----:B------:R-:W1:Y:S01]  /*cbb0*/  LDC R6, c[0x0][0x448] ;  /* 0x00011200ff067b82 */ /* 0x000e620000000800 */
[----:B------:R-:W-:Y:S01]  /*cbc0*/  IMAD R5, RZ, RZ, -UR44 ;  /* 0x8000002cff057e24 */ /* 0x000fe2000f8e02ff */
[----:B------:R-:W-:Y:S01]  /*cbd0*/  LOP3.LUT P5, RZ, R28, 0x10, RZ, 0xc0, !PT ;  /* 0x000000101cff7812 */ /* 0x000fe200078ac0ff */
[----:B------:R4:W5:Y:S01]  /*cbe0*/  LDL R8, [R1+0x2c] ;  /* 0x00002c0001087983 */ /* 0x0009620000100800 */
[----:B------:R-:W4:Y:S04]  /*cbf0*/  S2R R18, SR_TID.X ;  /* 0x0000000000127919 */ /* 0x000f280000002100 */
[----:B------:R-:W0:Y:S01]  /*cc00*/  LDC R2, c[0x0][0xc38] ;  /* 0x00030e00ff027b82 */ /* 0x000e220000000800 */
[----:B------:R-:W-:Y:S01]  /*cc10*/  R2UR UR7, R16 ;  /* 0x00000000100772ca */ /* 0x000fe200000e0000 */
[----:B------:R-:W-:Y:S01]  /*cc20*/  ULDC.64 UR8, c[0x0][0x2d8] ;  /* 0x0000b60000087ab9 */ /* 0x000fe20000000a00 */
[----:B-1----:R-:W-:-:S02]  /*cc30*/  ISETP.NE.AND P0, PT, R6, 0x1, PT ;  /* 0x000000010600780c */ /* 0x002fc40003f05270 */
[----:B------:R-:W-:Y:S01]  /*cc40*/  R2UR UR4, R16 ;  /* 0x00000000100472ca */ /* 0x000fe200000e0000 */
[----:B0-----:R-:W-:-:S04]  /*cc50*/  IMAD R5, R2, R5, UR39 ;  /* 0x0000002702057e24 */ /* 0x001fc8000f8e0205 */
[----:B------:R-:W-:-:S06]  /*cc60*/  IMAD.SHL.U32 R5, R5, 0x80, RZ ;  /* 0x0000008005057824 */ /* 0x000fcc00078e00ff */
[----:B--2---:R-:W0:Y:S01]  /*cc70*/  @P0 LDC R0, c[0x0][0x44c] ;  /* 0x00011300ff000b82 */ /* 0x004e220000000800 */
[C---:B----4-:R-:W-:Y:S02]  /*cc80*/  LOP3.LUT R19, R18.reuse, 0x7f, RZ, 0xc0, !PT ;  /* 0x0000007f12137812 */ /* 0x050fe400078ec0ff */
[----:B------:R-:W-:Y:S02]  /*cc90*/  SHF.L.U32 R18, R18, 0x4, RZ ;  /* 0x0000000412127819 */ /* 0x000fe400000006ff */
[----:B------:R-:W-:-:S03]  /*cca0*/  SHF.R.U32.HI R19, RZ, 0x3, R19 ;  /* 0x00000003ff137819 */ /* 0x000fc60000011613 */
[----:B------:R-:W1:Y:S01]  /*ccb0*/  @P0 LDC R3, c[0x0][0x450] ;  /* 0x00011400ff030b82 */ /* 0x000e620000000800 */
[----:B------:R-:W-:-:S04]  /*ccc0*/  LOP3.LUT R18, R19, 0x70, R18, 0xf8, !PT ;  /* 0x0000007013127812 */ /* 0x000fc800078ef812 */
[----:B------:R-:W-:Y:S01]  /*ccd0*/  LOP3.LUT R4, R18, R5, RZ, 0xfc, !PT ;  /* 0x0000000512047212 */ /* 0x000fe200078efcff */
[----:B------:R-:W-:-:S04]  /*cce0*/  UIMAD.WIDE.U32 UR4, UR4, UR8, URZ ;  /* 0x00000008040472a5 */ /* 0x000fc8000f8e003f */
[----:B------:R-:W-:Y:S02]  /*ccf0*/  IMAD.MOV.U32 R2, RZ, RZ, R4 ;  /* 0x000000ffff027224 */ /* 0x000fe400078e0004 */
[----:B0-----:R-:W-:-:S05]  /*cd00*/  @P0 IMAD.HI.U32 R0, R4, R0, RZ ;  /* 0x0000000004000227 */ /* 0x001fca00078e00ff */
[----:B-1----:R-:W-:-:S04]  /*cd10*/  @P0 SHF.R.U32.HI R2, RZ, R3, R0 ;  /* 0x00000003ff020219 */ /* 0x002fc80000011600 */
[--C-:B------:R-:W-:Y:S01]  /*cd20*/  SHF.R.S32.HI R0, RZ, 0x1f, R2.reuse ;  /* 0x0000001fff007819 */ /* 0x100fe20000011402 */
[----:B------:R-:W-:-:S04]  /*cd30*/  IMAD.MOV R7, RZ, RZ, -R2 ;  /* 0x000000ffff077224 */ /* 0x000fc800078e0a02 */
[----:B------:R-:W-:Y:S01]  /*cd40*/  IMAD R7, R6, R7, R4 ;  /* 0x0000000706077224 */ /* 0x000fe200078e0204 */
[----:B---3--:R-:W-:Y:S02]  /*cd50*/  R2UR UR6, R17 ;  /* 0x00000000110672ca */ /* 0x008fe400000e0000 */
[----:B------:R-:W0:Y:S11]  /*cd60*/  S2R R17, SR_TID.X ;  /* 0x0000000000117919 */ /* 0x000e360000002100 */
[----:B------:R-:W-:-:S04]  /*cd70*/  UIMAD UR6, UR6, UR8, URZ ;  /* 0x00000008060672a4 */ /* 0x000fc8000f8e023f */
[----:B------:R-:W-:Y:S02]  /*cd80*/  UIMAD UR7, UR7, UR9, UR6 ;  /* 0x00000009070772a4 */ /* 0x000fe4000f8e0206 */
[----:B------:R-:W-:Y:S01]  /*cd90*/  USHF.R.S32.HI UR6, URZ, 0x1f, UR45 ;  /* 0x0000001f3f067899 */ /* 0x000fe2000801142d */
[----:B------:R-:W-:Y:S01]  /*cda0*/  ULDC.64 UR8, c[0x0][0x2e0] ;  /* 0x0000b80000087ab9 */ /* 0x000fe20000000a00 */
[----:B------:R-:W-:Y:S02]  /*cdb0*/  UIADD3 UR5, UR5, UR7, URZ ;  /* 0x0000000705057290 */ /* 0x000fe4000fffe03f */
[----:B------:R-:W-:Y:S02]  /*cdc0*/  UIMAD UR6, UR6, UR8, URZ ;  /* 0x00000008060672a4 */ /* 0x000fe4000f8e023f */
[----:B------:R-:W-:Y:S02]  /*cdd0*/  UIMAD.WIDE.U32 UR4, UR45, UR8, UR4 ;  /* 0x000000082d0472a5 */ /* 0x000fe4000f8e0004 */
[----:B------:R-:W-:-:S03]  /*cde0*/  UIMAD UR6, UR45, UR9, UR6 ;  /* 0x000000092d0672a4 */ /* 0x000fc6000f8e0206 */
[----:B------:R-:W-:Y:S01]  /*cdf0*/  ULDC.64 UR8, c[0x0][0x2d0] ;  /* 0x0000b40000087ab9 */ /* 0x000fe20000000a00 */
[----:B------:R-:W-:Y:S01]  /*ce00*/  UIADD3 UR5, UR5, UR6, URZ ;  /* 0x0000000605057290 */ /* 0x000fe2000fffe03f */
[----:B------:R-:W-:Y:S02]  /*ce10*/  IMAD R3, R0, UR8, RZ ;  /* 0x0000000800037c24 */ /* 0x000fe4000f8e02ff */
[----:B------:R-:W-:Y:S02]  /*ce20*/  IMAD.U32 R11, RZ, RZ, UR8 ;  /* 0x00000008ff0b7e24 */ /* 0x000fe4000f8e00ff */
[C---:B------:R-:W-:Y:S02]  /*ce30*/  IMAD R9, R2.reuse, UR9, R3 ;  /* 0x0000000902097c24 */ /* 0x040fe4000f8e0203 */
[----:B------:R-:W-:Y:S01]  /*ce40*/  IMAD.WIDE.U32 R2, R2, R11, UR4 ;  /* 0x0000000402027e25 */ /* 0x000fe2000f8e000b */
[----:B------:R-:W-:Y:S01]  /*ce50*/  SHF.R.S32.HI R0, RZ, 0x1f, R7 ;  /* 0x0000001fff007819 */ /* 0x000fe20000011407 */
[----:B------:R-:W-:-:S03]  /*ce60*/  ULDC.64 UR4, c[0x0][0x2c8] ;  /* 0x0000b20000047ab9 */ /* 0x000fc60000000a00 */
[----:B------:R-:W-:Y:S01]  /*ce70*/  IADD3 R3, R3, R9, RZ ;  /* 0x0000000903037210 */ /* 0x000fe20007ffe0ff */
[----:B------:R-:W-:Y:S02]  /*ce80*/  IMAD R0, R0, UR4, RZ ;  /* 0x0000000400007c24 */ /* 0x000fe4000f8e02ff */
[----:B------:R-:W-:-:S04]  /*ce90*/  IMAD.WIDE.U32 R2, R7, UR4, R2 ;  /* 0x0000000407027c25 */ /* 0x000fc8000f8e0002 */
[----:B------:R-:W-:Y:S01]  /*cea0*/  IMAD R7, R7, UR5, R0 ;  /* 0x0000000507077c24 */ /* 0x000fe2000f8e0200 */
[----:B------:R-:W-:Y:S02]  /*ceb0*/  ULDC.64 UR4, c[0x0][0x280] ;  /* 0x0000a00000047ab9 */ /* 0x000fe40000000a00 */
[----:B------:R-:W-:Y:S01]  /*cec0*/  IADD3 R0, P0, R2, UR4, RZ ;  /* 0x0000000402007c10 */ /* 0x000fe2000ff1e0ff */
[C---:B0-----:R-:W-:Y:S01]  /*ced0*/  IMAD.SHL.U32 R10, R17.reuse, 0x10, RZ ;  /* 0x00000010110a7824 */ /* 0x041fe200078e00ff */
[----:B------:R-:W-:Y:S01]  /*cee0*/  UMOV UR4, 0xffffffff ;  /* 0xffffffff00047882 */ /* 0x000fe20000000000 */
[----:B------:R-:W-:Y:S02]  /*cef0*/  LOP3.LUT R17, R17, 0x7f, RZ, 0xc0, !PT ;  /* 0x0000007f11117812 */ /* 0x000fe400078ec0ff */
[----:B------:R-:W-:Y:S02]  /*cf00*/  IADD3.X R4, R3, UR5, R7, P0, !PT ;  /* 0x0000000503047c10 */ /* 0x000fe400087fe407 */
[----:B------:R-:W-:-:S02]  /*cf10*/  LOP3.LUT R10, R10, 0x70, RZ, 0xc0, !PT ;  /* 0x000000700a0a7812 */ /* 0x000fc400078ec0ff */
[----:B------:R-:W-:Y:S01]  /*cf20*/  SHF.R.U32.HI R17, RZ, 0x3, R17 ;  /* 0x00000003ff117819 */ /* 0x000fe20000011611 */
[----:B------:R-:W-:Y:S06]  /*cf30*/  BRA.DIV UR4, `(.L_x_60) ;  /* 0x0000004204e87947 */ /* 0x000fec000b800000 */
[----:B------:R-:W0:Y:S01]  /*cf40*/  SHFL.IDX PT, R14, R0, RZ, 0x181f ;  /* 0x00181fff000e7589 */ /* 0x000e2200000e0000 */
[----:B------:R-:W-:-:S03]  /*cf50*/  IMAD.IADD R5, R17, 0x1, R5 ;  /* 0x0000000111057824 */ /* 0x000fc600078e0205 */
[----:B------:R-:W1:Y:S02]  /*cf60*/  SHFL.IDX PT, R2, R4, RZ, 0x181f ;  /* 0x00181fff04027589 */ /* 0x000e6400000e0000 */
[C---:B------:R-:W-:Y:S02]  /*cf70*/  ISETP.GE.AND P1, PT, R5.reuse, UR41, PT ;  /* 0x0000002905007c0c */ /* 0x040fe4000bf26270 */
[----:B------:R-:W-:Y:S01]  /*cf80*/  SHFL.IDX PT, R6, R4, 0x1, 0x181f ;  /* 0x00381f0004067f89 */ /* 0x000fe200000e0000 */
[----:B------:R-:W-:-:S10]  /*cf90*/  IADD3 R7, R5, 0x10, RZ ;  /* 0x0000001005077810 */ /* 0x000fd40007ffe0ff */
[----:B0-----:R-:W-:-:S05]  /*cfa0*/  @!P1 IADD3 R14, P0, R10, R14, RZ ;  /* 0x0000000e0a0e9210 */ /* 0x001fca0007f1e0ff */
[----:B-1----:R-:W-:Y:S02]  /*cfb0*/  @!P1 IMAD.X R3, RZ, RZ, R2, P0 ;  /* 0x000000ffff039224 */ /* 0x002fe400000e0602 */
[----:B------:R-:W-:Y:S02]  /*cfc0*/  @!P1 IMAD.MOV.U32 R2, RZ, RZ, R14 ;  /* 0x000000ffff029224 */ /* 0x000fe400078e000e */
[----:B------:R-:W0:Y:S04]  /*cfd0*/  SHFL.IDX PT, R14, R0, 0x1, 0x181f ;  /* 0x00381f00000e7f89 */ /* 0x000e2800000e0000 */
[----:B-----5:R0:W-:Y:S01]  /*cfe0*/  @!P1 LDGSTS.E.BYPASS.LTC128B.128 [R8+0x14400], desc[UR50][R2.64], !P5 ;  /* 0x1440000002089fae */ /* 0x0201e2000e901d72 */
[----:B------:R-:W-:Y:S01]  /*cff0*/  ISETP.GE.AND P1, PT, R7, UR41, PT ;  /* 0x0000002907007c0c */ /* 0x000fe2000bf26270 */
[----:B------:R-:W-:-:S12]  /*d000*/  VIADD R7, R5, 0x20 ;  /* 0x0000002005077836 */ /* 0x000fd80000000000 */
[----:B0-----:R-:W-:Y:S02]  /*d010*/  @!P1 IADD3 R2, P0, R10, R14, RZ ;  /* 0x0000000e0a029210 */ /* 0x001fe40007f1e0ff */
[----:B------:R-:W0:Y:S03]  /*d020*/  SHFL.IDX PT, R14, R0, 0x2, 0x181f ;  /* 0x00581f00000e7f89 */ /* 0x000e2600000e0000 */
[----:B------:R-:W-:Y:S02]  /*d030*/  @!P1 IMAD.X R3, RZ, RZ, R6, P0 ;  /* 0x000000ffff039224 */ /* 0x000fe400000e0606 */
[----:B------:R-:W1:Y:S04]  /*d040*/  SHFL.IDX PT, R6, R4, 0x2, 0x181f ;  /* 0x00581f0004067f89 */ /* 0x000e6800000e0000 */
[----:B------:R0:W-:Y:S01]  /*d050*/  @!P1 LDGSTS.E.BYPASS.LTC128B.128 [R8+0x14c00], desc[UR50][R2.64], !P5 ;  /* 0x14c0000002089fae */ /* 0x0001e2000e901d72 */
[----:B------:R-:W-:Y:S01]  /*d060*/  ISETP.GE.AND P1, PT, R7, UR41, PT ;  /* 0x0000002907007c0c */ /* 0x000fe2000bf26270 */
[----:B------:R-:W-:-:S12]  /*d070*/  VIADD R7, R5, 0x30 ;  /* 0x0000003005077836 */ /* 0x000fd80000000000 */
[----:B0-----:R-:W-:Y:S02]  /*d080*/  @!P1 IADD3 R2, P0, R10, R14, RZ ;  /* 0x0000000e0a029210 */ /* 0x001fe40007f1e0ff */
[----:B------:R-:W0:Y:S03]  /*d090*/  SHFL.IDX PT, R14, R0, 0x3, 0x181f ;  /* 0x00781f00000e7f89 */ /* 0x000e2600000e0000 */
[----:B-1----:R-:W-:Y:S02]  /*d0a0*/  @!P1 IMAD.X R3, RZ, RZ, R6, P0 ;  /* 0x000000ffff039224 */ /* 0x002fe400000e0606 */
[----:B------:R-:W1:Y:S04]  /*d0b0*/  SHFL.IDX PT, R6, R4, 0x3, 0x181f ;  /* 0x00781f0004067f89 */ /* 0x000e6800000e0000 */
[----:B------:R0:W-:Y:S01]  /*d0c0*/  @!P1 LDGSTS.E.BYPASS.LTC128B.128 [R8+0x15400], desc[UR50][R2.64], !P5 ;  /* 0x1540000002089fae */ /* 0x0001e2000e901d72 */
[----:B------:R-:W-:Y:S01]  /*d0d0*/  ISETP.GE.AND P1, PT, R7, UR41, PT ;  /* 0x0000002907007c0c */ /* 0x000fe2000bf26270 */
[----:B------:R-:W-:-:S12]  /*d0e0*/  VIADD R7, R5, 0x40 ;  /* 0x0000004005077836 */ /* 0x000fd80000000000 */
[----:B0-----:R-:W-:Y:S02]  /*d0f0*/  @!P1 IADD3 R2, P0, R10, R14, RZ ;  /* 0x0000000e0a029210 */ /* 0x001fe40007f1e0ff */
[----:B------:R-:W0:Y:S02]  /*d100*/  SHFL.IDX PT, R14, R0, 0x4, 0x181f ;  /* 0x00981f00000e7f89 */ /* 0x000e2400000e0000 */
[----:B-1----:R-:W-:Y:S02]  /*d110*/  @!P1 IADD3.X R3, RZ, R6, RZ, P0, !PT ;  /* 0x00000006ff039210 */ /* 0x002fe400007fe4ff */
        /* <DEDUP_REMOVED lines=9> */
[----:B------:R-:W-:-:S02]  /*d1b0*/  ISETP.GE.AND P1, PT, R7, UR41, PT ;  /* 0x0000002907007c0c */ /* 0x000fc4000bf26270 */
[----:B------:R-:W-:-:S11]  /*d1c0*/  IADD3 R7, R5, 0x60, RZ ;  /* 0x0000006005077810 */ /* 0x000fd60007ffe0ff */
[----:B0-----:R-:W-:Y:S02]  /*d1d0*/  @!P1 IADD3 R2, P0, R10, R14, RZ ;  /* 0x0000000e0a029210 */ /* 0x001fe40007f1e0ff */
[----:B------:R-:W0:Y:S03]  /*d1e0*/  SHFL.IDX PT, R14, R0, 0x6, 0x181f ;  /* 0x00d81f00000e7f89 */ /* 0x000e2600000e0000 */
[----:B-1----:R-:W-:Y:S02]  /*d1f0*/  @!P1 IMAD.X R3, RZ, RZ, R6, P0 ;  /* 0x000000ffff039224 */ /* 0x002fe400000e0606 */
[----:B------:R-:W1:Y:S04]  /*d200*/  SHFL.IDX PT, R6, R4, 0x6, 0x181f ;  /* 0x00d81f0004067f89 */ /* 0x000e6800000e0000 */
[----:B------:R0:W-:Y:S01]  /*d210*/  @!P1 LDGSTS.E.BYPASS.LTC128B.128 [R8+0x16c00], desc[UR50][R2.64], !P5 ;  /* 0x16c0000002089fae */ /* 0x0001e2000e901d72 */
[----:B------:R-:W-:-:S13]  /*d220*/  ISETP.GE.AND P1, PT, R7, UR41, PT ;  /* 0x0000002907007c0c */ /* 0x000fda000bf26270 */
[----:B0-----:R-:W-:Y:S02]  /*d230*/  @!P1 IADD3 R2, P0, R10, R14, RZ ;  /* 0x0000000e0a029210 */ /* 0x001fe40007f1e0ff */
[----:B------:R0:W2:Y:S03]  /*d240*/  SHFL.IDX PT, R14, R0, 0x7, 0x181f ;  /* 0x00f81f00000e7f89 */ /* 0x0000a600000e0000 */
[----:B-1----:R-:W-:Y:S02]  /*d250*/  @!P1 IMAD.X R3, RZ, RZ, R6, P0 ;  /* 0x000000ffff039224 */ /* 0x002fe400000e0606 */
[----:B------:R0:W1:Y:S04]  /*d260*/  SHFL.IDX PT, R6, R4, 0x7, 0x181f ;  /* 0x00f81f0004067f89 */ /* 0x00006800000e0000 */
[----:B------:R0:W-:Y:S02]  /*d270*/  @!P1 LDGSTS.E.BYPASS.LTC128B.128 [R8+0x17400], desc[UR50][R2.64], !P5 ;  /* 0x1740000002089fae */ /* 0x0001e4000e901d72 */
.L_x_170:
[----:B------:R-:W-:-:S05]  /*d280*/  VIADD R5, R5, 0x70 ;  /* 0x0000007005057836 */ /* 0x000fca0000000000 */
[----:B------:R-:W-:-:S13]  /*d290*/  ISETP.GE.AND P0, PT, R5, UR41, PT ;  /* 0x0000002905007c0c */ /* 0x000fda000bf06270 */
[----:B0-2---:R-:W-:-:S05]  /*d2a0*/  @!P0 IADD3 R2, P1, R10, R14, RZ ;  /* 0x0000000e0a028210 */ /* 0x005fca0007f3e0ff */
[----:B-1----:R-:W-:-:S05]  /*d2b0*/  @!P0 IMAD.X R3, RZ, RZ, R6, P1 ;  /* 0x000000ffff038224 */ /* 0x002fca00008e0606 */
[----:B------:R-:W-:Y:S01]  /*d2c0*/  @!PT LDS RZ, [RZ] ;  /* 0x00000000fffff984 */ /* 0x000fe20000000800 */
[----:B------:R-:W-:Y:S01]  /*d2d0*/  @!PT LDS RZ, [RZ] ;  /* 0x00000000fffff984 */ /* 0x000fe20000000800 */
[----:B------:R-:W-:Y:S01]  /*d2e0*/  @!PT LDS RZ, [RZ] ;  /* 0x00000000fffff984 */ /* 0x000fe20000000800 */
[----:B------:R0:W-:Y:S01]  /*d2f0*/  @!P0 LDGSTS.E.BYPASS.LTC128B.128 [R8+0x17c00], desc[UR50][R2.64], !P5 ;  /* 0x17c0000002088fae */ /* 0x0001e2000e901d72 */
[----:B------:R-:W-:Y:S01]  /*d300*/  NOP ;  /* 0x0000000000007918 */ /* 0x000fe20000000000 */
[----:B------:R-:W-:Y:S02]  /*d310*/  SYNCS.ARRIVE.TRANS64.RED.A0T1 RZ, [UR42+0x22800], RZ ;  /* 0x022800ffffff79a7 */ /* 0x000fe4000820042a */
[----:B------:R-:W-:Y:S01]  /*d320*/  ARRIVES.LDGSTSBAR.64.TRANSCNT [UR42+0x22800] ;  /* 0x02280000ff0079b0 */ /* 0x000fe20008000aaa */
[----:B------:R-:W-:Y:S01]  /*d330*/  NOP ;  /* 0x0000000000007918 */ /* 0x000fe20000000000 */
[----:B------:R-:W-:Y:S01]  /*d340*/  ULOP3.LUT UR4, UR36, 0x1, URZ, 0xc, !UPT ;  /* 0x0000000124047892 */ /* 0x000fe2000f8e0c3f */
[----:B------:R-:W-:Y:S01]  /*d350*/  SYNCS.ARRIVE.TRANS64.A1T0 RZ, [UR42+0x22800], RZ ;  /* 0x022800ffffff79a7 */ /* 0x000fe2000810002a */
[----:B0-----:R-:W-:-:S04]  /*d360*/  MOV R2, UR40 ;  /* 0x0000002800027c02 */ /* 0x001fc80008000f00 */
[----:B------:R-:W-:-:S05]  /*d370*/  IMAD.U32 R0, RZ, RZ, UR4 ;  /* 0x00000004ff007e24 */ /* 0x000fca000f8e00ff */
[----:B------:R-:W-:-:S04]  /*d380*/  SHF.L.U32 R0, R0, 0x1f, RZ ;  /* 0x0000001f00007819 */ /* 0x000fc800000006ff */
[----:B------:R-:W0:Y:S02]  /*d390*/  SYNCS.PHASECHK.TRANS64.TRYWAIT P0, [UR42+0x22820], R0 ;  /* 0x02282000ff0075a7 */ /* 0x000e24000800016a */
[----:B0-----:R-:W-:Y:S05]  /*d3a0*/  @!P0 BRA `(.L_x_61) ;  /* 0x0000004400fc8947 */ /* 0x001fea0003800000 */
.L_x_171:
[----:B------:R-:W-:-:S13]  /*d3b0*/  ISETP.GE.AND P0, PT, R2, 0xa1, PT ;  /* 0x000000a10200780c */ /* 0x000fda0003f06270 */
[----:B------:R-:W-:Y:S05]  /*d3c0*/  @!P0 BRA `(.L_x_62) ;  /* 0x0000001800508947 */ /* 0x000fea0003800000 */
[----:B------:R1:W5:Y:S01]  /*d3d0*/  LDL.LU R30, [R1+0x4] ;  /* 0x00000400011e7983 */ /* 0x0003620000300800 */
[----:B------:R-:W-:Y:S02]  /*d3e0*/  IMAD.MOV.U32 R29, RZ, RZ, R36 ;  /* 0x000000ffff1d7224 */ /* 0x000fe400078e0024 */
[----:B------:R-:W-:-:S07]  /*d3f0*/  IMAD.U32 R37, RZ, RZ, UR43 ;  /* 0x0000002bff257e24 */ /* 0x000fce000f8e00ff */
.L_x_82:
[----:B0-2---:R-:W2:Y:S01]  /*d400*/  LDL R4, [R1+0xc] ;  /* 0x00000c0001047983 */ /* 0x005ea20000100800 */
[----:B0-----:R-:W0:Y:S01]  /*d410*/  LDC R3, c[0x0][0x430] ;  /* 0x00010c00ff037b82 */ /* 0x001e220000000800 */
[----:B------:R-:W-:Y:S01]  /*d420*/  ULDC.64 UR4, c[0x0][0x428] ;  /* 0x00010a0000047ab9 */ /* 0x000fe20000000a00 */
[----:B------:R-:W-:Y:S01]  /*d430*/  ULDC.64 UR6, c[0x0][0x418] ;  /* 0x0001060000067ab9 */ /* 0x000fe20000000a00 */
[----:B------:R-:W3:Y:S01]  /*d440*/  LDL R6, [R1] ;  /* 0x0000000001067983 */ /* 0x000ee20000100800 */
[----:B------:R-:W4:Y:S01]  /*d450*/  S2R R2, SR_TID.X ;  /* 0x0000000000027919 */ /* 0x000f220000002100 */
[----:B0-----:R-:W-:Y:S01]  /*d460*/  ISETP.NE.AND P1, PT, R3, 0x1, PT ;  /* 0x000000010300780c */ /* 0x001fe20003f25270 */
[----:B------:R-:W0:-:S12]  /*d470*/  S2R R7, SR_TID.X ;  /* 0x0000000000077919 */ /* 0x000e180000002100 */
[----:B------:R-:W1:Y:S01]  /*d480*/  @P1 LDC R3, c[0x0][0x434] ;  /* 0x00010d00ff031b82 */ /* 0x000e620000000800 */
[C---:B----4-:R-:W-:Y:S01]  /*d490*/  LOP3.LUT R0, R2.reuse, 0x7f, RZ, 0xc0, !PT ;  /* 0x0000007f02007812 */ /* 0x050fe200078ec0ff */
[----:B------:R-:W-:-:S03]  /*d4a0*/  IMAD.SHL.U32 R2, R2, 0x10, RZ ;  /* 0x0000001002027824 */ /* 0x000fc600078e00ff */
[----:B------:R-:W-:-:S03]  /*d4b0*/  SHF.R.U32.HI R0, RZ, 0x3, R0 ;  /* 0x00000003ff007819 */ /* 0x000fc60000011600 */
[----:B------:R-:W4:Y:S01]  /*d4c0*/  @P1 LDC R5, c[0x0][0x438] ;  /* 0x00010e00ff051b82 */ /* 0x000f220000000800 */
[----:B------:R-:W-:Y:S01]  /*d4d0*/  LOP3.LUT R2, R0, 0x70, R2, 0xf8, !PT ;  /* 0x0000007000027812 */ /* 0x000fe200078ef802 */
[----:B------:R-:W-:-:S04]  /*d4e0*/  IMAD.MOV.U32 R0, RZ, RZ, 0xa0 ;  /* 0x000000a0ff007424 */ /* 0x000fc800078e00ff */
[----:B------:R-:W-:-:S05]  /*d4f0*/  IMAD R11, R37, R0, UR38 ;  /* 0x00000026250b7e24 */ /* 0x000fca000f8e0200 */
[----:B------:R-:W-:-:S05]  /*d500*/  IADD3 R0, R2, R11, RZ ;  /* 0x0000000b02007210 */ /* 0x000fca0007ffe0ff */
[----:B-1----:R-:W-:-:S04]  /*d510*/  @P1 IMAD.HI.U32 R2, R0, R3, RZ ;  /* 0x0000000300021227 */ /* 0x002fc800078e00ff */
[----:B------:R-:W-:Y:S01]  /*d520*/  IMAD.MOV.U32 R10, RZ, RZ, R0 ;  /* 0x000000ffff0a7224 */ /* 0x000fe200078e0000 */
[----:B----4-:R-:W-:Y:S02]  /*d530*/  @P1 SHF.R.U32.HI R10, RZ, R5, R2 ;  /* 0x00000005ff0a1219 */ /* 0x010fe40000011602 */
[C---:B0-----:R-:W-:Y:S02]  /*d540*/  LOP3.LUT R12, R7.reuse, 0x7f, RZ, 0xc0, !PT ;  /* 0x0000007f070c7812 */ /* 0x041fe400078ec0ff */
[--C-:B------:R-:W-:Y:S01]  /*d550*/  SHF.R.S32.HI R3, RZ, 0x1f, R10.reuse ;  /* 0x0000001fff037819 */ /* 0x100fe2000001140a */
[----:B------:R-:W-:Y:S01]  /*d560*/  IMAD.MOV.U32 R2, RZ, RZ, R10 ;  /* 0x000000ffff027224 */ /* 0x000fe200078e000a */
[----:B------:R-:W-:Y:S01]  /*d570*/  SHF.R.U32.HI R12, RZ, 0x3, R12 ;  /* 0x00000003ff0c7819 */ /* 0x000fe2000001160c */
[----:B------:R-:W-:-:S05]  /*d580*/  IMAD.SHL.U32 R7, R7, 0x10, RZ ;  /* 0x0000001007077824 */ /* 0x000fca00078e00ff */
[----:B------:R-:W-:-:S04]  /*d590*/  LOP3.LUT R7, R12, 0x70, R7, 0xf8, !PT ;  /* 0x000000700c077812 */ /* 0x000fc800078ef807 */
[----:B------:R-:W-:-:S04]  /*d5a0*/  LOP3.LUT R7, R7, 0x80, RZ, 0xfc, !PT ;  /* 0x0000008007077812 */ /* 0x000fc800078efcff */
[----:B------:R-:W-:Y:S01]  /*d5b0*/  IADD3 R11, R7, R11, RZ ;  /* 0x0000000b070b7210 */ /* 0x000fe20007ffe0ff */
[----:B--2---:R-:W-:-:S04]  /*d5c0*/  IMAD R4, R4, UR4, RZ ;  /* 0x0000000404047c24 */ /* 0x004fc8000f8e02ff */
[C---:B---3--:R-:W-:Y:S02]  /*d5d0*/  IMAD R4, R6.reuse, UR5, R4 ;  /* 0x0000000506047c24 */ /* 0x048fe4000f8e0204 */
[----:B------:R-:W-:-:S04]  /*d5e0*/  IMAD.WIDE.U32 R2, R6, UR4, R2 ;  /* 0x0000000406027c25 */ /* 0x000fc8000f8e0002 */
[----:B------:R-:W-:Y:S01]  /*d5f0*/  IMAD.IADD R3, R4, 0x1, R3 ;  /* 0x0000000104037824 */ /* 0x000fe200078e0203 */
[----:B------:R-:W-:-:S04]  /*d600*/  LEA R8, P0, R2, UR6, 0x2 ;  /* 0x0000000602087c11 */ /* 0x000fc8000f8010ff */
[----:B------:R-:W-:Y:S02]  /*d610*/  LEA.HI.X R9, R2, UR7, R3, 0x2, P0 ;  /* 0x0000000702097c11 */ /* 0x000fe400080f1403 */
[----:B------:R-:W-:Y:S01]  /*d620*/  ISETP.GT.U32.AND P0, PT, R7, 0x9f, PT ;  /* 0x0000009f0700780c */ /* 0x000fe20003f04070 */
[----:B------:R-:W0:Y:S02]  /*d630*/  @P1 LDC R2, c[0x0][0x434] ;  /* 0x00010d00ff021b82 */ /* 0x000e240000000800 */
[----:B------:R-:W2:Y:S06]  /*d640*/  LDG.E R7, desc[UR50][R8.64] ;  /* 0x0000003208077981 */ /* 0x000eac000c1e1900 */
[----:B------:R-:W1:Y:S01]  /*d650*/  @P1 LDC R3, c[0x0][0x438] ;  /* 0x00010e00ff031b82 */ /* 0x000e620000000800 */
[----:B------:R-:W-:-:S02]  /*d660*/  IMAD.MOV.U32 R12, RZ, RZ, R11 ;  /* 0x000000ffff0c7224 */ /* 0x000fc400078e000b */
[----:B0-----:R-:W-:-:S05]  /*d670*/  @P1 IMAD.HI.U32 R2, R11, R2, RZ ;  /* 0x000000020b021227 */ /* 0x001fca00078e00ff */
[----:B-1----:R-:W-:-:S04]  /*d680*/  @P1 SHF.R.U32.HI R12, RZ, R3, R2 ;  /* 0x00000003ff0c1219 */ /* 0x002fc80000011602 */
[--C-:B------:R-:W-:Y:S01]  /*d690*/  @!P0 SHF.R.S32.HI R3, RZ, 0x1f, R12.reuse ;  /* 0x0000001fff038819 */ /* 0x100fe2000001140c */
[----:B------:R-:W-:-:S04]  /*d6a0*/  @!P0 IMAD.MOV.U32 R2, RZ, RZ, R12 ;  /* 0x000000ffff028224 */ /* 0x000fc800078e000c */
[----:B------:R-:W-:Y:S01]  /*d6b0*/  @!P0 IMAD.WIDE.U32 R2, R6, UR4, R2 ;  /* 0x0000000406028c25 */ /* 0x000fe2000f8e0002 */
[----:B------:R-:W-:Y:S01]  /*d6c0*/  IADD3 R36, R29, 0x1, RZ ;  /* 0x000000011d247810 */ /* 0x000fe20007ffe0ff */
[----:B------:R-:W-:Y:S02]  /*d6d0*/  ULDC UR4, c[0x0][0x430] ;  /* 0x00010c0000047ab9 */ /* 0x000fe40000000800 */
[----:B------:R-:W-:Y:S01]  /*d6e0*/  @!P0 IMAD.IADD R3, R4, 0x1, R3 ;  /* 0x0000000104038824 */ /* 0x000fe200078e0203 */
[----:B------:R-:W-:Y:S01]  /*d6f0*/  @!P0 LEA R4, P1, R2, UR6, 0x2 ;  /* 0x0000000602048c11 */ /* 0x000fe2000f8210ff */
[----:B------:R-:W-:-:S03]  /*d700*/  IMAD.MOV.U32 R6, RZ, RZ, RZ ;  /* 0x000000ffff067224 */ /* 0x000fc600078e00ff */
[----:B------:R-:W-:Y:S01]  /*d710*/  @!P0 LEA.HI.X R5, R2, UR7, R3, 0x2, P1 ;  /* 0x0000000702058c11 */ /* 0x000fe200088f1403 */
[----:B------:R-:W-:-:S04]  /*d720*/  IMAD.MOV R2, RZ, RZ, -R12 ;  /* 0x000000ffff027224 */ /* 0x000fc800078e0a0c */
[----:B-----5:R0:W5:Y:S01]  /*d730*/  @!P0 LDG.E R6, desc[UR50][R4.64] ;  /* 0x0000003204068981 */ /* 0x020162000c1e1900 */
[----:B------:R-:W-:-:S04]  /*d740*/  ISETP.NE.AND P0, PT, R36, 0x2, PT ;  /* 0x000000022400780c */ /* 0x000fc80003f05270 */
[----:B------:R-:W-:Y:S01]  /*d750*/  SEL R3, RZ, 0x1, P0 ;  /* 0x00000001ff037807 */ /* 0x000fe20000000000 */
[----:B0-----:R-:W-:-:S03]  /*d760*/  IMAD R5, R2, UR4, R11 ;  /* 0x0000000402057c24 */ /* 0x001fc6000f8e020b */
[----:B------:R-:W-:Y:S01]  /*d770*/  LOP3.LUT R2, R30, R3, RZ, 0x3c, !PT ;  /* 0x000000031e027212 */ /* 0x000fe200078e3cff */
[----:B------:R-:W-:-:S04]  /*d780*/  IMAD.U32 R14, RZ, RZ, UR47 ;  /* 0x0000002fff0e7e24 */ /* 0x000fc8000f8e00ff */
[----:B------:R0:W-:Y:S01]  /*d790*/  STL [R1+0x4], R2 ;  /* 0x0000040201007387 */ /* 0x0001e20000100800 */
[----:B------:R-:W-:Y:S01]  /*d7a0*/  ISETP.NE.AND P2, PT, R14, 0x3, PT ;  /* 0x000000030e00780c */ /* 0x000fe20003f45270 */
[----:B------:R-:W-:-:S04]  /*d7b0*/  IMAD.MOV R13, RZ, RZ, -R10 ;  /* 0x000000ffff0d7224 */ /* 0x000fc800078e0a0a */
[----:B------:R-:W-:Y:S02]  /*d7c0*/  IMAD R8, R13, UR4, R0 ;  /* 0x000000040d087c24 */ /* 0x000fe4000f8e0200 */
[----:B------:R-:W-:Y:S01]  /*d7d0*/  IMAD.MOV.U32 R0, RZ, RZ, R37 ;  /* 0x000000ffff007224 */ /* 0x000fe200078e0025 */
[----:B------:R-:W-:Y:S02]  /*d7e0*/  SEL R36, R36, RZ, P0 ;  /* 0x000000ff24247207 */ /* 0x000fe40000000000 */
[----:B------:R-:W-:Y:S02]  /*d7f0*/  IADD3 R37, R37, -0x1, RZ ;  /* 0xffffffff25257810 */ /* 0x000fe40007ffe0ff */
[----:B------:R-:W-:Y:S02]  /*d800*/  ISETP.GT.AND P1, PT, R0, RZ, PT ;  /* 0x000000ff0000720c */ /* 0x000fe40003f24270 */
[----:B--2---:R-:W-:Y:S01]  /*d810*/  SHF.R.S32.HI R34, RZ, 0x1f, R7 ;  /* 0x0000001fff227819 */ /* 0x004fe20000011407 */
[----:B0-----:R-:W-:Y:S10]  /*d820*/  @!P2 BRA `(.L_x_63) ;  /* 0x000000000004a947 */ /* 0x001ff40003800000 */
[----:B------:R-:W-:Y:S01]  /*d830*/  BPT.TRAP 0x1 ;  /* 0x000000040000795c */ /* 0x000fe20000300000 */
.L_x_63:
[----:B------:R-:W-:Y:S01]  /*d840*/  LEA R0, R36, UR42, 0x3 ;  /* 0x0000002a24007c11 */ /* 0x000fe2000f8e18ff */
[----:B------:R-:W-:Y:S01]  /*d850*/  BSSY B0, `(.L_x_64) ;  /* 0x0000005000007945 */ /* 0x000fe20003800000 */
[----:B------:R-:W-:Y:S02]  /*d860*/  SHF.L.U32 R35, R2, 0x1f, RZ ;  /* 0x0000001f02237819 */ /* 0x000fe400000006ff */
[----:B------:R-:W-:Y:S02]  /*d870*/  SHF.R.S32.HI R19, RZ, 0x1f, R8 ;  /* 0x0000001fff137819 */ /* 0x000fe40000011408 */
[----:B------:R-:W0:Y:S02]  /*d880*/  SYNCS.PHASECHK.TRANS64.TRYWAIT P0, [R0+URZ+0x22880], R35 ;  /* 0x02288023000075a7 */ /* 0x000e24000800017f */
[----:B0-----:R-:W-:Y:S05]  /*d890*/  @!P0 BRA `(.L_x_65) ;  /* 0x0000004000d88947 */ /* 0x001fea0003800000 */
.L_x_172:
[----:B------:R-:W-:Y:S05]  /*d8a0*/  BSYNC B0 ;  /* 0x0000000000007941 */ /* 0x000fea0003800000 */
.L_x_64:
[----:B------:R-:W2:Y:S01]  /*d8b0*/  LDL R10, [R1+0x8] ;  /* 0x00000800010a7983 */ /* 0x000ea20000100800 */
[----:B------:R-:W-:Y:S01]  /*d8c0*/  ULDC.64 UR4, c[0x0][0x328] ;  /* 0x0000ca0000047ab9 */ /* 0x000fe20000000a00 */
[----:B------:R-:W-:Y:S02]  /*d8d0*/  ULDC.64 UR6, c[0x0][0x338] ;  /* 0x0000ce0000067ab9 */ /* 0x000fe40000000a00 */
[----:B------:R-:W3:Y:S01]  /*d8e0*/  LDL R11, [R1+0x14] ;  /* 0x00001400010b7983 */ /* 0x000ee20000100800 */
[----:B------:R-:W-:Y:S01]  /*d8f0*/  IMAD R3, R19, UR4, RZ ;  /* 0x0000000413037c24 */ /* 0x000fe2000f8e02ff */
[----:B------:R-:W-:Y:S01]  /*d900*/  ULDC.64 UR8, c[0x0][0x330] ;  /* 0x0000cc0000087ab9 */ /* 0x000fe20000000a00 */
[----:B------:R-:W-:Y:S01]  /*d910*/  IMAD R4, R34, UR6, RZ ;  /* 0x0000000622047c24 */ /* 0x000fe2000f8e02ff */
[----:B------:R-:W-:Y:S01]  /*d920*/  SHF.R.S32.HI R32, RZ, 0x1f, R5 ;  /* 0x0000001fff207819 */ /* 0x000fe20000011405 */
[C---:B------:R-:W-:Y:S01]  /*d930*/  IMAD R9, R8.reuse, UR5, R3 ;  /* 0x0000000508097c24 */ /* 0x040fe2000f8e0203 */
[----:B------:R-:W-:Y:S01]  /*d940*/  ULDC.64 UR10, c[0x0][0x318] ;  /* 0x0000c600000a7ab9 */ /* 0x000fe20000000a00 */
[----:B------:R-:W-:Y:S01]  /*d950*/  IMAD.WIDE.U32 R2, R8, UR4, RZ ;  /* 0x0000000408027c25 */ /* 0x000fe2000f8e00ff */
[----:B-----5:R-:W-:-:S02]  /*d960*/  SHF.R.S32.HI R33, RZ, 0x1f, R6 ;  /* 0x0000001fff217819 */ /* 0x020fc40000011406 */
[----:B------:R-:W-:Y:S01]  /*d970*/  LOP3.LUT P2, RZ, R28, 0x1, RZ, 0xc0, !PT ;  /* 0x000000011cff7812 */ /* 0x000fe2000784c0ff */
[----:B------:R-:W-:Y:S02]  /*d980*/  IMAD.IADD R3, R3, 0x1, R9 ;  /* 0x0000000103037824 */ /* 0x000fe400078e0209 */
[C---:B------:R-:W-:Y:S02]  /*d990*/  IMAD R4, R7.reuse, UR7, R4 ;  /* 0x0000000707047c24 */ /* 0x040fe4000f8e0204 */
[----:B------:R-:W-:-:S04]  /*d9a0*/  IMAD.WIDE.U32 R2, R7, UR6, R2 ;  /* 0x0000000607027c25 */ /* 0x000fc8000f8e0002 */
[----:B------:R-:W-:Y:S02]  /*d9b0*/  IMAD.IADD R3, R3, 0x1, R4 ;  /* 0x0000000103037824 */ /* 0x000fe400078e0204 */
[----:B------:R-:W-:Y:S02]  /*d9c0*/  IMAD R4, R32, UR4, RZ ;  /* 0x0000000420047c24 */ /* 0x000fe4000f8e02ff */
[----:B------:R-:W-:-:S04]  /*d9d0*/  IMAD.WIDE.U32 R2, R16, UR8, R2 ;  /* 0x0000000810027c25 */ /* 0x000fc8000f8e0002 */
[----:B------:R-:W-:Y:S02]  /*d9e0*/  IMAD R4, R5, UR5, R4 ;  /* 0x0000000505047c24 */ /* 0x000fe4000f8e0204 */
[----:B--2---:R-:W-:-:S04]  /*d9f0*/  IMAD R9, R10, UR8, RZ ;  /* 0x000000080a097c24 */ /* 0x004fc8000f8e02ff */
[----:B------:R-:W-:Y:S01]  /*da00*/  IMAD R18, R16, UR9, R9 ;  /* 0x0000000910127c24 */ /* 0x000fe2000f8e0209 */
[----:B------:R-:W-:Y:S01]  /*da10*/  IADD3 R9, P0, R2, UR10, RZ ;  /* 0x0000000a02097c10 */ /* 0x000fe2000ff1e0ff */
[----:B---3--:R-:W-:-:S03]  /*da20*/  IMAD R31, R36, 0x5000, R11 ;  /* 0x00005000241f7824 */ /* 0x008fc600078e020b */
[----:B------:R-:W-:Y:S01]  /*da30*/  IADD3.X R10, R18, UR11, R3, P0, !PT ;  /* 0x0000000b120a7c10 */ /* 0x000fe200087fe403 */
[----:B------:R-:W-:Y:S01]  /*da40*/  IMAD.WIDE.U32 R2, R5, UR4, RZ ;  /* 0x0000000405027c25 */ /* 0x000fe2000f8e00ff */
[----:B------:R-:W-:-:S03]  /*da50*/  UMOV UR4, 0xffffffff ;  /* 0xffffffff00047882 */ /* 0x000fc60000000000 */
[----:B------:R-:W-:Y:S02]  /*da60*/  IMAD.IADD R3, R3, 0x1, R4 ;  /* 0x0000000103037824 */ /* 0x000fe400078e0204 */
[----:B------:R-:W-:Y:S02]  /*da70*/  IMAD R4, R33, UR6, RZ ;  /* 0x0000000621047c24 */ /* 0x000fe4000f8e02ff */
[----:B------:R-:W-:-:S04]  /*da80*/  IMAD.WIDE.U32 R2, R6, UR6, R2 ;  /* 0x0000000606027c25 */ /* 0x000fc8000f8e0002 */
[----:B------:R-:W-:-:S04]  /*da90*/  IMAD R4, R6, UR7, R4 ;  /* 0x0000000706047c24 */ /* 0x000fc8000f8e0204 */
[----:B------:R-:W-:Y:S02]  /*daa0*/  IMAD.IADD R3, R3, 0x1, R4 ;  /* 0x0000000103037824 */ /* 0x000fe400078e0204 */
[----:B------:R-:W-:-:S03]  /*dab0*/  IMAD.WIDE.U32 R2, R16, UR8, R2 ;  /* 0x0000000810027c25 */ /* 0x000fc6000f8e0002 */
[----:B------:R-:W-:-:S04]  /*dac0*/  IADD3 R17, P0, R2, UR10, RZ ;  /* 0x0000000a02117c10 */ /* 0x000fc8000ff1e0ff */
[----:B------:R-:W-:Y:S01]  /*dad0*/  IADD3.X R18, R18, UR11, R3, P0, !PT ;  /* 0x0000000b12127c10 */ /* 0x000fe200087fe403 */
[----:B------:R-:W-:Y:S08]  /*dae0*/  BRA.DIV UR4, `(.L_x_66) ;  /* 0x0000004204587947 */ /* 0x000ff0000b800000 */
[----:B------:R-:W1:Y:S01]  /*daf0*/  S2R R3, SR_TID.X ;  /* 0x0000000000037919 */ /* 0x000e620000002100 */
[----:B------:R-:W2:Y:S04]  /*db00*/  SHFL.IDX PT, R2, R9, 0x1, 0x181f ;  /* 0x00381f0009027f89 */ /* 0x000ea800000e0000 */
[----:B------:R-:W-:Y:S04]  /*db10*/  SHFL.IDX PT, R26, R9, 0x3, 0x181f ;  /* 0x00781f00091a7f89 */ /* 0x000fe800000e0000 */
[----:B------:R-:W-:Y:S04]  /*db20*/  SHFL.IDX PT, R20, R10, 0x3, 0x181f ;  /* 0x00781f000a147f89 */ /* 0x000fe800000e0000 */
[----:B------:R-:W-:Y:S04]  /*db30*/  SHFL.IDX PT, R24, R9, 0x4, 0x181f ;  /* 0x00981f0009187f89 */ /* 0x000fe800000e0000 */
[----:B------:R-:W-:Y:S04]  /*db40*/  SHFL.IDX PT, R22, R9, 0x5, 0x181f ;  /* 0x00b81f0009167f89 */ /* 0x000fe800000e0000 */
[----:B------:R-:W-:Y:S04]  /*db50*/  SHFL.IDX PT, R21, R10, 0x6, 0x181f ;  /* 0x00d81f000a157f89 */ /* 0x000fe800000e0000 */
[----:B------:R-:W-:Y:S01]  /*db60*/  SHFL.IDX PT, R14, R9, RZ, 0x181f ;  /* 0x00181fff090e7589 */ /* 0x000fe200000e0000 */
[----:B-1----:R-:W-:-:S03]  /*db70*/  SHF.L.U32 R11, R3, 0x4, RZ ;  /* 0x00000004030b7819 */ /* 0x002fc600000006ff */
[----:B------:R-:W-:Y:S01]  /*db80*/  SHFL.IDX PT, R4, R10, RZ, 0x181f ;  /* 0x00181fff0a047589 */ /* 0x000fe200000e0000 */
[----:B------:R-:W-:-:S03]  /*db90*/  LOP3.LUT R11, R11, 0x70, RZ, 0xc0, !PT ;  /* 0x000000700b0b7812 */ /* 0x000fc600078ec0ff */
[----:B------:R-:W1:Y:S01]  /*dba0*/  SHFL.IDX PT, R3, R10, 0x1, 0x181f ;  /* 0x00381f000a037f89 */ /* 0x000e6200000e0000 */
[----:B--2---:R-:W-:-:S03]  /*dbb0*/  IADD3 R12, P0, R11, R2, RZ ;  /* 0x000000020b0c7210 */ /* 0x004fc60007f1e0ff */
[----:B------:R-:W2:Y:S02]  /*dbc0*/  SHFL.IDX PT, R2, R9, 0x2, 0x181f ;  /* 0x00581f0009027f89 */ /* 0x000ea400000e0000 */
[----:B-1----:R-:W-:Y:S02]  /*dbd0*/  IMAD.X R13, RZ, RZ, R3, P0 ;  /* 0x000000ffff0d7224 */ /* 0x002fe400000e0603 */
[----:B------:R-:W1:Y:S01]  /*dbe0*/  SHFL.IDX PT, R3, R10, 0x2, 0x181f ;  /* 0x00581f000a037f89 */ /* 0x000e6200000e0000 */
[----:B--2---:R-:W-:-:S05]  /*dbf0*/  IADD3 R2, P0, R11, R2, RZ ;  /* 0x000000020b027210 */ /* 0x004fca0007f1e0ff */
[----:B-1----:R-:W-:Y:S01]  /*dc00*/  IMAD.X R3, RZ, RZ, R3, P0 ;  /* 0x000000ffff037224 */ /* 0x002fe200000e0603 */
[----:B------:R-:W-:-:S05]  /*dc10*/  IADD3 R26, P0, R11, R26, RZ ;  /* 0x0000001a0b1a7210 */ /* 0x000fca0007f1e0ff */
[----:B------:R-:W-:Y:S01]  /*dc20*/  IMAD.X R27, RZ, RZ, R20, P0 ;  /* 0x000000ffff1b7224 */ /* 0x000fe200000e0614 */
[C---:B------:R-:W-:Y:S01]  /*dc30*/  IADD3 R24, P0, R11.reuse, R24, RZ ;  /* 0x000000180b187210 */ /* 0x040fe20007f1e0ff */
[----:B------:R-:W1:Y:S04]  /*dc40*/  SHFL.IDX PT, R20, R10, 0x4, 0x181f ;  /* 0x00981f000a147f89 */ /* 0x000e6800000e0000 */
[----:B-1----:R-:W-:Y:S01]  /*dc50*/  IMAD.X R25, RZ, RZ, R20, P0 ;  /* 0x000000ffff197224 */ /* 0x002fe200000e0614 */
[----:B------:R-:W-:Y:S01]  /*dc60*/  IADD3 R22, P0, R11, R22, RZ ;  /* 0x000000160b167210 */ /* 0x000fe20007f1e0ff */
[----:B------:R-:W1:Y:S04]  /*dc70*/  SHFL.IDX PT, R20, R10, 0x5, 0x181f ;  /* 0x00b81f000a147f89 */ /* 0x000e6800000e0000 */
[----:B------:R-:W-:Y:S01]  /*dc80*/  SHFL.IDX PT, R10, R10, 0x7, 0x181f ;  /* 0x00f81f000a0a7f89 */ /* 0x000fe200000e0000 */
[----:B-1----:R-:W-:-:S03]  /*dc90*/  IADD3.X R23, RZ, R20, RZ, P0, !PT ;  /* 0x00000014ff177210 */ /* 0x002fc600007fe4ff */
[----:B------:R-:W1:Y:S04]  /*dca0*/  SHFL.IDX PT, R20, R9, 0x6, 0x181f ;  /* 0x00d81f0009147f89 */ /* 0x000e6800000e0000 */
[----:B------:R-:W-:Y:S01]  /*dcb0*/  SHFL.IDX PT, R9, R9, 0x7, 0x181f ;  /* 0x00f81f0009097f89 */ /* 0x000fe200000e0000 */
[----:B-1----:R-:W-:-:S05]  /*dcc0*/  IADD3 R20, P0, R11, R20, RZ ;  /* 0x000000140b147210 */ /* 0x002fca0007f1e0ff */
[----:B------:R-:W-:Y:S01]  /*dcd0*/  IMAD.X R21, RZ, RZ, R21, P0 ;  /* 0x000000ffff157224 */ /* 0x000fe200000e0615 */
[----:B------:R-:W-:-:S05]  /*dce0*/  IADD3 R14, P0, R11, R14, RZ ;  /* 0x0000000e0b0e7210 */ /* 0x000fca0007f1e0ff */
[----:B------:R-:W-:Y:S02]  /*dcf0*/  IMAD.X R15, RZ, RZ, R4, P0 ;  /* 0x000000ffff0f7224 */ /* 0x000fe400000e0604 */
[----:B------:R-:W-:-:S05]  /*dd00*/  VIADD R4, R31, UR42 ;  /* 0x0000002a1f047c36 */ /* 0x000fca0008000000 */
[----:B------:R-:W-:Y:S04]  /*dd10*/  LDGSTS.E.BYPASS.LTC128B.128 [R4+0xa400], desc[UR50][R14.64], !P2 ;  /* 0x0a4000000e047fae */ /* 0x000fe8000d101d72 */
[----:B------:R-:W-:Y:S04]  /*dd20*/  LDGSTS.E.BYPASS.LTC128B.128 [R4+0xac00], desc[UR50][R12.64], !P2 ;  /* 0x0ac000000c047fae */ /* 0x000fe8000d101d72 */
[----:B------:R1:W-:Y:S04]  /*dd30*/  LDGSTS.E.BYPASS.LTC128B.128 [R4+0xb400], desc[UR50][R2.64], !P2 ;  /* 0x0b40000002047fae */ /* 0x0003e8000d101d72 */
[----:B------:R-:W-:Y:S04]  /*dd40*/  LDGSTS.E.BYPASS.LTC128B.128 [R4+0xbc00], desc[UR50][R26.64], !P2 ;  /* 0x0bc000001a047fae */ /* 0x000fe8000d101d72 */
[----:B------:R-:W-:Y:S04]  /*dd50*/  LDGSTS.E.BYPASS.LTC128B.128 [R4+0xc400], desc[UR50][R24.64], !P2 ;  /* 0x0c40000018047fae */ /* 0x000fe8000d101d72 */
[----:B-1----:R-:W1:Y:S04]  /*dd60*/  SHFL.IDX PT, R2, R17, RZ, 0x181f ;  /* 0x00181fff11027589 */ /* 0x002e6800000e0000 */
[----:B------:R-:W2:Y:S04]  /*dd70*/  SHFL.IDX PT, R3, R18, RZ, 0x181f ;  /* 0x00181fff12037589 */ /* 0x000ea800000e0000 */
[----:B------:R-:W-:Y:S04]  /*dd80*/  LDGSTS.E.BYPASS.LTC128B.128 [R4+0xcc00], desc[UR50][R22.64], !P2 ;  /* 0x0cc0000016047fae */ /* 0x000fe8000d101d72 */
[----:B------:R-:W-:Y:S04]  /*dd90*/  LDGSTS.E.BYPASS.LTC128B.128 [R4+0xd400], desc[UR50][R20.64], !P2 ;  /* 0x0d40000014047fae */ /* 0x000fe8000d101d72 */
[----:B------:R-:W3:Y:S01]  /*dda0*/  SHFL.IDX PT, R18, R18, 0x1, 0x181f ;  /* 0x00381f0012127f89 */ /* 0x000ee200000e0000 */
[----:B-1----:R-:W-:-:S05]  /*ddb0*/  IADD3 R12, P0, R11, R2, RZ ;  /* 0x000000020b0c7210 */ /* 0x002fca0007f1e0ff */
[----:B--2---:R-:W-:Y:S01]  /*ddc0*/  IMAD.X R13, RZ, RZ, R3, P0 ;  /* 0x000000ffff0d7224 */ /* 0x004fe200000e0603 */
[----:B------:R-:W-:-:S04]  /*ddd0*/  IADD3 R2, P0, R11, R9, RZ ;  /* 0x000000090b027210 */ /* 0x000fc80007f1e0ff */
[----:B------:R-:W-:-:S05]  /*dde0*/  IADD3.X R3, RZ, R10, RZ, P0, !PT ;  /* 0x0000000aff037210 */ /* 0x000fca00007fe4ff */
[----:B------:R1:W-:Y:S04]  /*ddf0*/  LDGSTS.E.BYPASS.LTC128B.128 [R4+0xdc00], desc[UR50][R2.64], !P2 ;  /* 0x0dc0000002047fae */ /* 0x0003e8000d101d72 */
[----:B------:R2:W-:Y:S04]  /*de00*/  LDGSTS.E.BYPASS.LTC128B.128 [R4+0xe400], desc[UR50][R12.64], !P2 ;  /* 0x0e4000000c047fae */ /* 0x0005e8000d101d72 */
[----:B-1-3--:R2:W1:Y:S02]  /*de10*/  SHFL.IDX PT, R2, R17, 0x1, 0x181f ;  /* 0x00381f0011027f89 */ /* 0x00a46400000e0000 */
.L_x_194:
[----:B------:R-:W3:Y:S02]  /*de20*/  S2R R3, SR_TID.X ;  /* 0x0000000000037919 */ /* 0x000ee40000002100 */
[----:B---3--:R-:W-:-:S05]  /*de30*/  IMAD.SHL.U32 R3, R3, 0x10, RZ ;  /* 0x0000001003037824 */ /* 0x008fca00078e00ff */
[----:B------:R-:W-:-:S04]  /*de40*/  LOP3.LUT R3, R3, 0x70, RZ, 0xc0, !PT ;  /* 0x0000007003037812 */ /* 0x000fc800078ec0ff */
[----:B-1----:R-:W-:-:S05]  /*de50*/  IADD3 R2, P0, R3, R2, RZ ;  /* 0x0000000203027210 */ /* 0x002fca0007f1e0ff */
[----:B------:R-:W-:Y:S01]  /*de60*/  IMAD.X R3, RZ, RZ, R18, P0 ;  /* 0x000000ffff037224 */ /* 0x000fe200000e0612 */
[----:B------:R-:W-:-:S04]  /*de70*/  PLOP3.LUT P0, PT, PT, PT, PT, 0x80, 0x0 ;  /* 0x000000000000781c */ /* 0x000fc80003f0f070 */
[----:B------:R-:W-:Y:S01]  /*de80*/  @!PT LDS RZ, [RZ] ;  /* 0x00000000fffff984 */ /* 0x000fe20000000800 */
[----:B------:R-:W-:Y:S01]  /*de90*/  @!PT LDS RZ, [RZ] ;  /* 0x00000000fffff984 */ /* 0x000fe20000000800 */
[----:B------:R-:W-:Y:S01]  /*dea0*/  @!PT LDS RZ, [RZ] ;  /* 0x00000000fffff984 */ /* 0x000fe20000000800 */
[----:B------:R1:W-:Y:S01]  /*deb0*/  LDGSTS.E.BYPASS.LTC128B.128 [R4+0xec00], desc[UR50][R2.64], !P2 ;  /* 0x0ec0000002047fae */ /* 0x0003e2000d101d72 */
[----:B------:R-:W-:-:S08]  /*dec0*/  NOP ;  /* 0x0000000000007918 */ /* 0x000fd00000000000 */
.L_x_67:
        /* <DEDUP_REMOVED lines=11> */
.L_x_68:
[----:B------:R1:W-:Y:S01]  /*df80*/  SYNCS.ARRIVE.TRANS64.A1T0 RZ, [R0+URZ+0x22870], RZ ;  /* 0x022870ff00ff79a7 */ /* 0x0003e2000810003f */
[----:B------:R-:W-:Y:S05]  /*df90*/  @!P3 BRA `(.L_x_69) ;  /* 0x000000000004b947 */ /* 0x000fea0003800000 */
[----:B------:R-:W-:Y:S01]  /*dfa0*/  BPT.TRAP 0x1 ;  /* 0x000000040000795c */ /* 0x000fe20000300000 */
.L_x_69:
[----:B------:R-:W3:Y:S01]  /*dfb0*/  SYNCS.PHASECHK.TRANS64.TRYWAIT P0, [R0+URZ+0x22840], R35 ;  /* 0x02284023000075a7 */ /* 0x000ee2000800017f */
[----:B------:R-:W-:Y:S04]  /*dfc0*/  BSSY B0, `(.L_x_70) ;  /* 0x0000002000007945 */ /* 0x000fe80003800000 */
[----:B---3--:R-:W-:Y:S05]  /*dfd0*/  @!P0 BRA `(.L_x_71) ;  /* 0x0000004400d88947 */ /* 0x008fea0003800000 */
.L_x_195:
[----:B------:R-:W-:Y:S05]  /*dfe0*/  BSYNC B0 ;  /* 0x0000000000007941 */ /* 0x000fea0003800000 */
.L_x_70:
[----:B------:R-:W4:Y:S01]  /*dff0*/  LDL R10, [R1+0x8] ;  /* 0x00000800010a7983 */ /* 0x000f220000100800 */
[----:B------:R-:W-:Y:S01]  /*e000*/  ULDC.64 UR4, c[0x0][0x300] ;  /* 0x0000c00000047ab9 */ /* 0x000fe20000000a00 */
[----:B------:R-:W-:Y:S01]  /*e010*/  ULDC.64 UR6, c[0x0][0x310] ;  /* 0x0000c40000067ab9 */ /* 0x000fe20000000a00 */
[----:B------:R-:W-:Y:S01]  /*e020*/  IMAD R19, R19, UR4, RZ ;  /* 0x0000000413137c24 */ /* 0x000fe2000f8e02ff */
[----:B------:R-:W-:Y:S01]  /*e030*/  ULDC.64 UR8, c[0x0][0x308] ;  /* 0x0000c20000087ab9 */ /* 0x000fe20000000a00 */
[----:B------:R-:W-:Y:S01]  /*e040*/  IMAD.WIDE.U32 R2, R8, UR4, RZ ;  /* 0x0000000408027c25 */ /* 0x000fe2000f8e00ff */
[----:B------:R-:W5:Y:S01]  /*e050*/  S2R R11, SR_TID.X ;  /* 0x00000000000b7919 */ /* 0x000f620000002100 */
[----:B------:R-:W-:Y:S01]  /*e060*/  ULDC.64 UR10, c[0x0][0x2e8] ;  /* 0x0000ba00000a7ab9 */ /* 0x000fe20000000a00 */
[----:B------:R-:W-:Y:S01]  /*e070*/  LOP3.LUT P2, RZ, R28, 0x1, RZ, 0xc0, !PT ;  /* 0x000000011cff7812 */ /* 0x000fe2000784c0ff */
[----:B------:R-:W-:Y:S02]  /*e080*/  IMAD R19, R8, UR5, R19 ;  /* 0x0000000508137c24 */ /* 0x000fe4000f8e0213 */
[----:B------:R-:W-:-:S02]  /*e090*/  IMAD R34, R34, UR6, RZ ;  /* 0x0000000622227c24 */ /* 0x000fc4000f8e02ff */
[----:B------:R-:W-:Y:S02]  /*e0a0*/  IMAD.IADD R3, R3, 0x1, R19 ;  /* 0x0000000103037824 */ /* 0x000fe400078e0213 */
[C---:B------:R-:W-:Y:S02]  /*e0b0*/  IMAD R9, R7.reuse, UR7, R34 ;  /* 0x0000000707097c24 */ /* 0x040fe4000f8e0222 */
[----:B------:R-:W-:-:S04]  /*e0c0*/  IMAD.WIDE.U32 R2, R7, UR6, R2 ;  /* 0x0000000607027c25 */ /* 0x000fc8000f8e0002 */
[----:B------:R-:W-:Y:S01]  /*e0d0*/  IMAD R32, R32, UR4, RZ ;  /* 0x0000000420207c24 */ /* 0x000fe2000f8e02ff */
[----:B------:R-:W-:Y:S01]  /*e0e0*/  IADD3 R3, R3, R9, RZ ;  /* 0x0000000903037210 */ /* 0x000fe20007ffe0ff */
[----:B------:R-:W-:Y:S02]  /*e0f0*/  IMAD R33, R33, UR6, RZ ;  /* 0x0000000621217c24 */ /* 0x000fe4000f8e02ff */
[----:B------:R-:W-:-:S04]  /*e100*/  IMAD.WIDE.U32 R2, R16, UR8, R2 ;  /* 0x0000000810027c25 */ /* 0x000fc8000f8e0002 */
[----:B------:R-:W-:Y:S01]  /*e110*/  IMAD R33, R6, UR7, R33 ;  /* 0x0000000706217c24 */ /* 0x000fe2000f8e0221 */
[----:B------:R-:W-:Y:S01]  /*e120*/  IADD3 R8, P0, R2, UR10, RZ ;  /* 0x0000000a02087c10 */ /* 0x000fe2000ff1e0ff */
[----:B-----5:R-:W-:-:S05]  /*e130*/  IMAD.SHL.U32 R24, R11, 0x10, RZ ;  /* 0x000000100b187824 */ /* 0x020fca00078e00ff */
[----:B------:R-:W-:Y:S01]  /*e140*/  LOP3.LUT R24, R24, 0x70, RZ, 0xc0, !PT ;  /* 0x0000007018187812 */ /* 0x000fe200078ec0ff */
[----:B----4-:R-:W-:-:S04]  /*e150*/  IMAD R7, R10, UR8, RZ ;  /* 0x000000080a077c24 */ /* 0x010fc8000f8e02ff */
[----:B------:R-:W-:Y:S02]  /*e160*/  IMAD R10, R16, UR9, R7 ;  /* 0x00000009100a7c24 */ /* 0x000fe4000f8e0207 */
[----:B------:R-:W-:-:S03]  /*e170*/  IMAD R7, R5, UR5, R32 ;  /* 0x0000000505077c24 */ /* 0x000fc6000f8e0220 */
[----:B------:R-:W-:Y:S01]  /*e180*/  IADD3.X R9, R10, UR11, R3, P0, !PT ;  /* 0x0000000b0a097c10 */ /* 0x000fe200087fe403 */
        /* <DEDUP_REMOVED lines=9> */
[----:B------:R-:W4:Y:S04]  /*e220*/  SHFL.IDX PT, R14, R8, 0x1, 0x181f ;  /* 0x00381f00080e7f89 */ /* 0x000f2800000e0000 */
[----:B------:R-:W5:Y:S04]  /*e230*/  SHFL.IDX PT, R3, R9, 0x1, 0x181f ;  /* 0x00381f0009037f89 */ /* 0x000f6800000e0000 */
[----:B--2---:R-:W-:Y:S04]  /*e240*/  SHFL.IDX PT, R17, R9, 0x3, 0x181f ;  /* 0x00781f0009117f89 */ /* 0x004fe800000e0000 */
[----:B------:R-:W-:Y:S04]  /*e250*/  SHFL.IDX PT, R20, R8, 0x4, 0x181f ;  /* 0x00981f0008147f89 */ /* 0x000fe800000e0000 */
[----:B------:R-:W-:Y:S04]  /*e260*/  SHFL.IDX PT, R18, R8, 0x5, 0x181f ;  /* 0x00b81f0008127f89 */ /* 0x000fe800000e0000 */
[----:B------:R-:W-:Y:S01]  /*e270*/  SHFL.IDX PT, R12, R8, RZ, 0x181f ;  /* 0x00181fff080c7589 */ /* 0x000fe200000e0000 */
[----:B----4-:R-:W-:-:S03]  /*e280*/  IADD3 R6, P0, R24, R14, RZ ;  /* 0x0000000e18067210 */ /* 0x010fc60007f1e0ff */
[----:B------:R-:W2:Y:S02]  /*e290*/  SHFL.IDX PT, R14, R8, 0x2, 0x181f ;  /* 0x00581f00080e7f89 */ /* 0x000ea400000e0000 */
[----:B-----5:R-:W-:Y:S02]  /*e2a0*/  IMAD.X R7, RZ, RZ, R3, P0 ;  /* 0x000000ffff077224 */ /* 0x020fe400000e0603 */
[----:B------:R-:W4:Y:S01]  /*e2b0*/  SHFL.IDX PT, R3, R9, 0x2, 0x181f ;  /* 0x00581f0009037f89 */ /* 0x000f2200000e0000 */
[----:B--2---:R-:W-:-:S03]  /*e2c0*/  IADD3 R2, P0, R24, R14, RZ ;  /* 0x0000000e18027210 */ /* 0x004fc60007f1e0ff */
[----:B------:R-:W2:Y:S01]  /*e2d0*/  SHFL.IDX PT, R14, R8, 0x3, 0x181f ;  /* 0x00781f00080e7f89 */ /* 0x000ea200000e0000 */
[----:B----4-:R-:W-:Y:S02]  /*e2e0*/  IADD3.X R3, RZ, R3, RZ, P0, !PT ;  /* 0x00000003ff037210 */ /* 0x010fe400007fe4ff */
[C---:B--2---:R-:W-:Y:S02]  /*e2f0*/  IADD3 R22, P0, R24.reuse, R14, RZ ;  /* 0x0000000e18167210 */ /* 0x044fe40007f1e0ff */
[----:B------:R-:W-:Y:S03]  /*e300*/  SHFL.IDX PT, R14, R8, 0x6, 0x181f ;  /* 0x00d81f00080e7f89 */ /* 0x000fe600000e0000 */
[----:B------:R-:W-:Y:S01]  /*e310*/  IMAD.X R23, RZ, RZ, R17, P0 ;  /* 0x000000ffff177224 */ /* 0x000fe200000e0611 */
[C---:B------:R-:W-:Y:S01]  /*e320*/  IADD3 R20, P0, R24.reuse, R20, RZ ;  /* 0x0000001418147210 */ /* 0x040fe20007f1e0ff */
[----:B------:R-:W2:Y:S04]  /*e330*/  SHFL.IDX PT, R17, R9, 0x4, 0x181f ;  /* 0x00981f0009117f89 */ /* 0x000ea800000e0000 */
[----:B--2---:R-:W-:Y:S01]  /*e340*/  IMAD.X R21, RZ, RZ, R17, P0 ;  /* 0x000000ffff157224 */ /* 0x004fe200000e0611 */
[C---:B------:R-:W-:Y:S01]  /*e350*/  IADD3 R18, P0, R24.reuse, R18, RZ ;  /* 0x0000001218127210 */ /* 0x040fe20007f1e0ff */
[----:B------:R-:W2:Y:S04]  /*e360*/  SHFL.IDX PT, R17, R9, 0x5, 0x181f ;  /* 0x00b81f0009117f89 */ /* 0x000ea800000e0000 */
[----:B--2---:R-:W-:Y:S01]  /*e370*/  IMAD.X R19, RZ, RZ, R17, P0 ;  /* 0x000000ffff137224 */ /* 0x004fe200000e0611 */
[C---:B------:R-:W-:Y:S01]  /*e380*/  IADD3 R12, P0, R24.reuse, R12, RZ ;  /* 0x0000000c180c7210 */ /* 0x040fe20007f1e0ff */
[----:B------:R-:W2:Y:S04]  /*e390*/  SHFL.IDX PT, R17, R9, RZ, 0x181f ;  /* 0x00181fff09117589 */ /* 0x000ea800000e0000 */
[----:B--2---:R-:W-:Y:S01]  /*e3a0*/  IMAD.X R13, RZ, RZ, R17, P0 ;  /* 0x000000ffff0d7224 */ /* 0x004fe200000e0611 */
[----:B------:R-:W-:Y:S01]  /*e3b0*/  IADD3 R14, P0, R24, R14, RZ ;  /* 0x0000000e180e7210 */ /* 0x000fe20007f1e0ff */
[----:B------:R-:W2:Y:S04]  /*e3c0*/  SHFL.IDX PT, R17, R9, 0x6, 0x181f ;  /* 0x00d81f0009117f89 */ /* 0x000ea800000e0000 */
[----:B------:R-:W-:Y:S04]  /*e3d0*/  LDGSTS.E.BYPASS.LTC128B.128 [R4+0x18400], desc[UR50][R12.64], !P2 ;  /* 0x184000000c047fae */ /* 0x000fe8000d101d72 */
[----:B------:R4:W-:Y:S04]  /*e3e0*/  LDGSTS.E.BYPASS.LTC128B.128 [R4+0x18c00], desc[UR50][R6.64], !P2 ;  /* 0x18c0000006047fae */ /* 0x0009e8000d101d72 */
[----:B------:R5:W-:Y:S04]  /*e3f0*/  LDGSTS.E.BYPASS.LTC128B.128 [R4+0x19400], desc[UR50][R2.64], !P2 ;  /* 0x1940000002047fae */ /* 0x000be8000d101d72 */
[----:B------:R-:W-:Y:S04]  /*e400*/  SHFL.IDX PT, R9, R9, 0x7, 0x181f ;  /* 0x00f81f0009097f89 */ /* 0x000fe800000e0000 */
[----:B----4-:R-:W-:Y:S04]  /*e410*/  SHFL.IDX PT, R6, R8, 0x7, 0x181f ;  /* 0x00f81f0008067f89 */ /* 0x010fe800000e0000 */
[----:B-----5:R-:W4:Y:S01]  /*e420*/  SHFL.IDX PT, R2, R5, RZ, 0x181f ;  /* 0x00181fff05027589 */ /* 0x020f2200000e0000 */
[----:B--2---:R-:W-:-:S03]  /*e430*/  IADD3.X R15, RZ, R17, RZ, P0, !PT ;  /* 0x00000011ff0f7210 */ /* 0x004fc600007fe4ff */
[----:B------:R-:W2:Y:S04]  /*e440*/  SHFL.IDX PT, R3, R10, RZ, 0x181f ;  /* 0x00181fff0a037589 */ /* 0x000ea800000e0000 */
[----:B------:R0:W-:Y:S04]  /*e450*/  LDGSTS.E.BYPASS.LTC128B.128 [R4+0x19c00], desc[UR50][R22.64], !P2 ;  /* 0x19c0000016047fae */ /* 0x0001e8000d101d72 */
[----:B------:R0:W-:Y:S04]  /*e460*/  LDGSTS.E.BYPASS.LTC128B.128 [R4+0x1a400], desc[UR50][R20.64], !P2 ;  /* 0x1a40000014047fae */ /* 0x0001e8000d101d72 */
[----:B------:R0:W-:Y:S04]  /*e470*/  LDGSTS.E.BYPASS.LTC128B.128 [R4+0x1ac00], desc[UR50][R18.64], !P2 ;  /* 0x1ac0000012047fae */ /* 0x0001e8000d101d72 */
[----:B------:R0:W-:Y:S01]  /*e480*/  LDGSTS.E.BYPASS.LTC128B.128 [R4+0x1b400], desc[UR50][R14.64], !P2 ;  /* 0x1b4000000e047fae */ /* 0x0001e2000d101d72 */
[----:B----4-:R-:W-:-:S03]  /*e490*/  IADD3 R2, P0, R24, R2, RZ ;  /* 0x0000000218027210 */ /* 0x010fc60007f1e0ff */
[----:B------:R-:W4:Y:S02]  /*e4a0*/  SHFL.IDX PT, R10, R10, 0x1, 0x181f ;  /* 0x00381f000a0a7f89 */ /* 0x000f2400000e0000 */
[----:B--2---:R-:W-:Y:S01]  /*e4b0*/  IMAD.X R3, RZ, RZ, R3, P0 ;  /* 0x000000ffff037224 */ /* 0x004fe200000e0603 */
[----:B------:R-:W-:Y:S01]  /*e4c0*/  IADD3 R6, P0, R24, R6, RZ ;  /* 0x0000000618067210 */ /* 0x000fe20007f1e0ff */
[----:B------:R-:W2:Y:S04]  /*e4d0*/  SHFL.IDX PT, R5, R5, 0x1, 0x181f ;  /* 0x00381f0005057f89 */ /* 0x000ea800000e0000 */
[----:B------:R-:W-:-:S05]  /*e4e0*/  IMAD.X R7, RZ, RZ, R9, P0 ;  /* 0x000000ffff077224 */ /* 0x000fca00000e0609 */
[----:B------:R0:W-:Y:S04]  /*e4f0*/  LDGSTS.E.BYPASS.LTC128B.128 [R4+0x1bc00], desc[UR50][R6.64], !P2 ;  /* 0x1bc0000006047fae */ /* 0x0001e8000d101d72 */
[----:B------:R0:W-:Y:S02]  /*e500*/  LDGSTS.E.BYPASS.LTC128B.128 [R4+0x1c400], desc[UR50][R2.64], !P2 ;  /* 0x1c40000002047fae */ /* 0x0001e4000d101d72 */
.L_x_217:
[----:B0-2---:R-:W-:-:S05]  /*e510*/  IADD3 R2, P0, R24, R5, RZ ;  /* 0x0000000518027210 */ /* 0x005fca0007f1e0ff */
[----:B----4-:R-:W-:Y:S01]  /*e520*/  IMAD.X R3, RZ, RZ, R10, P0 ;  /* 0x000000ffff037224 */ /* 0x010fe200000e060a */
[----:B------:R-:W-:-:S04]  /*e530*/  PLOP3.LUT P0, PT, PT, PT, PT, 0x80, 0x0 ;  /* 0x000000000000781c */ /* 0x000fc80003f0f070 */
[----:B------:R-:W-:Y:S01]  /*e540*/  @!PT LDS RZ, [RZ] ;  /* 0x00000000fffff984 */ /* 0x000fe20000000800 */
[----:B------:R-:W-:Y:S01]  /*e550*/  @!PT LDS RZ, [RZ] ;  /* 0x00000000fffff984 */ /* 0x000fe20000000800 */
[----:B------:R-:W-:Y:S01]  /*e560*/  @!PT LDS RZ, [RZ] ;  /* 0x00000000fffff984 */ /* 0x000fe20000000800 */
[----:B------:R0:W-:Y:S01]  /*e570*/  LDGSTS.E.BYPASS.LTC128B.128 [R4+0x1cc00], desc[UR50][R2.64], !P2 ;  /* 0x1cc0000002047fae */ /* 0x0001e2000d101d72 */
[----:B------:R-:W-:-:S08]  /*e580*/  NOP ;  /* 0x0000000000007918 */ /* 0x000fd00000000000 */
.L_x_73:
        /* <DEDUP_REMOVED lines=11> */
.L_x_74:
[----:B------:R1:W-:Y:S02]  /*e640*/  SYNCS.ARRIVE.TRANS64.A1T0 RZ, [R0+URZ+0x22830], RZ ;  /* 0x022830ff00ff79a7 */ /* 0x0003e4000810003f */
[----:B-1-3--:R-:W-:-:S04]  /*e650*/  MOV R0, UR48 ;  /* 0x0000003000007c02 */ /* 0x00afc80008000f00 */
[----:B------:R-:W-:-:S13]  /*e660*/  ISETP.NE.AND P0, PT, R0, 0x3, PT ;  /* 0x000000030000780c */ /* 0x000fda0003f05270 */
[----:B------:R-:W-:Y:S05]  /*e670*/  @!P0 BRA `(.L_x_75) ;  /* 0x0000000000048947 */ /* 0x000fea0003800000 */
[----:B------:R-:W-:Y:S01]  /*e680*/  BPT.TRAP 0x1 ;  /* 0x000000040000795c */ /* 0x000fe20000300000 */
.L_x_75:
[----:B------:R-:W-:Y:S01]  /*e690*/  LOP3.LUT R0, R30, 0x1, RZ, 0x3c, !PT ;  /* 0x000000011e007812 */ /* 0x000fe200078e3cff */
[----:B------:R-:W-:Y:S01]  /*e6a0*/  BSSY B0, `(.L_x_76) ;  /* 0x0000005000007945 */ /* 0x000fe20003800000 */
[----:B------:R-:W-:Y:S02]  /*e6b0*/  LEA R17, R29, UR42, 0x3 ;  /* 0x0000002a1d117c11 */ /* 0x000fe4000f8e18ff */
[----:B------:R-:W-:-:S04]  /*e6c0*/  SHF.L.U32 R0, R0, 0x1f, RZ ;  /* 0x0000001f00007819 */ /* 0x000fc800000006ff */
[----:B------:R-:W0:Y:S02]  /*e6d0*/  SYNCS.PHASECHK.TRANS64.TRYWAIT P2, [R17+URZ+0x22870], R0 ;  /* 0x02287000110075a7 */ /* 0x000e24000804017f */
[----:B0-----:R-:W-:Y:S05]  /*e6e0*/  @!P2 BRA `(.L_x_77) ;  /* 0x0000004800c8a947 */ /* 0x001fea0003800000 */
.L_x_218:
[----:B------:R-:W-:Y:S05]  /*e6f0*/  BSYNC B0 ;  /* 0x0000000000007941 */ /* 0x000fea0003800000 */
.L_x_76:
[----:B------:R-:W-:-:S05]  /*e700*/  IMAD.U32 R2, RZ, RZ, UR47 ;  /* 0x0000002fff027e24 */ /* 0x000fca000f8e00ff */
[----:B------:R-:W-:-:S13]  /*e710*/  ISETP.NE.AND P2, PT, R2, 0x3, PT ;  /* 0x000000030200780c */ /* 0x000fda0003f45270 */
[----:B------:R-:W-:Y:S05]  /*e720*/  @!P2 BRA `(.L_x_78) ;  /* 0x000000000004a947 */ /* 0x000fea0003800000 */
[----:B------:R-:W-:Y:S01]  /*e730*/  BPT.TRAP 0x1 ;  /* 0x000000040000795c */ /* 0x000fe20000300000 */
.L_x_78:
[----:B0-----:R-:W-:Y:S01]  /*e740*/  SHF.L.U32 R0, R30, 0x1f, RZ ;  /* 0x0000001f1e007819 */ /* 0x001fe200000006ff */
[----:B------:R-:W-:-:S03]  /*e750*/  IMAD R2, R29, 0x5000, RZ ;  /* 0x000050001d027824 */ /* 0x000fc600078e02ff */
[----:B------:R-:W0:Y:S02]  /*e760*/  SYNCS.PHASECHK.TRANS64.TRYWAIT P2, [R17+URZ+0x22860], R0 ;  /* 0x02286000110075a7 */ /* 0x000e24000804017f */
[----:B0-----:R-:W-:Y:S05]  /*e770*/  @!P2 BRA `(.L_x_79) ;  /* 0x0000004800b8a947 */ /* 0x001fea0003800000 */
.L_x_219:
[----:B------:R-:W2:Y:S04]  /*e780*/  LDL R3, [R1+0x1c] ;  /* 0x00001c0001037983 */ /* 0x000ea80000100800 */
[----:B------:R-:W3:Y:S04]  /*e790*/  LDL R4, [R1+0x20] ;  /* 0x0000200001047983 */ /* 0x000ee80000100800 */
[----:B------:R-:W4:Y:S01]  /*e7a0*/  LDL R18, [R1+0x18] ;  /* 0x0000180001127983 */ /* 0x000f220000100800 */
[----:B------:R-:W-:Y:S05]  /*e7b0*/  WARPSYNC.ALL ;  /* 0x0000000000007948 */ /* 0x000fea0003800000 */
[----:B--2---:R-:W-:-:S05]  /*e7c0*/  LOP3.LUT R3, R2, R3, RZ, 0xfc, !PT ;  /* 0x0000000302037212 */ /* 0x004fca00078efcff */
[----:B0-----:R-:W-:Y:S01]  /*e7d0*/  VIADD R0, R3, UR42 ;  /* 0x0000002a03007c36 */ /* 0x001fe20008000000 */
[----:B------:R-:W0:Y:S01]  /*e7e0*/  LDSM.16.MT88.4 R12, [R3+UR42+0xa400] ;  /* 0x00a4002a030c783b */ /* 0x000e220008004200 */
[----:B----4-:R-:W-:Y:S02]  /*e7f0*/  IADD3 R2, R2, UR42, R18 ;  /* 0x0000002a02027c10 */ /* 0x010fe4000fffe012 */
[----:B---3--:R-:W-:Y:S02]  /*e800*/  IMAD.IADD R0, R4, 0x1, R0 ;  /* 0x0000000104007824 */ /* 0x008fe400078e0200 */
[----:B------:R-:W-:-:S03]  /*e810*/  IMAD.U32 R18, RZ, RZ, UR47 ;  /* 0x0000002fff127e24 */ /* 0x000fc6000f8e00ff */
[----:B------:R-:W1:Y:S02]  /*e820*/  LDSM.16.MT88.4 R4, [R0+0xa400] ;  /* 0x00a400000004783b */ /* 0x000e640000004200 */
[----:B------:R-:W-:Y:S02]  /*e830*/  ISETP.NE.AND P2, PT, R18, 0x3, PT ;  /* 0x000000031200780c */ /* 0x000fe40003f45270 */
[C-C-:B0-----:R-:W-:Y:S02]  /*e840*/  PRMT R8, R12.reuse, 0x6420, R13.reuse ;  /* 0x000064200c087816 */ /* 0x141fe4000000000d */
[----:B------:R-:W-:Y:S02]  /*e850*/  PRMT R9, R12, 0x7531, R13 ;  /* 0x000075310c097816 */ /* 0x000fe4000000000d */
[C-C-:B------:R-:W-:Y:S02]  /*e860*/  PRMT R10, R14.reuse, 0x6420, R15.reuse ;  /* 0x000064200e0a7816 */ /* 0x140fe4000000000f */
[----:B------:R-:W-:-:S02]  /*e870*/  PRMT R11, R14, 0x7531, R15 ;  /* 0x000075310e0b7816 */ /* 0x000fc4000000000f */
[C-C-:B-1----:R-:W-:Y:S02]  /*e880*/  PRMT R20, R4.reuse, 0x6420, R5.reuse ;  /* 0x0000642004147816 */ /* 0x142fe40000000005 */
[----:B------:R-:W-:Y:S01]  /*e890*/  PRMT R21, R4, 0x7531, R5 ;  /* 0x0000753104157816 */ /* 0x000fe20000000005 */
[----:B------:R-:W-:Y:S01]  /*e8a0*/  STSM.16.M88.4 [R2+0x400], R8 ;  /* 0x0004000802007844 */ /* 0x000fe20000000200 */
[C-C-:B------:R-:W-:Y:S02]  /*e8b0*/  PRMT R22, R6.reuse, 0x6420, R7.reuse ;  /* 0x0000642006167816 */ /* 0x140fe40000000007 */
[----:B------:R-:W-:-:S05]  /*e8c0*/  PRMT R23, R6, 0x7531, R7 ;  /* 0x0000753106177816 */ /* 0x000fca0000000007 */
[----:B------:R-:W-:Y:S04]  /*e8d0*/  STSM.16.M88.4 [R2+0xc00], R20 ;  /* 0x000c001402007844 */ /* 0x000fe80000000200 */
[----:B------:R-:W0:Y:S04]  /*e8e0*/  LDSM.16.MT88.4 R4, [R3+UR42+0xb400] ;  /* 0x00b4002a0304783b */ /* 0x000e280008004200 */
[----:B------:R-:W1:Y:S01]  /*e8f0*/  LDSM.16.MT88.4 R8, [R0+0xb400] ;  /* 0x00b400000008783b */ /* 0x000e620000004200 */
[C-C-:B0-----:R-:W-:Y:S02]  /*e900*/  PRMT R12, R4.reuse, 0x6420, R5.reuse ;  /* 0x00006420040c7816 */ /* 0x141fe40000000005 */
[----:B------:R-:W-:-:S02]  /*e910*/  PRMT R13, R4, 0x7531, R5 ;  /* 0x00007531040d7816 */ /* 0x000fc40000000005 */
[C-C-:B------:R-:W-:Y:S02]  /*e920*/  PRMT R14, R6.reuse, 0x6420, R7.reuse ;  /* 0x00006420060e7816 */ /* 0x140fe40000000007 */
[----:B------:R-:W-:Y:S02]  /*e930*/  PRMT R15, R6, 0x7531, R7 ;  /* 0x00007531060f7816 */ /* 0x000fe40000000007 */
        /* <DEDUP_REMOVED lines=38> */
[----:B------:R0:W-:Y:S01]  /*eba0*/  STSM.16.M88.4 [R2+0x4400], R12 ;  /* 0x0044000c02007844 */ /* 0x0001e20000000200 */
[C-C-:B------:R-:W-:Y:S02]  /*ebb0*/  PRMT R6, R10.reuse, 0x6420, R11.reuse ;  /* 0x000064200a067816 */ /* 0x140fe4000000000b */
[----:B------:R-:W-:-:S05]  /*ebc0*/  PRMT R7, R10, 0x7531, R11 ;  /* 0x000075310a077816 */ /* 0x000fca000000000b */
[----:B------:R0:W-:Y:S01]  /*ebd0*/  STSM.16.M88.4 [R2+0x4c00], R4 ;  /* 0x004c000402007844 */ /* 0x0001e20000000200 */
[----:B------:R-:W-:Y:S01]  /*ebe0*/  @!PT LDS RZ, [RZ] ;  /* 0x00000000fffff984 */ /* 0x000fe20000000800 */
[----:B------:R-:W-:Y:S01]  /*ebf0*/  @!PT LDS RZ, [RZ] ;  /* 0x00000000fffff984 */ /* 0x000fe20000000800 */
[----:B------:R-:W-:Y:S01]  /*ec00*/  @!PT LDS RZ, [RZ] ;  /* 0x00000000fffff984 */ /* 0x000fe20000000800 */
[----:B------:R-:W-:Y:S01]  /*ec10*/  @!PT LDS RZ, [RZ] ;  /* 0x00000000fffff984 */ /* 0x000fe20000000800 */
[----:B------:R1:W-:Y:S06]  /*ec20*/  MEMBAR.ALL.CTA ;  /* 0x0000000000007992 */ /* 0x0003ec0000008000 */
[----:B-1----:R-:W1:Y:S01]  /*ec30*/  FENCE.VIEW.ASYNC.S ;  /* 0x00000000000073c6 */ /* 0x002e620000000000 */
[----:B------:R-:W-:Y:S05]  /*ec40*/  @!P2 BRA `(.L_x_80) ;  /* 0x000000000004a947 */ /* 0x000fea0003800000 */
[----:B------:R-:W-:Y:S01]  /*ec50*/  BPT.TRAP 0x1 ;  /* 0x000000040000795c */ /* 0x000fe20000300000 */
.L_x_80:
[----:B-1----:R1:W-:Y:S01]  /*ec60*/  SYNCS.ARRIVE.TRANS64.A1T0 RZ, [R17+URZ+0x22850], RZ ;  /* 0x022850ff11ff79a7 */ /* 0x0023e2000810003f */
[----:B------:R-:W-:Y:S06]  /*ec70*/  BAR.SYNC.DEFER_BLOCKING 0x2, 0x80 ;  /* 0x0082000000007b1d */ /* 0x000fec0000010000 */
[----:B------:R-:W-:Y:S05]  /*ec80*/  @!P0 BRA `(.L_x_81) ;  /* 0x0000000000048947 */ /* 0x000fea0003800000 */
[----:B------:R-:W-:Y:S01]  /*ec90*/  BPT.TRAP 0x1 ;  /* 0x000000040000795c */ /* 0x000fe20000300000 */
.L_x_81:
[----:B------:R2:W5:Y:S01]  /*eca0*/  LDL R30, [R1+0x4] ;  /* 0x00000400011e7983 */ /* 0x0005620000100800 */
[----:B------:R-:W-:Y:S01]  /*ecb0*/  IMAD.U32 R0, RZ, RZ, UR46 ;  /* 0x0000002eff007e24 */ /* 0x000fe2000f8e00ff */
[----:B-1----:R-:W-:-:S04]  /*ecc0*/  IADD3 R17, R17, 0x22880, RZ ;  /* 0x0002288011117810 */ /* 0x002fc80007ffe0ff */
[----:B------:R-:W-:Y:S01]  /*ecd0*/  PRMT R17, R0, 0x654, R17 ;  /* 0x0000065400117816 */ /* 0x000fe20000000011 */
[----:B------:R-:W-:-:S03]  /*ece0*/  IMAD.MOV.U32 R29, RZ, RZ, R36 ;  /* 0x000000ffff1d7224 */ /* 0x000fc600078e0024 */
[----:B------:R2:W-:Y:S01]  /*ecf0*/  SYNCS.ARRIVE.TRANS64.RED.A1T0 RZ, [R17+URZ], RZ ;  /* 0x000000ff11ff79a7 */ /* 0x0005e2000810043f */
[----:B------:R-:W-:Y:S05]  /*ed00*/  @P1 BRA `(.L_x_82) ;  /* 0xffffffe400bc1947 */ /* 0x000fea000383ffff */
.L_x_62:
[----:B0-----:R-:W-:-:S05]  /*ed10*/  IMAD.U32 R0, RZ, RZ, UR48 ;  /* 0x00000030ff007e24 */ /* 0x001fca000f8e00ff */
[----:B------:R-:W-:-:S13]  /*ed20*/  ISETP.NE.AND P0, PT, R0, 0x3, PT ;  /* 0x000000030000780c */ /* 0x000fda0003f05270 */
[----:B------:R-:W-:Y:S05]  /*ed30*/  @!P0 BRA `(.L_x_83) ;  /* 0x0000000000048947 */ /* 0x000fea0003800000 */
[----:B------:R-:W-:Y:S01]  /*ed40*/  BPT.TRAP 0x1 ;  /* 0x000000040000795c */ /* 0x000fe20000300000 */
.L_x_83:
[----:B------:R-:W3:Y:S01]  /*ed50*/  LDL R0, [R1+0x4] ;  /* 0x0000040001007983 */ /* 0x000ee20000100800 */
[----:B------:R-:W-:Y:S01]  /*ed60*/  LEA R24, R36, UR42, 0x3 ;  /* 0x0000002a24187c11 */ /* 0x000fe2000f8e18ff */
[----:B------:R-:W-:Y:S01]  /*ed70*/  BSSY B0, `(.L_x_84) ;  /* 0x0000005000007945 */ /* 0x000fe20003800000 */
[----:B---3--:R-:W-:-:S04]  /*ed80*/  LOP3.LUT R3, R0, 0x1, RZ, 0x3c, !PT ;  /* 0x0000000100037812 */ /* 0x008fc800078e3cff */
[----:B------:R-:W-:-:S04]  /*ed90*/  SHF.L.U32 R3, R3, 0x1f, RZ ;  /* 0x0000001f03037819 */ /* 0x000fc800000006ff */
[----:B------:R-:W0:Y:S02]  /*eda0*/  SYNCS.PHASECHK.TRANS64.TRYWAIT P1, [R24+URZ+0x22870], R3 ;  /* 0x02287003180075a7 */ /* 0x000e24000802017f */
[----:B0-----:R-:W-:Y:S05]  /*edb0*/  @!P1 BRA `(.L_x_85) ;  /* 0x00000044003c9947 */ /* 0x001fea0003800000 */
.L_x_220:
[----:B------:R-:W-:Y:S05]  /*edc0*/  BSYNC B0 ;  /* 0x0000000000007941 */ /* 0x000fea0003800000 */
.L_x_84:
[----:B------:R-:W-:-:S05]  /*edd0*/  IMAD.U32 R0, RZ, RZ, UR47 ;  /* 0x0000002fff007e24 */ /* 0x000fca000f8e00ff */
[----:B------:R-:W-:-:S13]  /*ede0*/  ISETP.NE.AND P1, PT, R0, 0x3, PT ;  /* 0x000000030000780c */ /* 0x000fda0003f25270 */
[----:B------:R-:W-:Y:S05]  /*edf0*/  @!P1 BRA `(.L_x_86) ;  /* 0x0000000000049947 */ /* 0x000fea0003800000 */
[----:B------:R-:W-:Y:S01]  /*ee00*/  BPT.TRAP 0x1 ;  /* 0x000000040000795c */ /* 0x000fe20000300000 */
.L_x_86:
[----:B0-----:R-:W3:Y:S04]  /*ee10*/  LDL R3, [R1+0x4] ;  /* 0x0000040001037983 */ /* 0x001ee80000100800 */
[----:B------:R-:W4:Y:S01]  /*ee20*/  LDL R2, [R1+0x1c] ;  /* 0x00001c0001027983 */ /* 0x000f220000100800 */
[----:B------:R-:W-:Y:S01]  /*ee30*/  IMAD R0, R36, 0x5000, RZ ;  /* 0x0000500024007824 */ /* 0x000fe200078e02ff */
[----:B---3--:R-:W-:-:S04]  /*ee40*/  SHF.L.U32 R5, R3, 0x1f, RZ ;  /* 0x0000001f03057819 */ /* 0x008fc800000006ff */
[----:B------:R-:W0:Y:S01]  /*ee50*/  SYNCS.PHASECHK.TRANS64.TRYWAIT P1, [R24+URZ+0x22860], R5 ;  /* 0x02286005180075a7 */ /* 0x000e22000802017f */
[----:B----4-:R-:W-:-:S04]  /*ee60*/  LOP3.LUT R2, R0, R2, RZ, 0xfc, !PT ;  /* 0x0000000200027212 */ /* 0x010fc800078efcff */
[----:B------:R-:W-:Y:S01]  /*ee70*/  IADD3 R3, R2, UR42, RZ ;  /* 0x0000002a02037c10 */ /* 0x000fe2000fffe0ff */
[----:B0-----:R-:W-:Y:S06]  /*ee80*/  @!P1 BRA `(.L_x_87) ;  /* 0x00000044001c9947 */ /* 0x001fec0003800000 */
.L_x_221:
[----:B------:R-:W3:Y:S04]  /*ee90*/  LDL R4, [R1+0x20] ;  /* 0x0000200001047983 */ /* 0x000ee80000100800 */
[----:B------:R-:W4:Y:S01]  /*eea0*/  LDL R16, [R1+0x18] ;  /* 0x0000180001107983 */ /* 0x000f220000100800 */
[----:B------:R-:W-:Y:S05]  /*eeb0*/  WARPSYNC.ALL ;  /* 0x0000000000007948 */ /* 0x000fea0003800000 */
[----:B------:R-:W1:Y:S01]  /*eec0*/  LDSM.16.MT88.4 R8, [R2+UR42+0xa400] ;  /* 0x00a4002a0208783b */ /* 0x000e620008004200 */
[----:B------:R-:W-:-:S05]  /*eed0*/  IMAD.U32 R25, RZ, RZ, UR47 ;  /* 0x0000002fff197e24 */ /* 0x000fca000f8e00ff */
[----:B------:R-:W-:Y:S02]  /*eee0*/  ISETP.NE.AND P1, PT, R25, 0x3, PT ;  /* 0x000000031900780c */ /* 0x000fe40003f25270 */
[C-C-:B-1----:R-:W-:Y:S02]  /*eef0*/  PRMT R12, R8.reuse, 0x6420, R9.reuse ;  /* 0x00006420080c7816 */ /* 0x142fe40000000009 */
[----:B------:R-:W-:Y:S02]  /*ef00*/  PRMT R13, R8, 0x7531, R9 ;  /* 0x00007531080d7816 */ /* 0x000fe40000000009 */
[C-C-:B------:R-:W-:Y:S02]  /*ef10*/  PRMT R14, R10.reuse, 0x6420, R11.reuse ;  /* 0x000064200a0e7816 */ /* 0x140fe4000000000b */
[----:B------:R-:W-:Y:S01]  /*ef20*/  PRMT R15, R10, 0x7531, R11 ;  /* 0x000075310a0f7816 */ /* 0x000fe2000000000b */
[----:B---3--:R-:W-:Y:S01]  /*ef30*/  IMAD.IADD R3, R4, 0x1, R3 ;  /* 0x0000000104037824 */ /* 0x008fe200078e0203 */
[----:B----4-:R-:W-:-:S04]  /*ef40*/  IADD3 R0, R0, UR42, R16 ;  /* 0x0000002a00007c10 */ /* 0x010fc8000fffe010 */
[----:B0-----:R-:W0:Y:S04]  /*ef50*/  LDSM.16.MT88.4 R4, [R3+0xa400] ;  /* 0x00a400000304783b */ /* 0x001e280000004200 */
[----:B------:R-:W-:Y:S01]  /*ef60*/  STSM.16.M88.4 [R0+0x400], R12 ;  /* 0x0004000c00007844 */ /* 0x000fe20000000200 */
[C-C-:B0-----:R-:W-:Y:S02]  /*ef70*/  PRMT R16, R4.reuse, 0x6420, R5.reuse ;  /* 0x0000642004107816 */ /* 0x141fe40000000005 */
[----:B--2---:R-:W-:Y:S02]  /*ef80*/  PRMT R17, R4, 0x7531, R5 ;  /* 0x0000753104117816 */ /* 0x004fe40000000005 */
        /* <DEDUP_REMOVED lines=59> */
.L_x_88:
[----:B-1----:R1:W-:Y:S01]  /*f340*/  SYNCS.ARRIVE.TRANS64.A1T0 RZ, [R24+URZ+0x22850], RZ ;  /* 0x022850ff18ff79a7 */ /* 0x0023e2000810003f */
[----:B------:R-:W-:Y:S06]  /*f350*/  BAR.SYNC.DEFER_BLOCKING 0x2, 0x80 ;  /* 0x0082000000007b1d */ /* 0x000fec0000010000 */
[----:B------:R-:W-:Y:S05]  /*f360*/  @!P0 BRA `(.L_x_89) ;  /* 0x0000000000048947 */ /* 0x000fea0003800000 */
[----:B------:R-:W-:Y:S01]  /*f370*/  BPT.TRAP 0x1 ;  /* 0x000000040000795c */ /* 0x000fe20000300000 */
.L_x_89:
[----:B------:R-:W2:Y:S01]  /*f380*/  LDL.LU R4, [R1+0x4] ;  /* 0x0000040001047983 */ /* 0x000ea20000300800 */
[----:B------:R-:W3:Y:S01]  /*f390*/  LDC R2, c[0x0][0xc34] ;  /* 0x00030d00ff027b82 */ /* 0x000ee20000000800 */
[----:B------:R-:W-:Y:S01]  /*f3a0*/  VIADD R36, R36, 0x1 ;  /* 0x0000000124247836 */ /* 0x000fe20000000000 */
[----:B------:R-:W-:Y:S01]  /*f3b0*/  UIADD3 UR39, UR49, UR39, URZ ;  /* 0x0000002731277290 */ /* 0x000fe2000fffe03f */
[----:B-1----:R-:W-:Y:S01]  /*f3c0*/  VIADD R24, R24, 0x22880 ;  /* 0x0002288018187836 */ /* 0x002fe20000000000 */
[----:B------:R-:W-:Y:S01]  /*f3d0*/  MOV R3, UR46 ;  /* 0x0000002e00037c02 */ /* 0x000fe20008000f00 */
[----:B------:R-:W-:Y:S01]  /*f3e0*/  UIADD3 UR36, UR36, 0x1, URZ ;  /* 0x0000000124247890 */ /* 0x000fe2000fffe03f */
[----:B------:R-:W-:Y:S02]  /*f3f0*/  ISETP.NE.AND P0, PT, R36, 0x2, PT ;  /* 0x000000022400780c */ /* 0x000fe40003f05270 */
[----:B------:R-:W-:Y:S02]  /*f400*/  PRMT R24, R3, 0x654, R24 ;  /* 0x0000065403187816 */ /* 0x000fe40000000018 */
[----:B0-----:R-:W-:-:S02]  /*f410*/  SEL R0, RZ, 0x1, P0 ;  /* 0x00000001ff007807 */ /* 0x001fc40000000000 */
[----:B------:R-:W-:Y:S01]  /*f420*/  SEL R36, R36, RZ, P0 ;  /* 0x000000ff24247207 */ /* 0x000fe20000000000 */
[----:B------:R0:W-:Y:S01]  /*f430*/  SYNCS.ARRIVE.TRANS64.RED.A1T0 RZ, [R24+URZ], RZ ;  /* 0x000000ff18ff79a7 */ /* 0x0001e2000810043f */
[----:B---3--:R-:W-:Y:S02]  /*f440*/  ISETP.LE.AND P0, PT, R2, UR39, PT ;  /* 0x0000002702007c0c */ /* 0x008fe4000bf03270 */
[----:B--2---:R-:W-:-:S05]  /*f450*/  LOP3.LUT R4, R4, R0, RZ, 0x3c, !PT ;  /* 0x0000000004047212 */ /* 0x004fca00078e3cff */
[----:B------:R0:W-:Y:S06]  /*f460*/  STL [R1+0x4], R4 ;  /* 0x0000040401007387 */ /* 0x0001ec0000100800 */
[----:B------:R-:W-:Y:S05]  /*f470*/  @!P0 BRA `(.L_x_90) ;  /* 0xffffffb800608947 */ /* 0x000fea000383ffff */
[----:B------:R-:W-:-:S12]  /*f480*/  ULOP3.LUT UR36, UR36, 0x1, URZ, 0xc, !UPT ;  /* 0x0000000124247892 */ /* 0x000fd8000f8e0c3f */
.L_x_40:
[----:B------:R-:W1:Y:S01]  /*f490*/  S2R R3, SR_CgaCtaId ;  /* 0x0000000000037919 */ /* 0x000e620000008800 */
[----:B------:R-:W-:Y:S01]  /*f4a0*/  MOV R0, 0x400 ;  /* 0x0000040000007802 */ /* 0x000fe20000000f00 */
[----:B------:R-:W-:-:S03]  /*f4b0*/  IMAD.U32 R2, RZ, RZ, UR36 ;  /* 0x00000024ff027e24 */ /* 0x000fc6000f8e00ff */
[----:B-1----:R-:W-:Y:S02]  /*f4c0*/  LEA R5, R3, R0, 0x18 ;  /* 0x0000000003057211 */ /* 0x002fe400078ec0ff */
[----:B------:R-:W-:-:S04]  /*f4d0*/  SHF.L.U32 R0, R2, 0x1f, RZ ;  /* 0x0000001f02007819 */ /* 0x000fc800000006ff */
[----:B------:R-:W1:Y:S02]  /*f4e0*/  SYNCS.PHASECHK.TRANS64.TRYWAIT P0, [R5+URZ+0x22820], R0 ;  /* 0x02282000050075a7 */ /* 0x000e64000800017f */
[----:B-1----:R-:W-:Y:S05]  /*f4f0*/  @!P0 BRA `(.L_x_91) ;  /* 0x0000003c00948947 */ /* 0x002fea0003800000 */
.L_x_222:
[----:B------:R-:W2:Y:S02]  /*f500*/  S2R R2, SR_TID.X ;  /* 0x0000000000027919 */ /* 0x000ea40000002100 */
[----:B--2---:R-:W-:-:S04]  /*f510*/  SHF.R.U32.HI R2, RZ, 0x5, R2 ;  /* 0x00000005ff027819 */ /* 0x004fc80000011602 */
[----:B------:R-:W-:-:S05]  /*f520*/  LOP3.LUT R2, R2, 0x3, RZ, 0xc0, !PT ;  /* 0x0000000302027812 */ /* 0x000fca00078ec0ff */
[----:B-1----:R-:W1:Y:S02]  /*f530*/  SHFL.IDX PT, R0, R2, RZ, 0x1f ;  /* 0x00001fff02007589 */ /* 0x002e6400000e0000 */
[----:B-1----:R-:W-:-:S13]  /*f540*/  ISETP.NE.AND P0, PT, R0, RZ, PT ;  /* 0x000000ff0000720c */ /* 0x002fda0003f05270 */
[----:B------:R-:W-:Y:S05]  /*f550*/  @P0 EXIT ;  /* 0x000000000000094d */ /* 0x000fea0003800000 */
[----:B------:R-:W-:Y:S01]  /*f560*/  ELECT P0, URZ, PT ;  /* 0x00000000003f782f */ /* 0x000fe20003800000 */
[----:B------:R-:W-:-:S12]  /*f570*/  BSSY B0, `(.L_x_92) ;  /* 0x000002a000007945 */ /* 0x000fd80003800000 */
[----:B------:R-:W-:Y:S05]  /*f580*/  @!P0 BRA `(.L_x_93) ;  /* 0x0000000000a08947 */ /* 0x000fea0003800000 */
[----:B------:R-:W-:-:S06]  /*f590*/  ULOP3.LUT UR4, UR37, 0x2, URZ, 0xfc, !UPT ;  /* 0x0000000225047892 */ /* 0x000fcc000f8efc3f */
[----:B------:R-:W-:-:S05]  /*f5a0*/  IMAD.U32 R0, RZ, RZ, UR4 ;  /* 0x00000004ff007e24 */ /* 0x000fca000f8e00ff */
[----:B------:R-:W-:-:S13]  /*f5b0*/  ISETP.NE.AND P0, PT, R0, 0x3, PT ;  /* 0x000000030000780c */ /* 0x000fda0003f05270 */
[----:B------:R-:W-:Y:S05]  /*f5c0*/  @!P0 BRA `(.L_x_94) ;  /* 0x0000000000048947 */ /* 0x000fea0003800000 */
[----:B------:R-:W-:Y:S01]  /*f5d0*/  BPT.TRAP 0x1 ;  /* 0x000000040000795c */ /* 0x000fe20000300000 */
.L_x_94:
[----:B------:R-:W2:Y:S01]  /*f5e0*/  LDL R0, [R1+0x4] ;  /* 0x0000040001007983 */ /* 0x000ea20000100800 */
[C---:B------:R-:W-:Y:S02]  /*f5f0*/  IMAD R3, R36.reuse, 0x8, R5 ;  /* 0x0000000824037824 */ /* 0x040fe400078e0205 */
[----:B------:R-:W-:-:S05]  /*f600*/  VIADD R36, R36, 0x1 ;  /* 0x0000000124247836 */ /* 0x000fca0000000000 */
[----:B------:R-:W-:Y:S02]  /*f610*/  ISETP.NE.AND P2, PT, R36, 0x2, PT ;  /* 0x000000022400780c */ /* 0x000fe40003f45270 */
[----:B--2---:R-:W-:Y:S02]  /*f620*/  SHF.L.U32 R2, R0, 0x1f, RZ ;  /* 0x0000001f00027819 */ /* 0x004fe400000006ff */
[----:B------:R-:W-:Y:S02]  /*f630*/  SEL R0, RZ, 0x1, P2 ;  /* 0x00000001ff007807 */ /* 0x000fe40001000000 */
[----:B------:R-:W1:Y:S02]  /*f640*/  SYNCS.PHASECHK.TRANS64.TRYWAIT P1, [R3+URZ+0x22840], R2 ;  /* 0x02284002030075a7 */ /* 0x000e64000802017f */
[----:B-1----:R-:W-:Y:S05]  /*f650*/  @!P1 BRA `(.L_x_95) ;  /* 0x0000003c00509947 */ /* 0x002fea0003800000 */
.L_x_223:
[----:B0-----:R-:W2:Y:S01]  /*f660*/  LDL.LU R4, [R1+0x4] ;  /* 0x0000040001047983 */ /* 0x001ea20000300800 */
[----:B------:R-:W-:Y:S02]  /*f670*/  SEL R36, R36, RZ, P2 ;  /* 0x000000ff24247207 */ /* 0x000fe40001000000 */
[----:B--2---:R-:W-:Y:S01]  /*f680*/  LOP3.LUT R0, R4, R0, RZ, 0x3c, !PT ;  /* 0x0000000004007212 */ /* 0x004fe200078e3cff */
[----:B------:R-:W-:Y:S06]  /*f690*/  @!P0 BRA `(.L_x_96) ;  /* 0x0000000000048947 */ /* 0x000fec0003800000 */
[----:B------:R-:W-:Y:S01]  /*f6a0*/  BPT.TRAP 0x1 ;  /* 0x000000040000795c */ /* 0x000fe20000300000 */
.L_x_96:
[----:B------:R-:W-:Y:S02]  /*f6b0*/  LEA R5, R36, R5, 0x3 ;  /* 0x0000000524057211 */ /* 0x000fe400078e18ff */
[----:B------:R-:W-:-:S04]  /*f6c0*/  SHF.L.U32 R0, R0, 0x1f, RZ ;  /* 0x0000001f00007819 */ /* 0x000fc800000006ff */
[----:B------:R-:W0:Y:S02]  /*f6d0*/  SYNCS.PHASECHK.TRANS64.TRYWAIT P1, [R5+URZ+0x22840], R0 ;  /* 0x02284000050075a7 */ /* 0x000e24000802017f */
[----:B0-----:R-:W-:Y:S05]  /*f6e0*/  @!P1 BRA `(.L_x_97) ;  /* 0x0000003c00409947 */ /* 0x001fea0003800000 */
.L_x_224:
[----:B------:R-:W-:Y:S05]  /*f6f0*/  @!P0 BRA `(.L_x_98) ;  /* 0x0000000000048947 */ /* 0x000fea0003800000 */
[----:B------:R-:W-:Y:S01]  /*f700*/  BPT.TRAP 0x1 ;  /* 0x000000040000795c */ /* 0x000fe20000300000 */
.L_x_98:
[----:B------:R-:W2:Y:S02]  /*f710*/  SYNCS.PHASECHK.TRANS64.TRYWAIT P1, [R3+URZ+0x22860], R2 ;  /* 0x02286002030075a7 */ /* 0x000ea4000802017f */
[----:B--2---:R-:W-:Y:S05]  /*f720*/  @!P1 BRA `(.L_x_99) ;  /* 0x0000003c00449947 */ /* 0x004fea0003800000 */
.L_x_225:
[----:B------:R-:W-:Y:S05]  /*f730*/  @!P0 BRA `(.L_x_100) ;  /* 0x0000000000048947 */ /* 0x000fea0003800000 */
[----:B------:R-:W-:Y:S01]  /*f740*/  BPT.TRAP 0x1 ;  /* 0x000000040000795c */ /* 0x000fe20000300000 */
.L_x_100:
[----:B------:R-:W3:Y:S02]  /*f750*/  SYNCS.PHASECHK.TRANS64.TRYWAIT P1, [R5+URZ+0x22860], R0 ;  /* 0x02286000050075a7 */ /* 0x000ee4000802017f */
[----:B---3--:R-:W-:Y:S05]  /*f760*/  @!P1 BRA `(.L_x_101) ;  /* 0x0000003c00489947 */ /* 0x008fea0003800000 */
.L_x_226:
[----:B------:R-:W-:Y:S05]  /*f770*/  @!P0 BRA `(.L_x_102) ;  /* 0x0000000000048947 */ /* 0x000fea0003800000 */
[----:B------:R-:W-:Y:S01]  /*f780*/  BPT.TRAP 0x1 ;  /* 0x000000040000795c */ /* 0x000fe20000300000 */
.L_x_102:
[----:B------:R-:W4:Y:S02]  /*f790*/  SYNCS.PHASECHK.TRANS64.TRYWAIT P1, [R3+URZ+0x22880], R2 ;  /* 0x02288002030075a7 */ /* 0x000f24000802017f */
[----:B----4-:R-:W-:Y:S05]  /*f7a0*/  @!P1 BRA `(.L_x_103) ;  /* 0x0000003c004c9947 */ /* 0x010fea0003800000 */
.L_x_227:
[----:B------:R-:W-:Y:S05]  /*f7b0*/  @!P0 BRA `(.L_x_104) ;  /* 0x0000000000048947 */ /* 0x000fea0003800000 */
[----:B------:R-:W-:Y:S01]  /*f7c0*/  BPT.TRAP 0x1 ;  /* 0x000000040000795c */ /* 0x000fe20000300000 */
.L_x_104:
[----:B------:R0:W0:Y:S02]  /*f7d0*/  SYNCS.PHASECHK.TRANS64.TRYWAIT P0, [R5+URZ+0x22880], R0 ;  /* 0x02288000050075a7 */ /* 0x000024000800017f */
[----:B0-----:R-:W-:Y:S05]  /*f7e0*/  @!P0 NANOSLEEP.SYNCS 0x989680 ;  /* 0x009896800000895d */ /* 0x001fea0003900000 */
[----:B------:R-:W0:Y:S02]  /*f7f0*/  @!P0 SYNCS.PHASECHK.TRANS64 P0, [R5+URZ+0x22880], R0 ;  /* 0x02288000050085a7 */ /* 0x000e24000800007f */
[----:B0-----:R-:W-:Y:S05]  /*f800*/  @!P0 BRA `(.L_x_104) ;  /* 0xfffffffc00f08947 */ /* 0x001fea000383ffff */
.L_x_93:
[----:B------:R-:W-:Y:S05]  /*f810*/  BSYNC B0 ;  /* 0x0000000000007941 */ /* 0x000fea0003800000 */
.L_x_92:
[----:B------:R-:W-:Y:S05]  /*f820*/  EXIT ;  /* 0x000000000000794d */ /* 0x000fea0003800000 */
.L_x_8:
[----:B0-----:R-:W-:-:S04]  /*f830*/  IMAD.U32 R3, RZ, RZ, UR41 ;  /* 0x00000029ff037e24 */ /* 0x001fc8000f8e00ff */
[----:B------:R0:W1:Y:S03]  /*f840*/  SYNCS.PHASECHK.TRANS64.TRYWAIT P1, [R3+URZ+0x22800], R8 ;  /* 0x02280008030075a7 */ /* 0x000066000802017f */
[----:B-1----:R-:W-:Y:S05]  /*f850*/  @!P1 NANOSLEEP.SYNCS 0x989680 ;  /* 0x009896800000995d */ /* 0x002fea0003900000 */
[----:B------:R-:W1:Y:S02]  /*f860*/  @!P1 SYNCS.PHASECHK.TRANS64 P1, [R3+URZ+0x22800], R8 ;  /* 0x02280008030095a7 */ /* 0x000e64000802007f */
[----:B-1----:R-:W-:Y:S05]  /*f870*/  @!P1 BRA `(.L_x_8) ;  /* 0xfffffffc00ec9947 */ /* 0x002fea000383ffff */
[----:B------:R-:W-:Y:S05]  /*f880*/  BRA `(.L_x_105) ;  /* 0xffffff1800e07947 */ /* 0x000fea000383ffff */
.L_x_12:
[----:B-1----:R1:W2:Y:S02]  /*f890*/  SYNCS.PHASECHK.TRANS64.TRYWAIT P1, [R4+URZ+0x22830], R3 ;  /* 0x02283003040075a7 */ /* 0x0022a4000802017f */
[----:B--2---:R-:W-:Y:S05]  /*f8a0*/  @!P1 NANOSLEEP.SYNCS 0x989680 ;  /* 0x009896800000995d */ /* 0x004fea0003900000 */
[----:B------:R-:W2:Y:S02]  /*f8b0*/  @!P1 SYNCS.PHASECHK.TRANS64 P1, [R4+URZ+0x22830], R3 ;  /* 0x02283003040095a7 */ /* 0x000ea4000802007f */
[----:B--2---:R-:W-:Y:S05]  /*f8c0*/  @!P1 BRA `(.L_x_12) ;  /* 0xfffffffc00f09947 */ /* 0x004fea000383ffff */
[----:B------:R-:W-:Y:S05]  /*f8d0*/  BRA `(.L_x_11) ;  /* 0xffffff1800fc7947 */ /* 0x000fea000383ffff */
.L_x_18:
[----:B-1----:R-:W-:-:S04]  /*f8e0*/  IMAD.U32 R9, RZ, RZ, UR6 ;  /* 0x00000006ff097e24 */ /* 0x002fc8000f8e00ff */
[----:B------:R1:W2:Y:S03]  /*f8f0*/  SYNCS.PHASECHK.TRANS64.TRYWAIT P1, [R9+URZ+0x22830], R8 ;  /* 0x02283008090075a7 */ /* 0x0002a6000802017f */
[----:B--2---:R-:W-:Y:S05]  /*f900*/  @!P1 NANOSLEEP.SYNCS 0x989680 ;  /* 0x009896800000995d */ /* 0x004fea0003900000 */
[----:B------:R-:W2:Y:S02]  /*f910*/  @!P1 SYNCS.PHASECHK.TRANS64 P1, [R9+URZ+0x22830], R8 ;  /* 0x02283008090095a7 */ /* 0x000ea4000802007f */
[----:B--2---:R-:W-:Y:S05]  /*f920*/  @!P1 BRA `(.L_x_18) ;  /* 0xfffffffc00ec9947 */ /* 0x004fea000383ffff */
[----:B------:R-:W-:Y:S05]  /*f930*/  BRA `(.L_x_15) ;  /* 0xffffff5400407947 */ /* 0x000fea000383ffff */
.L_x_22:
[----:B-1----:R-:W-:-:S04]  /*f940*/  IMAD.U32 R9, RZ, RZ, UR6 ;  /* 0x00000006ff097e24 */ /* 0x002fc8000f8e00ff */
[----:B------:R1:W2:Y:S03]  /*f950*/  SYNCS.PHASECHK.TRANS64.TRYWAIT P1, [R9+URZ+0x22850], R8 ;  /* 0x02285008090075a7 */ /* 0x0002a6000802017f */
[----:B--2---:R-:W-:Y:S05]  /*f960*/  @!P1 NANOSLEEP.SYNCS 0x989680 ;  /* 0x009896800000995d */ /* 0x004fea0003900000 */
[----:B------:R-:W2:Y:S02]  /*f970*/  @!P1 SYNCS.PHASECHK.TRANS64 P1, [R9+URZ+0x22850], R8 ;  /* 0x02285008090095a7 */ /* 0x000ea4000802007f */
[----:B--2---:R-:W-:Y:S05]  /*f980*/  @!P1 BRA `(.L_x_22) ;  /* 0xfffffffc00ec9947 */ /* 0x004fea000383ffff */
[----:B------:R-:W-:Y:S05]  /*f990*/  BRA `(.L_x_19) ;  /* 0xffffff5c00547947 */ /* 0x000fea000383ffff */
.L_x_29:
[----:B-1----:R-:W-:-:S04]  /*f9a0*/  IMAD.U32 R3, RZ, RZ, UR4 ;  /* 0x00000004ff037e24 */ /* 0x002fc8000f8e00ff */
[----:B------:R1:W2:Y:S03]  /*f9b0*/  SYNCS.PHASECHK.TRANS64.TRYWAIT P1, [R3+URZ+0x22850], R0 ;  /* 0x02285000030075a7 */ /* 0x0002a6000802017f */
[----:B--2---:R-:W-:Y:S05]  /*f9c0*/  @!P1 NANOSLEEP.SYNCS 0x989680 ;  /* 0x009896800000995d */ /* 0x004fea0003900000 */
[----:B------:R-:W2:Y:S02]  /*f9d0*/  @!P1 SYNCS.PHASECHK.TRANS64 P1, [R3+URZ+0x22850], R0 ;  /* 0x02285000030095a7 */ /* 0x000ea4000802007f */
[----:B--2---:R-:W-:Y:S05]  /*f9e0*/  @!P1 BRA `(.L_x_29) ;  /* 0xfffffffc00ec9947 */ /* 0x004fea000383ffff */
[----:B------:R-:W-:Y:S05]  /*f9f0*/  BRA `(.L_x_28) ;  /* 0xffffff8400ac7947 */ /* 0x000fea000383ffff */
.L_x_46:
[----:B------:R-:W0:Y:S01]  /*fa00*/  S2R R18, SR_TID.X ;  /* 0x0000000000127919 */ /* 0x000e220000002100 */
[----:B------:R-:W-:Y:S02]  /*fa10*/  IMAD.MOV.U32 R12, RZ, RZ, RZ ;  /* 0x000000ffff0c7224 */ /* 0x000fe400078e00ff */
[----:B------:R-:W-:Y:S02]  /*fa20*/  IMAD.MOV.U32 R11, RZ, RZ, 0x1f ;  /* 0x0000001fff0b7424 */ /* 0x000fe400078e00ff */
[----:B------:R-:W-:Y:S01]  /*fa30*/  IMAD.MOV.U32 R15, RZ, RZ, -0x1 ;  /* 0xffffffffff0f7424 */ /* 0x000fe200078e00ff */
[----:B0-----:R-:W-:-:S04]  /*fa40*/  SHF.R.U32.HI R18, RZ, 0x5, R18 ;  /* 0x00000005ff127819 */ /* 0x001fc80000011612 */
[----:B------:R-:W-:-:S04]  /*fa50*/  LOP3.LUT R18, R18, 0x3, RZ, 0xc0, !PT ;  /* 0x0000000312127812 */ /* 0x000fc800078ec0ff */
[----:B------:R-:W-:-:S07]  /*fa60*/  MOV R13, R18 ;  /* 0x00000012000d7202 */ /* 0x000fce0000000f00 */
[----:B-1----:R-:W-:Y:S05]  /*fa70*/  WARPSYNC.COLLECTIVE R15, `(.L_x_106) ;  /* 0x000000000f087348 */ /* 0x002fea0003c00000 */
[----:B------:R0:W2:Y:S02]  /*fa80*/  SHFL.IDX P6, R14, R13, R12, R11 ;  /* 0x0000000c0d0e7389 */ /* 0x0000a400000c000b */
[----:B012---:R-:W-:Y:S01]  /*fa90*/  ENDCOLLECTIVE ;  /* 0x000000000000791b */ /* 0x007fe20003800000 */
.L_x_106:
[----:B------:R-:W-:Y:S05]  /*faa0*/  BRA `(.L_x_107) ;  /* 0xffffffb800ac7947 */ /* 0x000fea000383ffff */
.L_x_49:
[----:B0-----:R0:W1:Y:S02]  /*fab0*/  SYNCS.PHASECHK.TRANS64.TRYWAIT P0, [R0+URZ+0x22880], R34 ;  /* 0x02288022000075a7 */ /* 0x001064000800017f */
[----:B-1----:R-:W-:Y:S05]  /*fac0*/  @!P0 NANOSLEEP.SYNCS 0x989680 ;  /* 0x009896800000895d */ /* 0x002fea0003900000 */
[----:B------:R-:W1:Y:S02]  /*fad0*/  @!P0 SYNCS.PHASECHK.TRANS64 P0, [R0+URZ+0x22880], R34 ;  /* 0x02288022000085a7 */ /* 0x000e64000800007f */
[----:B-1----:R-:W-:Y:S05]  /*fae0*/  @!P0 BRA `(.L_x_49) ;  /* 0xfffffffc00f08947 */ /* 0x002fea000383ffff */
[----:B------:R-:W-:Y:S05]  /*faf0*/  BRA `(.L_x_108) ;  /* 0xffffffbc00a47947 */ /* 0x000fea000383ffff */
.L_x_50:
[----:B------:R-:W-:Y:S01]  /*fb00*/  BSSY B0, `(.L_x_109) ;  /* 0x0000008000007945 */ /* 0x000fe20003800000 */
[----:B------:R-:W-:Y:S01]  /*fb10*/  IMAD.MOV.U32 R13, RZ, RZ, R10 ;  /* 0x000000ffff0d7224 */ /* 0x000fe200078e000a */
[----:B------:R-:W-:Y:S01]  /*fb20*/  MOV R12, RZ ;  /* 0x000000ff000c7202 */ /* 0x000fe20000000f00 */
[----:B------:R-:W-:Y:S02]  /*fb30*/  IMAD.MOV.U32 R11, RZ, RZ, 0x181f ;  /* 0x0000181fff0b7424 */ /* 0x000fe400078e00ff */
[----:B------:R-:W-:-:S07]  /*fb40*/  IMAD.MOV.U32 R15, RZ, RZ, -0x1 ;  /* 0xffffffffff0f7424 */ /* 0x000fce00078e00ff */
[----:B0-----:R-:W-:Y:S05]  /*fb50*/  WARPSYNC.COLLECTIVE R15, `(.L_x_110) ;  /* 0x000000000f087348 */ /* 0x001fea0003c00000 */
[----:B------:R1:W2:Y:S02]  /*fb60*/  SHFL.IDX P6, R14, R13, R12, R11 ;  /* 0x0000000c0d0e7389 */ /* 0x0002a400000c000b */
[----:B012---:R-:W-:Y:S01]  /*fb70*/  ENDCOLLECTIVE ;  /* 0x000000000000791b */ /* 0x007fe20003800000 */
.L_x_110:
[----:B------:R-:W-:Y:S05]  /*fb80*/  BSYNC B0 ;  /* 0x0000000000007941 */ /* 0x000fea0003800000 */
.L_x_109:
[----:B------:R-:W-:Y:S01]  /*fb90*/  IMAD.MOV.U32 R13, RZ, RZ, R9 ;  /* 0x000000ffff0d7224 */ /* 0x000fe200078e0009 */
[----:B------:R-:W-:Y:S01]  /*fba0*/  MOV R12, RZ ;  /* 0x000000ff000c7202 */ /* 0x000fe20000000f00 */
[----:B------:R-:W-:Y:S01]  /*fbb0*/  IMAD.MOV.U32 R11, RZ, RZ, 0x181f ;  /* 0x0000181fff0b7424 */ /* 0x000fe200078e00ff */
[C---:B------:R-:W-:Y:S01]  /*fbc0*/  LOP3.LUT P2, RZ, R28.reuse, 0x800000, RZ, 0xc0, !PT ;  /* 0x008000001cff7812 */ /* 0x040fe2000784c0ff */
[----:B------:R-:W-:Y:S01]  /*fbd0*/  IMAD.MOV.U32 R15, RZ, RZ, -0x1 ;  /* 0xffffffffff0f7424 */ /* 0x000fe200078e00ff */
[C---:B------:R-:W-:Y:S01]  /*fbe0*/  LOP3.LUT P1, RZ, R28.reuse, 0x400000, RZ, 0xc0, !PT ;  /* 0x004000001cff7812 */ /* 0x040fe2000782c0ff */
[----:B------:R-:W-:Y:S01]  /*fbf0*/  IMAD.MOV.U32 R4, RZ, RZ, R14 ;  /* 0x000000ffff047224 */ /* 0x000fe200078e000e */
[----:B------:R-:W-:-:S13]  /*fc00*/  LOP3.LUT P3, RZ, R28, 0x20000, RZ, 0xc0, !PT ;  /* 0x000200001cff7812 */ /* 0x000fda000786c0ff */
[----:B------:R-:W-:Y:S05]  /*fc10*/  WARPSYNC.COLLECTIVE R15, `(.L_x_111) ;  /* 0x000000000f087348 */ /* 0x000fea0003c00000 */
[----:B------:R0:W1:Y:S02]  /*fc20*/  SHFL.IDX P6, R14, R13, R12, R11 ;  /* 0x0000000c0d0e7389 */ /* 0x00006400000c000b */
[----:B01----:R-:W-:Y:S01]  /*fc30*/  ENDCOLLECTIVE ;  /* 0x000000000000791b */ /* 0x003fe20003800000 */
.L_x_111:
[----:B------:R-:W-:Y:S01]  /*fc40*/  MOV R13, R10 ;  /* 0x0000000a000d7202 */ /* 0x000fe20000000f00 */
[----:B------:R-:W-:Y:S01]  /*fc50*/  IMAD.MOV.U32 R12, RZ, RZ, 0x1 ;  /* 0x00000001ff0c7424 */ /* 0x000fe200078e00ff */
[----:B------:R-:W-:-:S13]  /*fc60*/  IADD3 R2, P0, R35, R14, RZ ;  /* 0x0000000e23027210 */ /* 0x000fda0007f1e0ff */
[----:B------:R-:W-:Y:S05]  /*fc70*/  WARPSYNC.COLLECTIVE R15, `(.L_x_112) ;  /* 0x000000000f087348 */ /* 0x000fea0003c00000 */
[----:B------:R0:W1:Y:S02]  /*fc80*/  SHFL.IDX P6, R14, R13, R12, R11 ;  /* 0x0000000c0d0e7389 */ /* 0x00006400000c000b */
[----:B01----:R-:W-:Y:S01]  /*fc90*/  ENDCOLLECTIVE ;  /* 0x000000000000791b */ /* 0x003fe20003800000 */
.L_x_112:
[----:B------:R-:W-:Y:S02]  /*fca0*/  IMAD.X R3, RZ, RZ, R4, P0 ;  /* 0x000000ffff037224 */ /* 0x000fe400000e0604 */
[----:B------:R-:W-:-:S05]  /*fcb0*/  VIADD R4, R29, UR42 ;  /* 0x0000002a1d047c36 */ /* 0x000fca0008000000 */
[----:B------:R-:W-:Y:S01]  /*fcc0*/  @!PT LDS RZ, [RZ] ;  /* 0x00000000fffff984 */ /* 0x000fe20000000800 */
[----:B------:R-:W-:Y:S01]  /*fcd0*/  @!PT LDS RZ, [RZ] ;  /* 0x00000000fffff984 */ /* 0x000fe20000000800 */
[----:B------:R-:W-:Y:S01]  /*fce0*/  @!PT LDS RZ, [RZ] ;  /* 0x00000000fffff984 */ /* 0x000fe20000000800 */
[----:B------:R0:W-:Y:S01]  /*fcf0*/  LDGSTS.E.BYPASS.LTC128B.128 [R4+0xa400], desc[UR50][R2.64], !P2 ;  /* 0x0a40000002047fae */ /* 0x0001e2000d101d72 */
[----:B------:R-:W-:Y:S01]  /*fd00*/  LOP3.LUT P2, RZ, R28, 0x200000, RZ, 0xc0, !PT ;  /* 0x002000001cff7812 */ /* 0x000fe2000784c0ff */
[----:B------:R-:W-:Y:S02]  /*fd10*/  IMAD.MOV.U32 R13, RZ, RZ, R9 ;  /* 0x000000ffff0d7224 */ /* 0x000fe400078e0009 */
[----:B0-----:R-:W-:-:S10]  /*fd20*/  IMAD.MOV.U32 R3, RZ, RZ, R14 ;  /* 0x000000ffff037224 */ /* 0x001fd400078e000e */
[----:B------:R-:W-:Y:S05]  /*fd30*/  WARPSYNC.COLLECTIVE R15, `(.L_x_113) ;  /* 0x000000000f087348 */ /* 0x000fea0003c00000 */
[----:B------:R0:W1:Y:S02]  /*fd40*/  SHFL.IDX P6, R14, R13, R12, R11 ;  /* 0x0000000c0d0e7389 */ /* 0x00006400000c000b */
[----:B01----:R-:W-:Y:S01]  /*fd50*/  ENDCOLLECTIVE ;  /* 0x000000000000791b */ /* 0x003fe20003800000 */
.L_x_113:
[----:B------:R-:W-:Y:S02]  /*fd60*/  IMAD.MOV.U32 R13, RZ, RZ, R10 ;  /* 0x000000ffff0d7224 */ /* 0x000fe400078e000a */
[----:B------:R-:W-:Y:S02]  /*fd70*/  IMAD.MOV.U32 R12, RZ, RZ, 0x2 ;  /* 0x00000002ff0c7424 */ /* 0x000fe400078e00ff */
[----:B------:R-:W-:-:S07]  /*fd80*/  IMAD.MOV.U32 R2, RZ, RZ, R14 ;  /* 0x000000ffff027224 */ /* 0x000fce00078e000e */
[----:B------:R-:W-:Y:S05]  /*fd90*/  WARPSYNC.COLLECTIVE R15, `(.L_x_114) ;  /* 0x000000000f087348 */ /* 0x000fea0003c00000 */
[----:B------:R0:W1:Y:S02]  /*fda0*/  SHFL.IDX P6, R14, R13, R12, R11 ;  /* 0x0000000c0d0e7389 */ /* 0x00006400000c000b */
[----:B01----:R-:W-:Y:S01]  /*fdb0*/  ENDCOLLECTIVE ;  /* 0x000000000000791b */ /* 0x003fe20003800000 */
.L_x_114:
[----:B------:R-:W-:-:S04]  /*fdc0*/  IADD3 R2, P0, R35, R2, RZ ;  /* 0x0000000223027210 */ /* 0x000fc80007f1e0ff */
[----:B------:R-:W-:-:S05]  /*fdd0*/  IADD3.X R3, RZ, R3, RZ, P0, !PT ;  /* 0x00000003ff037210 */ /* 0x000fca00007fe4ff */
        /* <DEDUP_REMOVED lines=10> */
.L_x_115:
[----:B------:R-:W-:Y:S02]  /*fe80*/  IMAD.MOV.U32 R13, RZ, RZ, R10 ;  /* 0x000000ffff0d7224 */ /* 0x000fe400078e000a */
[----:B------:R-:W-:Y:S01]  /*fe90*/  IMAD.MOV.U32 R12, RZ, RZ, 0x3 ;  /* 0x00000003ff0c7424 */ /* 0x000fe200078e00ff */
[----:B------:R-:W-:-:S07]  /*fea0*/  MOV R2, R14 ;  /* 0x0000000e00027202 */ /* 0x000fce0000000f00 */
[----:B------:R-:W-:Y:S05]  /*feb0*/  WARPSYNC.COLLECTIVE R15, `(.L_x_116) ;  /* 0x000000000f087348 */ /* 0x000fea0003c00000 */
[----:B------:R0:W1:Y:S02]  /*fec0*/  SHFL.IDX P6, R14, R13, R12, R11 ;  /* 0x0000000c0d0e7389 */ /* 0x00006400000c000b */
[----:B01----:R-:W-:Y:S01]  /*fed0*/  ENDCOLLECTIVE ;  /* 0x000000000000791b */ /* 0x003fe20003800000 */
.L_x_116:
[----:B------:R-:W-:-:S05]  /*fee0*/  IADD3 R2, P0, R35, R2, RZ ;  /* 0x0000000223027210 */ /* 0x000fca0007f1e0ff */
[----:B------:R-:W-:-:S05]  /*fef0*/  IMAD.X R3, RZ, RZ, R3, P0 ;  /* 0x000000ffff037224 */ /* 0x000fca00000e0603 */
[----:B------:R-:W-:Y:S01]  /*ff00*/  @!PT LDS RZ, [RZ] ;  /* 0x00000000fffff984 */ /* 0x000fe20000000800 */
[----:B------:R-:W-:Y:S01]  /*ff10*/  @!PT LDS RZ, [RZ] ;  /* 0x00000000fffff984 */ /* 0x000fe20000000800 */
[----:B------:R-:W-:Y:S01]  /*ff20*/  @!PT LDS RZ, [RZ] ;  /* 0x00000000fffff984 */ /* 0x000fe20000000800 */
[----:B------:R0:W-:Y:S01]  /*ff30*/  LDGSTS.E.BYPASS.LTC128B.128 [R4+0xb400], desc[UR50][R2.64], !P2 ;  /* 0x0b40000002047fae */ /* 0x0001e2000d101d72 */
[----:B------:R-:W-:Y:S02]  /*ff40*/  LOP3.LUT P2, RZ, R28, 0x80000, RZ, 0xc0, !PT ;  /* 0x000800001cff7812 */ /* 0x000fe4000784c0ff */
[----:B------:R-:W-:Y:S01]  /*ff50*/  MOV R13, R9 ;  /* 0x00000009000d7202 */ /* 0x000fe20000000f00 */
[----:B------:R-:W-:-:S10]  /*ff60*/  IMAD.MOV.U32 R19, RZ, RZ, R14 ;  /* 0x000000ffff137224 */ /* 0x000fd400078e000e */
[----:B0-----:R-:W-:Y:S05]  /*ff70*/  WARPSYNC.COLLECTIVE R15, `(.L_x_117) ;  /* 0x000000000f087348 */ /* 0x001fea0003c00000 */
[----:B------:R1:W2:Y:S02]  /*ff80*/  SHFL.IDX P6, R14, R13, R12, R11 ;  /* 0x0000000c0d0e7389 */ /* 0x0002a400000c000b */
[----:B012---:R-:W-:Y:S01]  /*ff90*/  ENDCOLLECTIVE ;  /* 0x000000000000791b */ /* 0x007fe20003800000 */
.L_x_117:
[----:B------:R-:W-:Y:S02]  /*ffa0*/  IMAD.MOV.U32 R13, RZ, RZ, R10 ;  /* 0x000000ffff0d7224 */ /* 0x000fe400078e000a */
[----:B------:R-:W-:Y:S02]  /*ffb0*/  IMAD.MOV.U32 R12, RZ, RZ, 0x4 ;  /* 0x00000004ff0c7424 */ /* 0x000fe400078e00ff */
[----:B------:R-:W-:-:S07]  /*ffc0*/  IMAD.MOV.U32 R26, RZ, RZ, R14 ;  /* 0x000000ffff1a7224 */ /* 0x000fce00078e000e */
[----:B------:R-:W-:Y:S05]  /*ffd0*/  WARPSYNC.COLLECTIVE R15, `(.L_x_118) ;  /* 0x000000000f087348 */ /* 0x000fea0003c00000 */
[----:B------:R0:W1:Y:S02]  /*ffe0*/  SHFL.IDX P6, R14, R13, R12, R11 ;  /* 0x0000000c0d0e7389 */ /* 0x00006400000c000b */
[----:B01----:R-:W-:Y:S01]  /*fff0*/  ENDCOLLECTIVE ;  /* 0x000000000000791b */ /* 0x003fe20003800000 */
.L_x_118:
[----:B------:R-:W-:-:S05]  /*10000*/  IADD3 R2, P0, R35, R26, RZ ;  /* 0x0000001a23027210 */ /* 0x000fca0007f1e0ff */
[----:B------:R-:W-:-:S05]  /*10010*/  IMAD.X R3, RZ, RZ, R19, P0 ;  /* 0x000000ffff037224 */ /* 0x000fca00000e0613 */
[----:B------:R-:W-:Y:S01]  /*10020*/  @!PT LDS RZ, [RZ] ;  /* 0x00000000fffff984 */ /* 0x000fe20000000800 */
[----:B------:R-:W-:Y:S01]  /*10030*/  @!PT LDS RZ, [RZ] ;  /* 0x00000000fffff984 */ /* 0x000fe20000000800 */
[----:B------:R-:W-:Y:S01]  /*10040*/  @!PT LDS RZ, [RZ] ;  /* 0x00000000fffff984 */ /* 0x000fe20000000800 */
[----:B------:R0:W-:Y:S01]  /*10050*/  LDGSTS.E.BYPASS.LTC128B.128 [R4+0xbc00], desc[UR50][R2.64], !P1 ;  /* 0x0bc0000002047fae */ /* 0x0001e2000c901d72 */
[----:B------:R-:W-:Y:S01]  /*10060*/  IMAD.MOV.U32 R13, RZ, RZ, R9 ;  /* 0x000000ffff0d7224 */ /* 0x000fe200078e0009 */
[----:B------:R-:W-:Y:S02]  /*10070*/  LOP3.LUT P1, RZ, R28, 0x40000, RZ, 0xc0, !PT ;  /* 0x000400001cff7812 */ /* 0x000fe4000782c0ff */
[----:B------:R-:W-:-:S11]  /*10080*/  MOV R19, R14 ;  /* 0x0000000e00137202 */ /* 0x000fd60000000f00 */
[----:B0-----:R-:W-:Y:S05]  /*10090*/  WARPSYNC.COLLECTIVE R15, `(.L_x_119) ;  /* 0x000000000f087348 */ /* 0x001fea0003c00000 */
[----:B------:R1:W2:Y:S02]  /*100a0*/  SHFL.IDX P6, R14, R13, R12, R11 ;  /* 0x0000000c0d0e7389 */ /* 0x0002a400000c000b */
[----:B012---:R-:W-:Y:S01]  /*100b0*/  ENDCOLLECTIVE ;  /* 0x000000000000791b */ /* 0x007fe20003800000 */
.L_x_119:
[----:B------:R-:W-:Y:S01]  /*100c0*/  IMAD.MOV.U32 R13, RZ, RZ, R10 ;  /* 0x000000ffff0d7224 */ /* 0x000fe200078e000a */
[----:B------:R-:W-:Y:S01]  /*100d0*/  MOV R12, 0x5 ;  /* 0x00000005000c7802 */ /* 0x000fe20000000f00 */
[----:B------:R-:W-:-:S07]  /*100e0*/  IMAD.MOV.U32 R24, RZ, RZ, R14 ;  /* 0x000000ffff187224 */ /* 0x000fce00078e000e */
[----:B------:R-:W-:Y:S05]  /*100f0*/  WARPSYNC.COLLECTIVE R15, `(.L_x_120) ;  /* 0x000000000f087348 */ /* 0x000fea0003c00000 */
[----:B------:R0:W1:Y:S02]  /*10100*/  SHFL.IDX P6, R14, R13, R12, R11 ;  /* 0x0000000c0d0e7389 */ /* 0x00006400000c000b */
[----:B01----:R-:W-:Y:S01]  /*10110*/  ENDCOLLECTIVE ;  /* 0x000000000000791b */ /* 0x003fe20003800000 */
.L_x_120:
[----:B------:R-:W-:-:S05]  /*10120*/  IADD3 R2, P0, R35, R24, RZ ;  /* 0x0000001823027210 */ /* 0x000fca0007f1e0ff */
[----:B------:R-:W-:-:S05]  /*10130*/  IMAD.X R3, RZ, RZ, R19, P0 ;  /* 0x000000ffff037224 */ /* 0x000fca00000e0613 */
[----:B------:R-:W-:Y:S01]  /*10140*/  @!PT LDS RZ, [RZ] ;  /* 0x00000000fffff984 */ /* 0x000fe20000000800 */
[----:B------:R-:W-:Y:S01]  /*10150*/  @!PT LDS RZ, [RZ] ;  /* 0x00000000fffff984 */ /* 0x000fe20000000800 */
[----:B------:R-:W-:Y:S01]  /*10160*/  @!PT LDS RZ, [RZ] ;  /* 0x00000000fffff984 */ /* 0x000fe20000000800 */
[----:B------:R0:W-:Y:S01]  /*10170*/  LDGSTS.E.BYPASS.LTC128B.128 [R4+0xc400], desc[UR50][R2.64], !P2 ;  /* 0x0c40000002047fae */ /* 0x0001e2000d101d72 */
[----:B------:R-:W-:Y:S01]  /*10180*/  IMAD.MOV.U32 R13, RZ, RZ, R9 ;  /* 0x000000ffff0d7224 */ /* 0x000fe200078e0009 */
[----:B------:R-:W-:Y:S01]  /*10190*/  LOP3.LUT P2, RZ, R28, 0x10000, RZ, 0xc0, !PT ;  /* 0x000100001cff7812 */ /* 0x000fe2000784c0ff */
[----:B------:R-:W-:-:S12]  /*101a0*/  IMAD.MOV.U32 R19, RZ, RZ, R14 ;  /* 0x000000ffff137224 */ /* 0x000fd800078e000e */
[----:B0-----:R-:W-:Y:S05]  /*101b0*/  WARPSYNC.COLLECTIVE R15, `(.L_x_121) ;  /* 0x000000000f087348 */ /* 0x001fea0003c00000 */
[----:B------:R1:W2:Y:S02]  /*101c0*/  SHFL.IDX P6, R14, R13, R12, R11 ;  /* 0x0000000c0d0e7389 */ /* 0x0002a400000c000b */
[----:B012---:R-:W-:Y:S01]  /*101d0*/  ENDCOLLECTIVE ;  /* 0x000000000000791b */ /* 0x007fe20003800000 */
.L_x_121:
[----:B------:R-:W-:Y:S01]  /*101e0*/  MOV R13, R10 ;  /* 0x0000000a000d7202 */ /* 0x000fe20000000f00 */
[----:B------:R-:W-:Y:S02]  /*101f0*/  IMAD.MOV.U32 R12, RZ, RZ, 0x6 ;  /* 0x00000006ff0c7424 */ /* 0x000fe400078e00ff */
[----:B------:R-:W-:-:S07]  /*10200*/  IMAD.MOV.U32 R22, RZ, RZ, R14 ;  /* 0x000000ffff167224 */ /* 0x000fce00078e000e */
[----:B------:R-:W-:Y:S05]  /*10210*/  WARPSYNC.COLLECTIVE R15, `(.L_x_122) ;  /* 0x000000000f087348 */ /* 0x000fea0003c00000 */
[----:B------:R0:W1:Y:S02]  /*10220*/  SHFL.IDX P6, R14, R13, R12, R11 ;  /* 0x0000000c0d0e7389 */ /* 0x00006400000c000b */
[----:B01----:R-:W-:Y:S01]  /*10230*/  ENDCOLLECTIVE ;  /* 0x000000000000791b */ /* 0x003fe20003800000 */
.L_x_122:
        /* <DEDUP_REMOVED lines=12> */
.L_x_123:
[----:B------:R-:W-:Y:S02]  /*10300*/  IMAD.MOV.U32 R13, RZ, RZ, R10 ;  /* 0x000000ffff0d7224 */ /* 0x000fe400078e000a */
[----:B------:R-:W-:Y:S02]  /*10310*/  IMAD.MOV.U32 R12, RZ, RZ, 0x7 ;  /* 0x00000007ff0c7424 */ /* 0x000fe400078e00ff */
[----:B------:R-:W-:-:S07]  /*10320*/  IMAD.MOV.U32 R20, RZ, RZ, R14 ;  /* 0x000000ffff147224 */ /* 0x000fce00078e000e */
[----:B------:R-:W-:Y:S05]  /*10330*/  WARPSYNC.COLLECTIVE R15, `(.L_x_124) ;  /* 0x000000000f087348 */ /* 0x000fea0003c00000 */
[----:B------:R0:W1:Y:S02]  /*10340*/  SHFL.IDX P6, R14, R13, R12, R11 ;  /* 0x0000000c0d0e7389 */ /* 0x00006400000c000b */
[----:B01----:R-:W-:Y:S01]  /*10350*/  ENDCOLLECTIVE ;  /* 0x000000000000791b */ /* 0x003fe20003800000 */
.L_x_124:
[----:B------:R-:W-:-:S04]  /*10360*/  IADD3 R2, P0, R35, R20, RZ ;  /* 0x0000001423027210 */ /* 0x000fc80007f1e0ff */
[----:B------:R-:W-:-:S05]  /*10370*/  IADD3.X R3, RZ, R19, RZ, P0, !PT ;  /* 0x00000013ff037210 */ /* 0x000fca00007fe4ff */
[----:B------:R-:W-:Y:S01]  /*10380*/  @!PT LDS RZ, [RZ] ;  /* 0x00000000fffff984 */ /* 0x000fe20000000800 */
[----:B------:R-:W-:Y:S01]  /*10390*/  @!PT LDS RZ, [RZ] ;  /* 0x00000000fffff984 */ /* 0x000fe20000000800 */
[----:B------:R-:W-:Y:S01]  /*103a0*/  @!PT LDS RZ, [RZ] ;  /* 0x00000000fffff984 */ /* 0x000fe20000000800 */
[----:B------:R0:W-:Y:S01]  /*103b0*/  LDGSTS.E.BYPASS.LTC128B.128 [R4+0xd400], desc[UR50][R2.64], !P3 ;  /* 0x0d40000002047fae */ /* 0x0001e2000d901d72 */
[----:B------:R-:W-:Y:S02]  /*103c0*/  IMAD.MOV.U32 R13, RZ, RZ, R9 ;  /* 0x000000ffff0d7224 */ /* 0x000fe400078e0009 */
[----:B------:R-:W-:-:S07]  /*103d0*/  IMAD.MOV.U32 R10, RZ, RZ, R14 ;  /* 0x000000ffff0a7224 */ /* 0x000fce00078e000e */
[----:B0-----:R-:W-:Y:S05]  /*103e0*/  WARPSYNC.COLLECTIVE R15, `(.L_x_125) ;  /* 0x000000000f087348 */ /* 0x001fea0003c00000 */
[----:B------:R1:W2:Y:S02]  /*103f0*/  SHFL.IDX P6, R14, R13, R12, R11 ;  /* 0x0000000c0d0e7389 */ /* 0x0002a400000c000b */
[----:B012---:R-:W-:Y:S01]  /*10400*/  ENDCOLLECTIVE ;  /* 0x000000000000791b */ /* 0x007fe20003800000 */
.L_x_125:
[----:B------:R-:W-:Y:S02]  /*10410*/  IMAD.MOV.U32 R13, RZ, RZ, R18 ;  /* 0x000000ffff0d7224 */ /* 0x000fe400078e0012 */
[----:B------:R-:W-:Y:S01]  /*10420*/  IMAD.MOV.U32 R12, RZ, RZ, RZ ;  /* 0x000000ffff0c7224 */ /* 0x000fe200078e00ff */
[----:B------:R-:W-:-:S07]  /*10430*/  MOV R9, R14 ;  /* 0x0000000e00097202 */ /* 0x000fce0000000f00 */
[----:B------:R-:W-:Y:S05]  /*10440*/  WARPSYNC.COLLECTIVE R15, `(.L_x_126) ;  /* 0x000000000f087348 */ /* 0x000fea0003c00000 */
[----:B------:R0:W1:Y:S02]  /*10450*/  SHFL.IDX P6, R14, R13, R12, R11 ;  /* 0x0000000c0d0e7389 */ /* 0x00006400000c000b */
[----:B01----:R-:W-:Y:S01]  /*10460*/  ENDCOLLECTIVE ;  /* 0x000000000000791b */ /* 0x003fe20003800000 */
.L_x_126:
[----:B------:R-:W-:-:S05]  /*10470*/  IADD3 R2, P0, R35, R9, RZ ;  /* 0x0000000923027210 */ /* 0x000fca0007f1e0ff */
[----:B------:R-:W-:-:S05]  /*10480*/  IMAD.X R3, RZ, RZ, R10, P0 ;  /* 0x000000ffff037224 */ /* 0x000fca00000e060a */
[----:B------:R-:W-:Y:S01]  /*10490*/  @!PT LDS RZ, [RZ] ;  /* 0x00000000fffff984 */ /* 0x000fe20000000800 */
[----:B------:R-:W-:Y:S01]  /*104a0*/  @!PT LDS RZ, [RZ] ;  /* 0x00000000fffff984 */ /* 0x000fe20000000800 */
[----:B------:R-:W-:Y:S01]  /*104b0*/  @!PT LDS RZ, [RZ] ;  /* 0x00000000fffff984 */ /* 0x000fe20000000800 */
[----:B------:R0:W-:Y:S01]  /*104c0*/  LDGSTS.E.BYPASS.LTC128B.128 [R4+0xdc00], desc[UR50][R2.64], !P2 ;  /* 0x0dc0000002047fae */ /* 0x0001e2000d101d72 */
[----:B------:R-:W-:Y:S01]  /*104d0*/  MOV R13, R17 ;  /* 0x00000011000d7202 */ /* 0x000fe20000000f00 */
[----:B0-----:R-:W-:-:S07]  /*104e0*/  IMAD.MOV.U32 R3, RZ, RZ, R14 ;  /* 0x000000ffff037224 */ /* 0x001fce00078e000e */
[----:B------:R-:W-:Y:S05]  /*104f0*/  WARPSYNC.COLLECTIVE R15, `(.L_x_127) ;  /* 0x000000000f087348 */ /* 0x000fea0003c00000 */
[----:B------:R0:W1:Y:S02]  /*10500*/  SHFL.IDX P6, R14, R13, R12, R11 ;  /* 0x0000000c0d0e7389 */ /* 0x00006400000c000b */
[----:B01----:R-:W-:Y:S01]  /*10510*/  ENDCOLLECTIVE ;  /* 0x000000000000791b */ /* 0x003fe20003800000 */
.L_x_127:
[----:B------:R-:W-:Y:S02]  /*10520*/  IMAD.MOV.U32 R13, RZ, RZ, R18 ;  /* 0x000000ffff0d7224 */ /* 0x000fe400078e0012 */
[----:B------:R-:W-:Y:S02]  /*10530*/  IMAD.MOV.U32 R12, RZ, RZ, 0x1 ;  /* 0x00000001ff0c7424 */ /* 0x000fe400078e00ff */
[----:B------:R-:W-:-:S07]  /*10540*/  IMAD.MOV.U32 R2, RZ, RZ, R14 ;  /* 0x000000ffff027224 */ /* 0x000fce00078e000e */
[----:B------:R-:W-:Y:S05]  /*10550*/  WARPSYNC.COLLECTIVE R15, `(.L_x_128) ;  /* 0x000000000f087348 */ /* 0x000fea0003c00000 */
[----:B------:R0:W1:Y:S02]  /*10560*/  SHFL.IDX P6, R14, R13, R12, R11 ;  /* 0x0000000c0d0e7389 */ /* 0x00006400000c000b */
[----:B01----:R-:W-:Y:S01]  /*10570*/  ENDCOLLECTIVE ;  /* 0x000000000000791b */ /* 0x003fe20003800000 */
.L_x_128:
[----:B------:R-:W-:-:S05]  /*10580*/  IADD3 R2, P0, R35, R2, RZ ;  /* 0x0000000223027210 */ /* 0x000fca0007f1e0ff */
[----:B------:R-:W-:-:S05]  /*10590*/  IMAD.X R3, RZ, RZ, R3, P0 ;  /* 0x000000ffff037224 */ /* 0x000fca00000e0603 */
[----:B------:R-:W-:Y:S01]  /*105a0*/  @!PT LDS RZ, [RZ] ;  /* 0x00000000fffff984 */ /* 0x000fe20000000800 */
[----:B------:R-:W-:Y:S01]  /*105b0*/  @!PT LDS RZ, [RZ] ;  /* 0x00000000fffff984 */ /* 0x000fe20000000800 */
[----:B------:R-:W-:Y:S01]  /*105c0*/  @!PT LDS RZ, [RZ] ;  /* 0x00000000fffff984 */ /* 0x000fe20000000800 */
[----:B------:R0:W-:Y:S01]  /*105d0*/  LDGSTS.E.BYPASS.LTC128B.128 [R4+0xe400], desc[UR50][R2.64], !P1 ;  /* 0x0e40000002047fae */ /* 0x0001e2000c901d72 */
[----:B------:R-:W-:Y:S01]  /*105e0*/  IMAD.MOV.U32 R13, RZ, RZ, R17 ;  /* 0x000000ffff0d7224 */ /* 0x000fe200078e0011 */
[----:B------:R-:W-:-:S07]  /*105f0*/  MOV R18, R14 ;  /* 0x0000000e00127202 */ /* 0x000fce0000000f00 */
[----:B0-----:R-:W-:Y:S05]  /*10600*/  WARPSYNC.COLLECTIVE R15, `(.L_x_129) ;  /* 0x000000000f087348 */ /* 0x001fea0003c00000 */
[----:B------:R1:W2:Y:S02]  /*10610*/  SHFL.IDX P6, R14, R13, R12, R11 ;  /* 0x0000000c0d0e7389 */ /* 0x0002a400000c000b */
[----:B012---:R-:W-:Y:S01]  /*10620*/  ENDCOLLECTIVE ;  /* 0x000000000000791b */ /* 0x007fe20003800000 */
.L_x_129:
[----:B------:R-:W-:Y:S05]  /*10630*/  BRA `(.L_x_130) ;  /* 0xffffffb800707947 */ /* 0x000fea000383ffff */
.L_x_55:
[----:B--2---:R2:W3:Y:S02]  /*10640*/  SYNCS.PHASECHK.TRANS64.TRYWAIT P0, [R0+URZ+0x22840], R34 ;  /* 0x02284022000075a7 */ /* 0x0044e4000800017f */
[----:B---3--:R-:W-:Y:S05]  /*10650*/  @!P0 NANOSLEEP.SYNCS 0x989680 ;  /* 0x009896800000895d */ /* 0x008fea0003900000 */
[----:B------:R-:W3:Y:S02]  /*10660*/  @!P0 SYNCS.PHASECHK.TRANS64 P0, [R0+URZ+0x22840], R34 ;  /* 0x02284022000085a7 */ /* 0x000ee4000800007f */
[----:B---3--:R-:W-:Y:S05]  /*10670*/  @!P0 BRA `(.L_x_55) ;  /* 0xfffffffc00f08947 */ /* 0x008fea000383ffff */
[----:B------:R-:W-:Y:S05]  /*10680*/  BRA `(.L_x_131) ;  /* 0xffffffb800c47947 */ /* 0x000fea000383ffff */
.L_x_56:
[----:B------:R-:W-:Y:S01]  /*10690*/  BSSY B0, `(.L_x_132) ;  /* 0x0000008000007945 */ /* 0x000fe20003800000 */
[----:B------:R-:W-:Y:S01]  /*106a0*/  IMAD.MOV.U32 R13, RZ, RZ, R7 ;  /* 0x000000ffff0d7224 */ /* 0x000fe200078e0007 */
[----:B------:R-:W-:Y:S01]  /*106b0*/  MOV R15, 0xffffffff ;  /* 0xffffffff000f7802 */ /* 0x000fe20000000f00 */
[----:B------:R-:W-:Y:S02]  /*106c0*/  IMAD.MOV.U32 R12, RZ, RZ, RZ ;  /* 0x000000ffff0c7224 */ /* 0x000fe400078e00ff */
[----:B------:R-:W-:-:S07]  /*106d0*/  IMAD.MOV.U32 R11, RZ, RZ, 0x181f ;  /* 0x0000181fff0b7424 */ /* 0x000fce00078e00ff */
[----:B012--5:R-:W-:Y:S05]  /*106e0*/  WARPSYNC.COLLECTIVE R15, `(.L_x_133) ;  /* 0x000000000f087348 */ /* 0x027fea0003c00000 */
[----:B------:R3:W4:Y:S02]  /*106f0*/  SHFL.IDX P6, R14, R13, R12, R11 ;  /* 0x0000000c0d0e7389 */ /* 0x00072400000c000b */
[----:B012345:R-:W-:Y:S01]  /*10700*/  ENDCOLLECTIVE ;  /* 0x000000000000791b */ /* 0x03ffe20003800000 */
.L_x_133:
[----:B------:R-:W-:Y:S05]  /*10710*/  BSYNC B0 ;  /* 0x0000000000007941 */ /* 0x000fea0003800000 */
.L_x_132:
[----:B------:R-:W-:Y:S01]  /*10720*/  IMAD.MOV.U32 R13, RZ, RZ, R8 ;  /* 0x000000ffff0d7224 */ /* 0x000fe200078e0008 */
[----:B------:R-:W-:Y:S01]  /*10730*/  MOV R15, 0xffffffff ;  /* 0xffffffff000f7802 */ /* 0x000fe20000000f00 */
[----:B------:R-:W-:Y:S01]  /*10740*/  IMAD.MOV.U32 R12, RZ, RZ, RZ ;  /* 0x000000ffff0c7224 */ /* 0x000fe200078e00ff */
[C---:B------:R-:W-:Y:S01]  /*10750*/  ISETP.GE.AND P2, PT, R23.reuse, 0x1, PT ;  /* 0x000000011700780c */ /* 0x040fe20003f46270 */
[----:B------:R-:W-:Y:S01]  /*10760*/  IMAD.MOV.U32 R11, RZ, RZ, 0x181f ;  /* 0x0000181fff0b7424 */ /* 0x000fe200078e00ff */
[----:B------:R-:W-:Y:S01]  /*10770*/  ISETP.GE.AND P3, PT, R23, 0x61, PT ;  /* 0x000000611700780c */ /* 0x000fe20003f66270 */
[----:B------:R-:W-:-:S12]  /*10780*/  IMAD.MOV.U32 R2, RZ, RZ, R14 ;  /* 0x000000ffff027224 */ /* 0x000fd800078e000e */
[----:B------:R-:W-:Y:S05]  /*10790*/  WARPSYNC.COLLECTIVE R15, `(.L_x_134) ;  /* 0x000000000f087348 */ /* 0x000fea0003c00000 */
[----:B------:R0:W1:Y:S02]  /*107a0*/  SHFL.IDX P6, R14, R13, R12, R11 ;  /* 0x0000000c0d0e7389 */ /* 0x00006400000c000b */
[----:B01----:R-:W-:Y:S01]  /*107b0*/  ENDCOLLECTIVE ;  /* 0x000000000000791b */ /* 0x003fe20003800000 */
.L_x_134:
[----:B------:R-:W-:Y:S02]  /*107c0*/  IMAD.MOV.U32 R13, RZ, RZ, R7 ;  /* 0x000000ffff0d7224 */ /* 0x000fe400078e0007 */
[----:B------:R-:W-:Y:S02]  /*107d0*/  IMAD.MOV.U32 R12, RZ, RZ, 0x1 ;  /* 0x00000001ff0c7424 */ /* 0x000fe400078e00ff */
[----:B------:R-:W-:-:S07]  /*107e0*/  IMAD.MOV.U32 R3, RZ, RZ, R14 ;  /* 0x000000ffff037224 */ /* 0x000fce00078e000e */
[----:B------:R-:W-:Y:S05]  /*107f0*/  WARPSYNC.COLLECTIVE R15, `(.L_x_135) ;  /* 0x000000000f087348 */ /* 0x000fea0003c00000 */
[----:B------:R0:W1:Y:S02]  /*10800*/  SHFL.IDX P6, R14, R13, R12, R11 ;  /* 0x0000000c0d0e7389 */ /* 0x00006400000c000b */
[----:B01----:R-:W-:Y:S01]  /*10810*/  ENDCOLLECTIVE ;  /* 0x000000000000791b */ /* 0x003fe20003800000 */
.L_x_135:
[----:B------:R-:W-:-:S05]  /*10820*/  @P2 IADD3 R3, P0, R22, R3, RZ ;  /* 0x0000000316032210 */ /* 0x000fca0007f1e0ff */
[----:B------:R-:W-:-:S05]  /*10830*/  @P2 IMAD.X R2, RZ, RZ, R2, P0 ;  /* 0x000000ffff022224 */ /* 0x000fca00000e0602 */
[----:B------:R-:W-:Y:S01]  /*10840*/  @P2 LOP3.LUT R3, R3, R2, RZ, 0x3c, !PT ;  /* 0x0000000203032212 */ /* 0x000fe200078e3cff */
[----:B------:R-:W-:-:S03]  /*10850*/  IMAD.MOV.U32 R13, RZ, RZ, R8 ;  /* 0x000000ffff0d7224 */ /* 0x000fc600078e0008 */
[----:B------:R-:W-:-:S04]  /*10860*/  @P2 LOP3.LUT R2, R3, R2, RZ, 0x3c, !PT ;  /* 0x0000000203022212 */ /* 0x000fc800078e3cff */
[----:B------:R-:W-:Y:S02]  /*10870*/  @P2 LOP3.LUT R3, R3, R2, RZ, 0x3c, !PT ;  /* 0x0000000203032212 */ /* 0x000fe400078e3cff */
[----:B------:R-:W-:-:S07]  /*10880*/  MOV R21, R14 ;  /* 0x0000000e00157202 */ /* 0x000fce0000000f00 */
[----:B------:R-:W-:Y:S05]  /*10890*/  WARPSYNC.COLLECTIVE R15, `(.L_x_136) ;  /* 0x000000000f087348 */ /* 0x000fea0003c00000 */
[----:B------:R0:W1:Y:S02]  /*108a0*/  SHFL.IDX P6, R14, R13, R12, R11 ;  /* 0x0000000c0d0e7389 */ /* 0x00006400000c000b */
[----:B01----:R-:W-:Y:S01]  /*108b0*/  ENDCOLLECTIVE ;  /* 0x000000000000791b */ /* 0x003fe20003800000 */
.L_x_136:
[----:B------:R-:W-:Y:S01]  /*108c0*/  @!PT LDS RZ, [RZ] ;  /* 0x00000000fffff984 */ /* 0x000fe20000000800 */
[----:B------:R-:W-:Y:S01]  /*108d0*/  @!PT LDS RZ, [RZ] ;  /* 0x00000000fffff984 */ /* 0x000fe20000000800 */
[----:B------:R-:W-:Y:S01]  /*108e0*/  @!PT LDS RZ, [RZ] ;  /* 0x00000000fffff984 */ /* 0x000fe20000000800 */
[----:B------:R0:W-:Y:S01]  /*108f0*/  @P2 LDGSTS.E.BYPASS.LTC128B.128 [R4+0x18400], desc[UR50][R2.64], !P1 ;  /* 0x1840000002042fae */ /* 0x0001e2000c901d72 */
[----:B------:R-:W-:Y:S02]  /*10900*/  ISETP.GE.AND P2, PT, R23, 0x11, PT ;  /* 0x000000111700780c */ /* 0x000fe40003f46270 */
[----:B------:R-:W-:Y:S01]  /*10910*/  MOV R13, R7 ;  /* 0x00000007000d7202 */ /* 0x000fe20000000f00 */
[----:B------:R-:W-:-:S10]  /*10920*/  IMAD.MOV.U32 R12, RZ, RZ, 0x2 ;  /* 0x00000002ff0c7424 */ /* 0x000fd400078e00ff */
[----:B0-----:R-:W-:-:S13]  /*10930*/  @P2 IADD3 R19, P0, R22, R14, RZ ;  /* 0x0000000e16132210 */ /* 0x001fda0007f1e0ff */
[----:B------:R-:W-:Y:S05]  /*10940*/  WARPSYNC.COLLECTIVE R15, `(.L_x_137) ;  /* 0x000000000f087348 */ /* 0x000fea0003c00000 */
[----:B------:R0:W1:Y:S02]  /*10950*/  SHFL.IDX P6, R14, R13, R12, R11 ;  /* 0x0000000c0d0e7389 */ /* 0x00006400000c000b */
[----:B01----:R-:W-:Y:S01]  /*10960*/  ENDCOLLECTIVE ;  /* 0x000000000000791b */ /* 0x003fe20003800000 */
.L_x_137:
[----:B------:R-:W-:Y:S02]  /*10970*/  @P2 IMAD.X R21, RZ, RZ, R21, P0 ;  /* 0x000000ffff152224 */ /* 0x000fe400000e0615 */
[----:B------:R-:W-:Y:S02]  /*10980*/  @P2 IMAD.MOV.U32 R2, RZ, RZ, R19 ;  /* 0x000000ffff022224 */ /* 0x000fe400078e0013 */
[----:B------:R-:W-:-:S05]  /*10990*/  @P2 IMAD.MOV.U32 R3, RZ, RZ, R21 ;  /* 0x000000ffff032224 */ /* 0x000fca00078e0015 */
[----:B------:R-:W-:Y:S01]  /*109a0*/  @!PT LDS RZ, [RZ] ;  /* 0x00000000fffff984 */ /* 0x000fe20000000800 */
[----:B------:R-:W-:Y:S01]  /*109b0*/  @!PT LDS RZ, [RZ] ;  /* 0x00000000fffff984 */ /* 0x000fe20000000800 */
[----:B------:R-:W-:Y:S01]  /*109c0*/  @!PT LDS RZ, [RZ] ;  /* 0x00000000fffff984 */ /* 0x000fe20000000800 */
[----:B------:R0:W-:Y:S01]  /*109d0*/  @P2 LDGSTS.E.BYPASS.LTC128B.128 [R4+0x18c00], desc[UR50][R2.64], !P1 ;  /* 0x18c0000002042fae */ /* 0x0001e2000c901d72 */
[----:B------:R-:W-:Y:S01]  /*109e0*/  ISETP.GE.AND P2, PT, R23, 0x21, PT ;  /* 0x000000211700780c */ /* 0x000fe20003f46270 */
[----:B------:R-:W-:Y:S02]  /*109f0*/  IMAD.MOV.U32 R13, RZ, RZ, R8 ;  /* 0x000000ffff0d7224 */ /* 0x000fe400078e0008 */
[----:B------:R-:W-:-:S10]  /*10a00*/  IMAD.MOV.U32 R9, RZ, RZ, R14 ;  /* 0x000000ffff097224 */ /* 0x000fd400078e000e */
[----:B0-----:R-:W-:Y:S05]  /*10a10*/  WARPSYNC.COLLECTIVE R15, `(.L_x_138) ;  /* 0x000000000f087348 */ /* 0x001fea0003c00000 */
[----:B------:R1:W2:Y:S02]  /*10a20*/  SHFL.IDX P6, R14, R13, R12, R11 ;  /* 0x0000000c0d0e7389 */ /* 0x0002a400000c000b */
[----:B012---:R-:W-:Y:S01]  /*10a30*/  ENDCOLLECTIVE ;  /* 0x000000000000791b */ /* 0x007fe20003800000 */
.L_x_138:
[----:B------:R-:W-:-:S04]  /*10a40*/  @P2 IADD3 R12, P0, R22, R14, RZ ;  /* 0x0000000e160c2210 */ /* 0x000fc80007f1e0ff */
[----:B------:R-:W-:Y:S01]  /*10a50*/  @P2 MOV R2, R12 ;  /* 0x0000000c00022202 */ /* 0x000fe20000000f00 */
[----:B------:R-:W-:Y:S02]  /*10a60*/  @P2 IMAD.X R13, RZ, RZ, R9, P0 ;  /* 0x000000ffff0d2224 */ /* 0x000fe400000e0609 */
[----:B------:R-:W-:Y:S02]  /*10a70*/  IMAD.MOV.U32 R12, RZ, RZ, 0x3 ;  /* 0x00000003ff0c7424 */ /* 0x000fe400078e00ff */
[----:B------:R-:W-:Y:S02]  /*10a80*/  @P2 IMAD.MOV.U32 R3, RZ, RZ, R13 ;  /* 0x000000ffff032224 */ /* 0x000fe400078e000d */
[----:B------:R-:W-:-:S03]  /*10a90*/  IMAD.MOV.U32 R13, RZ, RZ, R7 ;  /* 0x000000ffff0d7224 */ /* 0x000fc600078e0007 */
[----:B------:R-:W-:Y:S01]  /*10aa0*/  @!PT LDS RZ, [RZ] ;  /* 0x00000000fffff984 */ /* 0x000fe20000000800 */
[----:B------:R-:W-:Y:S01]  /*10ab0*/  @!PT LDS RZ, [RZ] ;  /* 0x00000000fffff984 */ /* 0x000fe20000000800 */
[----:B------:R-:W-:Y:S01]  /*10ac0*/  @!PT LDS RZ, [RZ] ;  /* 0x00000000fffff984 */ /* 0x000fe20000000800 */
[----:B------:R0:W-:Y:S01]  /*10ad0*/  @P2 LDGSTS.E.BYPASS.LTC128B.128 [R4+0x19400], desc[UR50][R2.64], !P1 ;  /* 0x1940000002042fae */ /* 0x0001e2000c901d72 */
[----:B------:R-:W-:-:S13]  /*10ae0*/  ISETP.GE.AND P2, PT, R23, 0x31, PT ;  /* 0x000000311700780c */ /* 0x000fda0003f46270 */
[----:B0-----:R-:W-:Y:S05]  /*10af0*/  WARPSYNC.COLLECTIVE R15, `(.L_x_139) ;  /* 0x000000000f087348 */ /* 0x001fea0003c00000 */
[----:B------:R1:W2:Y:S02]  /*10b00*/  SHFL.IDX P6, R14, R13, R12, R11 ;  /* 0x0000000c0d0e7389 */ /* 0x0002a400000c000b */
[----:B012---:R-:W-:Y:S01]  /*10b10*/  ENDCOLLECTIVE ;  /* 0x000000000000791b */ /* 0x007fe20003800000 */
.L_x_139:
[----:B------:R-:W-:Y:S01]  /*10b20*/  MOV R13, R8 ;  /* 0x00000008000d7202 */ /* 0x000fe20000000f00 */
[----:B------:R-:W-:-:S07]  /*10b30*/  IMAD.MOV.U32 R17, RZ, RZ, R14 ;  /* 0x000000ffff117224 */ /* 0x000fce00078e000e */
[----:B------:R-:W-:Y:S05]  /*10b40*/  WARPSYNC.COLLECTIVE R15, `(.L_x_140) ;  /* 0x000000000f087348 */ /* 0x000fea0003c00000 */
[----:B------:R0:W1:Y:S02]  /*10b50*/  SHFL.IDX P6, R14, R13, R12, R11 ;  /* 0x0000000c0d0e7389 */ /* 0x00006400000c000b */
[----:B01----:R-:W-:Y:S01]  /*10b60*/  ENDCOLLECTIVE ;  /* 0x000000000000791b */ /* 0x003fe20003800000 */
.L_x_140:
[----:B------:R-:W-:Y:S01]  /*10b70*/  IMAD.MOV.U32 R13, RZ, RZ, R7 ;  /* 0x000000ffff0d7224 */ /* 0x000fe200078e0007 */
[----:B------:R-:W-:Y:S02]  /*10b80*/  MOV R12, 0x4 ;  /* 0x00000004000c7802 */ /* 0x000fe40000000f00 */
[----:B------:R-:W-:-:S13]  /*10b90*/  @P2 IADD3 R18, P0, R22, R14, RZ ;  /* 0x0000000e16122210 */ /* 0x000fda0007f1e0ff */
[----:B------:R-:W-:Y:S05]  /*10ba0*/  WARPSYNC.COLLECTIVE R15, `(.L_x_141) ;  /* 0x000000000f087348 */ /* 0x000fea0003c00000 */
[----:B------:R0:W1:Y:S02]  /*10bb0*/  SHFL.IDX P6, R14, R13, R12, R11 ;  /* 0x0000000c0d0e7389 */ /* 0x00006400000c000b */
[----:B01----:R-:W-:Y:S01]  /*10bc0*/  ENDCOLLECTIVE ;  /* 0x000000000000791b */ /* 0x003fe20003800000 */
.L_x_141:
        /* <DEDUP_REMOVED lines=9> */
[----:B0-----:R-:W-:-:S10]  /*10c60*/  IMAD.MOV.U32 R2, RZ, RZ, R14 ;  /* 0x000000ffff027224 */ /* 0x001fd400078e000e */
[----:B------:R-:W-:Y:S05]  /*10c70*/  WARPSYNC.COLLECTIVE R15, `(.L_x_142) ;  /* 0x000000000f087348 */ /* 0x000fea0003c00000 */
[----:B------:R0:W1:Y:S02]  /*10c80*/  SHFL.IDX P6, R14, R13, R12, R11 ;  /* 0x0000000c0d0e7389 */ /* 0x00006400000c000b */
[----:B01----:R-:W-:Y:S01]  /*10c90*/  ENDCOLLECTIVE ;  /* 0x000000000000791b */ /* 0x003fe20003800000 */
.L_x_142:
[----:B------:R-:W-:Y:S02]  /*10ca0*/  IMAD.MOV.U32 R13, RZ, RZ, R7 ;  /* 0x000000ffff0d7224 */ /* 0x000fe400078e0007 */
[----:B------:R-:W-:Y:S01]  /*10cb0*/  IMAD.MOV.U32 R12, RZ, RZ, 0x5 ;  /* 0x00000005ff0c7424 */ /* 0x000fe200078e00ff */
[----:B------:R-:W-:-:S05]  /*10cc0*/  @P2 IADD3 R14, P0, R22, R14, RZ ;  /* 0x0000000e160e2210 */ /* 0x000fca0007f1e0ff */
[----:B------:R-:W-:Y:S02]  /*10cd0*/  @P2 IMAD.X R15, RZ, RZ, R2, P0 ;  /* 0x000000ffff0f2224 */ /* 0x000fe400000e0602 */
[----:B------:R-:W-:-:S03]  /*10ce0*/  @P2 IMAD.MOV.U32 R2, RZ, RZ, R14 ;  /* 0x000000ffff022224 */ /* 0x000fc600078e000e */
[----:B------:R-:W-:Y:S01]  /*10cf0*/  @P2 MOV R3, R15 ;  /* 0x0000000f00032202 */ /* 0x000fe20000000f00 */
[----:B------:R-:W-:-:S04]  /*10d00*/  IMAD.MOV.U32 R15, RZ, RZ, -0x1 ;  /* 0xffffffffff0f7424 */ /* 0x000fc800078e00ff */
        /* <DEDUP_REMOVED lines=8> */
.L_x_143:
[----:B------:R-:W-:Y:S01]  /*10d90*/  MOV R13, R8 ;  /* 0x00000008000d7202 */ /* 0x000fe20000000f00 */
[----:B------:R-:W-:-:S07]  /*10da0*/  IMAD.MOV.U32 R10, RZ, RZ, R14 ;  /* 0x000000ffff0a7224 */ /* 0x000fce00078e000e */
[----:B------:R-:W-:Y:S05]  /*10db0*/  WARPSYNC.COLLECTIVE R15, `(.L_x_144) ;  /* 0x000000000f087348 */ /* 0x000fea0003c00000 */
[----:B------:R0:W1:Y:S02]  /*10dc0*/  SHFL.IDX P6, R14, R13, R12, R11 ;  /* 0x0000000c0d0e7389 */ /* 0x00006400000c000b */
[----:B01----:R-:W-:Y:S01]  /*10dd0*/  ENDCOLLECTIVE ;  /* 0x000000000000791b */ /* 0x003fe20003800000 */
.L_x_144:
[----:B------:R-:W-:Y:S01]  /*10de0*/  MOV R13, R7 ;  /* 0x00000007000d7202 */ /* 0x000fe20000000f00 */
[----:B------:R-:W-:Y:S02]  /*10df0*/  IMAD.MOV.U32 R12, RZ, RZ, 0x6 ;  /* 0x00000006ff0c7424 */ /* 0x000fe400078e00ff */
[----:B------:R-:W-:-:S05]  /*10e00*/  IMAD.MOV.U32 R11, RZ, RZ, R14 ;  /* 0x000000ffff0b7224 */ /* 0x000fca00078e000e */
[----:B------:R-:W-:-:S05]  /*10e10*/  @P2 IADD3 R11, P0, R22, R11, RZ ;  /* 0x0000000b160b2210 */ /* 0x000fca0007f1e0ff */
[----:B------:R-:W-:Y:S02]  /*10e20*/  @P2 IMAD.MOV.U32 R2, RZ, RZ, R11 ;  /* 0x000000ffff022224 */ /* 0x000fe400078e000b */
[----:B------:R-:W-:Y:S02]  /*10e30*/  IMAD.MOV.U32 R11, RZ, RZ, 0x181f ;  /* 0x0000181fff0b7424 */ /* 0x000fe400078e00ff */
[----:B------:R-:W-:-:S07]  /*10e40*/  @P2 IMAD.X R10, RZ, RZ, R10, P0 ;  /* 0x000000ffff0a2224 */ /* 0x000fce00000e060a */
[----:B------:R-:W-:Y:S05]  /*10e50*/  WARPSYNC.COLLECTIVE R15, `(.L_x_145) ;  /* 0x000000000f087348 */ /* 0x000fea0003c00000 */
[----:B------:R0:W1:Y:S02]  /*10e60*/  SHFL.IDX P6, R14, R13, R12, R11 ;  /* 0x0000000c0d0e7389 */ /* 0x00006400000c000b */
[----:B01----:R-:W-:Y:S01]  /*10e70*/  ENDCOLLECTIVE ;  /* 0x000000000000791b */ /* 0x003fe20003800000 */
.L_x_145:
        /* <DEDUP_REMOVED lines=11> */
.L_x_146:
[----:B------:R-:W-:Y:S02]  /*10f30*/  IMAD.MOV.U32 R13, RZ, RZ, R7 ;  /* 0x000000ffff0d7224 */ /* 0x000fe400078e0007 */
[----:B------:R-:W-:Y:S01]  /*10f40*/  IMAD.MOV.U32 R12, RZ, RZ, 0x7 ;  /* 0x00000007ff0c7424 */ /* 0x000fe200078e00ff */
[----:B------:R-:W-:-:S07]  /*10f50*/  MOV R20, R14 ;  /* 0x0000000e00147202 */ /* 0x000fce0000000f00 */
[----:B------:R-:W-:Y:S05]  /*10f60*/  WARPSYNC.COLLECTIVE R15, `(.L_x_147) ;  /* 0x000000000f087348 */ /* 0x000fea0003c00000 */
[----:B------:R0:W1:Y:S02]  /*10f70*/  SHFL.IDX P6, R14, R13, R12, R11 ;  /* 0x0000000c0d0e7389 */ /* 0x00006400000c000b */
[----:B01----:R-:W-:Y:S01]  /*10f80*/  ENDCOLLECTIVE ;  /* 0x000000000000791b */ /* 0x003fe20003800000 */
.L_x_147:
[----:B------:R-:W-:-:S05]  /*10f90*/  @P3 IADD3 R20, P0, R22, R20, RZ ;  /* 0x0000001416143210 */ /* 0x000fca0007f1e0ff */
[----:B------:R-:W-:Y:S02]  /*10fa0*/  @P3 IMAD.X R9, RZ, RZ, R9, P0 ;  /* 0x000000ffff093224 */ /* 0x000fe400000e0609 */
[----:B------:R-:W-:Y:S02]  /*10fb0*/  @P3 IMAD.MOV.U32 R2, RZ, RZ, R20 ;  /* 0x000000ffff023224 */ /* 0x000fe400078e0014 */
[----:B------:R-:W-:Y:S01]  /*10fc0*/  @P3 IMAD.MOV.U32 R3, RZ, RZ, R9 ;  /* 0x000000ffff033224 */ /* 0x000fe200078e0009 */
[----:B------:R-:W-:-:S04]  /*10fd0*/  MOV R13, R8 ;  /* 0x00000008000d7202 */ /* 0x000fc80000000f00 */
[----:B------:R-:W-:Y:S01]  /*10fe0*/  @!PT LDS RZ, [RZ] ;  /* 0x00000000fffff984 */ /* 0x000fe20000000800 */
[----:B------:R-:W-:Y:S01]  /*10ff0*/  @!PT LDS RZ, [RZ] ;  /* 0x00000000fffff984 */ /* 0x000fe20000000800 */
[----:B------:R-:W-:Y:S01]  /*11000*/  @!PT LDS RZ, [RZ] ;  /* 0x00000000fffff984 */ /* 0x000fe20000000800 */
[----:B------:R0:W-:Y:S01]  /*11010*/  @P3 LDGSTS.E.BYPASS.LTC128B.128 [R4+0x1b400], desc[UR50][R2.64], !P1 ;  /* 0x1b40000002043fae */ /* 0x0001e2000c901d72 */
[----:B------:R-:W-:-:S07]  /*11020*/  IMAD.MOV.U32 R19, RZ, RZ, R14 ;  /* 0x000000ffff137224 */ /* 0x000fce00078e000e */
[----:B0-----:R-:W-:Y:S05]  /*11030*/  WARPSYNC.COLLECTIVE R15, `(.L_x_148) ;  /* 0x000000000f087348 */ /* 0x001fea0003c00000 */
[----:B------:R1:W2:Y:S02]  /*11040*/  SHFL.IDX P6, R14, R13, R12, R11 ;  /* 0x0000000c0d0e7389 */ /* 0x0002a400000c000b */
[----:B012---:R-:W-:Y:S01]  /*11050*/  ENDCOLLECTIVE ;  /* 0x000000000000791b */ /* 0x007fe20003800000 */
.L_x_148:
[----:B------:R-:W-:Y:S02]  /*11060*/  IMAD.MOV.U32 R13, RZ, RZ, R5 ;  /* 0x000000ffff0d7224 */ /* 0x000fe400078e0005 */
[----:B------:R-:W-:Y:S02]  /*11070*/  IMAD.MOV.U32 R12, RZ, RZ, RZ ;  /* 0x000000ffff0c7224 */ /* 0x000fe400078e00ff */
[----:B------:R-:W-:-:S07]  /*11080*/  IMAD.MOV.U32 R8, RZ, RZ, R14 ;  /* 0x000000ffff087224 */ /* 0x000fce00078e000e */
[----:B------:R-:W-:Y:S05]  /*11090*/  WARPSYNC.COLLECTIVE R15, `(.L_x_149) ;  /* 0x000000000f087348 */ /* 0x000fea0003c00000 */
[----:B------:R0:W1:Y:S02]  /*110a0*/  SHFL.IDX P6, R14, R13, R12, R11 ;  /* 0x0000000c0d0e7389 */ /* 0x00006400000c000b */
[----:B01----:R-:W-:Y:S01]  /*110b0*/  ENDCOLLECTIVE ;  /* 0x000000000000791b */ /* 0x003fe20003800000 */
.L_x_149:
[----:B------:R-:W-:-:S04]  /*110c0*/  @P2 IADD3 R7, P0, R22, R8, RZ ;  /* 0x0000000816072210 */ /* 0x000fc80007f1e0ff */
[----:B------:R-:W-:Y:S01]  /*110d0*/  @P2 MOV R2, R7 ;  /* 0x0000000700022202 */ /* 0x000fe20000000f00 */
[----:B------:R-:W-:-:S04]  /*110e0*/  @P2 IMAD.X R19, RZ, RZ, R19, P0 ;  /* 0x000000ffff132224 */ /* 0x000fc800000e0613 */
[----:B------:R-:W-:Y:S01]  /*110f0*/  @P2 IMAD.MOV.U32 R3, RZ, RZ, R19 ;  /* 0x000000ffff032224 */ /* 0x000fe200078e0013 */
[----:B------:R-:W-:-:S04]  /*11100*/  MOV R13, R6 ;  /* 0x00000006000d7202 */ /* 0x000fc80000000f00 */
[----:B------:R-:W-:Y:S01]  /*11110*/  @!PT LDS RZ, [RZ] ;  /* 0x00000000fffff984 */ /* 0x000fe20000000800 */
[----:B------:R-:W-:Y:S01]  /*11120*/  @!PT LDS RZ, [RZ] ;  /* 0x00000000fffff984 */ /* 0x000fe20000000800 */
[----:B------:R-:W-:Y:S01]  /*11130*/  @!PT LDS RZ, [RZ] ;  /* 0x00000000fffff984 */ /* 0x000fe20000000800 */
[----:B------:R0:W-:Y:S01]  /*11140*/  @P2 LDGSTS.E.BYPASS.LTC128B.128 [R4+0x1bc00], desc[UR50][R2.64], !P1 ;  /* 0x1bc0000002042fae */ /* 0x0001e2000c901d72 */
[----:B------:R-:W-:Y:S01]  /*11150*/  ISETP.GE.AND P2, PT, R23, 0x81, PT ;  /* 0x000000811700780c */ /* 0x000fe20003f46270 */
[----:B0-----:R-:W-:-:S12]  /*11160*/  IMAD.MOV.U32 R2, RZ, RZ, R14 ;  /* 0x000000ffff027224 */ /* 0x001fd800078e000e */
[----:B------:R-:W-:Y:S05]  /*11170*/  WARPSYNC.COLLECTIVE R15, `(.L_x_150) ;  /* 0x000000000f087348 */ /* 0x000fea0003c00000 */
[----:B------:R0:W1:Y:S02]  /*11180*/  SHFL.IDX P6, R14, R13, R12, R11 ;  /* 0x0000000c0d0e7389 */ /* 0x00006400000c000b */
[----:B01----:R-:W-:Y:S01]  /*11190*/  ENDCOLLECTIVE ;  /* 0x000000000000791b */ /* 0x003fe20003800000 */
.L_x_150:
[----:B------:R-:W-:-:S05]  /*111a0*/  IMAD.MOV.U32 R12, RZ, RZ, R14 ;  /* 0x000000ffff0c7224 */ /* 0x000fca00078e000e */
[----:B------:R-:W-:-:S05]  /*111b0*/  @P2 IADD3 R12, P0, R22, R12, RZ ;  /* 0x0000000c160c2210 */ /* 0x000fca0007f1e0ff */
[----:B------:R-:W-:Y:S02]  /*111c0*/  @P2 IMAD.X R13, RZ, RZ, R2, P0 ;  /* 0x000000ffff0d2224 */ /* 0x000fe400000e0602 */
[----:B------:R-:W-:Y:S02]  /*111d0*/  @P2 IMAD.MOV.U32 R2, RZ, RZ, R12 ;  /* 0x000000ffff022224 */ /* 0x000fe400078e000c */
[----:B------:R-:W-:Y:S01]  /*111e0*/  @P2 IMAD.MOV.U32 R3, RZ, RZ, R13 ;  /* 0x000000ffff032224 */ /* 0x000fe200078e000d */
[----:B------:R-:W-:Y:S01]  /*111f0*/  MOV R13, R5 ;  /* 0x00000005000d7202 */ /* 0x000fe20000000f00 */
[----:B------:R-:W-:-:S03]  /*11200*/  IMAD.MOV.U32 R12, RZ, RZ, 0x1 ;  /* 0x00000001ff0c7424 */ /* 0x000fc600078e00ff */
[----:B------:R-:W-:Y:S01]  /*11210*/  @!PT LDS RZ, [RZ] ;  /* 0x00000000fffff984 */ /* 0x000fe20000000800 */
[----:B------:R-:W-:Y:S01]  /*11220*/  @!PT LDS RZ, [RZ] ;  /* 0x00000000fffff984 */ /* 0x000fe20000000800 */
[----:B------:R-:W-:Y:S01]  /*11230*/  @!PT LDS RZ, [RZ] ;  /* 0x00000000fffff984 */ /* 0x000fe20000000800 */
[----:B------:R0:W-:Y:S04]  /*11240*/  @P2 LDGSTS.E.BYPASS.LTC128B.128 [R4+0x1c400], desc[UR50][R2.64], !P1 ;  /* 0x1c40000002042fae */ /* 0x0001e8000c901d72 */
[----:B0-----:R-:W-:Y:S05]  /*11250*/  WARPSYNC.COLLECTIVE R15, `(.L_x_151) ;  /* 0x000000000f087348 */ /* 0x001fea0003c00000 */
[----:B------:R1:W2:Y:S02]  /*11260*/  SHFL.IDX P6, R14, R13, R12, R11 ;  /* 0x0000000c0d0e7389 */ /* 0x0002a400000c000b */
[----:B012---:R-:W-:Y:S01]  /*11270*/  ENDCOLLECTIVE ;  /* 0x000000000000791b */ /* 0x007fe20003800000 */
.L_x_151:
[----:B------:R-:W-:Y:S02]  /*11280*/  IMAD.MOV.U32 R13, RZ, RZ, R6 ;  /* 0x000000ffff0d7224 */ /* 0x000fe400078e0006 */
[----:B------:R-:W-:-:S07]  /*11290*/  IMAD.MOV.U32 R5, RZ, RZ, R14 ;  /* 0x000000ffff057224 */ /* 0x000fce00078e000e */
[----:B------:R-:W-:Y:S05]  /*112a0*/  WARPSYNC.COLLECTIVE R15, `(.L_x_152) ;  /* 0x000000000f087348 */ /* 0x000fea0003c00000 */
[----:B------:R0:W1:Y:S02]  /*112b0*/  SHFL.IDX P6, R14, R13, R12, R11 ;  /* 0x0000000c0d0e7389 */ /* 0x00006400000c000b */
[----:B01----:R-:W-:Y:S01]  /*112c0*/  ENDCOLLECTIVE ;  /* 0x000000000000791b */ /* 0x003fe20003800000 */
.L_x_152:
[----:B------:R-:W-:Y:S05]  /*112d0*/  BRA `(.L_x_153) ;  /* 0xffffffb400847947 */ /* 0x000fea000383ffff */
.L_x_60:
[----:B------:R-:W-:Y:S01]  /*112e0*/  IMAD.MOV.U32 R13, RZ, RZ, R4 ;  /* 0x000000ffff0d7224 */ /* 0x000fe200078e0004 */
[----:B------:R-:W-:Y:S01]  /*112f0*/  MOV R12, RZ ;  /* 0x000000ff000c7202 */ /* 0x000fe20000000f00 */
[----:B------:R-:W-:Y:S01]  /*11300*/  IMAD.MOV.U32 R11, RZ, RZ, 0x181f ;  /* 0x0000181fff0b7424 */ /* 0x000fe200078e00ff */
[----:B------:R-:W-:Y:S01]  /*11310*/  IADD3 R5, R17, R5, RZ ;  /* 0x0000000511057210 */ /* 0x000fe20007ffe0ff */
[----:B------:R-:W-:-:S03]  /*11320*/  IMAD.MOV.U32 R15, RZ, RZ, -0x1 ;  /* 0xffffffffff0f7424 */ /* 0x000fc600078e00ff */
[C---:B------:R-:W-:Y:S01]  /*11330*/  ISETP.GE.AND P1, PT, R5.reuse, UR41, PT ;  /* 0x0000002905007c0c */ /* 0x040fe2000bf26270 */
[----:B------:R-:W-:-:S12]  /*11340*/  VIADD R6, R5, 0x10 ;  /* 0x0000001005067836 */ /* 0x000fd80000000000 */
[----:B-----5:R-:W-:Y:S05]  /*11350*/  WARPSYNC.COLLECTIVE R15, `(.L_x_154) ;  /* 0x000000000f087348 */ /* 0x020fea0003c00000 */
[----:B------:R0:W1:Y:S02]  /*11360*/  SHFL.IDX P6, R14, R13, R12, R11 ;  /* 0x0000000c0d0e7389 */ /* 0x00006400000c000b */
[----:B01---5:R-:W-:Y:S01]  /*11370*/  ENDCOLLECTIVE ;  /* 0x000000000000791b */ /* 0x023fe20003800000 */
.L_x_154:
[----:B------:R-:W-:Y:S02]  /*11380*/  IMAD.MOV.U32 R13, RZ, RZ, R0 ;  /* 0x000000ffff0d7224 */ /* 0x000fe400078e0000 */
[----:B------:R-:W-:-:S07]  /*11390*/  IMAD.MOV.U32 R2, RZ, RZ, R14 ;  /* 0x000000ffff027224 */ /* 0x000fce00078e000e */
[----:B------:R-:W-:Y:S05]  /*113a0*/  WARPSYNC.COLLECTIVE R15, `(.L_x_155) ;  /* 0x000000000f087348 */ /* 0x000fea0003c00000 */
[----:B------:R0:W1:Y:S02]  /*113b0*/  SHFL.IDX P6, R14, R13, R12, R11 ;  /* 0x0000000c0d0e7389 */ /* 0x00006400000c000b */
[----:B01----:R-:W-:Y:S01]  /*113c0*/  ENDCOLLECTIVE ;  /* 0x000000000000791b */ /* 0x003fe20003800000 */
.L_x_155:
[----:B------:R-:W-:Y:S01]  /*113d0*/  IMAD.MOV.U32 R13, RZ, RZ, R4 ;  /* 0x000000ffff0d7224 */ /* 0x000fe200078e0004 */
[----:B------:R-:W-:Y:S02]  /*113e0*/  MOV R12, 0x1 ;  /* 0x00000001000c7802 */ /* 0x000fe40000000f00 */
[----:B------:R-:W-:-:S05]  /*113f0*/  @!P1 IADD3 R14, P0, R10, R14, RZ ;  /* 0x0000000e0a0e9210 */ /* 0x000fca0007f1e0ff */
[----:B------:R-:W-:Y:S02]  /*11400*/  @!P1 IMAD.X R3, RZ, RZ, R2, P0 ;  /* 0x000000ffff039224 */ /* 0x000fe400000e0602 */
[----:B------:R-:W-:-:S07]  /*11410*/  @!P1 IMAD.MOV.U32 R2, RZ, RZ, R14 ;  /* 0x000000ffff029224 */ /* 0x000fce00078e000e */
[----:B------:R-:W-:Y:S05]  /*11420*/  WARPSYNC.COLLECTIVE R15, `(.L_x_156) ;  /* 0x000000000f087348 */ /* 0x000fea0003c00000 */
[----:B------:R0:W1:Y:S02]  /*11430*/  SHFL.IDX P6, R14, R13, R12, R11 ;  /* 0x0000000c0d0e7389 */ /* 0x00006400000c000b */
[----:B01----:R-:W-:Y:S01]  /*11440*/  ENDCOLLECTIVE ;  /* 0x000000000000791b */ /* 0x003fe20003800000 */
.L_x_156:
[----:B------:R-:W-:Y:S01]  /*11450*/  @!PT LDS RZ, [RZ] ;  /* 0x00000000fffff984 */ /* 0x000fe20000000800 */
[----:B------:R-:W-:Y:S01]  /*11460*/  @!PT LDS RZ, [RZ] ;  /* 0x00000000fffff984 */ /* 0x000fe20000000800 */
[----:B------:R-:W-:Y:S01]  /*11470*/  @!PT LDS RZ, [RZ] ;  /* 0x00000000fffff984 */ /* 0x000fe20000000800 */
[----:B------:R0:W-:Y:S01]  /*11480*/  @!P1 LDGSTS.E.BYPASS.LTC128B.128 [R8+0x14400], desc[UR50][R2.64], !P5 ;  /* 0x1440000002089fae */ /* 0x0001e2000e901d72 */
[----:B------:R-:W-:Y:S01]  /*11490*/  ISETP.GE.AND P1, PT, R6, UR41, PT ;  /* 0x0000002906007c0c */ /* 0x000fe2000bf26270 */
[----:B------:R-:W-:Y:S02]  /*114a0*/  IMAD.MOV.U32 R13, RZ, RZ, R0 ;  /* 0x000000ffff0d7224 */ /* 0x000fe400078e0000 */
[----:B------:R-:W-:-:S10]  /*114b0*/  IMAD.MOV.U32 R6, RZ, RZ, R14 ;  /* 0x000000ffff067224 */ /* 0x000fd400078e000e */
[----:B0-----:R-:W-:Y:S05]  /*114c0*/  WARPSYNC.COLLECTIVE R15, `(.L_x_157) ;  /* 0x000000000f087348 */ /* 0x001fea0003c00000 */
[----:B------:R1:W2:Y:S02]  /*114d0*/  SHFL.IDX P6, R14, R13, R12, R11 ;  /* 0x0000000c0d0e7389 */ /* 0x0002a400000c000b */
[----:B012---:R-:W-:Y:S01]  /*114e0*/  ENDCOLLECTIVE ;  /* 0x000000000000791b */ /* 0x007fe20003800000 */
.L_x_157:
[----:B------:R-:W-:Y:S01]  /*114f0*/  MOV R13, R4 ;  /* 0x00000004000d7202 */ /* 0x000fe20000000f00 */
[----:B------:R-:W-:Y:S01]  /*11500*/  IMAD.MOV.U32 R12, RZ, RZ, 0x2 ;  /* 0x00000002ff0c7424 */ /* 0x000fe200078e00ff */
[----:B------:R-:W-:-:S13]  /*11510*/  @!P1 IADD3 R2, P0, R10, R14, RZ ;  /* 0x0000000e0a029210 */ /* 0x000fda0007f1e0ff */
[----:B------:R-:W-:Y:S05]  /*11520*/  WARPSYNC.COLLECTIVE R15, `(.L_x_158) ;  /* 0x000000000f087348 */ /* 0x000fea0003c00000 */
[----:B------:R0:W1:Y:S02]  /*11530*/  SHFL.IDX P6, R14, R13, R12, R11 ;  /* 0x0000000c0d0e7389 */ /* 0x00006400000c000b */
[----:B01----:R-:W-:Y:S01]  /*11540*/  ENDCOLLECTIVE ;  /* 0x000000000000791b */ /* 0x003fe20003800000 */
.L_x_158:
[----:B------:R-:W-:Y:S02]  /*11550*/  @!P1 IMAD.X R3, RZ, RZ, R6, P0 ;  /* 0x000000ffff039224 */ /* 0x000fe400000e0606 */
[----:B------:R-:W-:-:S03]  /*11560*/  VIADD R6, R5, 0x20 ;  /* 0x0000002005067836 */ /* 0x000fc60000000000 */
[----:B------:R-:W-:Y:S01]  /*11570*/  @!PT LDS RZ, [RZ] ;  /* 0x00000000fffff984 */ /* 0x000fe20000000800 */
[----:B------:R-:W-:Y:S01]  /*11580*/  @!PT LDS RZ, [RZ] ;  /* 0x00000000fffff984 */ /* 0x000fe20000000800 */
[----:B------:R-:W-:Y:S01]  /*11590*/  @!PT LDS RZ, [RZ] ;  /* 0x00000000fffff984 */ /* 0x000fe20000000800 */
[----:B------:R0:W-:Y:S02]  /*115a0*/  @!P1 LDGSTS.E.BYPASS.LTC128B.128 [R8+0x14c00], desc[UR50][R2.64], !P5 ;  /* 0x14c0000002089fae */ /* 0x0001e4000e901d72 */
[----:B------:R-:W-:Y:S01]  /*115b0*/  ISETP.GE.AND P1, PT, R6, UR41, PT ;  /* 0x0000002906007c0c */ /* 0x000fe2000bf26270 */
[----:B------:R-:W-:Y:S02]  /*115c0*/  IMAD.MOV.U32 R13, RZ, RZ, R0 ;  /* 0x000000ffff0d7224 */ /* 0x000fe400078e0000 */
[----:B------:R-:W-:-:S10]  /*115d0*/  IMAD.MOV.U32 R6, RZ, RZ, R14 ;  /* 0x000000ffff067224 */ /* 0x000fd400078e000e */
[----:B0-----:R-:W-:Y:S05]  /*115e0*/  WARPSYNC.COLLECTIVE R15, `(.L_x_159) ;  /* 0x000000000f087348 */ /* 0x001fea0003c00000 */
[----:B------:R1:W2:Y:S02]  /*115f0*/  SHFL.IDX P6, R14, R13, R12, R11 ;  /* 0x0000000c0d0e7389 */ /* 0x0002a400000c000b */
[----:B012---:R-:W-:Y:S01]  /*11600*/  ENDCOLLECTIVE ;  /* 0x000000000000791b */ /* 0x007fe20003800000 */
.L_x_159:
[----:B------:R-:W-:Y:S02]  /*11610*/  IMAD.MOV.U32 R13, RZ, RZ, R4 ;  /* 0x000000ffff0d7224 */ /* 0x000fe400078e0004 */
[----:B------:R-:W-:Y:S01]  /*11620*/  IMAD.MOV.U32 R12, RZ, RZ, 0x3 ;  /* 0x00000003ff0c7424 */ /* 0x000fe200078e00ff */
[----:B------:R-:W-:-:S13]  /*11630*/  @!P1 IADD3 R2, P0, R10, R14, RZ ;  /* 0x0000000e0a029210 */ /* 0x000fda0007f1e0ff */
[----:B------:R-:W-:Y:S05]  /*11640*/  WARPSYNC.COLLECTIVE R15, `(.L_x_160) ;  /* 0x000000000f087348 */ /* 0x000fea0003c00000 */
[----:B------:R0:W1:Y:S02]  /*11650*/  SHFL.IDX P6, R14, R13, R12, R11 ;  /* 0x0000000c0d0e7389 */ /* 0x00006400000c000b */
[----:B01----:R-:W-:Y:S01]  /*11660*/  ENDCOLLECTIVE ;  /* 0x000000000000791b */ /* 0x003fe20003800000 */
.L_x_160:
[----:B------:R-:W-:Y:S01]  /*11670*/  @!P1 IMAD.X R3, RZ, RZ, R6, P0 ;  /* 0x000000ffff039224 */ /* 0x000fe200000e0606 */
[----:B------:R-:W-:-:S04]  /*11680*/  IADD3 R6, R5, 0x30, RZ ;  /* 0x0000003005067810 */ /* 0x000fc80007ffe0ff */
        /* <DEDUP_REMOVED lines=10> */
.L_x_161:
[----:B------:R-:W-:Y:S02]  /*11730*/  IMAD.MOV.U32 R13, RZ, RZ, R4 ;  /* 0x000000ffff0d7224 */ /* 0x000fe400078e0004 */
[----:B------:R-:W-:Y:S01]  /*11740*/  IMAD.MOV.U32 R12, RZ, RZ, 0x4 ;  /* 0x00000004ff0c7424 */ /* 0x000fe200078e00ff */
[----:B------:R-:W-:-:S13]  /*11750*/  @!P1 IADD3 R2, P0, R10, R14, RZ ;  /* 0x0000000e0a029210 */ /* 0x000fda0007f1e0ff */
[----:B------:R-:W-:Y:S05]  /*11760*/  WARPSYNC.COLLECTIVE R15, `(.L_x_162) ;  /* 0x000000000f087348 */ /* 0x000fea0003c00000 */
[----:B------:R0:W1:Y:S02]  /*11770*/  SHFL.IDX P6, R14, R13, R12, R11 ;  /* 0x0000000c0d0e7389 */ /* 0x00006400000c000b */
[----:B01----:R-:W-:Y:S01]  /*11780*/  ENDCOLLECTIVE ;  /* 0x000000000000791b */ /* 0x003fe20003800000 */
.L_x_162:
[----:B------:R-:W-:Y:S01]  /*11790*/  @!P1 IADD3.X R3, RZ, R6, RZ, P0, !PT ;  /* 0x00000006ff039210 */ /* 0x000fe200007fe4ff */
[----:B------:R-:W-:-:S04]  /*117a0*/  VIADD R6, R5, 0x40 ;  /* 0x0000004005067836 */ /* 0x000fc80000000000 */
[----:B------:R-:W-:Y:S01]  /*117b0*/  @!PT LDS RZ, [RZ] ;  /* 0x00000000fffff984 */ /* 0x000fe20000000800 */
[----:B------:R-:W-:Y:S01]  /*117c0*/  @!PT LDS RZ, [RZ] ;  /* 0x00000000fffff984 */ /* 0x000fe20000000800 */
[----:B------:R-:W-:Y:S01]  /*117d0*/  @!PT LDS RZ, [RZ] ;  /* 0x00000000fffff984 */ /* 0x000fe20000000800 */
[----:B------:R0:W-:Y:S01]  /*117e0*/  @!P1 LDGSTS.E.BYPASS.LTC128B.128 [R8+0x15c00], desc[UR50][R2.64], !P5 ;  /* 0x15c0000002089fae */ /* 0x0001e2000e901d72 */
[----:B------:R-:W-:Y:S02]  /*117f0*/  ISETP.GE.AND P1, PT, R6, UR41, PT ;  /* 0x0000002906007c0c */ /* 0x000fe4000bf26270 */
[----:B------:R-:W-:Y:S01]  /*11800*/  MOV R13, R0 ;  /* 0x00000000000d7202 */ /* 0x000fe20000000f00 */
[----:B------:R-:W-:-:S10]  /*11810*/  IMAD.MOV.U32 R6, RZ, RZ, R14 ;  /* 0x000000ffff067224 */ /* 0x000fd400078e000e */
[----:B0-----:R-:W-:Y:S05]  /*11820*/  WARPSYNC.COLLECTIVE R15, `(.L_x_163) ;  /* 0x000000000f087348 */ /* 0x001fea0003c00000 */
[----:B------:R1:W2:Y:S02]  /*11830*/  SHFL.IDX P6, R14, R13, R12, R11 ;  /* 0x0000000c0d0e7389 */ /* 0x0002a400000c000b */
[----:B012---:R-:W-:Y:S01]  /*11840*/  ENDCOLLECTIVE ;  /* 0x000000000000791b */ /* 0x007fe20003800000 */
.L_x_163:
[----:B------:R-:W-:Y:S02]  /*11850*/  IMAD.MOV.U32 R13, RZ, RZ, R4 ;  /* 0x000000ffff0d7224 */ /* 0x000fe400078e0004 */
[----:B------:R-:W-:Y:S01]  /*11860*/  IMAD.MOV.U32 R12, RZ, RZ, 0x5 ;  /* 0x00000005ff0c7424 */ /* 0x000fe200078e00ff */
[----:B------:R-:W-:-:S13]  /*11870*/  @!P1 IADD3 R2, P0, R10, R14, RZ ;  /* 0x0000000e0a029210 */ /* 0x000fda0007f1e0ff */
[----:B------:R-:W-:Y:S05]  /*11880*/  WARPSYNC.COLLECTIVE R15, `(.L_x_164) ;  /* 0x000000000f087348 */ /* 0x000fea0003c00000 */
[----:B------:R0:W1:Y:S02]  /*11890*/  SHFL.IDX P6, R14, R13, R12, R11 ;  /* 0x0000000c0d0e7389 */ /* 0x00006400000c000b */
[----:B01----:R-:W-:Y:S01]  /*118a0*/  ENDCOLLECTIVE ;  /* 0x000000000000791b */ /* 0x003fe20003800000 */
.L_x_164:
[----:B------:R-:W-:Y:S02]  /*118b0*/  @!P1 IMAD.X R3, RZ, RZ, R6, P0 ;  /* 0x000000ffff039224 */ /* 0x000fe400000e0606 */
[----:B------:R-:W-:-:S03]  /*118c0*/  VIADD R6, R5, 0x50 ;  /* 0x0000005005067836 */ /* 0x000fc60000000000 */
[----:B------:R-:W-:Y:S01]  /*118d0*/  @!PT LDS RZ, [RZ] ;  /* 0x00000000fffff984 */ /* 0x000fe20000000800 */
[----:B------:R-:W-:Y:S01]  /*118e0*/  @!PT LDS RZ, [RZ] ;  /* 0x00000000fffff984 */ /* 0x000fe20000000800 */
[----:B------:R-:W-:Y:S01]  /*118f0*/  @!PT LDS RZ, [RZ] ;  /* 0x00000000fffff984 */ /* 0x000fe20000000800 */
[----:B------:R0:W-:Y:S02]  /*11900*/  @!P1 LDGSTS.E.BYPASS.LTC128B.128 [R8+0x16400], desc[UR50][R2.64], !P5 ;  /* 0x1640000002089fae */ /* 0x0001e4000e901d72 */
[----:B------:R-:W-:Y:S01]  /*11910*/  ISETP.GE.AND P1, PT, R6, UR41, PT ;  /* 0x0000002906007c0c */ /* 0x000fe2000bf26270 */
[----:B------:R-:W-:Y:S01]  /*11920*/  IMAD.MOV.U32 R13, RZ, RZ, R0 ;  /* 0x000000ffff0d7224 */ /* 0x000fe200078e0000 */
[----:B------:R-:W-:-:S11]  /*11930*/  MOV R6, R14 ;  /* 0x0000000e00067202 */ /* 0x000fd60000000f00 */
[----:B0-----:R-:W-:Y:S05]  /*11940*/  WARPSYNC.COLLECTIVE R15, `(.L_x_165) ;  /* 0x000000000f087348 */ /* 0x001fea0003c00000 */
[----:B------:R1:W2:Y:S02]  /*11950*/  SHFL.IDX P6, R14, R13, R12, R11 ;  /* 0x0000000c0d0e7389 */ /* 0x0002a400000c000b */
[----:B012---:R-:W-:Y:S01]  /*11960*/  ENDCOLLECTIVE ;  /* 0x000000000000791b */ /* 0x007fe20003800000 */
.L_x_165:
[----:B------:R-:W-:Y:S01]  /*11970*/  IMAD.MOV.U32 R13, RZ, RZ, R4 ;  /* 0x000000ffff0d7224 */ /* 0x000fe200078e0004 */
[----:B------:R-:W-:Y:S02]  /*11980*/  MOV R12, 0x6 ;  /* 0x00000006000c7802 */ /* 0x000fe40000000f00 */
[----:B------:R-:W-:-:S13]  /*11990*/  @!P1 IADD3 R2, P0, R10, R14, RZ ;  /* 0x0000000e0a029210 */ /* 0x000fda0007f1e0ff */
[----:B------:R-:W-:Y:S05]  /*119a0*/  WARPSYNC.COLLECTIVE R15, `(.L_x_166) ;  /* 0x000000000f087348 */ /* 0x000fea0003c00000 */
[----:B------:R0:W1:Y:S02]  /*119b0*/  SHFL.IDX P6, R14, R13, R12, R11 ;  /* 0x0000000c0d0e7389 */ /* 0x00006400000c000b */
[----:B01----:R-:W-:Y:S01]  /*119c0*/  ENDCOLLECTIVE ;  /* 0x000000000000791b */ /* 0x003fe20003800000 */
.L_x_166:
        /* <DEDUP_REMOVED lines=12> */
.L_x_167:
[----:B------:R-:W-:Y:S01]  /*11a90*/  IMAD.MOV.U32 R13, RZ, RZ, R4 ;  /* 0x000000ffff0d7224 */ /* 0x000fe200078e0004 */
[----:B------:R-:W-:Y:S02]  /*11aa0*/  MOV R12, 0x7 ;  /* 0x00000007000c7802 */ /* 0x000fe40000000f00 */
[----:B------:R-:W-:-:S13]  /*11ab0*/  @!P1 IADD3 R2, P0, R10, R14, RZ ;  /* 0x0000000e0a029210 */ /* 0x000fda0007f1e0ff */
[----:B------:R-:W-:Y:S05]  /*11ac0*/  WARPSYNC.COLLECTIVE R15, `(.L_x_168) ;  /* 0x000000000f087348 */ /* 0x000fea0003c00000 */
[----:B------:R0:W1:Y:S02]  /*11ad0*/  SHFL.IDX P6, R14, R13, R12, R11 ;  /* 0x0000000c0d0e7389 */ /* 0x00006400000c000b */
[----:B01----:R-:W-:Y:S01]  /*11ae0*/  ENDCOLLECTIVE ;  /* 0x000000000000791b */ /* 0x003fe20003800000 */
.L_x_168:
[----:B------:R-:W-:-:S05]  /*11af0*/  @!P1 IMAD.X R3, RZ, RZ, R6, P0 ;  /* 0x000000ffff039224 */ /* 0x000fca00000e0606 */
[----:B------:R-:W-:Y:S01]  /*11b00*/  @!PT LDS RZ, [RZ] ;  /* 0x00000000fffff984 */ /* 0x000fe20000000800 */
[----:B------:R-:W-:Y:S01]  /*11b10*/  @!PT LDS RZ, [RZ] ;  /* 0x00000000fffff984 */ /* 0x000fe20000000800 */
[----:B------:R-:W-:Y:S01]  /*11b20*/  @!PT LDS RZ, [RZ] ;  /* 0x00000000fffff984 */ /* 0x000fe20000000800 */
[----:B------:R0:W-:Y:S01]  /*11b30*/  @!P1 LDGSTS.E.BYPASS.LTC128B.128 [R8+0x17400], desc[UR50][R2.64], !P5 ;  /* 0x1740000002089fae */ /* 0x0001e2000e901d72 */
[----:B------:R-:W-:Y:S02]  /*11b40*/  IMAD.MOV.U32 R13, RZ, RZ, R0 ;  /* 0x000000ffff0d7224 */ /* 0x000fe400078e0000 */
[----:B------:R-:W-:-:S07]  /*11b50*/  IMAD.MOV.U32 R6, RZ, RZ, R14 ;  /* 0x000000ffff067224 */ /* 0x000fce00078e000e */
[----:B0-----:R-:W-:Y:S05]  /*11b60*/  WARPSYNC.COLLECTIVE R15, `(.L_x_169) ;  /* 0x000000000f087348 */ /* 0x001fea0003c00000 */
[----:B------:R1:W2:Y:S02]  /*11b70*/  SHFL.IDX P6, R14, R13, R12, R11 ;  /* 0x0000000c0d0e7389 */ /* 0x0002a400000c000b */
[----:B012---:R-:W-:Y:S01]  /*11b80*/  ENDCOLLECTIVE ;  /* 0x000000000000791b */ /* 0x007fe20003800000 */
.L_x_169:
[----:B------:R-:W-:Y:S05]  /*11b90*/  BRA `(.L_x_170) ;  /* 0xffffffb400b87947 */ /* 0x000fea000383ffff */
.L_x_61:
[----:B0-----:R-:W-:-:S04]  /*11ba0*/  IMAD.U32 R3, RZ, RZ, UR42 ;  /* 0x0000002aff037e24 */ /* 0x001fc8000f8e00ff */
[----:B------:R0:W1:Y:S03]  /*11bb0*/  SYNCS.PHASECHK.TRANS64.TRYWAIT P0, [R3+URZ+0x22820], R0 ;  /* 0x02282000030075a7 */ /* 0x000066000800017f */
[----:B-1----:R-:W-:Y:S05]  /*11bc0*/  @!P0 NANOSLEEP.SYNCS 0x989680 ;  /* 0x009896800000895d */ /* 0x002fea0003900000 */
[----:B------:R-:W1:Y:S02]  /*11bd0*/  @!P0 SYNCS.PHASECHK.TRANS64 P0, [R3+URZ+0x22820], R0 ;  /* 0x02282000030085a7 */ /* 0x000e64000800007f */
[----:B-1----:R-:W-:Y:S05]  /*11be0*/  @!P0 BRA `(.L_x_61) ;  /* 0xfffffffc00ec8947 */ /* 0x002fea000383ffff */
[----:B------:R-:W-:Y:S05]  /*11bf0*/  BRA `(.L_x_171) ;  /* 0xffffffb400ec7947 */ /* 0x000fea000383ffff */
.L_x_65:
[----:B0-----:R0:W1:Y:S02]  /*11c00*/  SYNCS.PHASECHK.TRANS64.TRYWAIT P0, [R0+URZ+0x22880], R35 ;  /* 0x02288023000075a7 */ /* 0x001064000800017f */
[----:B-1----:R-:W-:Y:S05]  /*11c10*/  @!P0 NANOSLEEP.SYNCS 0x989680 ;  /* 0x009896800000895d */ /* 0x002fea0003900000 */
[----:B------:R-:W1:Y:S02]  /*11c20*/  @!P0 SYNCS.PHASECHK.TRANS64 P0, [R0+URZ+0x22880], R35 ;  /* 0x02288023000085a7 */ /* 0x000e64000800007f */
[----:B-1----:R-:W-:Y:S05]  /*11c30*/  @!P0 BRA `(.L_x_65) ;  /* 0xfffffffc00f08947 */ /* 0x002fea000383ffff */
[----:B------:R-:W-:Y:S05]  /*11c40*/  BRA `(.L_x_172) ;  /* 0xffffffbc00147947 */ /* 0x000fea000383ffff */
.L_x_66:
        /* <DEDUP_REMOVED lines=8> */
.L_x_174:
[----:B------:R-:W-:Y:S05]  /*11cd0*/  BSYNC B0 ;  /* 0x0000000000007941 */ /* 0x000fea0003800000 */
.L_x_173:
[----:B------:R-:W0:Y:S01]  /*11ce0*/  S2R R20, SR_TID.X ;  /* 0x0000000000147919 */ /* 0x000e220000002100 */
[----:B------:R-:W-:Y:S01]  /*11cf0*/  IMAD.MOV.U32 R13, RZ, RZ, R9 ;  /* 0x000000ffff0d7224 */ /* 0x000fe200078e0009 */
[----:B------:R-:W-:Y:S01]  /*11d00*/  MOV R12, RZ ;  /* 0x000000ff000c7202 */ /* 0x000fe20000000f00 */
[----:B------:R-:W-:Y:S02]  /*11d10*/  IMAD.MOV.U32 R11, RZ, RZ, 0x181f ;  /* 0x0000181fff0b7424 */ /* 0x000fe400078e00ff */
[----:B------:R-:W-:Y:S02]  /*11d20*/  IMAD.MOV.U32 R15, RZ, RZ, -0x1 ;  /* 0xffffffffff0f7424 */ /* 0x000fe400078e00ff */
[----:B------:R-:W-:-:S07]  /*11d30*/  IMAD.MOV.U32 R4, RZ, RZ, R14 ;  /* 0x000000ffff047224 */ /* 0x000fce00078e000e */
[----:B0-----:R-:W-:Y:S05]  /*11d40*/  WARPSYNC.COLLECTIVE R15, `(.L_x_175) ;  /* 0x000000000f087348 */ /* 0x001fea0003c00000 */
[----:B------:R1:W2:Y:S02]  /*11d50*/  SHFL.IDX P6, R14, R13, R12, R11 ;  /* 0x0000000c0d0e7389 */ /* 0x0002a400000c000b */
[----:B012---:R-:W-:Y:S01]  /*11d60*/  ENDCOLLECTIVE ;  /* 0x000000000000791b */ /* 0x007fe20003800000 */
.L_x_175:
[----:B------:R-:W-:Y:S02]  /*11d70*/  IMAD.MOV.U32 R13, RZ, RZ, R10 ;  /* 0x000000ffff0d7224 */ /* 0x000fe400078e000a */
[----:B------:R-:W-:Y:S02]  /*11d80*/  IMAD.MOV.U32 R12, RZ, RZ, 0x1 ;  /* 0x00000001ff0c7424 */ /* 0x000fe400078e00ff */
[----:B------:R-:W-:-:S05]  /*11d90*/  IMAD.SHL.U32 R23, R20, 0x10, RZ ;  /* 0x0000001014177824 */ /* 0x000fca00078e00ff */
[----:B------:R-:W-:-:S04]  /*11da0*/  LOP3.LUT R23, R23, 0x70, RZ, 0xc0, !PT ;  /* 0x0000007017177812 */ /* 0x000fc800078ec0ff */
[----:B------:R-:W-:-:S13]  /*11db0*/  IADD3 R2, P0, R23, R14, RZ ;  /* 0x0000000e17027210 */ /* 0x000fda0007f1e0ff */
[----:B------:R-:W-:Y:S05]  /*11dc0*/  WARPSYNC.COLLECTIVE R15, `(.L_x_176) ;  /* 0x000000000f087348 */ /* 0x000fea0003c00000 */
[----:B------:R0:W1:Y:S02]  /*11dd0*/  SHFL.IDX P6, R14, R13, R12, R11 ;  /* 0x0000000c0d0e7389 */ /* 0x00006400000c000b */
[----:B01----:R-:W-:Y:S01]  /*11de0*/  ENDCOLLECTIVE ;  /* 0x000000000000791b */ /* 0x003fe20003800000 */
.L_x_176:
[----:B------:R-:W-:Y:S01]  /*11df0*/  IMAD.X R3, RZ, RZ, R4, P0 ;  /* 0x000000ffff037224 */ /* 0x000fe200000e0604 */
[----:B------:R-:W-:-:S05]  /*11e00*/  IADD3 R4, R31, UR42, RZ ;  /* 0x0000002a1f047c10 */ /* 0x000fca000fffe0ff */
[----:B------:R-:W-:Y:S01]  /*11e10*/  @!PT LDS RZ, [RZ] ;  /* 0x00000000fffff984 */ /* 0x000fe20000000800 */
[----:B------:R-:W-:Y:S01]  /*11e20*/  @!PT LDS RZ, [RZ] ;  /* 0x00000000fffff984 */ /* 0x000fe20000000800 */
[----:B------:R-:W-:Y:S01]  /*11e30*/  @!PT LDS RZ, [RZ] ;  /* 0x00000000fffff984 */ /* 0x000fe20000000800 */
[----:B------:R0:W-:Y:S01]  /*11e40*/  LDGSTS.E.BYPASS.LTC128B.128 [R4+0xa400], desc[UR50][R2.64], !P2 ;  /* 0x0a40000002047fae */ /* 0x0001e2000d101d72 */
[----:B------:R-:W-:Y:S02]  /*11e50*/  IMAD.MOV.U32 R13, RZ, RZ, R9 ;  /* 0x000000ffff0d7224 */ /* 0x000fe400078e0009 */
[----:B0-----:R-:W-:-:S07]  /*11e60*/  IMAD.MOV.U32 R3, RZ, RZ, R14 ;  /* 0x000000ffff037224 */ /* 0x001fce00078e000e */
[----:B------:R-:W-:Y:S05]  /*11e70*/  WARPSYNC.COLLECTIVE R15, `(.L_x_177) ;  /* 0x000000000f087348 */ /* 0x000fea0003c00000 */
[----:B------:R0:W1:Y:S02]  /*11e80*/  SHFL.IDX P6, R14, R13, R12, R11 ;  /* 0x0000000c0d0e7389 */ /* 0x00006400000c000b */
[----:B01----:R-:W-:Y:S01]  /*11e90*/  ENDCOLLECTIVE ;  /* 0x000000000000791b */ /* 0x003fe20003800000 */
.L_x_177:
[----:B------:R-:W-:Y:S02]  /*11ea0*/  IMAD.MOV.U32 R13, RZ, RZ, R10 ;  /* 0x000000ffff0d7224 */ /* 0x000fe400078e000a */
[----:B------:R-:W-:Y:S01]  /*11eb0*/  IMAD.MOV.U32 R12, RZ, RZ, 0x2 ;  /* 0x00000002ff0c7424 */ /* 0x000fe200078e00ff */
[----:B------:R-:W-:-:S07]  /*11ec0*/  MOV R2, R14 ;  /* 0x0000000e00027202 */ /* 0x000fce0000000f00 */
[----:B------:R-:W-:Y:S05]  /*11ed0*/  WARPSYNC.COLLECTIVE R15, `(.L_x_178) ;  /* 0x000000000f087348 */ /* 0x000fea0003c00000 */
[----:B------:R0:W1:Y:S02]  /*11ee0*/  SHFL.IDX P6, R14, R13, R12, R11 ;  /* 0x0000000c0d0e7389 */ /* 0x00006400000c000b */
[----:B01----:R-:W-:Y:S01]  /*11ef0*/  ENDCOLLECTIVE ;  /* 0x000000000000791b */ /* 0x003fe20003800000 */
.L_x_178:
        /* <DEDUP_REMOVED lines=11> */
.L_x_179:
[----:B------:R-:W-:Y:S02]  /*11fb0*/  IMAD.MOV.U32 R13, RZ, RZ, R10 ;  /* 0x000000ffff0d7224 */ /* 0x000fe400078e000a */
[----:B------:R-:W-:Y:S02]  /*11fc0*/  IMAD.MOV.U32 R12, RZ, RZ, 0x3 ;  /* 0x00000003ff0c7424 */ /* 0x000fe400078e00ff */
[----:B------:R-:W-:-:S07]  /*11fd0*/  IMAD.MOV.U32 R2, RZ, RZ, R14 ;  /* 0x000000ffff027224 */ /* 0x000fce00078e000e */
[----:B------:R-:W-:Y:S05]  /*11fe0*/  WARPSYNC.COLLECTIVE R15, `(.L_x_180) ;  /* 0x000000000f087348 */ /* 0x000fea0003c00000 */
[----:B------:R0:W1:Y:S02]  /*11ff0*/  SHFL.IDX P6, R14, R13, R12, R11 ;  /* 0x0000000c0d0e7389 */ /* 0x00006400000c000b */
[----:B01----:R-:W-:Y:S01]  /*12000*/  ENDCOLLECTIVE ;  /* 0x000000000000791b */ /* 0x003fe20003800000 */
.L_x_180:
        /* <DEDUP_REMOVED lines=11> */
.L_x_181:
[----:B------:R-:W-:Y:S01]  /*120c0*/  IMAD.MOV.U32 R13, RZ, RZ, R10 ;  /* 0x000000ffff0d7224 */ /* 0x000fe200078e000a */
[----:B------:R-:W-:Y:S01]  /*120d0*/  MOV R12, 0x4 ;  /* 0x00000004000c7802 */ /* 0x000fe20000000f00 */
[----:B------:R-:W-:-:S07]  /*120e0*/  IMAD.MOV.U32 R26, RZ, RZ, R14 ;  /* 0x000000ffff1a7224 */ /* 0x000fce00078e000e */
[----:B------:R-:W-:Y:S05]  /*120f0*/  WARPSYNC.COLLECTIVE R15, `(.L_x_182) ;  /* 0x000000000f087348 */ /* 0x000fea0003c00000 */
[----:B------:R0:W1:Y:S02]  /*12100*/  SHFL.IDX P6, R14, R13, R12, R11 ;  /* 0x0000000c0d0e7389 */ /* 0x00006400000c000b */
[----:B01----:R-:W-:Y:S01]  /*12110*/  ENDCOLLECTIVE ;  /* 0x000000000000791b */ /* 0x003fe20003800000 */
.L_x_182:
[----:B------:R-:W-:-:S05]  /*12120*/  IADD3 R2, P0, R23, R26, RZ ;  /* 0x0000001a17027210 */ /* 0x000fca0007f1e0ff */
[----:B------:R-:W-:-:S05]  /*12130*/  IMAD.X R3, RZ, RZ, R20, P0 ;  /* 0x000000ffff037224 */ /* 0x000fca00000e0614 */
        /* <DEDUP_REMOVED lines=9> */
.L_x_183:
[----:B------:R-:W-:Y:S01]  /*121d0*/  MOV R13, R10 ;  /* 0x0000000a000d7202 */ /* 0x000fe20000000f00 */
[----:B------:R-:W-:Y:S02]  /*121e0*/  IMAD.MOV.U32 R12, RZ, RZ, 0x5 ;  /* 0x00000005ff0c7424 */ /* 0x000fe400078e00ff */
[----:B------:R-:W-:-:S07]  /*121f0*/  IMAD.MOV.U32 R24, RZ, RZ, R14 ;  /* 0x000000ffff187224 */ /* 0x000fce00078e000e */
[----:B------:R-:W-:Y:S05]  /*12200*/  WARPSYNC.COLLECTIVE R15, `(.L_x_184) ;  /* 0x000000000f087348 */ /* 0x000fea0003c00000 */
[----:B------:R0:W1:Y:S02]  /*12210*/  SHFL.IDX P6, R14, R13, R12, R11 ;  /* 0x0000000c0d0e7389 */ /* 0x00006400000c000b */
[----:B01----:R-:W-:Y:S01]  /*12220*/  ENDCOLLECTIVE ;  /* 0x000000000000791b */ /* 0x003fe20003800000 */
.L_x_184:
        /* <DEDUP_REMOVED lines=11> */
.L_x_185:
[----:B------:R-:W-:Y:S02]  /*122e0*/  IMAD.MOV.U32 R13, RZ, RZ, R10 ;  /* 0x000000ffff0d7224 */ /* 0x000fe400078e000a */
[----:B------:R-:W-:Y:S02]  /*122f0*/  IMAD.MOV.U32 R12, RZ, RZ, 0x6 ;  /* 0x00000006ff0c7424 */ /* 0x000fe400078e00ff */
[----:B------:R-:W-:-:S07]  /*12300*/  IMAD.MOV.U32 R22, RZ, RZ, R14 ;  /* 0x000000ffff167224 */ /* 0x000fce00078e000e */
[----:B------:R-:W-:Y:S05]  /*12310*/  WARPSYNC.COLLECTIVE R15, `(.L_x_186) ;  /* 0x000000000f087348 */ /* 0x000fea0003c00000 */
[----:B------:R0:W1:Y:S02]  /*12320*/  SHFL.IDX P6, R14, R13, R12, R11 ;  /* 0x0000000c0d0e7389 */ /* 0x00006400000c000b */
[----:B01----:R-:W-:Y:S01]  /*12330*/  ENDCOLLECTIVE ;  /* 0x000000000000791b */ /* 0x003fe20003800000 */
.L_x_186:
        /* <DEDUP_REMOVED lines=11> */
.L_x_187:
[----:B------:R-:W-:Y:S02]  /*123f0*/  IMAD.MOV.U32 R13, RZ, RZ, R10 ;  /* 0x000000ffff0d7224 */ /* 0x000fe400078e000a */
[----:B------:R-:W-:Y:S01]  /*12400*/  IMAD.MOV.U32 R12, RZ, RZ, 0x7 ;  /* 0x00000007ff0c7424 */ /* 0x000fe200078e00ff */
[----:B------:R-:W-:-:S07]  /*12410*/  MOV R20, R14 ;  /* 0x0000000e00147202 */ /* 0x000fce0000000f00 */
[----:B------:R-:W-:Y:S05]  /*12420*/  WARPSYNC.COLLECTIVE R15, `(.L_x_188) ;  /* 0x000000000f087348 */ /* 0x000fea0003c00000 */
[----:B------:R0:W1:Y:S02]  /*12430*/  SHFL.IDX P6, R14, R13, R12, R11 ;  /* 0x0000000c0d0e7389 */ /* 0x00006400000c000b */
[----:B01----:R-:W-:Y:S01]  /*12440*/  ENDCOLLECTIVE ;  /* 0x000000000000791b */ /* 0x003fe20003800000 */
.L_x_188:
[----:B------:R-:W-:-:S05]  /*12450*/  IADD3 R2, P0, R23, R20, RZ ;  /* 0x0000001417027210 */ /* 0x000fca0007f1e0ff */
[----:B------:R-:W-:-:S05]  /*12460*/  IMAD.X R3, RZ, RZ, R21, P0 ;  /* 0x000000ffff037224 */ /* 0x000fca00000e0615 */
[----:B------:R-:W-:Y:S01]  /*12470*/  @!PT LDS RZ, [RZ] ;  /* 0x00000000fffff984 */ /* 0x000fe20000000800 */
[----:B------:R-:W-:Y:S01]  /*12480*/  @!PT LDS RZ, [RZ] ;  /* 0x00000000fffff984 */ /* 0x000fe20000000800 */
[----:B------:R-:W-:Y:S01]  /*12490*/  @!PT LDS RZ, [RZ] ;  /* 0x00000000fffff984 */ /* 0x000fe20000000800 */
[----:B------:R0:W-:Y:S01]  /*124a0*/  LDGSTS.E.BYPASS.LTC128B.128 [R4+0xd400], desc[UR50][R2.64], !P2 ;  /* 0x0d40000002047fae */ /* 0x0001e2000d101d72 */
[----:B------:R-:W-:Y:S01]  /*124b0*/  MOV R13, R9 ;  /* 0x00000009000d7202 */ /* 0x000fe20000000f00 */
[----:B------:R-:W-:-:S07]  /*124c0*/  IMAD.MOV.U32 R10, RZ, RZ, R14 ;  /* 0x000000ffff0a7224 */ /* 0x000fce00078e000e */
[----:B0-----:R-:W-:Y:S05]  /*124d0*/  WARPSYNC.COLLECTIVE R15, `(.L_x_189) ;  /* 0x000000000f087348 */ /* 0x001fea0003c00000 */
[----:B------:R1:W2:Y:S02]  /*124e0*/  SHFL.IDX P6, R14, R13, R12, R11 ;  /* 0x0000000c0d0e7389 */ /* 0x0002a400000c000b */
[----:B012---:R-:W-:Y:S01]  /*124f0*/  ENDCOLLECTIVE ;  /* 0x000000000000791b */ /* 0x007fe20003800000 */
.L_x_189:
[----:B------:R-:W-:Y:S02]  /*12500*/  IMAD.MOV.U32 R13, RZ, RZ, R18 ;  /* 0x000000ffff0d7224 */ /* 0x000fe400078e0012 */
[----:B------:R-:W-:Y:S02]  /*12510*/  IMAD.MOV.U32 R12, RZ, RZ, RZ ;  /* 0x000000ffff0c7224 */ /* 0x000fe400078e00ff */
[----:B------:R-:W-:-:S07]  /*12520*/  IMAD.MOV.U32 R9, RZ, RZ, R14 ;  /* 0x000000ffff097224 */ /* 0x000fce00078e000e */
[----:B------:R-:W-:Y:S05]  /*12530*/  WARPSYNC.COLLECTIVE R15, `(.L_x_190) ;  /* 0x000000000f087348 */ /* 0x000fea0003c00000 */
[----:B------:R0:W1:Y:S02]  /*12540*/  SHFL.IDX P6, R14, R13, R12, R11 ;  /* 0x0000000c0d0e7389 */ /* 0x00006400000c000b */
[----:B01----:R-:W-:Y:S01]  /*12550*/  ENDCOLLECTIVE ;  /* 0x000000000000791b */ /* 0x003fe20003800000 */
.L_x_190:
[----:B------:R-:W-:-:S05]  /*12560*/  IADD3 R2, P0, R23, R9, RZ ;  /* 0x0000000917027210 */ /* 0x000fca0007f1e0ff */
[----:B------:R-:W-:-:S05]  /*12570*/  IMAD.X R3, RZ, RZ, R10, P0 ;  /* 0x000000ffff037224 */ /* 0x000fca00000e060a */
[----:B------:R-:W-:Y:S01]  /*12580*/  @!PT LDS RZ, [RZ] ;  /* 0x00000000fffff984 */ /* 0x000fe20000000800 */
[----:B------:R-:W-:Y:S01]  /*12590*/  @!PT LDS RZ, [RZ] ;  /* 0x00000000fffff984 */ /* 0x000fe20000000800 */
[----:B------:R-:W-:Y:S01]  /*125a0*/  @!PT LDS RZ, [RZ] ;  /* 0x00000000fffff984 */ /* 0x000fe20000000800 */
[----:B------:R0:W-:Y:S01]  /*125b0*/  LDGSTS.E.BYPASS.LTC128B.128 [R4+0xdc00], desc[UR50][R2.64], !P2 ;  /* 0x0dc0000002047fae */ /* 0x0001e2000d101d72 */
[----:B------:R-:W-:Y:S01]  /*125c0*/  IMAD.MOV.U32 R13, RZ, RZ, R17 ;  /* 0x000000ffff0d7224 */ /* 0x000fe200078e0011 */
[----:B0-----:R-:W-:-:S07]  /*125d0*/  MOV R3, R14 ;  /* 0x0000000e00037202 */ /* 0x001fce0000000f00 */
[----:B------:R-:W-:Y:S05]  /*125e0*/  WARPSYNC.COLLECTIVE R15, `(.L_x_191) ;  /* 0x000000000f087348 */ /* 0x000fea0003c00000 */
[----:B------:R0:W1:Y:S02]  /*125f0*/  SHFL.IDX P6, R14, R13, R12, R11 ;  /* 0x0000000c0d0e7389 */ /* 0x00006400000c000b */
[----:B01----:R-:W-:Y:S01]  /*12600*/  ENDCOLLECTIVE ;  /* 0x000000000000791b */ /* 0x003fe20003800000 */
.L_x_191:
[----:B------:R-:W-:Y:S01]  /*12610*/  IMAD.MOV.U32 R13, RZ, RZ, R18 ;  /* 0x000000ffff0d7224 */ /* 0x000fe200078e0012 */
[----:B------:R-:W-:Y:S01]  /*12620*/  MOV R12, 0x1 ;  /* 0x00000001000c7802 */ /* 0x000fe20000000f00 */
[----:B------:R-:W-:-:S07]  /*12630*/  IMAD.MOV.U32 R2, RZ, RZ, R14 ;  /* 0x000000ffff027224 */ /* 0x000fce00078e000e */
[----:B------:R-:W-:Y:S05]  /*12640*/  WARPSYNC.COLLECTIVE R15, `(.L_x_192) ;  /* 0x000000000f087348 */ /* 0x000fea0003c00000 */
[----:B------:R0:W1:Y:S02]  /*12650*/  SHFL.IDX P6, R14, R13, R12, R11 ;  /* 0x0000000c0d0e7389 */ /* 0x00006400000c000b */
[----:B01----:R-:W-:Y:S01]  /*12660*/  ENDCOLLECTIVE ;  /* 0x000000000000791b */ /* 0x003fe20003800000 */
.L_x_192:
        /* <DEDUP_REMOVED lines=11> */
.L_x_193:
[----:B------:R-:W-:Y:S01]  /*12720*/  IMAD.MOV.U32 R2, RZ, RZ, R14 ;  /* 0x000000ffff027224 */ /* 0x000fe200078e000e */
[----:B------:R-:W-:Y:S06]  /*12730*/  BRA `(.L_x_194) ;  /* 0xffffffb400b87947 */ /* 0x000fec000383ffff */
.L_x_71:
[----:B---3--:R3:W4:Y:S02]  /*12740*/  SYNCS.PHASECHK.TRANS64.TRYWAIT P0, [R0+URZ+0x22840], R35 ;  /* 0x02284023000075a7 */ /* 0x008724000800017f */
[----:B----4-:R-:W-:Y:S05]  /*12750*/  @!P0 NANOSLEEP.SYNCS 0x989680 ;  /* 0x009896800000895d */ /* 0x010fea0003900000 */
[----:B------:R-:W4:Y:S02]  /*12760*/  @!P0 SYNCS.PHASECHK.TRANS64 P0, [R0+URZ+0x22840], R35 ;  /* 0x02284023000085a7 */ /* 0x000f24000800007f */
[----:B----4-:R-:W-:Y:S05]  /*12770*/  @!P0 BRA `(.L_x_71) ;  /* 0xfffffffc00f08947 */ /* 0x010fea000383ffff */
[----:B------:R-:W-:Y:S05]  /*12780*/  BRA `(.L_x_195) ;  /* 0xffffffb800147947 */ /* 0x000fea000383ffff */
.L_x_72:
[----:B------:R-:W-:Y:S01]  /*12790*/  BSSY B0, `(.L_x_196) ;  /* 0x0000008000007945 */ /* 0x000fe20003800000 */
[----:B--2---:R-:W-:Y:S01]  /*127a0*/  IMAD.MOV.U32 R13, RZ, RZ, R9 ;  /* 0x000000ffff0d7224 */ /* 0x004fe200078e0009 */
[----:B------:R-:W-:Y:S01]  /*127b0*/  MOV R12, RZ ;  /* 0x000000ff000c7202 */ /* 0x000fe20000000f00 */
[----:B------:R-:W-:Y:S02]  /*127c0*/  IMAD.MOV.U32 R11, RZ, RZ, 0x181f ;  /* 0x0000181fff0b7424 */ /* 0x000fe400078e00ff */
[----:B------:R-:W-:-:S07]  /*127d0*/  IMAD.MOV.U32 R15, RZ, RZ, -0x1 ;  /* 0xffffffffff0f7424 */ /* 0x000fce00078e00ff */
[----:B01-3--:R-:W-:Y:S05]  /*127e0*/  WARPSYNC.COLLECTIVE R15, `(.L_x_197) ;  /* 0x000000000f087348 */ /* 0x00bfea0003c00000 */
[----:B------:R2:W4:Y:S02]  /*127f0*/  SHFL.IDX P6, R14, R13, R12, R11 ;  /* 0x0000000c0d0e7389 */ /* 0x00052400000c000b */
[----:B01234-:R-:W-:Y:S01]  /*12800*/  ENDCOLLECTIVE ;  /* 0x000000000000791b */ /* 0x01ffe20003800000 */
.L_x_197:
[----:B------:R-:W-:Y:S05]  /*12810*/  BSYNC B0 ;  /* 0x0000000000007941 */ /* 0x000fea0003800000 */
.L_x_196:
[----:B------:R-:W-:Y:S01]  /*12820*/  IMAD.MOV.U32 R13, RZ, RZ, R8 ;  /* 0x000000ffff0d7224 */ /* 0x000fe200078e0008 */
[----:B------:R-:W-:Y:S01]  /*12830*/  MOV R12, RZ ;  /* 0x000000ff000c7202 */ /* 0x000fe20000000f00 */
[----:B------:R-:W-:Y:S02]  /*12840*/  IMAD.MOV.U32 R11, RZ, RZ, 0x181f ;  /* 0x0000181fff0b7424 */ /* 0x000fe400078e00ff */
[----:B------:R-:W-:Y:S02]  /*12850*/  IMAD.MOV.U32 R15, RZ, RZ, -0x1 ;  /* 0xffffffffff0f7424 */ /* 0x000fe400078e00ff */
[----:B------:R-:W-:-:S07]  /*12860*/  IMAD.MOV.U32 R17, RZ, RZ, R14 ;  /* 0x000000ffff117224 */ /* 0x000fce00078e000e */
[----:B------:R-:W-:Y:S05]  /*12870*/  WARPSYNC.COLLECTIVE R15, `(.L_x_198) ;  /* 0x000000000f087348 */ /* 0x000fea0003c00000 */
[----:B------:R0:W1:Y:S02]  /*12880*/  SHFL.IDX P6, R14, R13, R12, R11 ;  /* 0x0000000c0d0e7389 */ /* 0x00006400000c000b */
[----:B01----:R-:W-:Y:S01]  /*12890*/  ENDCOLLECTIVE ;  /* 0x000000000000791b */ /* 0x003fe20003800000 */
.L_x_198:
[----:B------:R-:W-:Y:S01]  /*128a0*/  MOV R13, R9 ;  /* 0x00000009000d7202 */ /* 0x000fe20000000f00 */
[----:B------:R-:W-:-:S05]  /*128b0*/  IMAD.MOV.U32 R12, RZ, RZ, R14 ;  /* 0x000000ffff0c7224 */ /* 0x000fca00078e000e */
[----:B------:R-:W-:Y:S01]  /*128c0*/  IADD3 R2, P0, R24, R12, RZ ;  /* 0x0000000c18027210 */ /* 0x000fe20007f1e0ff */
[----:B------:R-:W-:-:S04]  /*128d0*/  IMAD.MOV.U32 R12, RZ, RZ, 0x1 ;  /* 0x00000001ff0c7424 */ /* 0x000fc800078e00ff */
[----:B------:R-:W-:-:S08]  /*128e0*/  IMAD.X R3, RZ, RZ, R17, P0 ;  /* 0x000000ffff037224 */ /* 0x000fd000000e0611 */
[----:B------:R-:W-:Y:S05]  /*128f0*/  WARPSYNC.COLLECTIVE R15, `(.L_x_199) ;  /* 0x000000000f087348 */ /* 0x000fea0003c00000 */
[----:B------:R0:W1:Y:S02]  /*12900*/  SHFL.IDX P6, R14, R13, R12, R11 ;  /* 0x0000000c0d0e7389 */ /* 0x00006400000c000b */
[----:B01----:R-:W-:Y:S01]  /*12910*/  ENDCOLLECTIVE ;  /* 0x000000000000791b */ /* 0x003fe20003800000 */
.L_x_199:
        /* <DEDUP_REMOVED lines=9> */
.L_x_200:
[----:B------:R-:W-:Y:S01]  /*129b0*/  MOV R13, R9 ;  /* 0x00000009000d7202 */ /* 0x000fe20000000f00 */
[----:B------:R-:W-:Y:S01]  /*129c0*/  IMAD.MOV.U32 R12, RZ, RZ, 0x2 ;  /* 0x00000002ff0c7424 */ /* 0x000fe200078e00ff */
[----:B------:R-:W-:-:S13]  /*129d0*/  IADD3 R2, P0, R24, R14, RZ ;  /* 0x0000000e18027210 */ /* 0x000fda0007f1e0ff */
[----:B------:R-:W-:Y:S05]  /*129e0*/  WARPSYNC.COLLECTIVE R15, `(.L_x_201) ;  /* 0x000000000f087348 */ /* 0x000fea0003c00000 */
[----:B------:R0:W1:Y:S02]  /*129f0*/  SHFL.IDX P6, R14, R13, R12, R11 ;  /* 0x0000000c0d0e7389 */ /* 0x00006400000c000b */
[----:B01----:R-:W-:Y:S01]  /*12a00*/  ENDCOLLECTIVE ;  /* 0x000000000000791b */ /* 0x003fe20003800000 */
.L_x_201:
[----:B------:R-:W-:-:S05]  /*12a10*/  IMAD.X R3, RZ, RZ, R3, P0 ;  /* 0x000000ffff037224 */ /* 0x000fca00000e0603 */
        /* <DEDUP_REMOVED lines=9> */
.L_x_202:
[----:B------:R-:W-:Y:S01]  /*12ab0*/  MOV R13, R9 ;  /* 0x00000009000d7202 */ /* 0x000fe20000000f00 */
[----:B------:R-:W-:Y:S01]  /*12ac0*/  IMAD.MOV.U32 R12, RZ, RZ, 0x3 ;  /* 0x00000003ff0c7424 */ /* 0x000fe200078e00ff */
[----:B------:R-:W-:-:S13]  /*12ad0*/  IADD3 R2, P0, R24, R14, RZ ;  /* 0x0000000e18027210 */ /* 0x000fda0007f1e0ff */
[----:B------:R-:W-:Y:S05]  /*12ae0*/  WARPSYNC.COLLECTIVE R15, `(.L_x_203) ;  /* 0x000000000f087348 */ /* 0x000fea0003c00000 */
[----:B------:R0:W1:Y:S02]  /*12af0*/  SHFL.IDX P6, R14, R13, R12, R11 ;  /* 0x0000000c0d0e7389 */ /* 0x00006400000c000b */
[----:B01----:R-:W-:Y:S01]  /*12b00*/  ENDCOLLECTIVE ;  /* 0x000000000000791b */ /* 0x003fe20003800000 */
.L_x_203:
        /* <DEDUP_REMOVED lines=10> */
.L_x_204:
[----:B------:R-:W-:Y:S01]  /*12bb0*/  MOV R13, R9 ;  /* 0x00000009000d7202 */ /* 0x000fe20000000f00 */
[----:B------:R-:W-:Y:S01]  /*12bc0*/  IMAD.MOV.U32 R12, RZ, RZ, 0x4 ;  /* 0x00000004ff0c7424 */ /* 0x000fe200078e00ff */
[----:B------:R-:W-:-:S13]  /*12bd0*/  IADD3 R2, P0, R24, R14, RZ ;  /* 0x0000000e18027210 */ /* 0x000fda0007f1e0ff */
[----:B------:R-:W-:Y:S05]  /*12be0*/  WARPSYNC.COLLECTIVE R15, `(.L_x_205) ;  /* 0x000000000f087348 */ /* 0x000fea0003c00000 */
[----:B------:R0:W1:Y:S02]  /*12bf0*/  SHFL.IDX P6, R14, R13, R12, R11 ;  /* 0x0000000c0d0e7389 */ /* 0x00006400000c000b */
[----:B01----:R-:W-:Y:S01]  /*12c00*/  ENDCOLLECTIVE ;  /* 0x000000000000791b */ /* 0x003fe20003800000 */
.L_x_205:
        /* <DEDUP_REMOVED lines=10> */
.L_x_206:
[----:B------:R-:W-:Y:S02]  /*12cb0*/  IMAD.MOV.U32 R13, RZ, RZ, R9 ;  /* 0x000000ffff0d7224 */ /* 0x000fe400078e0009 */
[----:B------:R-:W-:Y:S02]  /*12cc0*/  IMAD.MOV.U32 R12, RZ, RZ, 0x5 ;  /* 0x00000005ff0c7424 */ /* 0x000fe400078e00ff */
[----:B------:R-:W-:-:S07]  /*12cd0*/  IMAD.MOV.U32 R20, RZ, RZ, R14 ;  /* 0x000000ffff147224 */ /* 0x000fce00078e000e */
[----:B------:R-:W-:Y:S05]  /*12ce0*/  WARPSYNC.COLLECTIVE R15, `(.L_x_207) ;  /* 0x000000000f087348 */ /* 0x000fea0003c00000 */
[----:B------:R0:W1:Y:S02]  /*12cf0*/  SHFL.IDX P6, R14, R13, R12, R11 ;  /* 0x0000000c0d0e7389 */ /* 0x00006400000c000b */
[----:B01----:R-:W-:Y:S01]  /*12d00*/  ENDCOLLECTIVE ;  /* 0x000000000000791b */ /* 0x003fe20003800000 */
.L_x_207:
        /* <DEDUP_REMOVED lines=11> */
.L_x_208:
[----:B------:R-:W-:Y:S02]  /*12dc0*/  IMAD.MOV.U32 R13, RZ, RZ, R9 ;  /* 0x000000ffff0d7224 */ /* 0x000fe400078e0009 */
[----:B------:R-:W-:Y:S01]  /*12dd0*/  IMAD.MOV.U32 R12, RZ, RZ, 0x6 ;  /* 0x00000006ff0c7424 */ /* 0x000fe200078e00ff */
[----:B------:R-:W-:-:S07]  /*12de0*/  MOV R18, R14 ;  /* 0x0000000e00127202 */ /* 0x000fce0000000f00 */
[----:B------:R-:W-:Y:S05]  /*12df0*/  WARPSYNC.COLLECTIVE R15, `(.L_x_209) ;  /* 0x000000000f087348 */ /* 0x000fea0003c00000 */
[----:B------:R0:W1:Y:S02]  /*12e00*/  SHFL.IDX P6, R14, R13, R12, R11 ;  /* 0x0000000c0d0e7389 */ /* 0x00006400000c000b */
[----:B01----:R-:W-:Y:S01]  /*12e10*/  ENDCOLLECTIVE ;  /* 0x000000000000791b */ /* 0x003fe20003800000 */
.L_x_209:
        /* <DEDUP_REMOVED lines=11> */
.L_x_210:
[----:B------:R-:W-:Y:S02]  /*12ed0*/  IMAD.MOV.U32 R13, RZ, RZ, R9 ;  /* 0x000000ffff0d7224 */ /* 0x000fe400078e0009 */
[----:B------:R-:W-:Y:S01]  /*12ee0*/  IMAD.MOV.U32 R12, RZ, RZ, 0x7 ;  /* 0x00000007ff0c7424 */ /* 0x000fe200078e00ff */
[----:B------:R-:W-:-:S13]  /*12ef0*/  IADD3 R2, P0, R24, R14, RZ ;  /* 0x0000000e18027210 */ /* 0x000fda0007f1e0ff */
[----:B------:R-:W-:Y:S05]  /*12f00*/  WARPSYNC.COLLECTIVE R15, `(.L_x_211) ;  /* 0x000000000f087348 */ /* 0x000fea0003c00000 */
[----:B------:R0:W1:Y:S02]  /*12f10*/  SHFL.IDX P6, R14, R13, R12, R11 ;  /* 0x0000000c0d0e7389 */ /* 0x00006400000c000b */
[----:B01----:R-:W-:Y:S01]  /*12f20*/  ENDCOLLECTIVE ;  /* 0x000000000000791b */ /* 0x003fe20003800000 */
.L_x_211:
        /* <DEDUP_REMOVED lines=10> */
.L_x_212:
[----:B------:R-:W-:Y:S02]  /*12fd0*/  IMAD.MOV.U32 R13, RZ, RZ, R10 ;  /* 0x000000ffff0d7224 */ /* 0x000fe400078e000a */
[----:B------:R-:W-:Y:S02]  /*12fe0*/  IMAD.MOV.U32 R12, RZ, RZ, RZ ;  /* 0x000000ffff0c7224 */ /* 0x000fe400078e00ff */
[----:B------:R-:W-:-:S07]  /*12ff0*/  IMAD.MOV.U32 R6, RZ, RZ, R14 ;  /* 0x000000ffff067224 */ /* 0x000fce00078e000e */
[----:B------:R-:W-:Y:S05]  /*13000*/  WARPSYNC.COLLECTIVE R15, `(.L_x_213) ;  /* 0x000000000f087348 */ /* 0x000fea0003c00000 */
[----:B------:R0:W1:Y:S02]  /*13010*/  SHFL.IDX P6, R14, R13, R12, R11 ;  /* 0x0000000c0d0e7389 */ /* 0x00006400000c000b */
[----:B01----:R-:W-:Y:S01]  /*13020*/  ENDCOLLECTIVE ;  /* 0x000000000000791b */ /* 0x003fe20003800000 */
.L_x_213:
        /* <DEDUP_REMOVED lines=11> */
.L_x_214:
[----:B------:R-:W-:Y:S01]  /*130e0*/  IMAD.MOV.U32 R13, RZ, RZ, R10 ;  /* 0x000000ffff0d7224 */ /* 0x000fe200078e000a */
[----:B------:R-:W-:Y:S01]  /*130f0*/  MOV R12, 0x1 ;  /* 0x00000001000c7802 */ /* 0x000fe20000000f00 */
[----:B------:R-:W-:-:S07]  /*13100*/  IMAD.MOV.U32 R2, RZ, RZ, R14 ;  /* 0x000000ffff027224 */ /* 0x000fce00078e000e */
[----:B------:R-:W-:Y:S05]  /*13110*/  WARPSYNC.COLLECTIVE R15, `(.L_x_215) ;  /* 0x000000000f087348 */ /* 0x000fea0003c00000 */
[----:B------:R0:W1:Y:S02]  /*13120*/  SHFL.IDX P6, R14, R13, R12, R11 ;  /* 0x0000000c0d0e7389 */ /* 0x00006400000c000b */
[----:B01----:R-:W-:Y:S01]  /*13130*/  ENDCOLLECTIVE ;  /* 0x000000000000791b */ /* 0x003fe20003800000 */
.L_x_215:
        /* <DEDUP_REMOVED lines=11> */
.L_x_216:
[----:B------:R-:W-:Y:S01]  /*131f0*/  IMAD.MOV.U32 R5, RZ, RZ, R14 ;  /* 0x000000ffff057224 */ /* 0x000fe200078e000e */
[----:B------:R-:W-:Y:S06]  /*13200*/  BRA `(.L_x_217) ;  /* 0xffffffb000c07947 */ /* 0x000fec000383ffff */
.L_x_77:
[----:B0-----:R0:W1:Y:S02]  /*13210*/  SYNCS.PHASECHK.TRANS64.TRYWAIT P2, [R17+URZ+0x22870], R0 ;  /* 0x02287000110075a7 */ /* 0x001064000804017f */
[----:B-1----:R-:W-:Y:S05]  /*13220*/  @!P2 NANOSLEEP.SYNCS 0x989680 ;  /* 0x009896800000a95d */ /* 0x002fea0003900000 */
[----:B------:R-:W1:Y:S02]  /*13230*/  @!P2 SYNCS.PHASECHK.TRANS64 P2, [R17+URZ+0x22870], R0 ;  /* 0x022870001100a5a7 */ /* 0x000e64000804007f */
[----:B-1----:R-:W-:Y:S05]  /*13240*/  @!P2 BRA `(.L_x_77) ;  /* 0xfffffffc00f0a947 */ /* 0x002fea000383ffff */
[----:B------:R-:W-:Y:S05]  /*13250*/  BRA `(.L_x_218) ;  /* 0xffffffb400247947 */ /* 0x000fea000383ffff */
.L_x_79:
[----:B0-----:R0:W1:Y:S02]  /*13260*/  SYNCS.PHASECHK.TRANS64.TRYWAIT P2, [R17+URZ+0x22860], R0 ;  /* 0x02286000110075a7 */ /* 0x001064000804017f */
[----:B-1----:R-:W-:Y:S05]  /*13270*/  @!P2 NANOSLEEP.SYNCS 0x989680 ;  /* 0x009896800000a95d */ /* 0x002fea0003900000 */
[----:B------:R-:W1:Y:S02]  /*13280*/  @!P2 SYNCS.PHASECHK.TRANS64 P2, [R17+URZ+0x22860], R0 ;  /* 0x022860001100a5a7 */ /* 0x000e64000804007f */
[----:B-1----:R-:W-:Y:S05]  /*13290*/  @!P2 BRA `(.L_x_79) ;  /* 0xfffffffc00f0a947 */ /* 0x002fea000383ffff */
[----:B------:R-:W-:Y:S05]  /*132a0*/  BRA `(.L_x_219) ;  /* 0xffffffb400347947 */ /* 0x000fea000383ffff */
.L_x_85:
[----:B0-----:R0:W1:Y:S02]  /*132b0*/  SYNCS.PHASECHK.TRANS64.TRYWAIT P1, [R24+URZ+0x22870], R3 ;  /* 0x02287003180075a7 */ /* 0x001064000802017f */
[----:B-1----:R-:W-:Y:S05]  /*132c0*/  @!P1 NANOSLEEP.SYNCS 0x989680 ;  /* 0x009896800000995d */ /* 0x002fea0003900000 */
[----:B------:R-:W1:Y:S02]  /*132d0*/  @!P1 SYNCS.PHASECHK.TRANS64 P1, [R24+URZ+0x22870], R3 ;  /* 0x02287003180095a7 */ /* 0x000e64000802007f */
[----:B-1----:R-:W-:Y:S05]  /*132e0*/  @!P1 BRA `(.L_x_85) ;  /* 0xfffffffc00f09947 */ /* 0x002fea000383ffff */
[----:B------:R-:W-:Y:S05]  /*132f0*/  BRA `(.L_x_220) ;  /* 0xffffffb800b07947 */ /* 0x000fea000383ffff */
.L_x_87:
[----:B0-----:R0:W1:Y:S02]  /*13300*/  SYNCS.PHASECHK.TRANS64.TRYWAIT P1, [R24+URZ+0x22860], R5 ;  /* 0x02286005180075a7 */ /* 0x001064000802017f */
[----:B-1----:R-:W-:Y:S05]  /*13310*/  @!P1 NANOSLEEP.SYNCS 0x989680 ;  /* 0x009896800000995d */ /* 0x002fea0003900000 */
[----:B------:R-:W1:Y:S02]  /*13320*/  @!P1 SYNCS.PHASECHK.TRANS64 P1, [R24+URZ+0x22860], R5 ;  /* 0x02286005180095a7 */ /* 0x000e64000802007f */
[----:B-1----:R-:W-:Y:S05]  /*13330*/  @!P1 BRA `(.L_x_87) ;  /* 0xfffffffc00f09947 */ /* 0x002fea000383ffff */
[----:B------:R-:W-:Y:S05]  /*13340*/  BRA `(.L_x_221) ;  /* 0xffffffb800d07947 */ /* 0x000fea000383ffff */
.L_x_91:
[----:B-1----:R1:W2:Y:S02]  /*13350*/  SYNCS.PHASECHK.TRANS64.TRYWAIT P0, [R5+URZ+0x22820], R0 ;  /* 0x02282000050075a7 */ /* 0x0022a4000800017f */
[----:B--2---:R-:W-:Y:S05]  /*13360*/  @!P0 NANOSLEEP.SYNCS 0x989680 ;  /* 0x009896800000895d */ /* 0x004fea0003900000 */
[----:B------:R-:W2:Y:S02]  /*13370*/  @!P0 SYNCS.PHASECHK.TRANS64 P0, [R5+URZ+0x22820], R0 ;  /* 0x02282000050085a7 */ /* 0x000ea4000800007f */
[----:B--2---:R-:W-:Y:S05]  /*13380*/  @!P0 BRA `(.L_x_91) ;  /* 0xfffffffc00f08947 */ /* 0x004fea000383ffff */
[----:B------:R-:W-:Y:S05]  /*13390*/  BRA `(.L_x_222) ;  /* 0xffffffc000587947 */ /* 0x000fea000383ffff */
.L_x_95:
[----:B-1----:R1:W2:Y:S02]  /*133a0*/  SYNCS.PHASECHK.TRANS64.TRYWAIT P1, [R3+URZ+0x22840], R2 ;  /* 0x02284002030075a7 */ /* 0x0022a4000802017f */
[----:B--2---:R-:W-:Y:S05]  /*133b0*/  @!P1 NANOSLEEP.SYNCS 0x989680 ;  /* 0x009896800000995d */ /* 0x004fea0003900000 */
[----:B------:R-:W2:Y:S02]  /*133c0*/  @!P1 SYNCS.PHASECHK.TRANS64 P1, [R3+URZ+0x22840], R2 ;  /* 0x02284002030095a7 */ /* 0x000ea4000802007f */
[----:B--2---:R-:W-:Y:S05]  /*133d0*/  @!P1 BRA `(.L_x_95) ;  /* 0xfffffffc00f09947 */ /* 0x004fea000383ffff */
[----:B------:R-:W-:Y:S05]  /*133e0*/  BRA `(.L_x_223) ;  /* 0xffffffc0009c7947 */ /* 0x000fea000383ffff */
.L_x_97:
[----:B0-----:R0:W2:Y:S02]  /*133f0*/  SYNCS.PHASECHK.TRANS64.TRYWAIT P1, [R5+URZ+0x22840], R0 ;  /* 0x02284000050075a7 */ /* 0x0010a4000802017f */
[----:B--2---:R-:W-:Y:S05]  /*13400*/  @!P1 NANOSLEEP.SYNCS 0x989680 ;  /* 0x009896800000995d */ /* 0x004fea0003900000 */
[----:B------:R-:W2:Y:S02]  /*13410*/  @!P1 SYNCS.PHASECHK.TRANS64 P1, [R5+URZ+0x22840], R0 ;  /* 0x02284000050095a7 */ /* 0x000ea4000802007f */
[----:B--2---:R-:W-:Y:S05]  /*13420*/  @!P1 BRA `(.L_x_97) ;  /* 0xfffffffc00f09947 */ /* 0x004fea000383ffff */
[----:B------:R-:W-:Y:S05]  /*13430*/  BRA `(.L_x_224) ;  /* 0xffffffc000ac7947 */ /* 0x000fea000383ffff */
.L_x_99:
[----:B--2---:R2:W3:Y:S02]  /*13440*/  SYNCS.PHASECHK.TRANS64.TRYWAIT P1, [R3+URZ+0x22860], R2 ;  /* 0x02286002030075a7 */ /* 0x0044e4000802017f */
[----:B---3--:R-:W-:Y:S05]  /*13450*/  @!P1 NANOSLEEP.SYNCS 0x989680 ;  /* 0x009896800000995d */ /* 0x008fea0003900000 */
[----:B------:R-:W3:Y:S02]  /*13460*/  @!P1 SYNCS.PHASECHK.TRANS64 P1, [R3+URZ+0x22860], R2 ;  /* 0x02286002030095a7 */ /* 0x000ee4000802007f */
[----:B---3--:R-:W-:Y:S05]  /*13470*/  @!P1 BRA `(.L_x_99) ;  /* 0xfffffffc00f09947 */ /* 0x008fea000383ffff */
[----:B------:R-:W-:Y:S05]  /*13480*/  BRA `(.L_x_225) ;  /* 0xffffffc000a87947 */ /* 0x000fea000383ffff */
.L_x_101:
[----:B---3--:R3:W4:Y:S02]  /*13490*/  SYNCS.PHASECHK.TRANS64.TRYWAIT P1, [R5+URZ+0x22860], R0 ;  /* 0x02286000050075a7 */ /* 0x008724000802017f */
[----:B----4-:R-:W-:Y:S05]  /*134a0*/  @!P1 NANOSLEEP.SYNCS 0x989680 ;  /* 0x009896800000995d */ /* 0x010fea0003900000 */
[----:B------:R-:W4:Y:S02]  /*134b0*/  @!P1 SYNCS.PHASECHK.TRANS64 P1, [R5+URZ+0x22860], R0 ;  /* 0x02286000050095a7 */ /* 0x000f24000802007f */
[----:B----4-:R-:W-:Y:S05]  /*134c0*/  @!P1 BRA `(.L_x_101) ;  /* 0xfffffffc00f09947 */ /* 0x010fea000383ffff */
[----:B------:R-:W-:Y:S05]  /*134d0*/  BRA `(.L_x_226) ;  /* 0xffffffc000a47947 */ /* 0x000fea000383ffff */
.L_x_103:
[----:B----4-:R4:W0:Y:S02]  /*134e0*/  SYNCS.PHASECHK.TRANS64.TRYWAIT P1, [R3+URZ+0x22880], R2 ;  /* 0x02288002030075a7 */ /* 0x010824000802017f */
[----:B0-----:R-:W-:Y:S05]  /*134f0*/  @!P1 NANOSLEEP.SYNCS 0x989680 ;  /* 0x009896800000995d */ /* 0x001fea0003900000 */
[----:B------:R-:W0:Y:S02]  /*13500*/  @!P1 SYNCS.PHASECHK.TRANS64 P1, [R3+URZ+0x22880], R2 ;  /* 0x02288002030095a7 */ /* 0x000e24000802007f */
[----:B0-----:R-:W-:Y:S05]  /*13510*/  @!P1 BRA `(.L_x_103) ;  /* 0xfffffffc00f09947 */ /* 0x001fea000383ffff */
[----:B------:R-:W-:Y:S05]  /*13520*/  BRA `(.L_x_227) ;  /* 0xffffffc000a07947 */ /* 0x000fea000383ffff */
.L_x_228:
[----:B------:R-:W-:-:S00]  /*13530*/  BRA `(.L_x_228) ;  /* 0xfffffffc00fc7947 */ /* 0x000fc0000383ffff */
[----:B------:R-:W-:-:S00]  /*13540*/  NOP ;  /* 0x0000000000007918 */ /* 0x000fc00000000000 */
        /* <DEDUP_REMOVED lines=11> */
.L_x_3622:


//--------------------- .text._ZN7cutlass13device_kernelIN5flash11enable_sm90INS1_16FlashAttnFwdSm90INS1_25CollectiveMainloopFwdSm90ILi2EN4cute5tupleIJNS5_1CILi1EEES8_S8_EEENS6_IJNS7_ILi128EEENS7_ILi160EEESA_EEELi128ENS_12float_e4m3_tEfNS_4arch4Sm90ELb0ELb0ELb1ELb1ELb1ELb0ELb0ELb1ELb1ELb1ELb0ELb0EEENS1_21CollectiveEpilogueFwdINS6_IJSA_SA_SB_EEES9_NS_10bfloat16_tESF_Li256ELb1ELb1ELb0ELb1EEENS1_36VarlenDynamicPersistentTileSchedulerILi128ELi160ELi256ELi128ELb0ELb1ELb1ELb0ELb1ELb1EEEEEEEEEvNT_6ParamsE --------------------------
	.section	.text._ZN7cutlass13device_kernelIN5flash11enable_sm90INS1_16FlashAttnFwdSm90INS1_25CollectiveMainloopFwdSm90ILi2EN4cute5tupleIJNS5_1CILi1EEES8_S8_EEENS6_IJNS7_ILi128EEENS7_ILi160EEESA_EEELi128ENS_12float_e4m3_tEfNS_4arch4Sm90ELb0ELb0ELb1ELb1ELb1ELb0ELb0ELb1ELb1ELb1ELb0ELb0EEENS1_21CollectiveEpilogueFwdINS6_IJSA_SA_SB_EEES9_NS_10bfloat16_tESF_Li256ELb1ELb1ELb0ELb1EEENS1_36VarlenDynamicPersistentTileSchedulerILi128ELi160ELi256ELi128ELb0ELb1ELb1ELb0ELb1ELb1EEEEEEEEEvNT_6ParamsE,"ax",@progbits
	.align	128
.text._ZN7cutlass13device_kernelIN5flash11enable_sm90INS1_16FlashAttnFwdSm90INS1_25CollectiveMainloopFwdSm90ILi2EN4cute5tupleIJNS5_1CILi1EEES8_S8_EEENS6_IJNS7_ILi128EEENS7_ILi160EEESA_EEELi128ENS_12float_e4m3_tEfNS_4arch4Sm90ELb0ELb0ELb1ELb1ELb1ELb0ELb0ELb1ELb1ELb1ELb0ELb0EEENS1_21CollectiveEpilogueFwdINS6_IJSA_SA_SB_EEES9_NS_10bfloat16_tESF_Li256ELb1ELb1ELb0ELb1EEENS1_36VarlenDynamicPersistentTileSchedulerILi128ELi160ELi256ELi128ELb0ELb1ELb1ELb0ELb1ELb1EEEEEEEEEvNT_6ParamsE:
        .type           _ZN7cutlass13device_kernelIN5flash11enable_sm90INS1_16FlashAttnFwdSm90INS1_25CollectiveMainloopFwdSm90ILi2EN4cute5tupleIJNS5_1CILi1EEES8_S8_EEENS6_IJNS7_ILi128EEENS7_ILi160EEESA_EEELi128ENS_12float_e4m3_tEfNS_4arch4Sm90ELb0ELb0ELb1ELb1ELb1ELb0ELb0ELb1ELb1ELb1ELb0ELb0EEENS1_21CollectiveEpilogueFwdINS6_IJSA_SA_SB_EEES9_NS_10bfloat16_tESF_Li256ELb1ELb1ELb0ELb1EEENS1_36VarlenDynamicPersistentTileSchedulerILi128ELi160ELi256ELi128ELb0ELb1ELb1ELb0ELb1ELb1EEEEEEEEEvNT_6ParamsE,@function
        .size           _ZN7cutlass13device_kernelIN5flash11enable_sm90INS1_16FlashAttnFwdSm90INS1_25CollectiveMainloopFwdSm90ILi2EN4cute5tupleIJNS5_1CILi1EEES8_S8_EEENS6_IJNS7_ILi128EEENS7_ILi160EEESA_EEELi128ENS_12float_e4m3_tEfNS_4arch4Sm90ELb0ELb0ELb1ELb1ELb1ELb0ELb0ELb1ELb1ELb1ELb0ELb0EEENS1_21CollectiveEpilogueFwdINS6_IJSA_SA_SB_EEES9_NS_10bfloat16_tESF_Li256ELb1ELb1ELb0ELb1EEENS1_36VarlenDynamicPersistentTileSchedulerILi128ELi160ELi256ELi128ELb0ELb1ELb1ELb0ELb1ELb1EEEEEEEEEvNT_6ParamsE,(.L_x_3623 - _ZN7cutlass13device_kernelIN5flash11enable_sm90INS1_16FlashAttnFwdSm90INS1_25CollectiveMainloopFwdSm90ILi2EN4cute5tupleIJNS5_1CILi1EEES8_S8_EEENS6_IJNS7_ILi128EEENS7_ILi160EEESA_EEELi128ENS_12float_e4m3_tEfNS_4arch4Sm90ELb0ELb0ELb1ELb1ELb1ELb0ELb0ELb1ELb1ELb1ELb0ELb0EEENS1_21CollectiveEpilogueFwdINS6_IJSA_SA_SB_EEES9_NS_10bfloat16_tESF_Li256ELb1ELb1ELb0ELb1EEENS1_36VarlenDynamicPersistentTileSchedulerILi128ELi160ELi256ELi128ELb0ELb1ELb1ELb0ELb1ELb1EEEEEEEEEvNT_6ParamsE)
        .other          _ZN7cutlass13device_kernelIN5flash11enable_sm90INS1_16FlashAttnFwdSm90INS1_25CollectiveMainloopFwdSm90ILi2EN4cute5tupleIJNS5_1CILi1EEES8_S8_EEENS6_IJNS7_ILi128EEENS7_ILi160EEESA_EEELi128ENS_12float_e4m3_tEfNS_4arch4Sm90ELb0ELb0ELb1ELb1ELb1ELb0ELb0ELb1ELb1ELb1ELb0ELb0EEENS1_21CollectiveEpilogueFwdINS6_IJSA_SA_SB_EEES9_NS_10bfloat16_tESF_Li256ELb1ELb1ELb0ELb1EEENS1_36VarlenDynamicPersistentTileSchedulerILi128ELi160ELi256ELi128ELb0ELb1ELb1ELb0ELb1ELb1EEEEEEEEEvNT_6ParamsE,@"STO_CUDA_ENTRY STV_DEFAULT"
_ZN7cutlass13device_kernelIN5flash11enable_sm90INS1_16FlashAttnFwdSm90INS1_25CollectiveMainloopFwdSm90ILi2EN4cute5tupleIJNS5_1CILi1EEES8_S8_EEENS6_IJNS7_ILi128EEENS7_ILi160EEESA_EEELi128ENS_12float_e4m3_tEfNS_4arch4Sm90ELb0ELb0ELb1ELb1ELb1ELb0ELb0ELb1ELb1ELb1ELb0ELb0EEENS1_21CollectiveEpilogueFwdINS6_IJSA_SA_SB_EEES9_NS_10bfloat16_tESF_Li256ELb1ELb1ELb0ELb1EEENS1_36VarlenDynamicPersistentTileSchedulerILi128ELi160ELi256ELi128ELb0ELb1ELb1ELb0ELb1ELb1EEEEEEEEEvNT_6ParamsE:
        /* <DEDUP_REMOVED lines=45> */
.L_x_229:
        /* <DEDUP_REMOVED lines=22> */
.L_x_230:
        /* <DEDUP_REMOVED lines=18> */
.L_x_231:
        /* <DEDUP_REMOVED lines=22> */
.L_x_232:
[----:B------:R-:W5:Y:S01]  /*06b0*/  SHFL.IDX PT, R3, R0, RZ, 0x1f ;  /* 0x00001fff00037589 */ /* 0x000f6200000e0000 */
[----:B------:R-:W-:Y:S01]  /*06c0*/  R2UR UR9, R4 ;  /* 0x00000000040972ca */ /* 0x000fe200000e0000 */
[----:B------:R-:W-:Y:S01]  /*06d0*/  NOP ;  /* 0x0000000000007918 */ /* 0x000fe20000000000 */
[----:B------:R-:W0:Y:S01]  /*06e0*/  S2R R2, SR_CgaCtaId ;  /* 0x0000000000027919 */ /* 0x000e220000008800 */
        /* <DEDUP_REMOVED lines=20> */
.L_x_233:
        /* <DEDUP_REMOVED lines=8> */
.L_x_235:
[----:B------:R-:W-:-:S08]  /*08b0*/  NOP ;  /* 0x0000000000007918 */ /* 0x000fd00000000000 */
[----:B------:R-:W0:Y:S02]  /*08c0*/  USETMAXREG.TRY_ALLOC.CTAPOOL UP0, 0xe8 ;  /* 0x000000e8000079c8 */ /* 0x000e240008000600 */
[----:B0-----:R-:W-:-:S13]  /*08d0*/  PLOP3.LUT P0, PT, PT, PT, UP0, 0x80, 0x0 ;  /* 0x000000000000781c */ /* 0x001fda0003f0f008 */
[----:B------:R-:W-:Y:S05]  /*08e0*/  @!P0 BRA `(.L_x_235) ;  /* 0xfffffffc00f08947 */ /* 0x000fea000383ffff */
[----:B------:R-:W0:Y:S01]  /*08f0*/  S2R R2, SR_TID.X ;  /* 0x0000000000027919 */ /* 0x000e220000002100 */
[----:B------:R-:W1:Y:S01]  /*0900*/  S2UR UR5, SR_CgaCtaId ;  /* 0x00000000000579c3 */ /* 0x000e620000008800 */
[----:B------:R-:W-:-:S07]  /*0910*/  UMOV UR4, 0x400 ;  /* 0x0000040000047882 */ /* 0x000fce0000000000 */
[----:B------:R-:W-:Y:S06]  /*0920*/  BAR.ARV 0x8, 0x180 ;  /* 0x0206000000007b1d */ /* 0x000fec0000002000 */
[----:B-1----:R-:W-:Y:S01]  /*0930*/  ULEA UR4, UR5, UR4, 0x18 ;  /* 0x0000000405047291 */ /* 0x002fe2000f8ec03f */
[----:B0-----:R-:W-:-:S04]  /*0940*/  LOP3.LUT R0, R2, 0xffffff80, RZ, 0xc0, !PT ;  /* 0xffffff8002007812 */ /* 0x001fc800078ec0ff */
[----:B------:R-:W-:-:S13]  /*0950*/  ISETP.NE.AND P0, PT, R0, 0x80, PT ;  /* 0x000000800000780c */ /* 0x000fda0003f05270 */
[----:B------:R-:W-:Y:S08]  /*0960*/  @!P0 BAR.ARV 0x9, 0x100 ;  /* 0x0244000000008b1d */ /* 0x000ff00000002000 */
[----:B------:R-:W-:Y:S06]  /*0970*/  BAR.SYNC.DEFER_BLOCKING 0x5, 0x180 ;  /* 0x0146000000007b1d */ /* 0x000fec0000010000 */
[----:B------:R-:W0:Y:S01]  /*0980*/  LDS.128 R48, [UR4+0x228d0] ;  /* 0x0228d004ff307984 */ /* 0x000e220008000c00 */
[----:B------:R-:W-:Y:S01]  /*0990*/  ULDC UR4, c[0x0][0xc3c] ;  /* 0x00030f0000047ab9 */ /* 0x000fe20000000800 */
[----:B------:R-:W-:Y:S06]  /*09a0*/  BAR.ARV 0x4, 0x180 ;  /* 0x0106000000007b1d */ /* 0x000fec0000002000 */
[----:B0-----:R-:W-:-:S13]  /*09b0*/  ISETP.GE.AND P0, PT, R51, UR4, PT ;  /* 0x0000000433007c0c */ /* 0x001fda000bf06270 */
[----:B------:R-:W-:Y:S05]  /*09c0*/  @P0 EXIT ;  /* 0x000000000000094d */ /* 0x000fea0003800000 */
[----:B------:R-:W-:Y:S01]  /*09d0*/  VIADD R194, R2, 0xffffff80 ;  /* 0xffffff8002c27836 */ /* 0x000fe20000000000 */
[----:B------:R-:W-:Y:S01]  /*09e0*/  R2UR UR5, R49 ;  /* 0x00000000310572ca */ /* 0x000fe200000e0000 */
[----:B------:R-:W-:Y:S01]  /*09f0*/  IMAD.MOV.U32 R189, RZ, RZ, -0x2 ;  /* 0xfffffffeffbd7424 */ /* 0x000fe200078e00ff */
[----:B------:R-:W-:Y:S01]  /*0a00*/  R2UR UR46, R50 ;  /* 0x00000000322e72ca */ /* 0x000fe200000e0000 */
[----:B------:R-:W-:Y:S01]  /*0a10*/  ULOP3.LUT UR45, UR38, 0x1, URZ, 0xfc, !UPT ;  /* 0x00000001262d7892 */ /* 0x000fe2000f8efc3f */
[----:B------:R-:W-:Y:S01]  /*0a20*/  SHF.R.S32.HI R3, RZ, 0x1f, R194 ;  /* 0x0000001fff037819 */ /* 0x000fe200000114c2 */
[----:B------:R-:W-:Y:S01]  /*0a30*/  UMOV UR44, URZ ;  /* 0x0000003f002c7c82 */ /* 0x000fe20008000000 */
[----:B------:R-:W-:Y:S01]  /*0a40*/  UMOV UR36, URZ ;  /* 0x0000003f00247c82 */ /* 0x000fe20008000000 */
[----:B------:R-:W-:Y:S01]  /*0a50*/  UMOV UR37, URZ ;  /* 0x0000003f00257c82 */ /* 0x000fe20008000000 */
[CC--:B------:R-:W-:Y:S02]  /*0a60*/  LEA.HI R2, R3.reuse, R194.reuse, RZ, 0x4 ;  /* 0x000000c203027211 */ /* 0x0c0fe400078f20ff */
[----:B------:R-:W-:-:S02]  /*0a70*/  LEA.HI R4, R3, R194, RZ, 0x5 ;  /* 0x000000c203047211 */ /* 0x000fc400078f28ff */
[----:B------:R-:W-:Y:S02]  /*0a80*/  LEA.HI R0, R3, R194, RZ, 0x7 ;  /* 0x000000c203007211 */ /* 0x000fe400078f38ff */
[----:B------:R-:W-:Y:S01]  /*0a90*/  SHF.R.S32.HI R7, RZ, 0x4, R2 ;  /* 0x00000004ff077819 */ /* 0x000fe20000011402 */
[----:B------:R-:W-:Y:S01]  /*0aa0*/  IMAD.SHL.U32 R4, R4, 0x20, RZ ;  /* 0x0000002004047824 */ /* 0x000fe200078e00ff */
[----:B------:R-:W-:Y:S02]  /*0ab0*/  LOP3.LUT R5, R2, 0x3fffff0, RZ, 0xc0, !PT ;  /* 0x03fffff002057812 */ /* 0x000fe400078ec0ff */
[----:B------:R-:W-:Y:S02]  /*0ac0*/  LOP3.LUT R19, R0, 0xffffff80, RZ, 0xc0, !PT ;  /* 0xffffff8000137812 */ /* 0x000fe400078ec0ff */
[----:B------:R-:W-:Y:S01]  /*0ad0*/  LEA.HI R2, R2, R7, RZ, 0x1 ;  /* 0x0000000702027211 */ /* 0x000fe200078f08ff */
[----:B------:R-:W-:Y:S01]  /*0ae0*/  IMAD.IADD R5, R194, 0x1, -R5 ;  /* 0x00000001c2057824 */ /* 0x000fe200078e0a05 */
[----:B------:R-:W-:Y:S01]  /*0af0*/  LOP3.LUT R4, R4, 0xfffffc00, RZ, 0xc0, !PT ;  /* 0xfffffc0004047812 */ /* 0x000fe200078ec0ff */
[----:B------:R-:W-:Y:S01]  /*0b00*/  IMAD.IADD R19, R194, 0x1, -R19 ;  /* 0x00000001c2137824 */ /* 0x000fe200078e0a13 */
[----:B------:R-:W-:-:S02]  /*0b10*/  LOP3.LUT R2, R2, 0x1ffffffe, RZ, 0xc0, !PT ;  /* 0x1ffffffe02027812 */ /* 0x000fc400078ec0ff */
[----:B------:R-:W-:Y:S01]  /*0b20*/  SHF.R.S32.HI R23, RZ, 0x7, R0 ;  /* 0x00000007ff177819 */ /* 0x000fe20000011400 */
[----:B------:R-:W-:Y:S01]  /*0b30*/  IMAD R5, R5, 0x40, R4 ;  /* 0x0000004005057824 */ /* 0x000fe200078e0204 */
[----:B------:R-:W-:Y:S02]  /*0b40*/  IADD3 R2, R7, -R2, RZ ;  /* 0x8000000207027210 */ /* 0x000fe40007ffe0ff */
[----:B------:R-:W-:Y:S02]  /*0b50*/  SHF.R.S32.HI R6, RZ, 0x1f, R19 ;  /* 0x0000001fff067819 */ /* 0x000fe40000011413 */
[----:B------:R-:W-:Y:S01]  /*0b60*/  LEA.HI R4, R3, R194, RZ, 0x2 ;  /* 0x000000c203047211 */ /* 0x000fe200078f10ff */
[----:B------:R-:W-:Y:S01]  /*0b70*/  IMAD R191, R2, 0x8, R5 ;  /* 0x0000000802bf7824 */ /* 0x000fe200078e0205 */
[----:B------:R-:W-:Y:S02]  /*0b80*/  LEA.HI R8, R6, R19, RZ, 0x2 ;  /* 0x0000001306087211 */ /* 0x000fe400078f10ff */
[----:B------:R-:W-:-:S02]  /*0b90*/  LOP3.LUT R5, R4, 0xfffffffc, RZ, 0xc0, !PT ;  /* 0xfffffffc04057812 */ /* 0x000fc400078ec0ff */
[--C-:B------:R-:W-:Y:S02]  /*0ba0*/  SHF.R.S32.HI R9, RZ, 0x2, R8.reuse ;  /* 0x00000002ff097819 */ /* 0x100fe40000011408 */
[----:B------:R-:W-:Y:S01]  /*0bb0*/  SHF.R.S32.HI R10, RZ, 0x1f, R8 ;  /* 0x0000001fff0a7819 */ /* 0x000fe20000011408 */
[----:B------:R-:W-:Y:S01]  /*0bc0*/  IMAD.IADD R5, R194, 0x1, -R5 ;  /* 0x00000001c2057824 */ /* 0x000fe200078e0a05 */
[----:B------:R-:W-:Y:S02]  /*0bd0*/  LEA.HI R3, R3, R194, RZ, 0x3 ;  /* 0x000000c203037211 */ /* 0x000fe400078f18ff */
[----:B------:R-:W-:Y:S02]  /*0be0*/  LEA.HI R10, R10, R9, RZ, 0x3 ;  /* 0x000000090a0a7211 */ /* 0x000fe400078f18ff */
[----:B------:R-:W-:Y:S02]  /*0bf0*/  LEA.HI R2, R5, R5, RZ, 0x1 ;  /* 0x0000000505027211 */ /* 0x000fe400078f08ff */
[----:B------:R-:W-:-:S02]  /*0c00*/  LOP3.LUT R17, R3, 0xfffffff8, RZ, 0xc0, !PT ;  /* 0xfffffff803117812 */ /* 0x000fc400078ec0ff */
[----:B------:R-:W-:Y:S02]  /*0c10*/  LOP3.LUT R10, R10, 0xfffffff8, RZ, 0xc0, !PT ;  /* 0xfffffff80a0a7812 */ /* 0x000fe400078ec0ff */
[----:B------:R-:W-:Y:S02]  /*0c20*/  LEA.HI R6, R6, R19, RZ, 0x5 ;  /* 0x0000001306067211 */ /* 0x000fe400078f28ff */
[----:B------:R-:W-:Y:S01]  /*0c30*/  LEA.HI R0, R0, R23, RZ, 0x1 ;  /* 0x0000001700007211 */ /* 0x000fe200078f08ff */
[----:B------:R-:W-:Y:S01]  /*0c40*/  IMAD.IADD R9, R9, 0x1, -R10 ;  /* 0x0000000109097824 */ /* 0x000fe200078e0a0a */
[----:B------:R-:W-:Y:S02]  /*0c50*/  LOP3.LUT R2, R2, 0x1ffffffe, RZ, 0xc0, !PT ;  /* 0x1ffffffe02027812 */ /* 0x000fe400078ec0ff */
[----:B------:R-:W-:Y:S02]  /*0c60*/  IADD3 R17, R194, -R17, RZ ;  /* 0x80000011c2117210 */ /* 0x000fe40007ffe0ff */
[----:B------:R-:W-:Y:S01]  /*0c70*/  SHF.R.S32.HI R6, RZ, 0x5, R6 ;  /* 0x00000005ff067819 */ /* 0x000fe20000011406 */
[----:B------:R-:W-:Y:S01]  /*0c80*/  IMAD.IADD R5, R5, 0x1, -R2 ;  /* 0x0000000105057824 */ /* 0x000fe200078e0a02 */
[----:B------:R-:W-:Y:S01]  /*0c90*/  LOP3.LUT R0, R0, 0x3fffffe, RZ, 0xc0, !PT ;  /* 0x03fffffe00007812 */ /* 0x000fe200078ec0ff */
[----:B------:R-:W-:Y:S01]  /*0ca0*/  IMAD.SHL.U32 R2, R17, 0x8, RZ ;  /* 0x0000000811027824 */ /* 0x000fe200078e00ff */
[----:B------:R-:W-:Y:S01]  /*0cb0*/  LOP3.LUT R8, R8, 0x7ffffffc, RZ, 0xc0, !PT ;  /* 0x7ffffffc08087812 */ /* 0x000fe200078ec0ff */
[----:B------:R-:W-:Y:S01]  /*0cc0*/  IMAD R9, R6, 0x10, R9 ;  /* 0x0000001006097824 */ /* 0x000fe200078e0209 */
[----:B------:R-:W-:Y:S01]  /*0cd0*/  SHF.R.S32.HI R18, RZ, 0x3, R3 ;  /* 0x00000003ff127819 */ /* 0x000fe20000011403 */
[----:B------:R-:W-:Y:S01]  /*0ce0*/  IMAD.IADD R0, R23, 0x1, -R0 ;  /* 0x0000000117007824 */ /* 0x000fe200078e0a00 */
[----:B------:R-:W-:Y:S01]  /*0cf0*/  SHF.R.S32.HI R193, RZ, 0x1f, R2 ;  /* 0x0000001fffc17819 */ /* 0x000fe20000011402 */
[----:B------:R-:W-:-:S02]  /*0d00*/  VIADD R16, R2, 0x40 ;  /* 0x0000004002107836 */ /* 0x000fc40000000000 */
[----:B------:R-:W-:Y:S02]  /*0d10*/  IMAD.IADD R8, R19, 0x1, -R8 ;  /* 0x0000000113087824 */ /* 0x000fe400078e0a08 */
[----:B------:R-:W-:Y:S01]  /*0d20*/  IMAD R188, R0, 0x40, R9 ;  /* 0x0000004000bc7824 */ /* 0x000fe200078e0209 */
[----:B------:R-:W-:Y:S01]  /*0d30*/  SHF.R.S32.HI R192, RZ, 0x1f, R16 ;  /* 0x0000001fffc07819 */ /* 0x000fe20000011410 */
[----:B------:R-:W-:Y:S02]  /*0d40*/  IMAD R189, R8, R189, 0xa0 ;  /* 0x000000a008bd7424 */ /* 0x000fe400078e02bd */
[----:B------:R-:W-:-:S07]  /*0d50*/  IMAD R190, R5, 0x8, R188 ;  /* 0x0000000805be7824 */ /* 0x000fce00078e02bc */
.L_x_281:
[----:B012-4-:R-:W0:Y:S01]  /*0d60*/  LDC.64 R4, c[0x0][0xc88] ;  /* 0x00032200ff047b82 */ /* 0x017e220000000a00 */
[----:B------:R-:W-:Y:S01]  /*0d70*/  ULDC.64 UR6, c[0x0][0xa28] ;  /* 0x00028a0000067ab9 */ /* 0x000fe20000000a00 */
[----:B------:R-:W-:Y:S01]  /*0d80*/  ULDC.64 UR8, c[0x0][0xa20] ;  /* 0x0002880000087ab9 */ /* 0x000fe20000000a00 */
[----:B------:R-:W-:Y:S01]  /*0d90*/  ULDC UR4, c[0x0][0x424] ;  /* 0x0001090000047ab9 */ /* 0x000fe20000000800 */
[----:B0-----:R-:W-:-:S06]  /*0da0*/  IMAD.WIDE R4, R51, 0x4, R4 ;  /* 0x0000000433047825 */ /* 0x001fcc00078e0204 */
[----:B------:R-:W2:Y:S01]  /*0db0*/  LDG.E R4, desc[UR50][R4.64] ;  /* 0x0000003204047981 */ /* 0x000ea2000c1e1900 */
[----:B------:R-:W-:Y:S02]  /*0dc0*/  UISETP.NE.U32.AND UP0, UPT, UR6, URZ, UPT ;  /* 0x0000003f0600728c */ /* 0x000fe4000bf05070 */
[----:B------:R-:W-:Y:S02]  /*0dd0*/  UISETP.NE.U32.AND UP1, UPT, UR8, URZ, UPT ;  /* 0x0000003f0800728c */ /* 0x000fe4000bf25070 */
[----:B------:R-:W-:Y:S02]  /*0de0*/  UISETP.NE.AND.EX UP0, UPT, UR7, URZ, UPT, UP0 ;  /* 0x0000003f0700728c */ /* 0x000fe4000bf05300 */
[----:B------:R-:W-:-:S04]  /*0df0*/  UISETP.NE.AND.EX UP1, UPT, UR9, URZ, UPT, UP1 ;  /* 0x0000003f0900728c */ /* 0x000fc8000bf25310 */
[----:B------:R-:W-:Y:S02]  /*0e00*/  PLOP3.LUT P0, PT, PT, PT, UP0, 0x80, 0x0 ;  /* 0x000000000000781c */ /* 0x000fe40003f0f008 */
[----:B------:R-:W-:Y:S02]  /*0e10*/  PLOP3.LUT P1, PT, PT, PT, UP1, 0x80, 0x0 ;  /* 0x000000000000781c */ /* 0x000fe40003f2f018 */
[----:B--2---:R-:W-:-:S13]  /*0e20*/  R2UR UR39, R4 ;  /* 0x00000000042772ca */ /* 0x004fda00000e0000 */
[----:B------:R-:W-:Y:S02]  /*0e30*/  USHF.R.S32.HI UR40, URZ, 0x1f, UR39 ;  /* 0x0000001f3f287899 */ /* 0x000fe40008011427 */
[----:B------:R-:W-:Y:S02]  /*0e40*/  @UP0 ULEA UR6, UP2, UR39, UR6, 0x2 ;  /* 0x0000000627060291 */ /* 0x000fe4000f84103f */
[----:B------:R-:W-:Y:S02]  /*0e50*/  @UP1 ULEA UR8, UP3, UR39, UR8, 0x2 ;  /* 0x0000000827081291 */ /* 0x000fe4000f86103f */
[----:B------:R-:W-:Y:S02]  /*0e60*/  @UP0 ULEA.HI.X UR7, UR39, UR7, UR40, 0x2, UP2 ;  /* 0x0000000727070291 */ /* 0x000fe400090f1428 */
[----:B------:R-:W-:Y:S01]  /*0e70*/  @UP1 ULEA.HI.X UR9, UR39, UR9, UR40, 0x2, UP3 ;  /* 0x0000000927091291 */ /* 0x000fe200098f1428 */
[----:B------:R-:W-:Y:S01]  /*0e80*/  MOV R4, UR6 ;  /* 0x0000000600047c02 */ /* 0x000fe20008000f00 */
[----:B------:R-:W-:-:S02]  /*0e90*/  IMAD.U32 R6, RZ, RZ, UR8 ;  /* 0x00000008ff067e24 */ /* 0x000fc4000f8e00ff */
[----:B------:R-:W-:Y:S01]  /*0ea0*/  IMAD.U32 R5, RZ, RZ, UR7 ;  /* 0x00000007ff057e24 */ /* 0x000fe2000f8e00ff */
[----:B------:R-:W-:Y:S01]  /*0eb0*/  ULDC.64 UR6, c[0x0][0x418] ;  /* 0x0001060000067ab9 */ /* 0x000fe20000000a00 */
[----:B---3--:R-:W-:-:S03]  /*0ec0*/  IMAD.U32 R7, RZ, RZ, UR9 ;  /* 0x00000009ff077e24 */ /* 0x008fc6000f8e00ff */
[----:B------:R-:W2:Y:S04]  /*0ed0*/  @P0 LDG.E R4, desc[UR50][R4.64] ;  /* 0x0000003204040981 */ /* 0x000ea8000c1e1900 */
[----:B------:R-:W3:Y:S01]  /*0ee0*/  @P1 LDG.E R6, desc[UR50][R6.64] ;  /* 0x0000003206061981 */ /* 0x000ee2000c1e1900 */
[----:B------:R-:W-:Y:S01]  /*0ef0*/  UISETP.NE.U32.AND UP0, UPT, UR6, URZ, UPT ;  /* 0x0000003f0600728c */ /* 0x000fe2000bf05070 */
[----:B------:R-:W-:Y:S01]  /*0f00*/  IMAD.MOV.U32 R0, RZ, RZ, RZ ;  /* 0x000000ffff007224 */ /* 0x000fe200078e00ff */
[----:B------:R-:W-:Y:S01]  /*0f10*/  UMOV UR49, URZ ;  /* 0x0000003f00317c82 */ /* 0x000fe20008000000 */
[----:B------:R-:W-:Y:S01]  /*0f20*/  ULDC UR6, c[0x0][0x2f0] ;  /* 0x0000bc0000067ab9 */ /* 0x000fe20000000800 */
[----:B------:R-:W-:Y:S01]  /*0f30*/  UISETP.NE.AND.EX UP0, UPT, UR7, URZ, UPT, UP0 ;  /* 0x0000003f0700728c */ /* 0x000fe2000bf05300 */
[----:B------:R-:W-:Y:S01]  /*0f40*/  IMAD.MOV.U32 R3, RZ, RZ, RZ ;  /* 0x000000ffff037224 */ /* 0x000fe200078e00ff */
[----:B------:R-:W-:Y:S01]  /*0f50*/  UMOV UR41, UR5 ;  /* 0x0000000500297c82 */ /* 0x000fe20008000000 */
[----:B------:R-:W-:Y:S01]  /*0f60*/  IMAD.MOV.U32 R87, RZ, RZ, RZ ;  /* 0x000000ffff577224 */ /* 0x000fe200078e00ff */
[----:B------:R-:W-:Y:S01]  /*0f70*/  USEL UR4, UR4, 0x1, UP0 ;  /* 0x0000000104047887 */ /* 0x000fe20008000000 */
[----:B-----5:R-:W-:-:S02]  /*0f80*/  CS2R R8, SRZ ;  /* 0x0000000000087805 */ /* 0x020fc4000001ff00 */
[----:B------:R-:W-:Y:S02]  /*0f90*/  CS2R R10, SRZ ;  /* 0x00000000000a7805 */ /* 0x000fe4000001ff00 */
[----:B------:R-:W-:Y:S01]  /*0fa0*/  CS2R R12, SRZ ;  /* 0x00000000000c7805 */ /* 0x000fe2000001ff00 */
[----:B------:R-:W-:Y:S01]  /*0fb0*/  UIMAD UR4, UR4, UR6, URZ ;  /* 0x00000006040472a4 */ /* 0x000fe2000f8e023f */
        /* <DEDUP_REMOVED lines=18> */
[----:B------:R-:W-:Y:S02]  /*10e0*/  MOV R60, RZ ;  /* 0x000000ff003c7202 */ /* 0x000fe40000000f00 */
[----:B------:R-:W-:Y:S01]  /*10f0*/  CS2R R92, SRZ ;  /* 0x00000000005c7805 */ /* 0x000fe2000001ff00 */
[----:B------:R-:W-:Y:S01]  /*1100*/  IMAD.MOV.U32 R64, RZ, RZ, RZ ;  /* 0x000000ffff407224 */ /* 0x000fe200078e00ff */
[----:B--2---:R-:W-:Y:S02]  /*1110*/  @P0 R2UR UR49, R4 ;  /* 0x00000000043102ca */ /* 0x004fe400000e0000 */
[----:B------:R-:W-:-:S02]  /*1120*/  PLOP3.LUT P0, PT, PT, PT, PT, 0x80, 0x0 ;  /* 0x000000000000781c */ /* 0x000fc40003f0f070 */
[----:B---3--:R-:W-:Y:S01]  /*1130*/  @P1 R2UR UR4, R6 ;  /* 0x00000000060412ca */ /* 0x008fe200000e0000 */
[----:B------:R-:W-:-:S14]  /*1140*/  @P1 BRA `(.L_x_236) ;  /* 0x0000000000341947 */ /* 0x000fdc0003800000 */
[----:B------:R-:W-:Y:S02]  /*1150*/  ULDC.64 UR6, c[0x0][0xa08] ;  /* 0x0002820000067ab9 */ /* 0x000fe40000000a00 */
[----:B------:R-:W-:-:S04]  /*1160*/  ISETP.NE.U32.AND P1, PT, RZ, UR6, PT ;  /* 0x00000006ff007c0c */ /* 0x000fc8000bf25070 */
[----:B------:R-:W-:-:S13]  /*1170*/  ISETP.NE.AND.EX P1, PT, RZ, UR7, PT, P1 ;  /* 0x00000007ff007c0c */ /* 0x000fda000bf25310 */
[----:B------:R-:W-:Y:S05]  /*1180*/  @!P1 BRA `(.L_x_236) ;  /* 0x0000000000249947 */ /* 0x000fea0003800000 */
[----:B------:R-:W-:Y:S02]  /*1190*/  ULDC.64 UR4, c[0x0][0xa08] ;  /* 0x0002820000047ab9 */ /* 0x000fe40000000a00 */
[----:B------:R-:W-:-:S06]  /*11a0*/  UIMAD.WIDE UR4, UR39, 0x4, UR4 ;  /* 0x00000004270478a5 */ /* 0x000fcc000f8e0204 */
[----:B------:R-:W-:Y:S02]  /*11b0*/  IMAD.U32 R4, RZ, RZ, UR4 ;  /* 0x00000004ff047e24 */ /* 0x000fe4000f8e00ff */
[----:B------:R-:W-:-:S05]  /*11c0*/  IMAD.U32 R5, RZ, RZ, UR5 ;  /* 0x00000005ff057e24 */ /* 0x000fca000f8e00ff */
[----:B------:R-:W2:Y:S04]  /*11d0*/  LDG.E R7, desc[UR50][R4.64] ;  /* 0x0000003204077981 */ /* 0x000ea8000c1e1900 */
[----:B------:R-:W3:Y:S01]  /*11e0*/  LDG.E R6, desc[UR50][R4.64+0x4] ;  /* 0x0000043204067981 */ /* 0x000ee2000c1e1900 */
[----:B--2---:R-:W-:Y:S02]  /*11f0*/  R2UR UR4, R7 ;  /* 0x00000000070472ca */ /* 0x004fe400000e0000 */
[----:B---3--:R-:W-:-:S13]  /*1200*/  R2UR UR5, R6 ;  /* 0x00000000060572ca */ /* 0x008fda00000e0000 */
[----:B------:R-:W-:-:S12]  /*1210*/  UIADD3 UR4, -UR4, UR5, URZ ;  /* 0x0000000504047290 */ /* 0x000fd8000fffe13f */
.L_x_236:
[----:B------:R-:W-:Y:S01]  /*1220*/  UIADD3 UR49, -UR49, UR4, URZ ;  /* 0x0000000431317290 */ /* 0x000fe2000fffe13f */
[----:B------:R-:W-:Y:S01]  /*1230*/  IMAD.MOV.U32 R5, RZ, RZ, RZ ;  /* 0x000000ffff057224 */ /* 0x000fe200078e00ff */
[----:B------:R-:W-:Y:S01]  /*1240*/  UMOV UR42, UR46 ;  /* 0x0000002e002a7c82 */ /* 0x000fe20008000000 */
[----:B------:R-:W-:Y:S01]  /*1250*/  IMAD.MOV.U32 R61, RZ, RZ, RZ ;  /* 0x000000ffff3d7224 */ /* 0x000fe200078e00ff */
[----:B------:R-:W-:Y:S01]  /*1260*/  UISETP.GE.AND UP0, UPT, UR49, 0x1, UPT ;  /* 0x000000013100788c */ /* 0x000fe2000bf06270 */
[----:B------:R-:W-:Y:S01]  /*1270*/  CS2R R68, SRZ ;  /* 0x0000000000447805 */ /* 0x000fe2000001ff00 */
[----:B------:R-:W-:Y:S01]  /*1280*/  UIADD3 UR4, UR49, 0x9f, URZ ;  /* 0x0000009f31047890 */ /* 0x000fe2000fffe03f */
[----:B------:R-:W-:Y:S01]  /*1290*/  CS2R R94, SRZ ;  /* 0x00000000005e7805 */ /* 0x000fe2000001ff00 */
[----:B------:R-:W-:Y:S01]  /*12a0*/  IMAD.MOV.U32 R65, RZ, RZ, RZ ;  /* 0x000000ffff417224 */ /* 0x000fe200078e00ff */
[----:B------:R-:W-:Y:S02]  /*12b0*/  CS2R R72, SRZ ;  /* 0x0000000000487805 */ /* 0x000fe4000001ff00 */
[----:B------:R-:W-:Y:S01]  /*12c0*/  PLOP3.LUT P1, PT, PT, PT, UP0, 0x80, 0x0 ;  /* 0x000000000000781c */ /* 0x000fe20003f2f008 */
[----:B------:R-:W-:Y:S01]  /*12d0*/  UIMAD.WIDE UR4, UR4, 0x66666667, URZ ;  /* 0x66666667040478a5 */ /* 0x000fe2000f8e023f */
[----:B------:R-:W-:-:S02]  /*12e0*/  CS2R R96, SRZ ;  /* 0x0000000000607805 */ /* 0x000fc4000001ff00 */
[----:B------:R-:W-:Y:S02]  /*12f0*/  MOV R76, RZ ;  /* 0x000000ff004c7202 */ /* 0x000fe40000000f00 */
[----:B------:R-:W-:Y:S01]  /*1300*/  CS2R R98, SRZ ;  /* 0x0000000000627805 */ /* 0x000fe2000001ff00 */
[----:B------:R-:W-:Y:S01]  /*1310*/  USHF.R.U32.HI UR48, URZ, 0x1f, UR5 ;  /* 0x0000001f3f307899 */ /* 0x000fe20008011605 */
[----:B------:R-:W-:Y:S01]  /*1320*/  IMAD.MOV.U32 R80, RZ, RZ, RZ ;  /* 0x000000ffff507224 */ /* 0x000fe200078e00ff */
[----:B------:R-:W-:Y:S02]  /*1330*/  CS2R R100, SRZ ;  /* 0x0000000000647805 */ /* 0x000fe4000001ff00 */
[----:B------:R-:W-:Y:S02]  /*1340*/  ULEA.HI.SX32 UR48, UR5, UR48, 0x1a ;  /* 0x0000003005307291 */ /* 0x000fe4000f8fd23f */
[----:B------:R-:W-:Y:S10]  /*1350*/  @!P1 BRA `(.L_x_237) ;  /* 0x0000007c00309947 */ /* 0x000ff40003800000 */
[----:B------:R-:W0:Y:S01]  /*1360*/  SHFL.IDX PT, R0, R23, RZ, 0x1f ;  /* 0x00001fff17007589 */ /* 0x000e2200000e0000 */
[----:B------:R-:W1:Y:S01]  /*1370*/  S2UR UR47, SR_CgaCtaId ;  /* 0x00000000002f79c3 */ /* 0x000e620000008800 */
[----:B------:R-:W-:Y:S01]  /*1380*/  UMOV UR52, 0x400 ;  /* 0x0000040000347882 */ /* 0x000fe20000000000 */
[----:B0-----:R-:W-:Y:S01]  /*1390*/  R2UR UR43, R0 ;  /* 0x00000000002b72ca */ /* 0x001fe200000e0000 */
[----:B-1----:R-:W-:-:S04]  /*13a0*/  ULEA UR52, UR47, UR52, 0x18 ;  /* 0x000000342f347291 */ /* 0x002fc8000f8ec03f */
[----:B------:R-:W-:-:S04]  /*13b0*/  UIADD3 UR5, UR52, 0x14400, URZ ;  /* 0x0001440034057890 */ /* 0x000fc8000fffe03f */
[----:B------:R-:W-:-:S04]  /*13c0*/  ULOP3.LUT UP0, URZ, UR5, 0x9f, URZ, 0xc0, !UPT ;  /* 0x0000009f053f7892 */ /* 0x000fc8000f80c03f */
[----:B------:R-:W-:Y:S02]  /*13d0*/  ULEA.HI UR4, UR43, UR43, URZ, 0x1 ;  /* 0x0000002b2b047291 */ /* 0x000fe4000f8f083f */
[----:B------:R-:W-:Y:S02]  /*13e0*/  PLOP3.LUT P0, PT, PT, PT, UP0, 0x80, 0x0 ;  /* 0x000000000000781c */ /* 0x000fe40003f0f008 */
[----:B------:R-:W-:-:S04]  /*13f0*/  ULOP3.LUT UR4, UR4, 0x1e, URZ, 0xc0, !UPT ;  /* 0x0000001e04047892 */ /* 0x000fc8000f8ec03f */
[----:B------:R-:W-:-:S04]  /*1400*/  UIADD3 UR4, UR43, -UR4, URZ ;  /* 0x800000042b047290 */ /* 0x000fc8000fffe03f */
[----:B------:R-:W-:-:S04]  /*1410*/  ULEA UR4, UR4, UR5, 0xd ;  /* 0x0000000504047291 */ /* 0x000fc8000f8e683f */
[----:B------:R-:W-:-:S04]  /*1420*/  USHF.R.U32.HI UR4, URZ, 0x4, UR4 ;  /* 0x000000043f047899 */ /* 0x000fc80008011604 */
[----:B------:R-:W-:Y:S01]  /*1430*/  ULOP3.LUT UR53, UR4, 0x3fff, URZ, 0xc0, !UPT ;  /* 0x00003fff04357892 */ /* 0x000fe2000f8ec03f */
[----:B------:R-:W-:Y:S11]  /*1440*/  @!P0 BRA `(.L_x_238) ;  /* 0x0000000000408947 */ /* 0x000ff60003800000 */
        /* <DEDUP_REMOVED lines=16> */
.L_x_238:
[----:B------:R-:W-:Y:S01]  /*1550*/  ULDC.64 UR6, c[0x0][0x990] ;  /* 0x0002640000067ab9 */ /* 0x000fe20000000a00 */
[----:B------:R-:W-:Y:S01]  /*1560*/  ULDC.64 UR4, c[0x0][0x998] ;  /* 0x0002660000047ab9 */ /* 0x000fe20000000a00 */
[----:B------:R-:W-:Y:S01]  /*1570*/  UISETP.NE.U32.AND UP0, UPT, UR6, URZ, UPT ;  /* 0x0000003f0600728c */ /* 0x000fe2000bf05070 */
[----:B------:R-:W-:Y:S01]  /*1580*/  IMAD.MOV.U32 R3, RZ, RZ, 0x3f800000 ;  /* 0x3f800000ff037424 */ /* 0x000fe200078e00ff */
[----:B------:R-:W-:Y:S01]  /*1590*/  UISETP.NE.U32.AND UP1, UPT, UR4, URZ, UPT ;  /* 0x0000003f0400728c */ /* 0x000fe2000bf25070 */
[----:B------:R-:W-:Y:S01]  /*15a0*/  IMAD.MOV.U32 R0, RZ, RZ, 0x3f800000 ;  /* 0x3f800000ff007424 */ /* 0x000fe200078e00ff */
[----:B------:R-:W-:Y:S02]  /*15b0*/  UISETP.NE.AND.EX UP0, UPT, UR7, URZ, UPT, UP0 ;  /* 0x0000003f0700728c */ /* 0x000fe4000bf05300 */
[----:B------:R-:W-:-:S04]  /*15c0*/  UISETP.NE.AND.EX UP1, UPT, UR5, URZ, UPT, UP1 ;  /* 0x0000003f0500728c */ /* 0x000fc8000bf25310 */
[----:B------:R-:W-:Y:S02]  /*15d0*/  PLOP3.LUT P0, PT, PT, PT, UP0, 0x80, 0x0 ;  /* 0x000000000000781c */ /* 0x000fe40003f0f008 */
[----:B------:R-:W-:-:S03]  /*15e0*/  PLOP3.LUT P1, PT, PT, PT, UP1, 0x80, 0x0 ;  /* 0x000000000000781c */ /* 0x000fc60003f2f018 */
[----:B------:R-:W-:Y:S02]  /*15f0*/  @UP0 ULDC.64 UR16, c[0x0][0x9a8] ;  /* 0x00026a0000100ab9 */ /* 0x000fe40000000a00 */
[----:B------:R-:W-:Y:S01]  /*1600*/  @UP1 ULDC.64 UR14, c[0x0][0x9b8] ;  /* 0x00026e00000e1ab9 */ /* 0x000fe20000000a00 */
[----:B------:R-:W-:Y:S02]  /*1610*/  @UP0 UIMAD UR8, UR40, UR16, URZ ;  /* 0x00000010280802a4 */ /* 0x000fe4000f8e023f */
[----:B------:R-:W-:Y:S02]  /*1620*/  @UP1 UIMAD UR9, UR40, UR14, URZ ;  /* 0x0000000e280912a4 */ /* 0x000fe4000f8e023f */
        /* <DEDUP_REMOVED lines=24> */
[----:B------:R-:W-:Y:S02]  /*17b0*/  MOV R5, UR7 ;  /* 0x0000000700057c02 */ /* 0x000fe40008000f00 */
[----:B------:R-:W-:-:S03]  /*17c0*/  IMAD.U32 R7, RZ, RZ, UR5 ;  /* 0x00000005ff077e24 */ /* 0x000fc6000f8e00ff */
[----:B------:R-:W2:Y:S04]  /*17d0*/  @P0 LDG.E R3, desc[UR50][R4.64] ;  /* 0x0000003204030981 */ /* 0x000ea8000c1e1900 */
[----:B------:R-:W2:Y:S01]  /*17e0*/  @P1 LDG.E R0, desc[UR50][R6.64] ;  /* 0x0000003206001981 */ /* 0x000ea2000c1e1900 */
[----:B------:R-:W-:Y:S01]  /*17f0*/  ULEA.HI UR4, UR44, UR44, URZ, 0x1 ;  /* 0x0000002c2c047291 */ /* 0x000fe2000f8f083f */
[----:B------:R-:W-:-:S03]  /*1800*/  IMAD.U32 R9, RZ, RZ, UR45 ;  /* 0x0000002dff097e24 */ /* 0x000fc6000f8e00ff */
[----:B------:R-:W-:Y:S02]  /*1810*/  ULOP3.LUT UR4, UR4, 0xfffffffe, URZ, 0xc0, !UPT ;  /* 0xfffffffe04047892 */ /* 0x000fe4000f8ec03f */
[----:B------:R-:W-:Y:S02]  /*1820*/  ISETP.NE.AND P0, PT, R9, 0x3, PT ;  /* 0x000000030900780c */ /* 0x000fe40003f05270 */
[----:B------:R-:W-:-:S06]  /*1830*/  UIADD3 UR4, UR44, -UR4, URZ ;  /* 0x800000042c047290 */ /* 0x000fcc000fffe03f */
[----:B------:R-:W-:Y:S01]  /*1840*/  IMAD.U32 R8, RZ, RZ, UR4 ;  /* 0x00000004ff087e24 */ /* 0x000fe2000f8e00ff */
[----:B------:R-:W-:-:S04]  /*1850*/  ULDC UR4, c[0x0][0x9d8] ;  /* 0x0002760000047ab9 */ /* 0x000fc80000000800 */
[----:B------:R-:W-:-:S04]  /*1860*/  SHF.L.U32 R8, R8, 0x1f, RZ ;  /* 0x0000001f08087819 */ /* 0x000fc800000006ff */
[----:B------:R-:W0:Y:S01]  /*1870*/  SYNCS.PHASECHK.TRANS64.TRYWAIT P1, [UR52+0x22800], R8 ;  /* 0x02280008ff0075a7 */ /* 0x000e220008020174 */
[----:B--2---:R-:W-:-:S04]  /*1880*/  FMUL.FTZ R0, R3, R0 ;  /* 0x0000000003007220 */ /* 0x004fc80000410000 */
[----:B------:R-:W-:Y:S01]  /*1890*/  FMUL.FTZ R0, R0, UR4 ;  /* 0x0000000400007c20 */ /* 0x000fe20008410000 */
[----:B0-----:R-:W-:Y:S06]  /*18a0*/  @!P1 BRA `(.L_x_239) ;  /* 0x0000010800149947 */ /* 0x001fec0003800000 */
.L_x_381:
[----:B------:R-:W-:Y:S05]  /*18b0*/  @!P0 BRA `(.L_x_240) ;  /* 0x0000000000048947 */ /* 0x000fea0003800000 */
[----:B------:R-:W-:Y:S01]  /*18c0*/  BPT.TRAP 0x1 ;  /* 0x000000040000795c */ /* 0x000fe20000300000 */
.L_x_240:
[----:B------:R-:W-:Y:S02]  /*18d0*/  IMAD.U32 R4, RZ, RZ, UR37 ;  /* 0x00000025ff047e24 */ /* 0x000fe4000f8e00ff */
[----:B0-----:R-:W-:-:S03]  /*18e0*/  IMAD.U32 R3, RZ, RZ, UR36 ;  /* 0x00000024ff037e24 */ /* 0x001fc6000f8e00ff */
[----:B------:R-:W-:Y:S02]  /*18f0*/  LEA R4, R4, UR52, 0x3 ;  /* 0x0000003404047c11 */ /* 0x000fe4000f8e18ff */
[----:B------:R-:W-:-:S04]  /*1900*/  SHF.L.U32 R3, R3, 0x1f, RZ ;  /* 0x0000001f03037819 */ /* 0x000fc800000006ff */
[----:B------:R0:W1:Y:S01]  /*1910*/  SYNCS.PHASECHK.TRANS64.TRYWAIT P1, [R4+URZ+0x22830], R3 ;  /* 0x02283003040075a7 */ /* 0x000062000802017f */
[----:B------:R-:W-:Y:S05]  /*1920*/  @!P0 BRA `(.L_x_241) ;  /* 0x0000000000048947 */ /* 0x000fea0003800000 */
[----:B------:R-:W-:Y:S01]  /*1930*/  BPT.TRAP 0x1 ;  /* 0x000000040000795c */ /* 0x000fe20000300000 */
.L_x_241:
[----:B-1----:R-:W-:Y:S05]  /*1940*/  @P1 BRA `(.L_x_242) ;  /* 0x0000000000081947 */ /* 0x002fea0003800000 */
[----:B------:R-:W1:Y:S02]  /*1950*/  SYNCS.PHASECHK.TRANS64.TRYWAIT P1, [R4+URZ+0x22830], R3 ;  /* 0x02283003040075a7 */ /* 0x000e64000802017f */
[----:B-1----:R-:W-:Y:S05]  /*1960*/  @!P1 BRA `(.L_x_243) ;  /* 0x0000010400fc9947 */ /* 0x002fea0003800000 */
.L_x_242:
[----:B------:R-:W-:Y:S01]  /*1970*/  UIADD3 UR4, UR52, 0x18400, URZ ;  /* 0x0001840034047890 */ /* 0x000fe2000fffe03f */
[----:B------:R-:W-:-:S03]  /*1980*/  IMAD.MOV.U32 R87, RZ, RZ, RZ ;  /* 0x000000ffff577224 */ /* 0x000fc600078e00ff */
[----:B------:R-:W-:-:S04]  /*1990*/  USHF.R.U32.HI UR4, URZ, 0x4, UR4 ;  /* 0x000000043f047899 */ /* 0x000fc80008011604 */
[----:B------:R-:W-:-:S06]  /*19a0*/  ULOP3.LUT UR4, UR4, 0x3fff, URZ, 0xc0, !UPT ;  /* 0x00003fff04047892 */ /* 0x000fcc000f8ec03f */
[----:B01----:R-:W-:Y:S01]  /*19b0*/  MOV R3, UR4 ;  /* 0x0000000400037c02 */ /* 0x003fe20008000f00 */
        /* <DEDUP_REMOVED lines=131> */
.L_x_244:
        /* <DEDUP_REMOVED lines=29> */
[----:B------:R-:W-:Y:S01]  /*23c0*/  FMUL.FTZ R21, R0, R88 ;  /* 0x0000005800157220 */ /* 0x000fe20000410000 */
[----:B------:R2:W-:Y:S01]  /*23d0*/  MUFU.TANH R114, R25 ;  /* 0x0000001900727308 */ /* 0x0005e20000002400 */
[----:B-1----:R-:W-:-:S02]  /*23e0*/  VIADD R24, R189, UR49 ;  /* 0x00000031bd187c36 */ /* 0x002fc40008000000 */
[C---:B------:R-:W-:Y:S01]  /*23f0*/  FMUL.FTZ R88, R0.reuse, R95 ;  /* 0x0000005f00587220 */ /* 0x040fe20000410000 */
[C---:B------:R-:W-:Y:S01]  /*2400*/  FMUL.FTZ R86, R0.reuse, R59 ;  /* 0x0000003b00567220 */ /* 0x040fe20000410000 */
[C---:B------:R-:W-:Y:S01]  /*2410*/  FMUL.FTZ R14, R0.reuse, R117 ;  /* 0x00000075000e7220 */ /* 0x040fe20000410000 */
[C---:B------:R-:W-:Y:S01]  /*2420*/  FMUL.FTZ R98, R0.reuse, R98 ;  /* 0x0000006200627220 */ /* 0x040fe20000410000 */
[C---:B------:R-:W-:Y:S01]  /*2430*/  FMUL.FTZ R74, R0.reuse, R92 ;  /* 0x0000005c004a7220 */ /* 0x040fe20000410000 */
[C---:B------:R-:W-:Y:S01]  /*2440*/  FMUL.FTZ R70, R0.reuse, R70 ;  /* 0x0000004600467220 */ /* 0x040fe20000410000 */
[----:B------:R-:W-:Y:S01]  /*2450*/  MUFU.TANH R15, R15 ;  /* 0x0000000f000f7308 */ /* 0x000fe20000002400 */
[----:B--2---:R-:W-:Y:S02]  /*2460*/  IMAD.U32 R25, RZ, RZ, UR48 ;  /* 0x00000030ff197e24 */ /* 0x004fe4000f8e00ff */
[C---:B------:R-:W-:Y:S01]  /*2470*/  FMUL.FTZ R27, R0.reuse, R27 ;  /* 0x0000001b001b7220 */ /* 0x040fe20000410000 */
[C---:B------:R-:W-:Y:S01]  /*2480*/  FMUL.FTZ R99, R0.reuse, R99 ;  /* 0x0000006300637220 */ /* 0x040fe20000410000 */
[----:B------:R-:W-:Y:S01]  /*2490*/  FMUL.FTZ R78, R0, R96 ;  /* 0x00000060004e7220 */ /* 0x000fe20000410000 */
[----:B------:R-:W-:-:S02]  /*24a0*/  IMAD R124, R25, -0xa0, R24 ;  /* 0xffffff60197c7824 */ /* 0x000fc400078e0218 */
[C---:B------:R-:W-:Y:S01]  /*24b0*/  FMUL.FTZ R102, R0.reuse, R102 ;  /* 0x0000006600667220 */ /* 0x040fe20000410000 */
[C---:B------:R-:W-:Y:S01]  /*24c0*/  FMUL.FTZ R48, R0.reuse, R48 ;  /* 0x0000003000307220 */ /* 0x040fe20000410000 */
[----:B------:R-:W1:Y:S01]  /*24d0*/  MUFU.TANH R72, R72 ;  /* 0x0000004800487308 */ /* 0x000e620000002400 */
[----:B------:R-:W-:Y:S01]  /*24e0*/  FMUL.FTZ R31, R0, R31 ;  /* 0x0000001f001f7220 */ /* 0x000fe20000410000 */
[----:B------:R-:W-:Y:S01]  /*24f0*/  ISETP.GT.AND P4, PT, R124, RZ, PT ;  /* 0x000000ff7c00720c */ /* 0x000fe20003f84270 */
[----:B------:R-:W-:Y:S01]  /*2500*/  FMUL.FTZ R73, R0, R93 ;  /* 0x0000005d00497220 */ /* 0x000fe20000410000 */
[----:B------:R-:W-:Y:S01]  /*2510*/  ISETP.GT.AND P3, PT, R124, 0x1, PT ;  /* 0x000000017c00780c */ /* 0x000fe20003f64270 */
[----:B------:R-:W-:Y:S01]  /*2520*/  FMUL.FTZ R62, R0, R62 ;  /* 0x0000003e003e7220 */ /* 0x000fe20000410000 */
[----:B------:R-:W-:Y:S01]  /*2530*/  ISETP.GT.AND P2, PT, R124, 0x8, PT ;  /* 0x000000087c00780c */ /* 0x000fe20003f44270 */
[----:B------:R-:W-:Y:S01]  /*2540*/  FMUL.FTZ R66, R0, R66 ;  /* 0x0000004200427220 */ /* 0x000fe20000410000 */
[----:B------:R-:W-:Y:S01]  /*2550*/  MUFU.TANH R76, R76 ;  /* 0x0000004c004c7308 */ /* 0x000fe20000002400 */
[----:B0-----:R-:W-:Y:S01]  /*2560*/  FSEL R12, R12, -INF , P3 ;  /* 0xff8000000c0c7808 */ /* 0x001fe20001800000 */
[----:B------:R-:W-:Y:S01]  /*2570*/  FMUL.FTZ R35, R0, R35 ;  /* 0x0000002300237220 */ /* 0x000fe20000410000 */
[----:B------:R-:W-:Y:S01]  /*2580*/  ISETP.GT.AND P1, PT, R124, 0x9, PT ;  /* 0x000000097c00780c */ /* 0x000fe20003f24270 */
[----:B------:R-:W-:Y:S01]  /*2590*/  FMUL.FTZ R58, R0, R60 ;  /* 0x0000003c003a7220 */ /* 0x000fe20000410000 */
[----:B------:R-:W-:Y:S01]  /*25a0*/  ISETP.GT.AND P6, PT, R124, 0x10, PT ;  /* 0x000000107c00780c */ /* 0x000fe20003fc4270 */
[----:B------:R-:W-:Y:S01]  /*25b0*/  FMUL.FTZ R60, R0, R65 ;  /* 0x00000041003c7220 */ /* 0x000fe20000410000 */
[----:B------:R-:W-:Y:S01]  /*25c0*/  ISETP.GT.AND P5, PT, R124, 0x11, PT ;  /* 0x000000117c00780c */ /* 0x000fe20003fa4270 */
[----:B------:R-:W0:Y:S01]  /*25d0*/  MUFU.TANH R6, R6 ;  /* 0x0000000600067308 */ /* 0x000e220000002400 */
[----:B-1----:R-:W-:Y:S01]  /*25e0*/  FSEL R91, R72, -INF , P1 ;  /* 0xff800000485b7808 */ /* 0x002fe20000800000 */
        /* <DEDUP_REMOVED lines=25> */
[----:B0-----:R-:W-:Y:S01]  /*2780*/  FSEL R11, R6, -INF , P4 ;  /* 0xff800000060b7808 */ /* 0x001fe20002000000 */
[C---:B------:R-:W-:Y:S01]  /*2790*/  FMUL.FTZ R51, R0.reuse, R51 ;  /* 0x0000003300337220 */ /* 0x040fe20000410000 */
[----:B------:R-:W-:Y:S01]  /*27a0*/  FMNMX.FTZ R24, R71, R12, !PT ;  /* 0x0000000c47187209 */ /* 0x000fe20007810000 */
[----:B------:R-:W-:Y:S01]  /*27b0*/  FMUL.FTZ R44, R0, R44 ;  /* 0x0000002c002c7220 */ /* 0x000fe20000410000 */
[----:B------:R-:W-:Y:S01]  /*27c0*/  ISETP.GT.AND P4, PT, R124, 0x18, PT ;  /* 0x000000187c00780c */ /* 0x000fe20003f84270 */
[----:B------:R-:W0:Y:S01]  /*27d0*/  MUFU.TANH R80, R80 ;  /* 0x0000005000507308 */ /* 0x000e220000002400 */
[C---:B------:R-:W-:Y:S01]  /*27e0*/  FMUL.FTZ R55, R0.reuse, R55 ;  /* 0x0000003700377220 */ /* 0x040fe20000410000 */
[C---:B------:R-:W-:Y:S01]  /*27f0*/  FMUL.FTZ R53, R0.reuse, R53 ;  /* 0x0000003500357220 */ /* 0x040fe20000410000 */
[C---:B------:R-:W-:Y:S01]  /*2800*/  FMUL.FTZ R34, R0.reuse, R34 ;  /* 0x0000002200227220 */ /* 0x040fe20000410000 */
[----:B------:R-:W-:Y:S01]  /*2810*/  ULDC UR6, c[0x0][0x988] ;  /* 0x0002620000067ab9 */ /* 0x000fe20000000800 */
[----:B------:R-:W-:Y:S01]  /*2820*/  P2R R120, PR, RZ, 0x1 ;  /* 0x00000001ff787803 */ /* 0x000fe20000000000 */
[C---:B------:R-:W-:Y:S01]  /*2830*/  FMUL.FTZ R29, R0.reuse, R29 ;  /* 0x0000001d001d7220 */ /* 0x040fe20000410000 */
[C---:B------:R-:W-:Y:S01]  /*2840*/  FMUL.FTZ R37, R0.reuse, R37 ;  /* 0x0000002500257220 */ /* 0x040fe20000410000 */
[----:B------:R1:W-:Y:S01]  /*2850*/  MUFU.TANH R90, R85 ;  /* 0x00000055005a7308 */ /* 0x0003e20000002400 */
[----:B--2---:R-:W-:Y:S01]  /*2860*/  FSEL R5, R5, -INF , P3 ;  /* 0xff80000005057808 */ /* 0x004fe20001800000 */
[----:B------:R-:W-:Y:S01]  /*2870*/  FMUL.FTZ R28, R0, R28 ;  /* 0x0000001c001c7220 */ /* 0x000fe20000410000 */
[----:B------:R-:W-:Y:S01]  /*2880*/  ISETP.GT.AND P3, PT, R124, 0x19, PT ;  /* 0x000000197c00780c */ /* 0x000fe20003f64270 */
[C---:B------:R-:W-:Y:S01]  /*2890*/  FMUL.FTZ R32, R0.reuse, R32 ;  /* 0x0000002000207220 */ /* 0x040fe20000410000 */
[C---:B------:R-:W-:Y:S01]  /*28a0*/  FMUL.FTZ R36, R0.reuse, R36 ;  /* 0x0000002400247220 */ /* 0x040fe20000410000 */
[----:B------:R-:W-:Y:S01]  /*28b0*/  FMUL.FTZ R33, R0, R33 ;  /* 0x0000002100217220 */ /* 0x000fe20000410000 */
[----:B------:R-:W-:Y:S01]  /*28c0*/  UISETP.GE.AND UP0, UPT, UR49, 0xa1, UPT ;  /* 0x000000a13100788c */ /* 0x000fe2000bf06270 */
[----:B------:R-:W2:Y:S01]  /*28d0*/  MUFU.TANH R7, R7 ;  /* 0x0000000700077308 */ /* 0x000ea20000002400 */
[----:B-1----:R-:W-:-:S02]  /*28e0*/  FSEL R85, R15, -INF , P2 ;  /* 0xff8000000f557808 */ /* 0x002fc40001000000 */
[----:B0-----:R-:W-:Y:S02]  /*28f0*/  FSEL R80, R80, -INF , P4 ;  /* 0xff80000050507808 */ /* 0x001fe40002000000 */
[----:B------:R-:W-:-:S03]  /*2900*/  FMNMX.FTZ R24, R85, R24, !PT ;  /* 0x0000001855187209 */ /* 0x000fc60007810000 */
[----:B------:R-:W-:Y:S08]  /*2910*/  MUFU.TANH R79, R79 ;  /* 0x0000004f004f7308 */ /* 0x000ff00000002400 */
[----:B------:R-:W0:Y:S01]  /*2920*/  MUFU.TANH R8, R8 ;  /* 0x0000000800087308 */ /* 0x000e220000002400 */
[----:B--2---:R-:W-:Y:S02]  /*2930*/  FSEL R7, R7, -INF , P2 ;  /* 0xff80000007077808 */ /* 0x004fe40001000000 */
[----:B------:R-:W-:-:S05]  /*2940*/  ISETP.GT.AND P2, PT, R124, 0x20, PT ;  /* 0x000000207c00780c */ /* 0x000fca0003f44270 */
[----:B------:R-:W-:Y:S08]  /*2950*/  MUFU.TANH R83, R83 ;  /* 0x0000005300537308 */ /* 0x000ff00000002400 */
[----:B------:R1:W-:Y:S08]  /*2960*/  MUFU.TANH R89, R103 ;  /* 0x0000006700597308 */ /* 0x0003f00000002400 */
[----:B------:R2:W-:Y:S01]  /*2970*/  MUFU.TANH R115, R26 ;  /* 0x0000001a00737308 */ /* 0x0005e20000002400 */
[----:B-1----:R-:W-:-:S07]  /*2980*/  FSEL R103, R76, -INF , P6 ;  /* 0xff8000004c677808 */ /* 0x002fce0003000000 */
[----:B------:R-:W-:Y:S01]  /*2990*/  MUFU.TANH R10, R10 ;  /* 0x0000000a000a7308 */ /* 0x000fe20000002400 */
[----:B--2---:R-:W-:Y:S02]  /*29a0*/  FMNMX.FTZ R26, R91, R24, !PT ;  /* 0x000000185b1a7209 */ /* 0x004fe40007810000 */
[----:B------:R-:W-:Y:S02]  /*29b0*/  FSEL R24, R75, -INF , P5 ;  /* 0xff8000004b187808 */ /* 0x000fe40002800000 */
[----:B------:R-:W-:-:S03]  /*29c0*/  FMNMX.FTZ R15, R103, R26, !PT ;  /* 0x0000001a670f7209 */ /* 0x000fc60007810000 */
[----:B------:R-:W1:Y:S01]  /*29d0*/  MUFU.TANH R84, R84 ;  /* 0x0000005400547308 */ /* 0x000e620000002400 */
[----:B------:R-:W-:-:S04]  /*29e0*/  FMNMX.FTZ R15, R24, R15, !PT ;  /* 0x0000000f180f7209 */ /* 0x000fc80007810000 */
[----:B------:R-:W-:Y:S02]  /*29f0*/  FMNMX.FTZ R25, R80, R15, !PT ;  /* 0x0000000f50197209 */ /* 0x000fe40007810000 */
[----:B0-----:R-:W-:Y:S01]  /*2a00*/  FSEL R15, R8, -INF , P1 ;  /* 0xff800000080f7808 */ /* 0x001fe20000800000 */
[----:B------:R-:W0:Y:S01]  /*2a10*/  MUFU.TANH R9, R9 ;  /* 0x0000000900097308 */ /* 0x000e220000002400 */
[----:B------:R-:W-:-:S07]  /*2a20*/  ISETP.GT.AND P1, PT, R124, 0x21, PT ;  /* 0x000000217c00780c */ /* 0x000fce0003f24270 */
[----:B------:R-:W-:Y:S01]  /*2a30*/  MUFU.TANH R94, R94 ;  /* 0x0000005e005e7308 */ /* 0x000fe20000002400 */
[----:B-1----:R-:W-:-:S07]  /*2a40*/  FSEL R84, R84, -INF , P1 ;  /* 0xff80000054547808 */ /* 0x002fce0000800000 */
[----:B------:R-:W1:Y:S01]  /*2a50*/  MUFU.TANH R13, R13 ;  /* 0x0000000d000d7308 */ /* 0x000e620000002400 */
[----:B0-----:R-:W-:Y:S02]  /*2a60*/  FSEL R9, R9, -INF , P5 ;  /* 0xff80000009097808 */ /* 0x001fe40002800000 */
[----:B------:R-:W-:-:S05]  /*2a70*/  ISETP.GT.AND P5, PT, R124, 0x29, PT ;  /* 0x000000297c00780c */ /* 0x000fca0003fa4270 */
[----:B------:R-:W0:Y:S08]  /*2a80*/  MUFU.TANH R88, R88 ;  /* 0x0000005800587308 */ /* 0x000e300000002400 */
[----:B------:R2:W-:Y:S01]  /*2a90*/  MUFU.TANH R92, R86 ;  /* 0x00000056005c7308 */ /* 0x0005e20000002400 */
[----:B-1----:R-:W-:Y:S02]  /*2aa0*/  FSEL R13, R13, -INF , P4 ;  /* 0xff8000000d0d7808 */ /* 0x002fe40002000000 */
[----:B------:R-:W-:-:S05]  /*2ab0*/  ISETP.GT.AND P4, PT, R124, 0x30, PT ;  /* 0x000000307c00780c */ /* 0x000fca0003f84270 */
[----:B------:R-:W-:Y:S01]  /*2ac0*/  MUFU.TANH R14, R14 ;  /* 0x0000000e000e7308 */ /* 0x000fe20000002400 */
[----:B--2---:R-:W-:Y:S02]  /*2ad0*/  FSEL R86, R79, -INF , P3 ;  /* 0xff8000004f567808 */ /* 0x004fe40001800000 */
[----:B0-----:R-:W-:Y:S01]  /*2ae0*/  FSEL R76, R88, -INF , P5 ;  /* 0xff800000584c7808 */ /* 0x001fe20002800000 */
[----:B------:R-:W-:Y:S01]  /*2af0*/  IMAD.U32 R88, RZ, RZ, UR6 ;  /* 0x00000006ff587e24 */ /* 0x000fe2000f8e00ff */
[----:B------:R-:W-:-:S03]  /*2b00*/  R2UR UR6, R4 ;  /* 0x00000000040672ca */ /* 0x000fc600000e0000 */
[----:B------:R-:W-:Y:S08]  /*2b10*/  MUFU.TANH R98, R98 ;  /* 0x0000006200627308 */ /* 0x000ff00000002400 */
[----:B------:R0:W-:Y:S02]  /*2b20*/  MUFU.TANH R96, R70 ;  /* 0x0000004600607308 */ /* 0x0001e40000002400 */
[----:B------:R-:W-:-:S04]  /*2b30*/  UIADD3 UR6, UR6, 0x22840, URZ ;  /* 0x0002284006067890 */ /* 0x000fc8000fffe03f */
[----:B------:R-:W-:Y:S02]  /*2b40*/  UPRMT UR6, UR47, 0x654, UR6 ;  /* 0x000006542f067896 */ /* 0x000fe40008000006 */
[----:B------:R1:W-:Y:S01]  /*2b50*/  MUFU.TANH R116, R27 ;  /* 0x0000001b00747308 */ /* 0x0003e20000002400 */
[----:B0-----:R-:W-:-:S06]  /*2b60*/  FSEL R70, R83, -INF , P2 ;  /* 0xff80000053467808 */ /* 0x001fcc0001000000 */
[----:B------:R-:W-:Y:S01]  /*2b70*/  SYNCS.ARRIVE.TRANS64.RED.A1T0 RZ, [UR6], RZ ;  /* 0x000000ffffff79a7 */ /* 0x000fe20008100406 */
[----:B------:R-:W0:Y:S01]  /*2b80*/  MUFU.TANH R21, R21 ;  /* 0x0000001500157308 */ /* 0x000e220000002400 */
[----:B-1----:R-:W-:Y:S02]  /*2b90*/  FMNMX.FTZ R27, R86, R25, !PT ;  /* 0x00000019561b7209 */ /* 0x002fe40007810000 */
[----:B------:R-:W-:Y:S02]  /*2ba0*/  FSEL R25, R10, -INF , P6 ;  /* 0xff8000000a197808 */ /* 0x000fe40003000000 */
[----:B------:R-:W-:Y:S02]  /*2bb0*/  ISETP.GT.AND P6, PT, R124, 0x28, PT ;  /* 0x000000287c00780c */ /* 0x000fe40003fc4270 */
[----:B------:R-:W-:Y:S01]  /*2bc0*/  FMNMX.FTZ R27, R70, R27, !PT ;  /* 0x0000001b461b7209 */ /* 0x000fe20007810000 */
[----:B------:R-:W-:Y:S03]  /*2bd0*/  MUFU.TANH R99, R99 ;  /* 0x0000006300637308 */ /* 0x000fe60000002400 */
[----:B------:R-:W-:-:S05]  /*2be0*/  FMNMX.FTZ R27, R84, R27, !PT ;  /* 0x0000001b541b7209 */ /* 0x000fca0007810000 */
[----:B------:R-:W-:Y:S01]  /*2bf0*/  MUFU.TANH R20, R20 ;  /* 0x0000001400147308 */ /* 0x000fe20000002400 */
[----:B0-----:R-:W-:Y:S02]  /*2c00*/  FSEL R21, R21, -INF , P2 ;  /* 0xff80000015157808 */ /* 0x001fe40001000000 */
[----:B------:R-:W-:-:S05]  /*2c10*/  ISETP.GT.AND P2, PT, R124, 0x38, PT ;  /* 0x000000387c00780c */ /* 0x000fca0003f44270 */
[----:B------:R-:W0:Y:S08]  /*2c20*/  MUFU.TANH R102, R102 ;  /* 0x0000006600667308 */ /* 0x000e300000002400 */
[----:B------:R1:W-:Y:S08]  /*2c30*/  MUFU.TANH R106, R48 ;  /* 0x00000030006a7308 */ /* 0x0003f00000002400 */
[----:B------:R-:W-:Y:S01]  /*2c40*/  MUFU.TANH R74, R74 ;  /* 0x0000004a004a7308 */ /* 0x000fe20000002400 */
[----:B-1----:R-:W-:-:S02]  /*2c50*/  FSEL R48, R94, -INF , P6 ;  /* 0xff8000005e307808 */ /* 0x002fc40003000000 */
[----:B0-----:R-:W-:-:S05]  /*2c60*/  FSEL R26, R102, -INF , P2 ;  /* 0xff800000661a7808 */ /* 0x001fca0001000000 */
[----:B------:R0:W-:Y:S08]  /*2c70*/  MUFU.TANH R118, R31 ;  /* 0x0000001f00767308 */ /* 0x0001f00000002400 */
[----:B------:R-:W1:Y:S01]  /*2c80*/  MUFU.TANH R73, R73 ;  /* 0x0000004900497308 */ /* 0x000e620000002400 */
[----:B0-----:R-:W-:Y:S02]  /*2c90*/  FMNMX.FTZ R31, R48, R27, !PT ;  /* 0x0000001b301f7209 */ /* 0x001fe40007810000 */
[----:B------:R-:W-:-:S02]  /*2ca0*/  FSEL R27, R14, -INF , P3 ;  /* 0xff8000000e1b7808 */ /* 0x000fc40001800000 */
[----:B------:R-:W-:Y:S02]  /*2cb0*/  ISETP.GT.AND P3, PT, R124, 0x31, PT ;  /* 0x000000317c00780c */ /* 0x000fe40003f64270 */
[----:B------:R-:W-:Y:S01]  /*2cc0*/  FMNMX.FTZ R31, R76, R31, !PT ;  /* 0x0000001f4c1f7209 */ /* 0x000fe20007810000 */
[----:B------:R0:W-:Y:S08]  /*2cd0*/  MUFU.TANH R93, R62 ;  /* 0x0000003e005d7308 */ /* 0x0001f00000002400 */
[----:B------:R-:W-:Y:S01]  /*2ce0*/  MUFU.TANH R78, R78 ;  /* 0x0000004e004e7308 */ /* 0x000fe20000002400 */
[----:B0-----:R-:W-:Y:S01]  /*2cf0*/  FMUL.FTZ R62, R0, R68 ;  /* 0x00000044003e7220 */ /* 0x001fe20000410000 */
[----:B------:R-:W-:-:S02]  /*2d00*/  FSEL R68, R98, -INF , P4 ;  /* 0xff80000062447808 */ /* 0x000fc40002000000 */
[----:B-1----:R-:W-:Y:S02]  /*2d10*/  FSEL R73, R73, -INF , P5 ;  /* 0xff80000049497808 */ /* 0x002fe40002800000 */
[----:B------:R-:W-:Y:S02]  /*2d20*/  ISETP.GT.AND P5, PT, R124, 0x41, PT ;  /* 0x000000417c00780c */ /* 0x000fe40003fa4270 */
[----:B------:R0:W-:Y:S08]  /*2d30*/  MUFU.TANH R65, R66 ;  /* 0x0000004200417308 */ /* 0x0001f00000002400 */
[----:B------:R1:W-:Y:S01]  /*2d40*/  MUFU.TANH R121, R35 ;  /* 0x0000002300797308 */ /* 0x0003e20000002400 */
[----:B0-----:R-:W-:-:S07]  /*2d50*/  FSEL R66, R99, -INF , P3 ;  /* 0xff80000063427808 */ /* 0x001fce0001800000 */
[----:B------:R-:W0:Y:S01]  /*2d60*/  MUFU.TANH R77, R77 ;  /* 0x0000004d004d7308 */ /* 0x000e220000002400 */
[----:B-1----:R-:W-:Y:S02]  /*2d70*/  FMNMX.FTZ R35, R68, R31, !PT ;  /* 0x0000001f44237209 */ /* 0x002fe40007810000 */
[----:B------:R-:W-:Y:S02]  /*2d80*/  FSEL R31, R20, -INF , P1 ;  /* 0xff800000141f7808 */ /* 0x000fe40000800000 */
[----:B------:R-:W-:-:S03]  /*2d90*/  ISETP.GT.AND P1, PT, R124, 0x39, PT ;  /* 0x000000397c00780c */ /* 0x000fc60003f24270 */
[----:B------:R1:W-:Y:S08]  /*2da0*/  MUFU.TANH R123, R39 ;  /* 0x00000027007b7308 */ /* 0x0003f00000002400 */
[----:B------:R-:W-:Y:S01]  /*2db0*/  MUFU.TANH R82, R82 ;  /* 0x0000005200527308 */ /* 0x000fe20000002400 */
[----:B-1----:R-:W-:Y:S02]  /*2dc0*/  FMNMX.FTZ R39, R66, R35, !PT ;  /* 0x0000002342277209 */ /* 0x002fe40007810000 */
[----:B------:R-:W-:-:S02]  /*2dd0*/  FSEL R35, R74, -INF , P6 ;  /* 0xff8000004a237808 */ /* 0x000fc40003000000 */
[----:B------:R-:W-:Y:S02]  /*2de0*/  ISETP.GT.AND P6, PT, R124, 0x40, PT ;  /* 0x000000407c00780c */ /* 0x000fe40003fc4270 */
[----:B------:R-:W-:Y:S01]  /*2df0*/  FSEL R74, R89, -INF , P1 ;  /* 0xff800000594a7808 */ /* 0x000fe20000800000 */
[----:B------:R1:W2:Y:S01]  /*2e00*/  MUFU.TANH R95, R63 ;  /* 0x0000003f005f7308 */ /* 0x0002a20000002400 */
[----:B------:R-:W-:Y:S02]  /*2e10*/  FMNMX.FTZ R39, R26, R39, !PT ;  /* 0x000000271a277209 */ /* 0x000fe40007810000 */
[----:B0-----:R-:W-:Y:S02]  /*2e20*/  FSEL R77, R77, -INF , P3 ;  /* 0xff8000004d4d7808 */ /* 0x001fe40001800000 */
[----:B------:R-:W-:-:S03]  /*2e30*/  ISETP.GT.AND P3, PT, R124, 0x49, PT ;  /* 0x000000497c00780c */ /* 0x000fc60003f64270 */
[----:B------:R-:W0:Y:S01]  /*2e40*/  MUFU.TANH R81, R81 ;  /* 0x0000005100517308 */ /* 0x000e220000002400 */
[C---:B-1----:R-:W-:Y:S01]  /*2e50*/  FMUL.FTZ R63, R0.reuse, R69 ;  /* 0x00000045003f7220 */ /* 0x042fe20000410000 */
[----:B------:R-:W-:-:S06]  /*2e60*/  FMUL.FTZ R69, R0, R49 ;  /* 0x0000003100457220 */ /* 0x000fcc0000410000 */
[----:B------:R1:W-:Y:S01]  /*2e70*/  MUFU.TANH R100, R41 ;  /* 0x0000002900647308 */ /* 0x0003e20000002400 */
[----:B--2---:R-:W-:-:S07]  /*2e80*/  FSEL R72, R95, -INF , P3 ;  /* 0xff8000005f487808 */ /* 0x004fce0001800000 */
[----:B------:R2:W-:Y:S01]  /*2e90*/  MUFU.TANH R111, R54 ;  /* 0x00000036006f7308 */ /* 0x0005e20000002400 */
[----:B-1----:R-:W-:Y:S02]  /*2ea0*/  FMNMX.FTZ R41, R74, R39, !PT ;  /* 0x000000274a297209 */ /* 0x002fe40007810000 */
[----:B------:R-:W-:Y:S02]  /*2eb0*/  FSEL R39, R78, -INF , P4 ;  /* 0xff8000004e277808 */ /* 0x000fe40002000000 */
[----:B------:R-:W-:Y:S02]  /*2ec0*/  ISETP.GT.AND P4, PT, R124, 0x48, PT ;  /* 0x000000487c00780c */ /* 0x000fe40003f84270 */
[----:B0-----:R-:W-:Y:S01]  /*2ed0*/  FSEL R81, R81, -INF , P1 ;  /* 0xff80000051517808 */ /* 0x001fe20000800000 */
[----:B------:R-:W-:Y:S01]  /*2ee0*/  MUFU.TANH R56, R56 ;  /* 0x0000003800387308 */ /* 0x000fe20000002400 */
[----:B--2---:R-:W-:Y:S02]  /*2ef0*/  FSEL R54, R90, -INF , P6 ;  /* 0xff8000005a367808 */ /* 0x004fe40003000000 */
[----:B------:R-:W-:-:S02]  /*2f00*/  ISETP.GT.AND P1, PT, R124, 0x51, PT ;  /* 0x000000517c00780c */ /* 0x000fc40003f24270 */
[----:B------:R-:W-:-:S03]  /*2f10*/  FMNMX.FTZ R41, R54, R41, !PT ;  /* 0x0000002936297209 */ /* 0x000fc60007810000 */
[----:B------:R-:W-:Y:S08]  /*2f20*/  MUFU.TANH R67, R67 ;  /* 0x0000004300437308 */ /* 0x000ff00000002400 */
[----:B------:R0:W-:Y:S08]  /*2f30*/  MUFU.TANH R109, R52 ;  /* 0x00000034006d7308 */ /* 0x0001f00000002400 */
[----:B------:R-:W1:Y:S01]  /*2f40*/  MUFU.TANH R57, R57 ;  /* 0x0000003900397308 */ /* 0x000e620000002400 */
[----:B0-----:R-:W-:-:S07]  /*2f50*/  FSEL R52, R92, -INF , P5 ;  /* 0xff8000005c347808 */ /* 0x001fce0002800000 */
[----:B------:R0:W-:Y:S08]  /*2f60*/  MUFU.TANH R101, R43 ;  /* 0x0000002b00657308 */ /* 0x0001f00000002400 */
[----:B------:R2:W-:Y:S01]  /*2f70*/  MUFU.TANH R104, R46 ;  /* 0x0000002e00687308 */ /* 0x0005e20000002400 */
[----:B0-----:R-:W-:Y:S02]  /*2f80*/  FMNMX.FTZ R43, R52, R41, !PT ;  /* 0x00000029342b7209 */ /* 0x001fe40007810000 */
[----:B------:R-:W-:-:S02]  /*2f90*/  FSEL R41, R82, -INF , P2 ;  /* 0xff80000052297808 */ /* 0x000fc40001000000 */
[C---:B------:R-:W-:Y:S02]  /*2fa0*/  ISETP.GT.AND P2, PT, R124.reuse, 0x50, PT ;  /* 0x000000507c00780c */ /* 0x040fe40003f44270 */
[----:B-1----:R-:W-:Y:S01]  /*2fb0*/  FSEL R57, R57, -INF , P5 ;  /* 0xff80000039397808 */ /* 0x002fe20002800000 */
[----:B------:R-:W-:Y:S01]  /*2fc0*/  MUFU.TANH R58, R58 ;  /* 0x0000003a003a7308 */ /* 0x000fe20000002400 */
[----:B--2---:R-:W-:Y:S02]  /*2fd0*/  FSEL R46, R93, -INF , P4 ;  /* 0xff8000005d2e7808 */ /* 0x004fe40002000000 */
[----:B------:R-:W-:Y:S02]  /*2fe0*/  ISETP.GT.AND P5, PT, R124, 0x59, PT ;  /* 0x000000597c00780c */ /* 0x000fe40003fa4270 */
[----:B------:R-:W-:Y:S02]  /*2ff0*/  FMNMX.FTZ R43, R46, R43, !PT ;  /* 0x0000002b2e2b7209 */ /* 0x000fe40007810000 */
[----:B------:R-:W-:Y:S01]  /*3000*/  FSEL R97, R97, -INF , P5 ;  /* 0xff80000061617808 */ /* 0x000fe20002800000 */
[----:B------:R-:W0:Y:S01]  /*3010*/  MUFU.TANH R59, R59 ;  /* 0x0000003b003b7308 */ /* 0x000e220000002400 */
[----:B------:R-:W-:-:S02]  /*3020*/  FMNMX.FTZ R45, R72, R43, !PT ;  /* 0x0000002b482d7209 */ /* 0x000fc40007810000 */
[----:B------:R-:W-:Y:S02]  /*3030*/  FSEL R43, R56, -INF , P6 ;  /* 0xff800000382b7808 */ /* 0x000fe40003000000 */
[----:B------:R-:W-:-:S03]  /*3040*/  ISETP.GT.AND P6, PT, R124, 0x58, PT ;  /* 0x000000587c00780c */ /* 0x000fc60003fc4270 */
[----:B------:R1:W-:Y:S08]  /*3050*/  MUFU.TANH R107, R50 ;  /* 0x00000032006b7308 */ /* 0x0003f00000002400 */
[----:B------:R-:W2:Y:S01]  /*3060*/  MUFU.TANH R61, R61 ;  /* 0x0000003d003d7308 */ /* 0x000ea20000002400 */
[----:B-1----:R-:W-:Y:S02]  /*3070*/  FSEL R50, R65, -INF , P2 ;  /* 0xff80000041327808 */ /* 0x002fe40001000000 */
[----:B0-----:R-:W-:-:S02]  /*3080*/  FSEL R59, R59, -INF , P3 ;  /* 0xff8000003b3b7808 */ /* 0x001fc40001800000 */
[----:B------:R-:W-:Y:S02]  /*3090*/  FMNMX.FTZ R45, R50, R45, !PT ;  /* 0x0000002d322d7209 */ /* 0x000fe40007810000 */
[----:B------:R-:W-:Y:S01]  /*30a0*/  ISETP.GT.AND P3, PT, R124, 0x61, PT ;  /* 0x000000617c00780c */ /* 0x000fe20003f64270 */
[----:B------:R0:W-:Y:S03]  /*30b0*/  MUFU.TANH R122, R38 ;  /* 0x00000026007a7308 */ /* 0x0001e60000002400 */
[----:B------:R-:W-:-:S05]  /*30c0*/  FSEL R83, R101, -INF , P3 ;  /* 0xff80000065537808 */ /* 0x000fca0001800000 */
[----:B------:R-:W1:Y:S01]  /*30d0*/  MUFU.TANH R60, R60 ;  /* 0x0000003c003c7308 */ /* 0x000e620000002400 */
[----:B0-----:R-:W-:Y:S02]  /*30e0*/  FSEL R38, R67, -INF , P1 ;  /* 0xff80000043267808 */ /* 0x001fe40000800000 */
[----:B--2---:R-:W-:Y:S02]  /*30f0*/  FSEL R61, R61, -INF , P2 ;  /* 0xff8000003d3d7808 */ /* 0x004fe40001000000 */
[----:B------:R-:W-:-:S03]  /*3100*/  ISETP.GT.AND P2, PT, R124, 0x68, PT ;  /* 0x000000687c00780c */ /* 0x000fc60003f44270 */
[----:B------:R0:W2:Y:S01]  /*3110*/  MUFU.TANH R105, R47 ;  /* 0x0000002f00697308 */ /* 0x0000a20000002400 */
[----:B------:R-:W-:-:S07]  /*3120*/  FSEL R95, R104, -INF , P2 ;  /* 0xff800000685f7808 */ /* 0x000fce0001000000 */
[----:B------:R3:W-:Y:S01]  /*3130*/  MUFU.TANH R117, R30 ;  /* 0x0000001e00757308 */ /* 0x0007e20000002400 */
[----:B0-----:R-:W-:Y:S02]  /*3140*/  FMNMX.FTZ R47, R38, R45, !PT ;  /* 0x0000002d262f7209 */ /* 0x001fe40007810000 */
[----:B------:R-:W-:Y:S02]  /*3150*/  FSEL R45, R58, -INF , P4 ;  /* 0xff8000003a2d7808 */ /* 0x000fe40002000000 */
[----:B------:R-:W-:-:S03]  /*3160*/  ISETP.GT.AND P4, PT, R124, 0x60, PT ;  /* 0x000000607c00780c */ /* 0x000fc60003f84270 */
[----:B------:R-:W0:Y:S01]  /*3170*/  MUFU.TANH R62, R62 ;  /* 0x0000003e003e7308 */ /* 0x000e220000002400 */
[----:B---3--:R-:W-:Y:S02]  /*3180*/  FSEL R30, R96, -INF , P6 ;  /* 0xff800000601e7808 */ /* 0x008fe40003000000 */
[----:B------:R-:W-:Y:S02]  /*3190*/  FSEL R79, R100, -INF , P4 ;  /* 0xff800000644f7808 */ /* 0x000fe40002000000 */
[----:B------:R-:W-:Y:S02]  /*31a0*/  FMNMX.FTZ R6, R30, R47, !PT ;  /* 0x0000002f1e067209 */ /* 0x000fe40007810000 */
[----:B-1----:R-:W-:Y:S01]  /*31b0*/  FSEL R47, R60, -INF , P1 ;  /* 0xff8000003c2f7808 */ /* 0x002fe20000800000 */
[----:B------:R-:W1:Y:S01]  /*31c0*/  MUFU.TANH R63, R63 ;  /* 0x0000003f003f7308 */ /* 0x000e620000002400 */
[----:B------:R-:W-:Y:S02]  /*31d0*/  FMNMX.FTZ R6, R97, R6, !PT ;  /* 0x0000000661067209 */ /* 0x000fe40007810000 */
[----:B------:R-:W-:-:S02]  /*31e0*/  ISETP.GT.AND P1, PT, R124, 0x69, PT ;  /* 0x000000697c00780c */ /* 0x000fc40003f24270 */
[----:B------:R-:W-:Y:S02]  /*31f0*/  FMNMX.FTZ R6, R79, R6, !PT ;  /* 0x000000064f067209 */ /* 0x000fe40007810000 */
[----:B--2---:R-:W-:Y:S01]  /*3200*/  FSEL R99, R105, -INF , P1 ;  /* 0xff80000069637808 */ /* 0x004fe20000800000 */
[----:B------:R-:W2:Y:S01]  /*3210*/  MUFU.TANH R64, R64 ;  /* 0x0000004000407308 */ /* 0x000ea20000002400 */
[----:B------:R-:W-:Y:S02]  /*3220*/  FMNMX.FTZ R6, R83, R6, !PT ;  /* 0x0000000653067209 */ /* 0x000fe40007810000 */
[----:B0-----:R-:W-:Y:S02]  /*3230*/  FSEL R49, R62, -INF , P6 ;  /* 0xff8000003e317808 */ /* 0x001fe40003000000 */
[----:B------:R-:W-:Y:S02]  /*3240*/  ISETP.GT.AND P6, PT, R124, 0x70, PT ;  /* 0x000000707c00780c */ /* 0x000fe40003fc4270 */
[----:B------:R-:W-:Y:S01]  /*3250*/  FMNMX.FTZ R6, R95, R6, !PT ;  /* 0x000000065f067209 */ /* 0x000fe20007810000 */
[----:B------:R2:W0:Y:S01]  /*3260*/  MUFU.TANH R108, R51 ;  /* 0x00000033006c7308 */ /* 0x0004220000002400 */
[----:B-1----:R-:W-:-:S02]  /*3270*/  FSEL R63, R63, -INF , P5 ;  /* 0xff8000003f3f7808 */ /* 0x002fc40002800000 */
[----:B------:R-:W-:-:S05]  /*3280*/  ISETP.GT.AND P5, PT, R124, 0x71, PT ;  /* 0x000000717c00780c */ /* 0x000fca0003fa4270 */
[----:B------:R-:W1:Y:S01]  /*3290*/  MUFU.TANH R40, R40 ;  /* 0x0000002800287308 */ /* 0x000e620000002400 */
[----:B--2---:R-:W-:Y:S02]  /*32a0*/  FSEL R51, R64, -INF , P4 ;  /* 0xff80000040337808 */ /* 0x004fe40002000000 */
[----:B------:R-:W-:-:S05]  /*32b0*/  ISETP.GT.AND P4, PT, R124, 0x78, PT ;  /* 0x000000787c00780c */ /* 0x000fca0003f84270 */
[----:B------:R-:W2:Y:S01]  /*32c0*/  MUFU.TANH R44, R44 ;  /* 0x0000002c002c7308 */ /* 0x000ea20000002400 */
[----:B0-----:R-:W-:-:S07]  /*32d0*/  FSEL R56, R108, -INF , P5 ;  /* 0xff8000006c387808 */ /* 0x001fce0002800000 */
[----:B------:R-:W0:Y:S08]  /*32e0*/  MUFU.TANH R112, R55 ;  /* 0x0000003700707308 */ /* 0x000e300000002400 */
[----:B------:R-:W3:Y:S08]  /*32f0*/  MUFU.TANH R42, R42 ;  /* 0x0000002a002a7308 */ /* 0x000ef00000002400 */
[----:B------:R4:W-:Y:S08]  /*3300*/  MUFU.TANH R110, R53 ;  /* 0x00000035006e7308 */ /* 0x0009f00000002400 */
[----:B------:R5:W-:Y:S01]  /*3310*/  MUFU.TANH R119, R34 ;  /* 0x0000002200777308 */ /* 0x000be20000002400 */
[----:B----4-:R-:W-:-:S07]  /*3320*/  FMNMX.FTZ R53, R99, R6, !PT ;  /* 0x0000000663357209 */ /* 0x010fce0007810000 */
[----:B------:R-:W4:Y:S01]  /*3330*/  MUFU.TANH R69, R69 ;  /* 0x0000004500457308 */ /* 0x000f220000002400 */
[----:B-----5:R-:W-:-:S04]  /*3340*/  FSEL R34, R107, -INF , P6 ;  /* 0xff8000006b227808 */ /* 0x020fc80003000000 */
[----:B------:R-:W-:Y:S02]  /*3350*/  FMNMX.FTZ R55, R34, R53, !PT ;  /* 0x0000003522377209 */ /* 0x000fe40007810000 */
[----:B-1----:R-:W-:Y:S01]  /*3360*/  FSEL R53, R40, -INF , P3 ;  /* 0xff80000028357808 */ /* 0x002fe20001800000 */
[----:B------:R-:W-:Y:S01]  /*3370*/  MUFU.TANH R131, R37 ;  /* 0x0000002500837308 */ /* 0x000fe20000002400 */
[----:B------:R-:W-:Y:S02]  /*3380*/  ISETP.GT.AND P3, PT, R124, 0x79, PT ;  /* 0x000000797c00780c */ /* 0x000fe40003f64270 */
[----:B------:R-:W-:Y:S02]  /*3390*/  FSEL R40, R111, -INF , P4 ;  /* 0xff8000006f287808 */ /* 0x000fe40002000000 */
[----:B------:R-:W-:Y:S02]  /*33a0*/  FMNMX.FTZ R65, R56, R55, !PT ;  /* 0x0000003738417209 */ /* 0x000fe40007810000 */
[----:B--2---:R-:W-:Y:S01]  /*33b0*/  FSEL R55, R44, -INF , P2 ;  /* 0xff8000002c377808 */ /* 0x004fe20001000000 */
[----:B------:R-:W1:Y:S01]  /*33c0*/  MUFU.TANH R125, R32 ;  /* 0x00000020007d7308 */ /* 0x000e620000002400 */
[----:B------:R-:W-:-:S02]  /*33d0*/  ISETP.GT.AND P2, PT, R124, 0x80, PT ;  /* 0x000000807c00780c */ /* 0x000fc40003f44270 */
[----:B0-----:R-:W-:Y:S02]  /*33e0*/  FSEL R44, R112, -INF , P3 ;  /* 0xff800000702c7808 */ /* 0x001fe40001800000 */
[----:B------:R-:W-:Y:S02]  /*33f0*/  FMNMX.FTZ R67, R40, R65, !PT ;  /* 0x0000004128437209 */ /* 0x000fe40007810000 */
[----:B---3--:R-:W-:Y:S01]  /*3400*/  FSEL R65, R42, -INF , P1 ;  /* 0xff8000002a417808 */ /* 0x008fe20000800000 */
[----:B------:R-:W-:Y:S01]  /*3410*/  MUFU.TANH R129, R36 ;  /* 0x0000002400817308 */ /* 0x000fe20000002400 */
[----:B------:R-:W-:Y:S02]  /*3420*/  ISETP.GT.AND P1, PT, R124, 0x81, PT ;  /* 0x000000817c00780c */ /* 0x000fe40003f24270 */
[----:B------:R-:W-:Y:S02]  /*3430*/  FSEL R42, R115, -INF , P2 ;  /* 0xff800000732a7808 */ /* 0x000fe40001000000 */
[----:B------:R-:W-:-:S02]  /*3440*/  FMNMX.FTZ R75, R44, R67, !PT ;  /* 0x000000432c4b7209 */ /* 0x000fc40007810000 */
[----:B------:R-:W-:Y:S01]  /*3450*/  FSEL R67, R106, -INF , P6 ;  /* 0xff8000006a437808 */ /* 0x000fe20003000000 */
[----:B------:R-:W-:Y:S01]  /*3460*/  MUFU.TANH R127, R33 ;  /* 0x00000021007f7308 */ /* 0x000fe20000002400 */
[----:B------:R-:W-:Y:S02]  /*3470*/  ISETP.GT.AND P6, PT, R124, 0x88, PT ;  /* 0x000000887c00780c */ /* 0x000fe40003fc4270 */
[----:B------:R-:W-:Y:S02]  /*3480*/  FSEL R58, R116, -INF , P1 ;  /* 0xff800000743a7808 */ /* 0x000fe40000800000 */
[----:B------:R-:W-:Y:S02]  /*3490*/  FMNMX.FTZ R75, R42, R75, !PT ;  /* 0x0000004b2a4b7209 */ /* 0x000fe40007810000 */
[----:B----4-:R-:W-:Y:S02]  /*34a0*/  FSEL R69, R69, -INF , P5 ;  /* 0xff80000045457808 */ /* 0x010fe40002800000 */
[----:B------:R-:W-:-:S02]  /*34b0*/  ISETP.GT.AND P5, PT, R124, 0x89, PT ;  /* 0x000000897c00780c */ /* 0x000fc40003fa4270 */
[----:B------:R-:W-:Y:S02]  /*34c0*/  FSEL R60, R117, -INF , P6 ;  /* 0xff800000753c7808 */ /* 0x000fe40003000000 */
[----:B------:R-:W-:Y:S02]  /*34d0*/  FMNMX.FTZ R89, R58, R75, !PT ;  /* 0x0000004b3a597209 */ /* 0x000fe40007810000 */
[----:B------:R-:W-:Y:S02]  /*34e0*/  FSEL R75, R109, -INF , P4 ;  /* 0xff8000006d4b7808 */ /* 0x000fe40002000000 */
[----:B------:R-:W-:Y:S02]  /*34f0*/  ISETP.GT.AND P4, PT, R124, 0x90, PT ;  /* 0x000000907c00780c */ /* 0x000fe40003f84270 */
[----:B------:R-:W-:Y:S02]  /*3500*/  FSEL R62, R118, -INF , P5 ;  /* 0xff800000763e7808 */ /* 0x000fe40002800000 */
[----:B------:R-:W-:-:S02]  /*3510*/  FMNMX.FTZ R89, R60, R89, !PT ;  /* 0x000000593c597209 */ /* 0x000fc40007810000 */
[----:B------:R-:W-:Y:S02]  /*3520*/  FSEL R93, R110, -INF , P3 ;  /* 0xff8000006e5d7808 */ /* 0x000fe40001800000 */
[----:B------:R-:W-:Y:S02]  /*3530*/  ISETP.GT.AND P3, PT, R124, 0x91, PT ;  /* 0x000000917c00780c */ /* 0x000fe40003f64270 */
[----:B------:R-:W-:Y:S02]  /*3540*/  FSEL R64, R119, -INF , P4 ;  /* 0xff80000077407808 */ /* 0x000fe40002000000 */
[----:B------:R-:W-:Y:S02]  /*3550*/  FMNMX.FTZ R89, R62, R89, !PT ;  /* 0x000000593e597209 */ /* 0x000fe40007810000 */
[----:B------:R-:W-:Y:S02]  /*3560*/  FSEL R101, R113, -INF , P2 ;  /* 0xff80000071657808 */ /* 0x000fe40001000000 */
[----:B------:R-:W-:-:S02]  /*3570*/  ISETP.GT.AND P2, PT, R124, 0x98, PT ;  /* 0x000000987c00780c */ /* 0x000fc40003f44270 */
[----:B------:R-:W-:Y:S02]  /*3580*/  FSEL R78, R121, -INF , P3 ;  /* 0xff800000794e7808 */ /* 0x000fe40001800000 */
[----:B------:R-:W-:Y:S01]  /*3590*/  FMNMX.FTZ R89, R64, R89, !PT ;  /* 0x0000005940597209 */ /* 0x000fe20007810000 */
[----:B------:R-:W0:Y:S01]  /*35a0*/  MUFU.TANH R121, R28 ;  /* 0x0000001c00797308 */ /* 0x000e220000002400 */
[----:B------:R-:W-:Y:S02]  /*35b0*/  FSEL R105, R114, -INF , P1 ;  /* 0xff80000072697808 */ /* 0x000fe40000800000 */
[----:B------:R-:W-:Y:S02]  /*35c0*/  ISETP.GT.AND P1, PT, R124, 0x99, PT ;  /* 0x000000997c00780c */ /* 0x000fe40003f24270 */
[----:B------:R-:W-:Y:S02]  /*35d0*/  FSEL R82, R122, -INF , P2 ;  /* 0xff8000007a527808 */ /* 0x000fe40001000000 */
[----:B------:R-:W-:-:S02]  /*35e0*/  FMNMX.FTZ R89, R78, R89, !PT ;  /* 0x000000594e597209 */ /* 0x000fc40007810000 */
[----:B------:R-:W-:Y:S02]  /*35f0*/  FSEL R107, R123, -INF , P1 ;  /* 0xff8000007b6b7808 */ /* 0x000fe40000800000 */
[----:B------:R-:W-:Y:S01]  /*3600*/  FMNMX.FTZ R6, R82, R89, !PT ;  /* 0x0000005952067209 */ /* 0x000fe20007810000 */
[----:B------:R-:W2:Y:S01]  /*3610*/  MUFU.TANH R123, R29 ;  /* 0x0000001d007b7308 */ /* 0x000ea20000002400 */
[----:B-1----:R-:W-:Y:S02]  /*3620*/  FSEL R125, R125, -INF , P4 ;  /* 0xff8000007d7d7808 */ /* 0x002fe40002000000 */
[----:B------:R-:W-:Y:S02]  /*3630*/  FMNMX.FTZ R6, R107, R6, !PT ;  /* 0x000000066b067209 */ /* 0x000fe40007810000 */
[----:B0-----:R-:W-:Y:S02]  /*3640*/  FSEL R121, R121, -INF , P6 ;  /* 0xff80000079797808 */ /* 0x001fe40003000000 */
[----:B------:R-:W-:Y:S01]  /*3650*/  FSEL R127, R127, -INF , P3 ;  /* 0xff8000007f7f7808 */ /* 0x000fe20001800000 */
[----:B------:R-:W0:Y:S01]  /*3660*/  SHFL.BFLY PT, R89, R6, 0x2, 0x1f ;  /* 0x0c401f0006597f89 */ /* 0x000e2200000e0000 */
[----:B------:R-:W-:-:S02]  /*3670*/  FSEL R129, R129, -INF , P2 ;  /* 0xff80000081817808 */ /* 0x000fc40001000000 */
[----:B------:R-:W-:Y:S02]  /*3680*/  FSEL R131, R131, -INF , P1 ;  /* 0xff80000083837808 */ /* 0x000fe40000800000 */
[----:B--2---:R-:W-:Y:S02]  /*3690*/  FSEL R123, R123, -INF , P5 ;  /* 0xff8000007b7b7808 */ /* 0x004fe40002800000 */
[----:B0-----:R-:W-:-:S05]  /*36a0*/  FMNMX.FTZ R8, R6, R89, !PT ;  /* 0x0000005906087209 */ /* 0x001fca0007810000 */
[----:B------:R-:W0:Y:S02]  /*36b0*/  SHFL.BFLY PT, R89, R8, 0x1, 0x1f ;  /* 0x0c201f0008597f89 */ /* 0x000e2400000e0000 */
[----:B0-----:R-:W-:-:S04]  /*36c0*/  FMNMX.FTZ R89, R8, R89, !PT ;  /* 0x0000005908597209 */ /* 0x001fc80007810000 */
[C---:B------:R-:W-:Y:S01]  /*36d0*/  FSETP.NEU.FTZ.AND P0, PT, R89.reuse, -INF , PT ;  /* 0xff8000005900780b */ /* 0x040fe20003f1d000 */
[----:B------:R-:W-:-:S05]  /*36e0*/  FFMA.FTZ R109, R89, R88, -8 ;  /* 0xc1000000596d7423 */ /* 0x000fca0000010058 */
[----:B------:R-:W-:Y:S02]  /*36f0*/  FSEL R109, R109, RZ, P0 ;  /* 0x000000ff6d6d7208 */ /* 0x000fe40000000000 */
[----:B------:R-:W-:-:S03]  /*3700*/  ISETP.NE.AND P0, PT, R120, RZ, PT ;  /* 0x000000ff7800720c */ /* 0x000fc60003f05270 */
[-CC-:B------:R-:W-:Y:S01]  /*3710*/  FFMA.FTZ R29, R12, R88.reuse, -R109.reuse ;  /* 0x000000580c1d7223 */ /* 0x180fe2000001086d */
[----:B------:R-:W-:Y:S01]  /*3720*/  FMNMX.FTZ R12, R11, R5, !PT ;  /* 0x000000050b0c7209 */ /* 0x000fe20007810000 */
[-CC-:B------:R-:W-:Y:S01]  /*3730*/  FFMA.FTZ R37, R24, R88.reuse, -R109.reuse ;  /* 0x0000005818257223 */ /* 0x180fe2000001086d */
        /* <DEDUP_REMOVED lines=19> */
[----:B------:R-:W0:Y:S01]  /*3870*/  MUFU.EX2 R29, R29 ;  /* 0x0000001d001d7308 */ /* 0x000e220000000800 */
[----:B------:R-:W-:-:S01]  /*3880*/  FFMA.FTZ R85, R84, R88, -R109 ;  /* 0x0000005854557223 */ /* 0x000fc2000001086d */
[--C-:B------:R-:W-:Y:S01]  /*3890*/  FFMA.FTZ R103, R76, R88, -R109.reuse ;  /* 0x000000584c677223 */ /* 0x100fe2000001086d */
[----:B------:R-:W-:Y:S01]  /*38a0*/  FMNMX.FTZ R20, R27, R20, !PT ;  /* 0x000000141b147209 */ /* 0x000fe20007810000 */
[-CC-:B------:R-:W-:Y:S01]  /*38b0*/  FFMA.FTZ R117, R72, R88.reuse, -R109.reuse ;  /* 0x0000005848757223 */ /* 0x180fe2000001086d */
[----:B------:R-:W-:-:S01]  /*38c0*/  FFMA.FTZ R133, R58, R88, -R109 ;  /* 0x000000583a857223 */ /* 0x000fc2000001086d */
[--C-:B------:R-:W-:Y:S01]  /*38d0*/  FFMA.FTZ R26, R26, R88, -R109.reuse ;  /* 0x000000581a1a7223 */ /* 0x100fe2000001086d */
[----:B------:R-:W-:Y:S01]  /*38e0*/  FMNMX.FTZ R20, R21, R20, !PT ;  /* 0x0000001415147209 */ /* 0x000fe20007810000 */
[----:B------:R-:W1:Y:S01]  /*38f0*/  MUFU.EX2 R8, R8 ;  /* 0x0000000800087308 */ /* 0x000e620000000800 */
        /* <DEDUP_REMOVED lines=15> */
[----:B------:R2:W-:Y:S01]  /*39f0*/  MUFU.EX2 R20, R48 ;  /* 0x0000003000147308 */ /* 0x0005e20000000800 */
        /* <DEDUP_REMOVED lines=8> */
[----:B--2---:R-:W-:-:S01]  /*3a80*/  FFMA.FTZ R48, R46, R88, -R109 ;  /* 0x000000582e307223 */ /* 0x004fc2000001086d */
[----:B------:R-:W-:Y:S01]  /*3a90*/  IMAD.MOV.U32 R86, RZ, RZ, R87 ;  /* 0x000000ffff567224 */ /* 0x000fe200078e0057 */
        /* <DEDUP_REMOVED lines=36> */
[----:B--2---:R-:W-:Y:S01]  /*3ce0*/  FMNMX.FTZ R48, R131, R46, !PT ;  /* 0x0000002e83307209 */ /* 0x004fe20007810000 */
[-CC-:B------:R-:W-:Y:S01]  /*3cf0*/  FFMA.FTZ R46, R95, R88.reuse, -R109.reuse ;  /* 0x000000585f2e7223 */ /* 0x180fe2000001086d */
[----:B------:R-:W-:-:S03]  /*3d00*/  FFMA.FTZ R95, R56, R88, -R109 ;  /* 0x00000058385f7223 */ /* 0x000fc6000001086d */
[----:B------:R-:W3:Y:S01]  /*3d10*/  SHFL.BFLY PT, R91, R48, 0x2, 0x1f ;  /* 0x0c401f00305b7f89 */ /* 0x000ee200000e0000 */
[----:B------:R-:W-:Y:S08]  /*3d20*/  MUFU.EX2 R113, R113 ;  /* 0x0000007100717308 */ /* 0x000ff00000000800 */
[----:B------:R-:W-:Y:S08]  /*3d30*/  MUFU.EX2 R115, R115 ;  /* 0x0000007300737308 */ /* 0x000ff00000000800 */
[----:B------:R-:W-:Y:S01]  /*3d40*/  MUFU.EX2 R117, R117 ;  /* 0x0000007500757308 */ /* 0x000fe20000000800 */
[----:B---3--:R-:W-:-:S07]  /*3d50*/  FMNMX.FTZ R50, R48, R91, !PT ;  /* 0x0000005b30327209 */ /* 0x008fce0007810000 */
[----:B------:R-:W-:Y:S01]  /*3d60*/  MUFU.EX2 R119, R119 ;  /* 0x0000007700777308 */ /* 0x000fe20000000800 */
[----:B------:R-:W-:-:S01]  /*3d70*/  FFMA.FTZ R48, R64, R88, -R109 ;  /* 0x0000005840307223 */ /* 0x000fc2000001086d */
[----:B------:R-:W2:Y:S06]  /*3d80*/  SHFL.BFLY PT, R91, R50, 0x1, 0x1f ;  /* 0x0c201f00325b7f89 */ /* 0x000eac00000e0000 */
[----:B------:R-:W-:Y:S08]  /*3d90*/  MUFU.EX2 R30, R30 ;  /* 0x0000001e001e7308 */ /* 0x000ff00000000800 */
[----:B------:R-:W-:Y:S08]  /*3da0*/  MUFU.EX2 R97, R97 ;  /* 0x0000006100617308 */ /* 0x000ff00000000800 */
[----:B------:R-:W-:Y:S01]  /*3db0*/  MUFU.EX2 R38, R38 ;  /* 0x0000002600267308 */ /* 0x000fe20000000800 */
[----:B--2---:R-:W-:-:S04]  /*3dc0*/  FMNMX.FTZ R91, R50, R91, !PT ;  /* 0x0000005b325b7209 */ /* 0x004fc80007810000 */
[C---:B------:R-:W-:Y:S01]  /*3dd0*/  FSETP.NEU.FTZ.AND P1, PT, R91.reuse, -INF , PT ;  /* 0xff8000005b00780b */ /* 0x040fe20003f3d000 */
[----:B------:R-:W-:-:S02]  /*3de0*/  FFMA.FTZ R50, R91, R88, -8 ;  /* 0xc10000005b327423 */ /* 0x000fc40000010058 */
[----:B------:R-:W-:Y:S03]  /*3df0*/  MUFU.EX2 R79, R79 ;  /* 0x0000004f004f7308 */ /* 0x000fe60000000800 */
[----:B------:R-:W-:Y:S01]  /*3e00*/  FSEL R66, R50, RZ, P1 ;  /* 0x000000ff32427208 */ /* 0x000fe20000800000 */
[----:B------:R-:W-:Y:S01]  /*3e10*/  FFMA.FTZ R50, R82, R88, -R109 ;  /* 0x0000005852327223 */ /* 0x000fe2000001086d */
[----:B------:R-:W-:-:S03]  /*3e20*/  PLOP3.LUT P1, PT, PT, PT, UP0, 0x80, 0x0 ;  /* 0x000000000000781c */ /* 0x000fc60003f2f008 */
        /* <DEDUP_REMOVED lines=10> */
[----:B------:R-:W-:Y:S01]  /*3ed0*/  FFMA.FTZ R13, R13, R88, -R66 ;  /* 0x000000580d0d7223 */ /* 0x000fe20000010842 */
[----:B0-----:R-:W-:-:S01]  /*3ee0*/  FADD.FTZ R31, R6, R29 ;  /* 0x0000001d061f7221 */ /* 0x001fc20000010000 */
[-CC-:B------:R-:W-:Y:S01]  /*3ef0*/  FFMA.FTZ R35, R35, R88.reuse, -R66.reuse ;  /* 0x0000005823237223 */ /* 0x180fe20000010842 */
[----:B------:R-:W-:-:S01]  /*3f00*/  FFMA.FTZ R73, R73, R88, -R66 ;  /* 0x0000005849497223 */ /* 0x000fc20000010842 */
[----:B------:R-:W-:Y:S01]  /*3f10*/  FFMA.FTZ R9, R39, R88, -R66 ;  /* 0x0000005827097223 */ /* 0x000fe20000010842 */
[----:B-1----:R-:W-:-:S01]  /*3f20*/  FADD.FTZ R82, R8, R31 ;  /* 0x0000001f08527221 */ /* 0x002fc20000010000 */
        /* <DEDUP_REMOVED lines=17> */
[----:B-1----:R-:W-:-:S01]  /*4040*/  FFMA.FTZ R7, R21, R88, -R66 ;  /* 0x0000005815077223 */ /* 0x002fc20000010842 */
[-CC-:B------:R-:W-:Y:S01]  /*4050*/  FFMA.FTZ R21, R51, R88.reuse, -R66.reuse ;  /* 0x0000005833157223 */ /* 0x180fe20000010842 */
[----:B------:R-:W-:-:S01]  /*4060*/  FFMA.FTZ R75, R75, R88, -R66 ;  /* 0x000000584b4b7223 */ /* 0x000fc20000010842 */
[-CC-:B------:R-:W-:Y:S01]  /*4070*/  FFMA.FTZ R93, R93, R88.reuse, -R66.reuse ;  /* 0x000000585d5d7223 */ /* 0x180fe20000010842 */
[----:B------:R-:W-:-:S01]  /*4080*/  FFMA.FTZ R101, R101, R88, -R66 ;  /* 0x0000005865657223 */ /* 0x000fc20000010842 */
[-CC-:B------:R-:W-:Y:S01]  /*4090*/  FFMA.FTZ R105, R105, R88.reuse, -R66.reuse ;  /* 0x0000005869697223 */ /* 0x180fe20000010842 */
[----:B------:R-:W-:-:S01]  /*40a0*/  FFMA.FTZ R121, R121, R88, -R66 ;  /* 0x0000005879797223 */ /* 0x000fc20000010842 */
[----:B------:R-:W1:Y:S01]  /*40b0*/  MUFU.EX2 R5, R5 ;  /* 0x0000000500057308 */ /* 0x000e620000000800 */
[----:B---3--:R-:W-:-:S01]  /*40c0*/  FFMA.FTZ R15, R61, R88, -R66 ;  /* 0x000000583d0f7223 */ /* 0x008fc20000010842 */
[-CC-:B------:R-:W-:Y:S01]  /*40d0*/  FFMA.FTZ R123, R123, R88.reuse, -R66.reuse ;  /* 0x000000587b7b7223 */ /* 0x180fe20000010842 */
[----:B------:R-:W-:-:S01]  /*40e0*/  FFMA.FTZ R125, R125, R88, -R66 ;  /* 0x000000587d7d7223 */ /* 0x000fc20000010842 */
[-CC-:B------:R-:W-:Y:S01]  /*40f0*/  FFMA.FTZ R127, R127, R88.reuse, -R66.reuse ;  /* 0x000000587f7f7223 */ /* 0x180fe20000010842 */
[----:B------:R-:W-:-:S01]  /*4100*/  FFMA.FTZ R129, R129, R88, -R66 ;  /* 0x0000005881817223 */ /* 0x000fc20000010842 */
[----:B------:R-:W-:Y:S01]  /*4110*/  MOV R77, R87 ;  /* 0x00000057004d7202 */ /* 0x000fe20000000f00 */
[--C-:B------:R-:W-:Y:S01]  /*4120*/  IMAD.MOV.U32 R61, RZ, RZ, R87.reuse ;  /* 0x000000ffff3d7224 */ /* 0x100fe200078e0057 */
[----:B------:R-:W3:Y:S01]  /*4130*/  MUFU.EX2 R54, R54 ;  /* 0x0000003600367308 */ /* 0x000ee20000000800 */
[----:B------:R-:W-:-:S02]  /*4140*/  IMAD.MOV.U32 R57, RZ, RZ, R87 ;  /* 0x000000ffff397224 */ /* 0x000fc400078e0057 */
[--C-:B------:R-:W-:Y:S02]  /*4150*/  IMAD.MOV.U32 R53, RZ, RZ, R87.reuse ;  /* 0x000000ffff357224 */ /* 0x100fe400078e0057 */
[--C-:B------:R-:W-:Y:S02]  /*4160*/  IMAD.MOV.U32 R51, RZ, RZ, R87.reuse ;  /* 0x000000ffff337224 */ /* 0x100fe400078e0057 */
[--C-:B------:R-:W-:Y:S01]  /*4170*/  IMAD.MOV.U32 R47, RZ, RZ, R87.reuse ;  /* 0x000000ffff2f7224 */ /* 0x100fe200078e0057 */
[----:B------:R0:W-:Y:S01]  /*4180*/  MUFU.EX2 R70, R27 ;  /* 0x0000001b00467308 */ /* 0x0001e20000000800 */
[----:B------:R-:W-:-:S07]  /*4190*/  IMAD.MOV.U32 R39, RZ, RZ, R87 ;  /* 0x000000ffff277224 */ /* 0x000fce00078e0057 */
[----:B------:R5:W3:Y:S01]  /*41a0*/  MUFU.EX2 R25, R13 ;  /* 0x0000000d00197308 */ /* 0x000ae20000000800 */
[----:B0-----:R-:W-:-:S04]  /*41b0*/  FADD.FTZ R27, R11, R52 ;  /* 0x000000340b1b7221 */ /* 0x001fc80000010000 */
[----:B--2---:R-:W-:Y:S01]  /*41c0*/  FADD.FTZ R80, R68, R27 ;  /* 0x0000001b44507221 */ /* 0x004fe20000010000 */
[----:B------:R-:W-:-:S01]  /*41d0*/  FADD.FTZ R27, R33, R82 ;  /* 0x00000052211b7221 */ /* 0x000fc20000010000 */
[----:B------:R-:W-:Y:S01]  /*41e0*/  F2FP.SATFINITE.E4M3.F32.PACK_AB_MERGE_C R33, R33, R8, RZ ;  /* 0x000000082121723e */ /* 0x000fe200048070ff */
[----:B------:R-:W0:Y:S01]  /*41f0*/  MUFU.EX2 R7, R7 ;  /* 0x0000000700077308 */ /* 0x000e220000000800 */
[----:B----4-:R-:W-:-:S01]  /*4200*/  FADD.FTZ R80, R139, R80 ;  /* 0x000000508b507221 */ /* 0x010fc20000010000 */
[----:B------:R-:W-:Y:S01]  /*4210*/  FADD.FTZ R82, R10, R27 ;  /* 0x0000001b0a527221 */ /* 0x000fe20000010000 */
[----:B-----5:R-:W-:-:S01]  /*4220*/  FFMA.FTZ R13, R43, R88, -R66 ;  /* 0x000000582b0d7223 */ /* 0x020fc20000010842 */
[----:B------:R-:W-:Y:S01]  /*4230*/  F2FP.SATFINITE.E4M3.F32.PACK_AB_MERGE_C R169, R29, R6, R33 ;  /* 0x000000061da9723e */ /* 0x000fe20004807021 */
[----:B-1----:R-:W-:-:S01]  /*4240*/  FADD.FTZ R27, R5, R80 ;  /* 0x00000050051b7221 */ /* 0x002fc20000010000 */
[----:B------:R-:W-:Y:S01]  /*4250*/  FADD.FTZ R31, R37, R82 ;  /* 0x00000052251f7221 */ /* 0x000fe20000010000 */
[----:B------:R-:W-:Y:S01]  /*4260*/  F2FP.SATFINITE.E4M3.F32.PACK_AB_MERGE_C R68, R139, R68, RZ ;  /* 0x000000448b44723e */ /* 0x000fe200048070ff */
[----:B------:R-:W1:Y:S01]  /*4270*/  MUFU.EX2 R56, R56 ;  /* 0x0000003800387308 */ /* 0x000e620000000800 */
[----:B---3--:R-:W-:-:S01]  /*4280*/  FADD.FTZ R4, R54, R27 ;  /* 0x0000001b36047221 */ /* 0x008fc20000010000 */
[----:B------:R-:W-:Y:S01]  /*4290*/  FADD.FTZ R80, R12, R31 ;  /* 0x0000001f0c507221 */ /* 0x000fe20000010000 */
[----:B------:R-:W-:Y:S01]  /*42a0*/  F2FP.SATFINITE.E4M3.F32.PACK_AB_MERGE_C R168, R52, R11, R68 ;  /* 0x0000000b34a8723e */ /* 0x000fe20004807044 */
[----:B------:R-:W-:Y:S01]  /*42b0*/  FFMA.FTZ R66, R131, R88, -R66 ;  /* 0x0000005883427223 */ /* 0x000fe20000010842 */
[----:B------:R-:W-:-:S01]  /*42c0*/  FADD.FTZ R27, R25, R4 ;  /* 0x00000004191b7221 */ /* 0x000fc20000010000 */
[C---:B------:R-:W-:Y:S01]  /*42d0*/  FADD.FTZ R31, R71.reuse, R80 ;  /* 0x00000050471f7221 */ /* 0x040fe20000010000 */
[----:B------:R-:W-:Y:S01]  /*42e0*/  F2FP.SATFINITE.E4M3.F32.PACK_AB_MERGE_C R71, R71, R12, RZ ;  /* 0x0000000c4747723e */ /* 0x000fe200048070ff */
[----:B------:R-:W2:Y:S01]  /*42f0*/  MUFU.EX2 R35, R35 ;  /* 0x0000002300237308 */ /* 0x000ea20000000800 */
[----:B------:R-:W-:-:S01]  /*4300*/  FADD.FTZ R80, R70, R27 ;  /* 0x0000001b46507221 */ /* 0x000fc20000010000 */
[----:B------:R-:W-:Y:S01]  /*4310*/  FADD.FTZ R82, R14, R31 ;  /* 0x0000001f0e527221 */ /* 0x000fe20000010000 */
[----:B------:R-:W-:Y:S01]  /*4320*/  F2FP.SATFINITE.E4M3.F32.PACK_AB_MERGE_C R70, R70, R25, RZ ;  /* 0x000000194646723e */ /* 0x000fe200048070ff */
[----:B------:R-:W-:-:S02]  /*4330*/  IMAD.MOV.U32 R68, RZ, RZ, R87 ;  /* 0x000000ffff447224 */ /* 0x000fc400078e0057 */
[----:B0-----:R-:W-:-:S01]  /*4340*/  FADD.FTZ R27, R7, R80 ;  /* 0x00000050071b7221 */ /* 0x001fc20000010000 */
[----:B------:R-:W-:Y:S01]  /*4350*/  FADD.FTZ R31, R85, R82 ;  /* 0x00000052551f7221 */ /* 0x000fe20000010000 */
[----:B------:R-:W-:Y:S01]  /*4360*/  F2FP.SATFINITE.E4M3.F32.PACK_AB_MERGE_C R171, R37, R10, R71 ;  /* 0x0000000a25ab723e */ /* 0x000fe20004807047 */
[----:B------:R0:W3:Y:S01]  /*4370*/  MUFU.EX2 R72, R73 ;  /* 0x0000004900487308 */ /* 0x0000e20000000800 */
[----:B-1----:R-:W-:-:S01]  /*4380*/  FADD.FTZ R80, R56, R27 ;  /* 0x0000001b38507221 */ /* 0x002fc20000010000 */
[----:B------:R-:W-:Y:S01]  /*4390*/  FADD.FTZ R82, R20, R31 ;  /* 0x0000001f14527221 */ /* 0x000fe20000010000 */
[----:B------:R-:W-:Y:S01]  /*43a0*/  F2FP.SATFINITE.E4M3.F32.PACK_AB_MERGE_C R170, R54, R5, R70 ;  /* 0x0000000536aa723e */ /* 0x000fe20004807046 */
[----:B------:R-:W-:Y:S01]  /*43b0*/  IMAD.MOV.U32 R71, RZ, RZ, R87 ;  /* 0x000000ffff477224 */ /* 0x000fe200078e0057 */
[----:B------:R-:W-:Y:S01]  /*43c0*/  MOV R70, R87 ;  /* 0x0000005700467202 */ /* 0x000fe20000000f00 */
[C---:B------:R-:W-:Y:S01]  /*43d0*/  FADD.FTZ R31, R103.reuse, R82 ;  /* 0x00000052671f7221 */ /* 0x040fe20000010000 */
[----:B------:R-:W-:Y:S01]  /*43e0*/  F2FP.SATFINITE.E4M3.F32.PACK_AB_MERGE_C R103, R103, R20, RZ ;  /* 0x000000146767723e */ /* 0x000fe200048070ff */
[----:B------:R-:W1:Y:S01]  /*43f0*/  MUFU.EX2 R9, R9 ;  /* 0x0000000900097308 */ /* 0x000e620000000800 */
[----:B--2---:R-:W-:-:S01]  /*4400*/  FADD.FTZ R27, R35, R80 ;  /* 0x00000050231b7221 */ /* 0x004fc20000010000 */
[----:B------:R-:W-:Y:S01]  /*4410*/  FADD.FTZ R84, R24, R31 ;  /* 0x0000001f18547221 */ /* 0x000fe20000010000 */
[----:B------:R-:W-:Y:S01]  /*4420*/  F2FP.SATFINITE.E4M3.F32.PACK_AB_MERGE_C R173, R85, R14, R103 ;  /* 0x0000000e55ad723e */ /* 0x000fe20004807067 */
[----:B------:R-:W-:-:S02]  /*4430*/  IMAD.MOV.U32 R85, RZ, RZ, R87 ;  /* 0x000000ffff557224 */ /* 0x000fc400078e0057 */
[----:B------:R-:W-:-:S01]  /*4440*/  FADD.FTZ R31, R111, R84 ;  /* 0x000000546f1f7221 */ /* 0x000fc20000010000 */
[----:B0-----:R-:W-:Y:S01]  /*4450*/  IMAD.MOV.U32 R73, RZ, RZ, R87 ;  /* 0x000000ffff497224 */ /* 0x001fe200078e0057 */
[----:B------:R-:W0:Y:S01]  /*4460*/  MUFU.EX2 R58, R58 ;  /* 0x0000003a003a7308 */ /* 0x000e220000000800 */
[----:B---3--:R-:W-:-:S01]  /*4470*/  FADD.FTZ R82, R72, R27 ;  /* 0x0000001b48527221 */ /* 0x008fc20000010000 */
[----:B------:R-:W-:Y:S01]  /*4480*/  FADD.FTZ R84, R26, R31 ;  /* 0x0000001f1a547221 */ /* 0x000fe20000010000 */
[----:B------:R-:W-:Y:S01]  /*4490*/  F2FP.SATFINITE.E4M3.F32.PACK_AB_MERGE_C R35, R72, R35, RZ ;  /* 0x000000234823723e */ /* 0x000fe200048070ff */
[----:B------:R-:W-:Y:S02]  /*44a0*/  IMAD.MOV.U32 R72, RZ, RZ, R87 ;  /* 0x000000ffff487224 */ /* 0x000fe400078e0057 */
[----:B------:R-:W-:-:S01]  /*44b0*/  FADD.FTZ R31, R113, R84 ;  /* 0x00000054711f7221 */ /* 0x000fc20000010000 */
[----:B------:R-:W-:Y:S01]  /*44c0*/  F2FP.SATFINITE.E4M3.F32.PACK_AB_MERGE_C R113, R113, R26, RZ ;  /* 0x0000001a7171723e */ /* 0x000fe200048070ff */
[----:B------:R-:W2:Y:S01]  /*44d0*/  MUFU.EX2 R41, R41 ;  /* 0x0000002900297308 */ /* 0x000ea20000000800 */
[----:B-1----:R-:W-:-:S01]  /*44e0*/  FADD.FTZ R27, R9, R82 ;  /* 0x00000052091b7221 */ /* 0x002fc20000010000 */
[----:B------:R-:W-:Y:S01]  /*44f0*/  F2FP.SATFINITE.E4M3.F32.PACK_AB_MERGE_C R172, R56, R7, R35 ;  /* 0x0000000738ac723e */ /* 0x000fe20004807023 */
[----:B------:R-:W-:Y:S01]  /*4500*/  IMAD.MOV.U32 R54, RZ, RZ, R87 ;  /* 0x000000ffff367224 */ /* 0x000fe200078e0057 */
[----:B------:R-:W-:Y:S01]  /*4510*/  F2FP.SATFINITE.E4M3.F32.PACK_AB_MERGE_C R175, R111, R24, R113 ;  /* 0x000000186faf723e */ /* 0x000fe20004807071 */
[--C-:B------:R-:W-:Y:S01]  /*4520*/  IMAD.MOV.U32 R52, RZ, RZ, R87.reuse ;  /* 0x000000ffff347224 */ /* 0x100fe200078e0057 */
[----:B------:R-:W-:Y:S01]  /*4530*/  MOV R84, R87 ;  /* 0x0000005700547202 */ /* 0x000fe20000000f00 */
[----:B------:R-:W-:Y:S01]  /*4540*/  IMAD.MOV.U32 R43, RZ, RZ, R87 ;  /* 0x000000ffff2b7224 */ /* 0x000fe200078e0057 */
[----:B------:R1:W3:Y:S01]  /*4550*/  MUFU.EX2 R74, R81 ;  /* 0x00000051004a7308 */ /* 0x0002e20000000800 */
[----:B0-----:R-:W-:-:S01]  /*4560*/  FADD.FTZ R82, R58, R27 ;  /* 0x0000001b3a527221 */ /* 0x001fc20000010000 */
[-C--:B------:R-:W-:Y:S01]  /*4570*/  MOV R56, R87.reuse ;  /* 0x0000005700387202 */ /* 0x080fe20000000f00 */
[--C-:B------:R-:W-:Y:S01]  /*4580*/  IMAD.MOV.U32 R37, RZ, RZ, R87.reuse ;  /* 0x000000ffff257224 */ /* 0x100fe200078e0057 */
[----:B------:R-:W-:Y:S01]  /*4590*/  MOV R35, R87 ;  /* 0x0000005700237202 */ /* 0x000fe20000000f00 */
[----:B------:R-:W-:-:S02]  /*45a0*/  IMAD.MOV.U32 R33, RZ, RZ, R87 ;  /* 0x000000ffff217224 */ /* 0x000fc400078e0057 */
[----:B------:R-:W-:Y:S01]  /*45b0*/  IMAD.MOV.U32 R29, RZ, RZ, R87 ;  /* 0x000000ffff1d7224 */ /* 0x000fe200078e0057 */
[----:B------:R-:W0:Y:S01]  /*45c0*/  MUFU.EX2 R13, R13 ;  /* 0x0000000d000d7308 */ /* 0x000e220000000800 */
[----:B--2---:R-:W-:-:S01]  /*45d0*/  FADD.FTZ R27, R41, R82 ;  /* 0x00000052291b7221 */ /* 0x004fc20000010000 */
[----:B------:R-:W-:Y:S01]  /*45e0*/  FADD.FTZ R82, R28, R31 ;  /* 0x0000001f1c527221 */ /* 0x000fe20000010000 */
[--C-:B-1----:R-:W-:Y:S02]  /*45f0*/  IMAD.MOV.U32 R81, RZ, RZ, R87.reuse ;  /* 0x000000ffff517224 */ /* 0x102fe400078e0057 */
[----:B------:R-:W-:Y:S02]  /*4600*/  IMAD.MOV.U32 R24, RZ, RZ, R87 ;  /* 0x000000ffff187224 */ /* 0x000fe400078e0057 */
[----:B------:R-:W-:-:S01]  /*4610*/  FADD.FTZ R31, R115, R82 ;  /* 0x00000052731f7221 */ /* 0x000fc20000010000 */
[----:B------:R-:W-:Y:S01]  /*4620*/  IMAD.MOV.U32 R82, RZ, RZ, R87 ;  /* 0x000000ffff527224 */ /* 0x000fe200078e0057 */
[----:B------:R-:W1:Y:S01]  /*4630*/  MUFU.EX2 R60, R60 ;  /* 0x0000003c003c7308 */ /* 0x000e620000000800 */
[----:B---3--:R-:W-:-:S01]  /*4640*/  FADD.FTZ R12, R74, R27 ;  /* 0x0000001b4a0c7221 */ /* 0x008fc20000010000 */
[----:B------:R-:W-:Y:S01]  /*4650*/  FADD.FTZ R20, R32, R31 ;  /* 0x0000001f20147221 */ /* 0x000fe20000010000 */
[C---:B------:R-:W-:Y:S01]  /*4660*/  F2FP.SATFINITE.E4M3.F32.PACK_AB_MERGE_C R32, R117.reuse, R32, RZ ;  /* 0x000000207520723e */ /* 0x040fe200048070ff */
[----:B------:R-:W-:Y:S01]  /*4670*/  IMAD.MOV.U32 R31, RZ, RZ, R87 ;  /* 0x000000ffff1f7224 */ /* 0x000fe200078e0057 */
[----:B------:R-:W-:Y:S01]  /*4680*/  F2FP.SATFINITE.E4M3.F32.PACK_AB_MERGE_C R41, R74, R41, RZ ;  /* 0x000000294a29723e */ /* 0x000fe200048070ff */
[----:B------:R-:W-:Y:S01]  /*4690*/  FADD.FTZ R117, R117, R20 ;  /* 0x0000001475757221 */ /* 0x000fe20000010000 */
[----:B------:R-:W-:Y:S01]  /*46a0*/  F2FP.SATFINITE.E4M3.F32.PACK_AB_MERGE_C R177, R115, R28, R32 ;  /* 0x0000001c73b1723e */ /* 0x000fe20004807020 */
[----:B------:R-:W2:Y:S01]  /*46b0*/  MUFU.EX2 R45, R45 ;  /* 0x0000002d002d7308 */ /* 0x000ea20000000800 */
[----:B0-----:R-:W-:-:S01]  /*46c0*/  FADD.FTZ R27, R13, R12 ;  /* 0x0000000c0d1b7221 */ /* 0x001fc20000010000 */
[----:B------:R-:W-:Y:S01]  /*46d0*/  FADD.FTZ R26, R36, R117 ;  /* 0x00000075241a7221 */ /* 0x000fe20000010000 */
[----:B------:R-:W-:Y:S01]  /*46e0*/  F2FP.SATFINITE.E4M3.F32.PACK_AB_MERGE_C R174, R58, R9, R41 ;  /* 0x000000093aae723e */ /* 0x000fe20004807029 */
[--C-:B------:R-:W-:Y:S01]  /*46f0*/  IMAD.MOV.U32 R74, RZ, RZ, R87.reuse ;  /* 0x000000ffff4a7224 */ /* 0x100fe200078e0057 */
[----:B------:R-:W-:Y:S01]  /*4700*/  MOV R28, R87 ;  /* 0x00000057001c7202 */ /* 0x000fe20000000f00 */
[----:B------:R-:W-:-:S02]  /*4710*/  IMAD.MOV.U32 R58, RZ, RZ, R87 ;  /* 0x000000ffff3a7224 */ /* 0x000fc400078e0057 */
[----:B------:R0:W3:Y:S01]  /*4720*/  MUFU.EX2 R76, R59 ;  /* 0x0000003b004c7308 */ /* 0x0000e20000000800 */
[----:B-1----:R-:W-:-:S01]  /*4730*/  FADD.FTZ R12, R60, R27 ;  /* 0x0000001b3c0c7221 */ /* 0x002fc20000010000 */
[----:B------:R-:W-:Y:S01]  /*4740*/  FADD.FTZ R27, R119, R26 ;  /* 0x0000001a771b7221 */ /* 0x000fe20000010000 */
[--C-:B------:R-:W-:Y:S02]  /*4750*/  IMAD.MOV.U32 R41, RZ, RZ, R87.reuse ;  /* 0x000000ffff297224 */ /* 0x100fe400078e0057 */
[--C-:B------:R-:W-:Y:S02]  /*4760*/  IMAD.MOV.U32 R32, RZ, RZ, R87.reuse ;  /* 0x000000ffff207224 */ /* 0x100fe400078e0057 */
[----:B------:R-:W-:Y:S01]  /*4770*/  IMAD.MOV.U32 R26, RZ, RZ, R87 ;  /* 0x000000ffff1a7224 */ /* 0x000fe200078e0057 */
[----:B------:R-:W1:Y:S01]  /*4780*/  MUFU.EX2 R15, R15 ;  /* 0x0000000f000f7308 */ /* 0x000e620000000800 */
[----:B--2---:R-:W-:-:S01]  /*4790*/  FADD.FTZ R25, R45, R12 ;  /* 0x0000000c2d197221 */ /* 0x004fc20000010000 */
[----:B0-----:R-:W-:-:S06]  /*47a0*/  IMAD.MOV.U32 R59, RZ, RZ, R87 ;  /* 0x000000ffff3b7224 */ /* 0x001fcc00078e0057 */
[----:B------:R-:W0:Y:S01]  /*47b0*/  MUFU.EX2 R62, R62 ;  /* 0x0000003e003e7308 */ /* 0x000e220000000800 */
[----:B---3--:R-:W-:-:S01]  /*47c0*/  FADD.FTZ R20, R76, R25 ;  /* 0x000000194c147221 */ /* 0x008fc20000010000 */
[----:B------:R-:W-:Y:S01]  /*47d0*/  F2FP.SATFINITE.E4M3.F32.PACK_AB_MERGE_C R45, R76, R45, RZ ;  /* 0x0000002d4c2d723e */ /* 0x000fe200048070ff */
[----:B------:R-:W-:-:S03]  /*47e0*/  IMAD.MOV.U32 R76, RZ, RZ, R87 ;  /* 0x000000ffff4c7224 */ /* 0x000fc600078e0057 */
[----:B------:R-:W-:Y:S01]  /*47f0*/  F2FP.SATFINITE.E4M3.F32.PACK_AB_MERGE_C R176, R60, R13, R45 ;  /* 0x0000000d3cb0723e */ /* 0x000fe2000480702d */
[----:B------:R-:W-:Y:S01]  /*4800*/  IMAD.MOV.U32 R60, RZ, RZ, R87 ;  /* 0x000000ffff3c7224 */ /* 0x000fe200078e0057 */
[----:B------:R-:W2:Y:S01]  /*4810*/  MUFU.EX2 R49, R49 ;  /* 0x0000003100317308 */ /* 0x000ea20000000800 */
[----:B-1----:R-:W-:-:S01]  /*4820*/  FADD.FTZ R25, R15, R20 ;  /* 0x000000140f197221 */ /* 0x002fc20000010000 */
[----:B------:R-:W-:Y:S01]  /*4830*/  FADD.FTZ R20, R30, R27 ;  /* 0x0000001b1e147221 */ /* 0x000fe20000010000 */
[C---:B------:R-:W-:Y:S01]  /*4840*/  F2FP.SATFINITE.E4M3.F32.PACK_AB_MERGE_C R30, R97.reuse, R30, RZ ;  /* 0x0000001e611e723e */ /* 0x040fe200048070ff */
[----:B------:R-:W-:Y:S02]  /*4850*/  IMAD.MOV.U32 R45, RZ, RZ, R87 ;  /* 0x000000ffff2d7224 */ /* 0x000fe400078e0057 */
[----:B------:R-:W-:-:S01]  /*4860*/  FADD.FTZ R97, R97, R20 ;  /* 0x0000001461617221 */ /* 0x000fc20000010000 */
[----:B------:R-:W-:Y:S01]  /*4870*/  F2FP.SATFINITE.E4M3.F32.PACK_AB_MERGE_C R179, R119, R36, R30 ;  /* 0x0000002477b3723e */ /* 0x000fe2000480701e */
[----:B------:R1:W3:Y:S01]  /*4880*/  MUFU.EX2 R78, R63 ;  /* 0x0000003f004e7308 */ /* 0x0002e20000000800 */
[----:B0-----:R-:W-:-:S01]  /*4890*/  FADD.FTZ R6, R62, R25 ;  /* 0x000000193e067221 */ /* 0x001fc20000010000 */
[----:B------:R-:W-:Y:S01]  /*48a0*/  FADD.FTZ R10, R38, R97 ;  /* 0x00000061260a7221 */ /* 0x000fe20000010000 */
[----:B------:R-:W-:-:S02]  /*48b0*/  IMAD.MOV.U32 R36, RZ, RZ, R87 ;  /* 0x000000ffff247224 */ /* 0x000fc400078e0057 */
[----:B------:R-:W-:Y:S02]  /*48c0*/  IMAD.MOV.U32 R30, RZ, RZ, R87 ;  /* 0x000000ffff1e7224 */ /* 0x000fe400078e0057 */
[----:B------:R-:W-:-:S01]  /*48d0*/  FADD.FTZ R27, R79, R10 ;  /* 0x0000000a4f1b7221 */ /* 0x000fc20000010000 */
[----:B------:R-:W0:Y:S01]  /*48e0*/  MUFU.EX2 R21, R21 ;  /* 0x0000001500157308 */ /* 0x000e220000000800 */
[----:B--2---:R-:W-:-:S02]  /*48f0*/  FADD.FTZ R25, R49, R6 ;  /* 0x0000000631197221 */ /* 0x004fc40000010000 */
[----:B------:R-:W-:Y:S01]  /*4900*/  FADD.FTZ R14, R46, R27 ;  /* 0x0000001b2e0e7221 */ /* 0x000fe20000010000 */
[----:B-1----:R-:W-:-:S04]  /*4910*/  MOV R63, R87 ;  /* 0x00000057003f7202 */ /* 0x002fc80000000f00 */
        /* <DEDUP_REMOVED lines=11> */
[----:B------:R1:W3:Y:S01]  /*49d0*/  MUFU.EX2 R4, R65 ;  /* 0x0000004100047308 */ /* 0x0002e20000000800 */
[----:B--2---:R-:W-:-:S07]  /*49e0*/  FADD.FTZ R25, R55, R10 ;  /* 0x0000000a37197221 */ /* 0x004fce0000010000 */
[----:B------:R-:W2:Y:S01]  /*49f0*/  MUFU.EX2 R34, R34 ;  /* 0x0000002200227308 */ /* 0x000ea20000000800 */
[C---:B0-----:R-:W-:Y:S01]  /*4a00*/  F2FP.SATFINITE.E4M3.F32.PACK_AB_MERGE_C R46, R83.reuse, R46, RZ ;  /* 0x0000002e532e723e */ /* 0x041fe200048070ff */
[----:B------:R-:W-:Y:S01]  /*4a10*/  FADD.FTZ R83, R83, R14 ;  /* 0x0000000e53537221 */ /* 0x000fe20000010000 */
[--C-:B-1----:R-:W-:Y:S02]  /*4a20*/  IMAD.MOV.U32 R65, RZ, RZ, R87.reuse ;  /* 0x000000ffff417224 */ /* 0x102fe400078e0057 */
[----:B------:R-:W-:Y:S01]  /*4a30*/  F2FP.SATFINITE.E4M3.F32.PACK_AB_MERGE_C R181, R79, R38, R46 ;  /* 0x000000264fb5723e */ /* 0x000fe2000480702e */
[----:B------:R-:W-:Y:S02]  /*4a40*/  IMAD.MOV.U32 R79, RZ, RZ, R87 ;  /* 0x000000ffff4f7224 */ /* 0x000fe400078e0057 */
[----:B------:R-:W0:Y:S01]  /*4a50*/  MUFU.EX2 R67, R67 ;  /* 0x0000004300437308 */ /* 0x000e220000000800 */
[----:B---3--:R-:W-:-:S01]  /*4a60*/  FADD.FTZ R10, R4, R25 ;  /* 0x00000019040a7221 */ /* 0x008fc20000010000 */
[----:B------:R-:W-:Y:S01]  /*4a70*/  F2FP.SATFINITE.E4M3.F32.PACK_AB_MERGE_C R55, R4, R55, RZ ;  /* 0x000000370437723e */ /* 0x000fe200048070ff */
[----:B------:R-:W-:-:S02]  /*4a80*/  IMAD.MOV.U32 R46, RZ, RZ, R87 ;  /* 0x000000ffff2e7224 */ /* 0x000fc400078e0057 */
[----:B------:R-:W-:Y:S01]  /*4a90*/  IMAD.MOV.U32 R38, RZ, RZ, R87 ;  /* 0x000000ffff267224 */ /* 0x000fe200078e0057 */
[----:B------:R-:W-:Y:S01]  /*4aa0*/  F2FP.SATFINITE.E4M3.F32.PACK_AB_MERGE_C R180, R64, R21, R55 ;  /* 0x0000001540b4723e */ /* 0x000fe20004807037 */
[----:B------:R-:W-:Y:S01]  /*4ab0*/  IMAD.MOV.U32 R64, RZ, RZ, R87 ;  /* 0x000000ffff407224 */ /* 0x000fe200078e0057 */
[----:B------:R-:W1:Y:S01]  /*4ac0*/  MUFU.EX2 R95, R95 ;  /* 0x0000005f005f7308 */ /* 0x000e620000000800 */
[----:B--2---:R-:W-:-:S01]  /*4ad0*/  FADD.FTZ R14, R34, R83 ;  /* 0x00000053220e7221 */ /* 0x004fc20000010000 */
[--C-:B------:R-:W-:Y:S02]  /*4ae0*/  IMAD.MOV.U32 R83, RZ, RZ, R87.reuse ;  /* 0x000000ffff537224 */ /* 0x100fe400078e0057 */
[----:B------:R-:W-:-:S04]  /*4af0*/  IMAD.MOV.U32 R55, RZ, RZ, R87 ;  /* 0x000000ffff377224 */ /* 0x000fc800078e0057 */
[----:B------:R2:W3:Y:S01]  /*4b00*/  MUFU.EX2 R80, R69 ;  /* 0x0000004500507308 */ /* 0x0004e20000000800 */
[----:B0-----:R-:W-:-:S07]  /*4b10*/  FADD.FTZ R25, R67, R10 ;  /* 0x0000000a43197221 */ /* 0x001fce0000010000 */
[----:B------:R-:W-:Y:S01]  /*4b20*/  MUFU.EX2 R40, R40 ;  /* 0x0000002800287308 */ /* 0x000fe20000000800 */
[----:B-1----:R-:W-:-:S01]  /*4b30*/  FADD.FTZ R27, R95, R14 ;  /* 0x0000000e5f1b7221 */ /* 0x002fc20000010000 */
[----:B--2---:R-:W-:-:S06]  /*4b40*/  IMAD.MOV.U32 R69, RZ, RZ, R87 ;  /* 0x000000ffff457224 */ /* 0x004fcc00078e0057 */
[----:B------:R-:W0:Y:S01]  /*4b50*/  MUFU.EX2 R99, R99 ;  /* 0x0000006300637308 */ /* 0x000e220000000800 */
[----:B---3--:R-:W-:-:S01]  /*4b60*/  FADD.FTZ R10, R80, R25 ;  /* 0x00000019500a7221 */ /* 0x008fc20000010000 */
[----:B------:R-:W-:-:S06]  /*4b70*/  IMAD.MOV.U32 R25, RZ, RZ, R87 ;  /* 0x000000ffff197224 */ /* 0x000fcc00078e0057 */
[----:B------:R-:W1:Y:S08]  /*4b80*/  MUFU.EX2 R75, R75 ;  /* 0x0000004b004b7308 */ /* 0x000e700000000800 */
[----:B------:R-:W2:Y:S01]  /*4b90*/  MUFU.EX2 R8, R93 ;  /* 0x0000005d00087308 */ /* 0x000ea20000000800 */
[----:B0-----:R-:W-:Y:S01]  /*4ba0*/  F2FP.SATFINITE.E4M3.F32.PACK_AB_MERGE_C R20, R99, R40, RZ ;  /* 0x000000286314723e */ /* 0x001fe200048070ff */
[----:B------:R-:W-:Y:S01]  /*4bb0*/  FADD.FTZ R40, R40, R27 ;  /* 0x0000001b28287221 */ /* 0x000fe20000010000 */
[----:B------:R-:W-:-:S02]  /*4bc0*/  IMAD.MOV.U32 R27, RZ, RZ, R87 ;  /* 0x000000ffff1b7224 */ /* 0x000fc400078e0057 */
[----:B------:R-:W-:Y:S01]  /*4bd0*/  F2FP.SATFINITE.E4M3.F32.PACK_AB_MERGE_C R183, R95, R34, R20 ;  /* 0x000000225fb7723e */ /* 0x000fe20004807014 */
[----:B------:R-:W-:-:S01]  /*4be0*/  FADD.FTZ R99, R99, R40 ;  /* 0x0000002863637221 */ /* 0x000fc20000010000 */
[----:B------:R-:W-:Y:S01]  /*4bf0*/  IMAD.MOV.U32 R40, RZ, RZ, R87 ;  /* 0x000000ffff287224 */ /* 0x000fe200078e0057 */
[----:B------:R-:W0:Y:S01]  /*4c00*/  MUFU.EX2 R42, R42 ;  /* 0x0000002a002a7308 */ /* 0x000e220000000800 */
[----:B-1----:R-:W-:-:S01]  /*4c10*/  FADD.FTZ R11, R75, R10 ;  /* 0x0000000a4b0b7221 */ /* 0x002fc20000010000 */
[----:B------:R-:W-:-:S06]  /*4c20*/  IMAD.MOV.U32 R34, RZ, RZ, R87 ;  /* 0x000000ffff227224 */ /* 0x000fcc00078e0057 */
[----:B------:R-:W1:Y:S01]  /*4c30*/  MUFU.EX2 R101, R101 ;  /* 0x0000006500657308 */ /* 0x000e620000000800 */
[C---:B--2---:R-:W-:Y:S01]  /*4c40*/  F2FP.SATFINITE.E4M3.F32.PACK_AB_MERGE_C R75, R8.reuse, R75, RZ ;  /* 0x0000004b084b723e */ /* 0x044fe200048070ff */
[----:B------:R-:W-:-:S03]  /*4c50*/  FADD.FTZ R8, R8, R11 ;  /* 0x0000000b08087221 */ /* 0x000fc60000010000 */
[----:B------:R-:W-:Y:S01]  /*4c60*/  F2FP.SATFINITE.E4M3.F32.PACK_AB_MERGE_C R182, R80, R67, R75 ;  /* 0x0000004350b6723e */ /* 0x000fe2000480704b */
[----:B------:R-:W-:Y:S02]  /*4c70*/  IMAD.MOV.U32 R80, RZ, RZ, R87 ;  /* 0x000000ffff507224 */ /* 0x000fe400078e0057 */
[----:B------:R-:W2:Y:S01]  /*4c80*/  MUFU.EX2 R133, R133 ;  /* 0x0000008500857308 */ /* 0x000ea20000000800 */
[----:B0-----:R-:W-:-:S01]  /*4c90*/  FADD.FTZ R10, R42, R99 ;  /* 0x000000632a0a7221 */ /* 0x001fc20000010000 */
[--C-:B------:R-:W-:Y:S02]  /*4ca0*/  IMAD.MOV.U32 R75, RZ, RZ, R87.reuse ;  /* 0x000000ffff4b7224 */ /* 0x100fe400078e0057 */
[----:B------:R-:W-:-:S04]  /*4cb0*/  IMAD.MOV.U32 R67, RZ, RZ, R87 ;  /* 0x000000ffff437224 */ /* 0x000fc800078e0057 */
        /* <DEDUP_REMOVED lines=14> */
[----:B------:R-:W-:Y:S01]  /*4da0*/  IMAD.MOV.U32 R44, RZ, RZ, R87 ;  /* 0x000000ffff2c7224 */ /* 0x000fe200078e0057 */
[----:B------:R-:W-:Y:S01]  /*4db0*/  MOV R42, R87 ;  /* 0x00000057002a7202 */ /* 0x000fe20000000f00 */
[----:B------:R-:W0:Y:S01]  /*4dc0*/  MUFU.EX2 R125, R125 ;  /* 0x0000007d007d7308 */ /* 0x000e220000000800 */
[C---:B-1----:R-:W-:Y:S01]  /*4dd0*/  F2FP.SATFINITE.E4M3.F32.PACK_AB_MERGE_C R121, R6.reuse, R121, RZ ;  /* 0x000000790679723e */ /* 0x042fe200048070ff */
[----:B------:R-:W-:-:S03]  /*4de0*/  FADD.FTZ R6, R6, R5 ;  /* 0x0000000506067221 */ /* 0x000fc60000010000 */
        /* <DEDUP_REMOVED lines=17> */
[----:B------:R-:W-:Y:S01]  /*4f00*/  IMAD.MOV.U32 R48, RZ, RZ, R87 ;  /* 0x000000ffff307224 */ /* 0x000fe200078e0057 */
[C---:B--2---:R-:W-:Y:S02]  /*4f10*/  F2FP.SATFINITE.E4M3.F32.PACK_AB_MERGE_C R8, R66.reuse, R129, RZ ;  /* 0x000000814208723e */ /* 0x044fe400048070ff */
[----:B------:R-:W-:Y:S01]  /*4f20*/  FADD.FTZ R5, R66, R5 ;  /* 0x0000000542057221 */ /* 0x000fe20000010000 */
[----:B------:R-:W-:Y:S01]  /*4f30*/  IMAD.MOV.U32 R66, RZ, RZ, R87 ;  /* 0x000000ffff427224 */ /* 0x000fe200078e0057 */
[----:B------:R-:W-:Y:S01]  /*4f40*/  F2FP.SATFINITE.E4M3.F32.PACK_AB_MERGE_C R186, R4, R125, R8 ;  /* 0x0000007d04ba723e */ /* 0x000fe20004807008 */
[----:B------:R-:W-:Y:S06]  /*4f50*/  @!P1 BRA `(.L_x_245) ;  /* 0x0000003400709947 */ /* 0x000fec0003800000 */
[----:B------:R-:W-:Y:S01]  /*4f60*/  IMAD.MOV.U32 R6, RZ, RZ, R89 ;  /* 0x000000ffff067224 */ /* 0x000fe200078e0059 */
[----:B------:R-:W-:Y:S01]  /*4f70*/  CS2R R86, SRZ ;  /* 0x0000000000567805 */ /* 0x000fe2000001ff00 */
        /* <DEDUP_REMOVED lines=31> */
[----:B------:R-:W-:Y:S01]  /*5170*/  CS2R R24, SRZ ;  /* 0x0000000000187805 */ /* 0x000fe2000001ff00 */
[----:B------:R-:W-:Y:S01]  /*5180*/  UIADD3 UR48, UR48, -0x2, URZ ;  /* 0xfffffffe30307890 */ /* 0x000fe2000fffe03f */
[----:B------:R-:W-:Y:S01]  /*5190*/  UMOV UR29, UR36 ;  /* 0x00000024001d7c82 */ /* 0x000fe20008000000 */
[----:B------:R-:W-:-:S10]  /*51a0*/  UMOV UR28, UR37 ;  /* 0x00000025001c7c82 */ /* 0x000fd40008000000 */
.L_x_256:
[----:B------:R-:W-:Y:S01]  /*51b0*/  ISETP.NE.AND P2, PT, RZ, UR43, PT ;  /* 0x0000002bff007c0c */ /* 0x000fe2000bf45270 */
[----:B------:R-:W-:-:S04]  /*51c0*/  UISETP.NE.AND UP0, UPT, UR28, 0x1, UPT ;  /* 0x000000011c00788c */ /* 0x000fc8000bf05270 */
[----:B------:R-:W-:-:S04]  /*51d0*/  USEL UR36, URZ, 0x1, UP0 ;  /* 0x000000013f247887 */ /* 0x000fc80008000000 */
[----:B------:R-:W-:-:S04]  /*51e0*/  ULOP3.LUT UR36, UR29, UR36, URZ, 0x3c, !UPT ;  /* 0x000000241d247292 */ /* 0x000fc8000f8e3c3f */
[----:B------:R-:W-:Y:S08]  /*51f0*/  @P2 BRA `(.L_x_246) ;  /* 0x0000000000442947 */ /* 0x000ff00003800000 */
[----:B------:R-:W-:Y:S05]  /*5200*/  @!P0 BRA `(.L_x_247) ;  /* 0x0000000000048947 */ /* 0x000fea0003800000 */
[----:B------:R-:W-:Y:S01]  /*5210*/  BPT.TRAP 0x1 ;  /* 0x000000040000795c */ /* 0x000fe20000300000 */
.L_x_247:
[----:B------:R-:W0:Y:S01]  /*5220*/  S2UR UR10, SR_CgaCtaId ;  /* 0x00000000000a79c3 */ /* 0x000e220000008800 */
[----:B------:R-:W-:Y:S01]  /*5230*/  UIADD3 UR6, UR28, 0x1, URZ ;  /* 0x000000011c067890 */ /* 0x000fe2000fffe03f */
[----:B------:R-:W-:Y:S01]  /*5240*/  MOV R8, UR36 ;  /* 0x0000002400087c02 */ /* 0x000fe20008000f00 */
[----:B------:R-:W-:Y:S02]  /*5250*/  UMOV UR7, 0x400 ;  /* 0x0000040000077882 */ /* 0x000fe40000000000 */
[----:B------:R-:W-:Y:S01]  /*5260*/  UISETP.NE.AND UP0, UPT, UR6, 0x2, UPT ;  /* 0x000000020600788c */ /* 0x000fe2000bf05270 */
[----:B------:R-:W-:-:S03]  /*5270*/  SHF.L.U32 R8, R8, 0x1f, RZ ;  /* 0x0000001f08087819 */ /* 0x000fc600000006ff */
[----:B------:R-:W-:Y:S02]  /*5280*/  USEL UR6, UR6, URZ, UP0 ;  /* 0x0000003f06067287 */ /* 0x000fe40008000000 */
[----:B0-----:R-:W-:-:S04]  /*5290*/  ULEA UR7, UR10, UR7, 0x18 ;  /* 0x000000070a077291 */ /* 0x001fc8000f8ec03f */
[----:B------:R-:W-:-:S09]  /*52a0*/  ULEA UR6, UR6, UR7, 0x3 ;  /* 0x0000000706067291 */ /* 0x000fd2000f8e183f */
[----:B------:R0:W1:Y:S01]  /*52b0*/  SYNCS.PHASECHK.TRANS64.TRYWAIT P1, [UR6+0x22830], R8 ;  /* 0x02283008ff0075a7 */ /* 0x0000620008020146 */
[----:B------:R-:W-:Y:S05]  /*52c0*/  @!P0 BRA `(.L_x_248) ;  /* 0x0000000000048947 */ /* 0x000fea0003800000 */
[----:B------:R-:W-:Y:S01]  /*52d0*/  BPT.TRAP 0x1 ;  /* 0x000000040000795c */ /* 0x000fe20000300000 */
.L_x_248:
[----:B-1----:R-:W-:Y:S05]  /*52e0*/  @P1 BRA `(.L_x_246) ;  /* 0x0000000000081947 */ /* 0x002fea0003800000 */
[----:B------:R-:W1:Y:S02]  /*52f0*/  SYNCS.PHASECHK.TRANS64.TRYWAIT P1, [UR6+0x22830], R8 ;  /* 0x02283008ff0075a7 */ /* 0x000e640008020146 */
[----:B-1----:R-:W-:Y:S05]  /*5300*/  @!P1 BRA `(.L_x_249) ;  /* 0x000000cc00a89947 */ /* 0x002fea0003800000 */
.L_x_246:
        /* <DEDUP_REMOVED lines=130> */
.L_x_251:
[----:B------:R-:W0:Y:S01]  /*5b30*/  S2UR UR7, SR_CgaCtaId ;  /* 0x00000000000779c3 */ /* 0x000e220000008800 */
[----:B------:R-:W-:Y:S01]  /*5b40*/  UMOV UR6, 0x400 ;  /* 0x0000040000067882 */ /* 0x000fe20000000000 */
[----:B------:R-:W-:-:S05]  /*5b50*/  IMAD.U32 R8, RZ, RZ, UR29 ;  /* 0x0000001dff087e24 */ /* 0x000fca000f8e00ff */
[----:B------:R-:W-:Y:S01]  /*5b60*/  SHF.L.U32 R8, R8, 0x1f, RZ ;  /* 0x0000001f08087819 */ /* 0x000fe200000006ff */
[----:B0-----:R-:W-:-:S04]  /*5b70*/  ULEA UR6, UR7, UR6, 0x18 ;  /* 0x0000000607067291 */ /* 0x001fc8000f8ec03f */
[----:B------:R-:W-:-:S09]  /*5b80*/  ULEA UR6, UR28, UR6, 0x3 ;  /* 0x000000061c067291 */ /* 0x000fd2000f8e183f */
[----:B------:R0:W1:Y:S01]  /*5b90*/  SYNCS.PHASECHK.TRANS64.TRYWAIT P1, [UR6+0x22850], R8 ;  /* 0x02285008ff0075a7 */ /* 0x0000620008020146 */
[----:B------:R-:W-:Y:S05]  /*5ba0*/  @!P0 BRA `(.L_x_252) ;  /* 0x0000000000048947 */ /* 0x000fea0003800000 */
[----:B------:R-:W-:Y:S01]  /*5bb0*/  BPT.TRAP 0x1 ;  /* 0x000000040000795c */ /* 0x000fe20000300000 */
.L_x_252:
[----:B-1----:R-:W-:Y:S05]  /*5bc0*/  @P1 BRA `(.L_x_250) ;  /* 0x0000000000081947 */ /* 0x002fea0003800000 */
[----:B------:R-:W1:Y:S02]  /*5bd0*/  SYNCS.PHASECHK.TRANS64.TRYWAIT P1, [UR6+0x22850], R8 ;  /* 0x02285008ff0075a7 */ /* 0x000e640008020146 */
[----:B-1----:R-:W-:Y:S05]  /*5be0*/  @!P1 BRA `(.L_x_253) ;  /* 0x000000c400889947 */ /* 0x002fea0003800000 */
.L_x_250:
[----:B------:R-:W2:Y:S01]  /*5bf0*/  S2UR UR11, SR_CgaCtaId ;  /* 0x00000000000b79c3 */ /* 0x000ea20000008800 */
[----:B------:R-:W-:Y:S01]  /*5c00*/  UMOV UR6, 0x400 ;  /* 0x0000040000067882 */ /* 0x000fe20000000000 */
[----:B------:R-:W-:Y:S01]  /*5c10*/  WARPGROUP.ARRIVE ;  /* 0x00000000000079c5 */ /* 0x000fe20000000000 */
[----:B------:R-:W-:Y:S01]  /*5c20*/  UMOV UR7, 0xc0000010 ;  /* 0xc000001000077882 */ /* 0x000fe20000000000 */
[----:B01----:R-:W-:Y:S01]  /*5c30*/  IADD3 R8, -R22, 0xb, RZ ;  /* 0x0000000b16087810 */ /* 0x003fe20007ffe1ff */
[----:B--2---:R-:W-:-:S04]  /*5c40*/  ULEA UR14, UR11, UR6, 0x18 ;  /* 0x000000060b0e7291 */ /* 0x004fc8000f8ec03f */
[----:B------:R-:W-:-:S04]  /*5c50*/  UIADD3 UR6, UR14, 0x400, URZ ;  /* 0x000004000e067890 */ /* 0x000fc8000fffe03f */
        /* <DEDUP_REMOVED lines=30> */
.L_x_254:
[C---:B------:R-:W-:Y:S01]  /*5e40*/  FMUL.FTZ R9, R0.reuse, R152 ;  /* 0x0000009800097220 */ /* 0x040fe20000410000 */
[C---:B0-----:R-:W-:Y:S01]  /*5e50*/  FMUL.FTZ R8, R0.reuse, R153 ;  /* 0x0000009900087220 */ /* 0x041fe20000410000 */
        /* <DEDUP_REMOVED lines=97> */
[----:B------:R-:W-:Y:S01]  /*6470*/  FMUL.FTZ R103, R0, R103 ;  /* 0x0000006700677220 */ /* 0x000fe20000410000 */
[----:B------:R-:W-:-:S02]  /*6480*/  ULEA UR6, UR37, UR14, 0x3 ;  /* 0x0000000e25067291 */ /* 0x000fc4000f8e183f */
[----:B------:R-:W0:Y:S01]  /*6490*/  MUFU.TANH R161, R161 ;  /* 0x000000a100a17308 */ /* 0x000e220000002400 */
[----:B-1----:R-:W-:Y:S01]  /*64a0*/  FMNMX.FTZ R88, R14, R199, !PT ;  /* 0x000000c70e587209 */ /* 0x002fe20007810000 */
[----:B------:R-:W-:-:S04]  /*64b0*/  UIADD3 UR6, UR6, 0x22840, URZ ;  /* 0x0002284006067890 */ /* 0x000fc8000fffe03f */
[----:B------:R-:W-:Y:S02]  /*64c0*/  UPRMT UR6, UR11, 0x654, UR6 ;  /* 0x000006540b067896 */ /* 0x000fe40008000006 */
[----:B------:R-:W1:Y:S01]  /*64d0*/  MUFU.TANH R163, R163 ;  /* 0x000000a300a37308 */ /* 0x000e620000002400 */
[----:B--2---:R-:W-:-:S06]  /*64e0*/  FMNMX.FTZ R199, R15, R88, !PT ;  /* 0x000000580fc77209 */ /* 0x004fcc0007810000 */
[----:B------:R-:W-:Y:S01]  /*64f0*/  SYNCS.ARRIVE.TRANS64.RED.A1T0 RZ, [UR6], RZ ;  /* 0x000000ffffff79a7 */ /* 0x000fe20008100406 */
[----:B------:R-:W2:Y:S01]  /*6500*/  MUFU.TANH R20, R20 ;  /* 0x0000001400147308 */ /* 0x000ea20000002400 */
[----:B0-----:R-:W-:-:S07]  /*6510*/  FMNMX.FTZ R104, R161, R104, !PT ;  /* 0x00000068a1687209 */ /* 0x001fce0007810000 */
[----:B------:R-:W0:Y:S01]  /*6520*/  MUFU.TANH R21, R21 ;  /* 0x0000001500157308 */ /* 0x000e220000002400 */
[----:B-1----:R-:W-:-:S07]  /*6530*/  FMNMX.FTZ R104, R163, R104, !PT ;  /* 0x00000068a3687209 */ /* 0x002fce0007810000 */
[----:B------:R-:W1:Y:S01]  /*6540*/  MUFU.TANH R165, R165 ;  /* 0x000000a500a57308 */ /* 0x000e620000002400 */
[----:B--2---:R-:W-:Y:S01]  /*6550*/  FMNMX.FTZ R88, R20, R199, !PT ;  /* 0x000000c714587209 */ /* 0x004fe20007810000 */
[----:B------:R-:W-:-:S06]  /*6560*/  FMUL.FTZ R199, R0, R90 ;  /* 0x0000005a00c77220 */ /* 0x000fcc0000410000 */
        /* <DEDUP_REMOVED lines=51> */
[----:B-1----:R-:W-:Y:S01]  /*68a0*/  FMNMX.FTZ R90, R195, R104, !PT ;  /* 0x00000068c35a7209 */ /* 0x002fe20007810000 */
[----:B------:R-:W-:-:S06]  /*68b0*/  FMUL.FTZ R104, R0, R96 ;  /* 0x0000006000687220 */ /* 0x000fcc0000410000 */
        /* <DEDUP_REMOVED lines=73> */
[----:B--2---:R-:W-:-:S05]  /*6d50*/  FMNMX.FTZ R90, R110, R89, !PT ;  /* 0x000000596e5a7209 */ /* 0x004fca0007810000 */
[----:B------:R-:W2:Y:S01]  /*6d60*/  SHFL.BFLY PT, R89, R90, 0x2, 0x1f ;  /* 0x0c401f005a597f89 */ /* 0x000ea200000e0000 */
[----:B0-----:R-:W-:-:S04]  /*6d70*/  FMNMX.FTZ R88, R101, R88, !PT ;  /* 0x0000005865587209 */ /* 0x001fc80007810000 */
[----:B-1----:R-:W-:Y:S02]  /*6d80*/  FMNMX.FTZ R92, R103, R88, !PT ;  /* 0x00000058675c7209 */ /* 0x002fe40007810000 */
[----:B------:R-:W0:Y:S03]  /*6d90*/  LDC R88, c[0x0][0x988] ;  /* 0x00026200ff587b82 */ /* 0x000e260000000800 */
[----:B------:R-:W1:Y:S01]  /*6da0*/  SHFL.BFLY PT, R91, R92, 0x2, 0x1f ;  /* 0x0c401f005c5b7f89 */ /* 0x000e6200000e0000 */
[----:B--2---:R-:W-:Y:S02]  /*6db0*/  FMNMX.FTZ R94, R90, R89, !PT ;  /* 0x000000595a5e7209 */ /* 0x004fe40007810000 */
[----:B-1----:R-:W-:-:S03]  /*6dc0*/  FMNMX.FTZ R96, R92, R91, !PT ;  /* 0x0000005b5c607209 */ /* 0x002fc60007810000 */
[----:B------:R-:W1:Y:S04]  /*6dd0*/  SHFL.BFLY PT, R91, R94, 0x1, 0x1f ;  /* 0x0c201f005e5b7f89 */ /* 0x000e6800000e0000 */
[----:B------:R-:W2:Y:S01]  /*6de0*/  SHFL.BFLY PT, R89, R96, 0x1, 0x1f ;  /* 0x0c201f0060597f89 */ /* 0x000ea200000e0000 */
[----:B-1----:R-:W-:Y:S02]  /*6df0*/  FMNMX.FTZ R91, R94, R91, !PT ;  /* 0x0000005b5e5b7209 */ /* 0x002fe40007810000 */
[----:B--2---:R-:W-:-:S03]  /*6e00*/  FMNMX.FTZ R89, R96, R89, !PT ;  /* 0x0000005960597209 */ /* 0x004fc60007810000 */
[C---:B0-----:R-:W-:Y:S01]  /*6e10*/  FFMA.FTZ R114, R91.reuse, R88, -8 ;  /* 0xc10000005b727423 */ /* 0x041fe20000010058 */
[----:B------:R-:W-:-:S03]  /*6e20*/  FADD.FTZ R4, -R91, R4 ;  /* 0x000000045b047221 */ /* 0x000fc60000010100 */
[-CC-:B------:R-:W-:Y:S01]  /*6e30*/  FFMA.FTZ R112, R181, R88.reuse, -R114.reuse ;  /* 0x00000058b5707223 */ /* 0x180fe20000010872 */
[----:B------:R-:W-:-:S01]  /*6e40*/  FFMA.FTZ R181, R106, R88, -R114 ;  /* 0x000000586ab57223 */ /* 0x000fc20000010872 */
[-C--:B------:R-:W-:Y:S01]  /*6e50*/  FMUL.FTZ R98, R4, R88.reuse ;  /* 0x0000005804627220 */ /* 0x080fe20000410000 */
[----:B------:R-:W-:-:S01]  /*6e60*/  FFMA.FTZ R106, R108, R88, -R114 ;  /* 0x000000586c6a7223 */ /* 0x000fc20000010872 */
[C---:B------:R-:W-:Y:S01]  /*6e70*/  FADD.FTZ R4, -R89.reuse, R6 ;  /* 0x0000000659047221 */ /* 0x040fe20000010100 */
[----:B------:R-:W-:-:S01]  /*6e80*/  FFMA.FTZ R108, R89, R88, -8 ;  /* 0xc1000000596c7423 */ /* 0x000fc20000010058 */
[-CC-:B------:R-:W-:Y:S01]  /*6e90*/  FFMA.FTZ R9, R9, R88.reuse, -R114.reuse ;  /* 0x0000005809097223 */ /* 0x180fe20000010872 */
[----:B------:R-:W-:-:S01]  /*6ea0*/  FFMA.FTZ R8, R8, R88, -R114 ;  /* 0x0000005808087223 */ /* 0x000fc20000010872 */
[-C--:B------:R-:W-:Y:S01]  /*6eb0*/  FMUL.FTZ R4, R4, R88.reuse ;  /* 0x0000005804047220 */ /* 0x080fe20000410000 */
[----:B------:R-:W-:-:S01]  /*6ec0*/  FFMA.FTZ R11, R11, R88, -R108 ;  /* 0x000000580b0b7223 */ /* 0x000fc2000001086c */
[-C--:B------:R-:W-:Y:S01]  /*6ed0*/  FFMA.FTZ R10, R10, R88.reuse, -R108 ;  /* 0x000000580a0a7223 */ /* 0x080fe2000001086c */
[----:B------:R0:W-:Y:S01]  /*6ee0*/  MUFU.EX2 R6, R98 ;  /* 0x0000006200067308 */ /* 0x0001e20000000800 */
[----:B------:R-:W-:-:S01]  /*6ef0*/  FFMA.FTZ R90, R153, R88, -R114 ;  /* 0x00000058995a7223 */ /* 0x000fc20000010872 */
[-C--:B------:R-:W-:Y:S01]  /*6f00*/  FFMA.FTZ R12, R12, R88.reuse, -R108 ;  /* 0x000000580c0c7223 */ /* 0x080fe2000001086c */
[----:B------:R-:W-:-:S01]  /*6f10*/  FFMA.FTZ R153, R155, R88, -R114 ;  /* 0x000000589b997223 */ /* 0x000fc20000010872 */
[-C--:B------:R-:W-:Y:S01]  /*6f20*/  FFMA.FTZ R13, R13, R88.reuse, -R108 ;  /* 0x000000580d0d7223 */ /* 0x080fe2000001086c */
[----:B------:R-:W-:-:S01]  /*6f30*/  FFMA.FTZ R92, R157, R88, -R114 ;  /* 0x000000589d5c7223 */ /* 0x000fc20000010872 */
[-C--:B------:R-:W-:Y:S01]  /*6f40*/  FFMA.FTZ R14, R14, R88.reuse, -R108 ;  /* 0x000000580e0e7223 */ /* 0x080fe2000001086c */
[----:B------:R-:W-:-:S01]  /*6f50*/  FFMA.FTZ R155, R159, R88, -R114 ;  /* 0x000000589f9b7223 */ /* 0x000fc20000010872 */
[----:B------:R-:W1:Y:S01]  /*6f60*/  MUFU.EX2 R9, R9 ;  /* 0x0000000900097308 */ /* 0x000e620000000800 */
[----:B------:R-:W-:-:S01]  /*6f70*/  FFMA.FTZ R15, R15, R88, -R108 ;  /* 0x000000580f0f7223 */ /* 0x000fc2000001086c */
[-C--:B------:R-:W-:Y:S01]  /*6f80*/  FFMA.FTZ R94, R161, R88.reuse, -R114 ;  /* 0x00000058a15e7223 */ /* 0x080fe20000010872 */
        /* <DEDUP_REMOVED lines=9> */
[-C--:B------:R-:W-:Y:S01]  /*7020*/  FFMA.FTZ R137, R139, R88.reuse, -R108 ;  /* 0x000000588b897223 */ /* 0x080fe2000001086c */
[----:B0-----:R-:W-:-:S01]  /*7030*/  FFMA.FTZ R98, R169, R88, -R114 ;  /* 0x00000058a9627223 */ /* 0x001fc20000010872 */
[-CC-:B------:R-:W-:Y:S01]  /*7040*/  FFMA.FTZ R161, R171, R88.reuse, -R114.reuse ;  /* 0x00000058aba17223 */ /* 0x180fe20000010872 */
[----:B------:R-:W-:-:S01]  /*7050*/  FFMA.FTZ R100, R173, R88, -R114 ;  /* 0x00000058ad647223 */ /* 0x000fc20000010872 */
[----:B------:R-:W0:Y:S01]  /*7060*/  MUFU.EX2 R11, R11 ;  /* 0x0000000b000b7308 */ /* 0x000e220000000800 */
        /* <DEDUP_REMOVED lines=24> */
[----:B-1----:R-:W-:-:S01]  /*71f0*/  FADD.FTZ R5, R8, R5 ;  /* 0x0000000508057221 */ /* 0x002fc20000010000 */
[-CC-:B------:R-:W-:Y:S01]  /*7200*/  FFMA.FTZ R132, R227, R88.reuse, -R114.reuse ;  /* 0x00000058e3847223 */ /* 0x180fe20000010872 */
[----:B------:R-:W-:-:S01]  /*7210*/  FFMA.FTZ R177, R229, R88, -R114 ;  /* 0x00000058e5b17223 */ /* 0x000fc20000010872 */
[-C--:B------:R-:W-:Y:S01]  /*7220*/  FFMA.FTZ R104, R104, R88.reuse, -R114 ;  /* 0x0000005868687223 */ /* 0x080fe20000010872 */
[----:B------:R-:W-:-:S01]  /*7230*/  FFMA.FTZ R114, R141, R88, -R108 ;  /* 0x000000588d727223 */ /* 0x000fc2000001086c */
[-CC-:B------:R-:W-:Y:S01]  /*7240*/  FFMA.FTZ R139, R143, R88.reuse, -R108.reuse ;  /* 0x000000588f8b7223 */ /* 0x180fe2000001086c */
[----:B------:R-:W-:-:S01]  /*7250*/  FFMA.FTZ R134, R145, R88, -R108 ;  /* 0x0000005891867223 */ /* 0x000fc2000001086c */
[----:B------:R-:W1:Y:S01]  /*7260*/  MUFU.EX2 R12, R12 ;  /* 0x0000000c000c7308 */ /* 0x000e620000000800 */
        /* <DEDUP_REMOVED lines=19> */
[-CC-:B------:R-:W-:Y:S01]  /*73a0*/  FFMA.FTZ R97, R97, R88.reuse, -R108.reuse ;  /* 0x0000005861617223 */ /* 0x180fe2000001086c */
[----:B------:R-:W-:-:S01]  /*73b0*/  FFMA.FTZ R101, R101, R88, -R108 ;  /* 0x0000005865657223 */ /* 0x000fc2000001086c */
[----:B------:R-:W-:-:S02]  /*73c0*/  FFMA.FTZ R103, R103, R88, -R108 ;  /* 0x0000005867677223 */ /* 0x000fc4000001086c */
        /* <DEDUP_REMOVED lines=10> */
[-CC-:B------:R-:W-:Y:S01]  /*7470*/  FFMA.FTZ R146, R107, R88.reuse, -R108.reuse ;  /* 0x000000586b927223 */ /* 0x180fe2000001086c */
[----:B------:R-:W-:-:S01]  /*7480*/  FFMA.FTZ R107, R109, R88, -R108 ;  /* 0x000000586d6b7223 */ /* 0x000fc2000001086c */
[-CC-:B------:R-:W-:Y:S01]  /*7490*/  FFMA.FTZ R109, R113, R88.reuse, -R108.reuse ;  /* 0x00000058716d7223 */ /* 0x180fe2000001086c */
[----:B------:R-:W-:-:S03]  /*74a0*/  FFMA.FTZ R113, R199, R88, -R108 ;  /* 0x00000058c7717223 */ /* 0x000fc6000001086c */
        /* <DEDUP_REMOVED lines=15> */
[----:B--2---:R-:W-:-:S01]  /*75a0*/  FADD.FTZ R5, R159, R148 ;  /* 0x000000949f057221 */ /* 0x004fc20000010000 */
[-CC-:B------:R-:W-:Y:S01]  /*75b0*/  FFMA.FTZ R148, R111, R88.reuse, -R108.reuse ;  /* 0x000000586f947223 */ /* 0x180fe2000001086c */
[----:B------:R-:W-:-:S05]  /*75c0*/  FFMA.FTZ R111, R117, R88, -R108 ;  /* 0x00000058756f7223 */ /* 0x000fca000001086c */
        /* <DEDUP_REMOVED lines=15> */
[----:B-1----:R-:W-:-:S01]  /*76c0*/  FADD.FTZ R5, R163, R150 ;  /* 0x00000096a3057221 */ /* 0x002fc20000010000 */
[----:B------:R-:W-:-:S06]  /*76d0*/  FFMA.FTZ R150, R115, R88, -R108 ;  /* 0x0000005873967223 */ /* 0x000fcc000001086c */
        /* <DEDUP_REMOVED lines=16> */
[----:B------:R-:W-:-:S06]  /*77e0*/  FFMA.FTZ R152, R119, R88, -R108 ;  /* 0x0000005877987223 */ /* 0x000fcc000001086c */
        /* <DEDUP_REMOVED lines=16> */
[----:B------:R-:W-:-:S06]  /*78f0*/  FFMA.FTZ R154, R201, R88, -R108 ;  /* 0x00000058c99a7223 */ /* 0x000fcc000001086c */
        /* <DEDUP_REMOVED lines=71> */
[----:B--2---:R-:W-:-:S03]  /*7d70*/  FADD.FTZ R5, R185, R108 ;  /* 0x0000006cb9057221 */ /* 0x004fc60000010000 */
[----:B0-----:R-:W-:Y:S01]  /*7d80*/  FADD.FTZ R7, R103, R7 ;  /* 0x0000000767077221 */ /* 0x001fe20000010000 */
[----:B------:R-:W-:Y:S06]  /*7d90*/  @!P0 BRA `(.L_x_255) ;  /* 0x0000000000048947 */ /* 0x000fec0003800000 */
[----:B------:R-:W-:Y:S01]  /*7da0*/  BPT.TRAP 0x1 ;  /* 0x000000040000795c */ /* 0x000fe20000300000 */
.L_x_255:
        /* <DEDUP_REMOVED lines=14> */
[----:B------:R-:W-:Y:S01]  /*7e90*/  FMUL.FTZ R24, R24, R6 ;  /* 0x0000000618187220 */ /* 0x000fe20000410000 */
[----:B------:R-:W-:Y:S01]  /*7ea0*/  F2FP.SATFINITE.E4M3.F32.PACK_AB_MERGE_C R106, R185, R106, RZ ;  /* 0x0000006ab96a723e */ /* 0x000fe200048070ff */
[----:B------:R-:W-:Y:S01]  /*7eb0*/  FMUL.FTZ R25, R25, R6 ;  /* 0x0000000619197220 */ /* 0x000fe20000410000 */
[----:B------:R-:W-:Y:S01]  /*7ec0*/  F2FP.SATFINITE.E4M3.F32.PACK_AB_MERGE_C R20, R15, R14, R20 ;  /* 0x0000000e0f14723e */ /* 0x000fe20004807014 */
[----:B------:R-:W-:Y:S01]  /*7ed0*/  SYNCS.ARRIVE.TRANS64.RED.A1T0 RZ, [UR6], RZ ;  /* 0x000000ffffff79a7 */ /* 0x000fe20008100406 */
[----:B------:R-:W-:Y:S01]  /*7ee0*/  F2FP.SATFINITE.E4M3.F32.PACK_AB_MERGE_C R136, R141, R134, R136 ;  /* 0x000000868d88723e */ /* 0x000fe20004807088 */
        /* <DEDUP_REMOVED lines=18> */
[----:B------:R-:W-:Y:S01]  /*8010*/  FMUL.FTZ R45, R45, R6 ;  /* 0x000000062d2d7220 */ /* 0x000fe20000410000 */
[----:B------:R-:W-:Y:S01]  /*8020*/  F2FP.SATFINITE.E4M3.F32.PACK_AB_MERGE_C R124, R169, R124, RZ ;  /* 0x0000007ca97c723e */ /* 0x000fe200048070ff */
[-C--:B------:R-:W-:Y:S01]  /*8030*/  FMUL.FTZ R48, R48, R6.reuse ;  /* 0x0000000630307220 */ /* 0x080fe20000410000 */
[----:B------:R-:W-:Y:S01]  /*8040*/  F2FP.SATFINITE.E4M3.F32.PACK_AB_MERGE_C R111, R152, R111, RZ ;  /* 0x0000006f986f723e */ /* 0x000fe200048070ff */
[----:B------:R-:W-:Y:S01]  /*8050*/  FMUL.FTZ R49, R49, R6 ;  /* 0x0000000631317220 */ /* 0x000fe20000410000 */
[----:B------:R-:W-:Y:S01]  /*8060*/  F2FP.SATFINITE.E4M3.F32.PACK_AB_MERGE_C R13, R95, R162, RZ ;  /* 0x000000a25f0d723e */ /* 0x000fe200048070ff */
[----:B------:R-:W-:Y:S01]  /*8070*/  FMUL.FTZ R52, R52, R6 ;  /* 0x0000000634347220 */ /* 0x000fe20000410000 */
[----:B------:R-:W-:Y:S01]  /*8080*/  F2FP.SATFINITE.E4M3.F32.PACK_AB_MERGE_C R21, R103, R164, RZ ;  /* 0x000000a46715723e */ /* 0x000fe200048070ff */
[-C--:B------:R-:W-:Y:S01]  /*8090*/  FMUL.FTZ R53, R53, R6.reuse ;  /* 0x0000000635357220 */ /* 0x080fe20000410000 */
[----:B------:R-:W-:Y:S01]  /*80a0*/  F2FP.SATFINITE.E4M3.F32.PACK_AB_MERGE_C R107, R146, R105, R107 ;  /* 0x00000069926b723e */ /* 0x000fe2000480706b */
[----:B------:R-:W-:Y:S01]  /*80b0*/  FMUL.FTZ R56, R56, R6 ;  /* 0x0000000638387220 */ /* 0x000fe20000410000 */
[----:B------:R-:W-:Y:S01]  /*80c0*/  F2FP.SATFINITE.E4M3.F32.PACK_AB_MERGE_C R182, R171, R126, R128 ;  /* 0x0000007eabb6723e */ /* 0x000fe20004807080 */
[----:B------:R-:W-:Y:S01]  /*80d0*/  FMUL.FTZ R57, R57, R6 ;  /* 0x0000000639397220 */ /* 0x000fe20000410000 */
[----:B------:R-:W-:Y:S01]  /*80e0*/  F2FP.SATFINITE.E4M3.F32.PACK_AB_MERGE_C R184, R175, R130, R132 ;  /* 0x00000082afb8723e */ /* 0x000fe20004807084 */
[----:B------:R-:W-:Y:S01]  /*80f0*/  FMUL.FTZ R60, R60, R6 ;  /* 0x000000063c3c7220 */ /* 0x000fe20000410000 */
        /* <DEDUP_REMOVED lines=64> */
[----:B------:R-:W-:Y:S01]  /*8500*/  MOV R181, R107 ;  /* 0x0000006b00b57202 */ /* 0x000fe20000000f00 */
[----:B------:R-:W-:Y:S06]  /*8510*/  @P1 BRA `(.L_x_256) ;  /* 0xffffffcc00241947 */ /* 0x000fec000383ffff */
.L_x_245:
[----:B------:R-:W-:Y:S06]  /*8520*/  BAR.ARV 0x8, 0x180 ;  /* 0x0206000000007b1d */ /* 0x000fec0000002000 */
[----:B------:R-:W-:Y:S05]  /*8530*/  @!P0 BRA `(.L_x_257) ;  /* 0x0000000000048947 */ /* 0x000fea0003800000 */
[----:B------:R-:W-:Y:S01]  /*8540*/  BPT.TRAP 0x1 ;  /* 0x000000040000795c */ /* 0x000fe20000300000 */
.L_x_257:
        /* <DEDUP_REMOVED lines=9> */
.L_x_258:
[----:B-1----:R-:W-:Y:S05]  /*85e0*/  @P1 BRA `(.L_x_259) ;  /* 0x0000000000081947 */ /* 0x002fea0003800000 */
[----:B------:R-:W1:Y:S02]  /*85f0*/  SYNCS.PHASECHK.TRANS64.TRYWAIT P1, [UR9+0x22850], R0 ;  /* 0x02285000ff0075a7 */ /* 0x000e640008020149 */
[----:B-1----:R-:W-:Y:S05]  /*8600*/  @!P1 BRA `(.L_x_260) ;  /* 0x0000009c00189947 */ /* 0x002fea0003800000 */
.L_x_259:
[----:B------:R-:W-:Y:S01]  /*8610*/  UIADD3 UR4, UR4, 0x400, URZ ;  /* 0x0000040004047890 */ /* 0x000fe2000fffe03f */
[----:B------:R-:W-:Y:S01]  /*8620*/  WARPGROUP.ARRIVE ;  /* 0x00000000000079c5 */ /* 0x000fe20000000000 */
[----:B------:R-:W-:Y:S01]  /*8630*/  UMOV UR7, 0xc0000010 ;  /* 0xc000001000077882 */ /* 0x000fe20000000000 */
[----:B------:R-:W-:Y:S01]  /*8640*/  ULDC.64 UR10, c[0x0][0x9a0] ;  /* 0x00026800000a7ab9 */ /* 0x000fe20000000a00 */
[----:B------:R-:W-:Y:S01]  /*8650*/  USHF.R.U32.HI UR4, URZ, 0x4, UR4 ;  /* 0x000000043f047899 */ /* 0x000fe20008011604 */
[----:B------:R-:W-:Y:S01]  /*8660*/  IMAD.MOV.U32 R4, RZ, RZ, 0x3f800000 ;  /* 0x3f800000ff047424 */ /* 0x000fe200078e00ff */
[----:B------:R-:W-:Y:S02]  /*8670*/  UISETP.NE.U32.AND UP0, UPT, UR10, URZ, UPT ;  /* 0x0000003f0a00728c */ /* 0x000fe4000bf05070 */
[----:B------:R-:W-:Y:S02]  /*8680*/  ULOP3.LUT UR4, UR4, 0x3fff, URZ, 0xc0, !UPT ;  /* 0x00003fff04047892 */ /* 0x000fe4000f8ec03f */
[----:B------:R-:W-:-:S02]  /*8690*/  UISETP.NE.AND.EX UP0, UPT, UR11, URZ, UPT, UP0 ;  /* 0x0000003f0b00728c */ /* 0x000fc4000bf05300 */
[----:B------:R-:W-:-:S04]  /*86a0*/  ULOP3.LUT UR4, UR4, 0x10000, URZ, 0xfc, !UPT ;  /* 0x0001000004047892 */ /* 0x000fc8000f8efc3f */
[----:B------:R-:W-:Y:S01]  /*86b0*/  UIMAD UR8, UR37, 0x500, UR4 ;  /* 0x00000500250878a4 */ /* 0x000fe2000f8e0204 */
[----:B------:R-:W-:-:S03]  /*86c0*/  PLOP3.LUT P1, PT, PT, PT, UP0, 0x80, 0x0 ;  /* 0x000000000000781c */ /* 0x000fc60003f2f008 */
[----:B------:R-:W-:Y:S01]  /*86d0*/  UIADD3 UR4, UR8, 0x100, URZ ;  /* 0x0000010008047890 */ /* 0x000fe2000fffe03f */
[----:B------:R-:W-:Y:S02]  /*86e0*/  @UP0 ULDC.64 UR12, c[0x0][0x9c8] ;  /* 0x00027200000c0ab9 */ /* 0x000fe40000000a00 */
[----:B------:R-:W-:-:S06]  /*86f0*/  UMOV UR6, UR8 ;  /* 0x0000000800067c82 */ /* 0x000fcc0008000000 */
[----:B------:R-:W-:Y:S01]  /*8700*/  QGMMA.64x128x32.F32.E4M3.E4M3 R24, R168, gdesc[UR4], R24, gsb0 ;  /* 0x01e00004a8187df3 */ /* 0x000fe20008000818 */
[----:B------:R-:W-:Y:S01]  /*8710*/  UMOV UR7, 0xc0000010 ;  /* 0xc000001000077882 */ /* 0x000fe20000000000 */
[----:B------:R-:W-:Y:S01]  /*8720*/  UMOV UR6, UR4 ;  /* 0x0000000400067c82 */ /* 0x000fe20008000000 */
[----:B------:R-:W-:Y:S01]  /*8730*/  @UP0 UIMAD.WIDE.U32 UR4, UR39, UR12, URZ ;  /* 0x0000000c270402a5 */ /* 0x000fe2000f8e003f */
[----:B------:R-:W-:Y:S02]  /*8740*/  WARPGROUP.DEPBAR.LE gsb0, 0x0 ;  /* 0x00008000000079c5 */ /* 0x000fe40000010000 */
[----:B------:R-:W-:-:S06]  /*8750*/  WARPGROUP.ARRIVE ;  /* 0x00000000000079c5 */ /* 0x000fcc0000000000 */
[----:B------:R-:W-:Y:S01]  /*8760*/  QGMMA.64x128x32.F32.E4M3.E4M3 R24, R172, gdesc[UR4], R24, gsb0 ;  /* 0x01e00004ac187df3 */ /* 0x000fe20008000818 */
[----:B------:R-:W-:Y:S02]  /*8770*/  @UP0 UIMAD UR6, UR40, UR12, URZ ;  /* 0x0000000c280602a4 */ /* 0x000fe4000f8e023f */
[----:B------:R-:W-:Y:S02]  /*8780*/  @UP0 USHF.R.S32.HI UR7, URZ, 0x1f, UR46 ;  /* 0x0000001f3f070899 */ /* 0x000fe4000801142e */
[----:B------:R-:W-:-:S03]  /*8790*/  @UP0 UIMAD UR6, UR39, UR13, UR6 ;  /* 0x0000000d270602a4 */ /* 0x000fc6000f8e0206 */
[----:B------:R-:W-:Y:S01]  /*87a0*/  @UP0 ULDC.64 UR12, c[0x0][0x9d0] ;  /* 0x00027400000c0ab9 */ /* 0x000fe20000000a00 */
[----:B------:R-:W-:Y:S02]  /*87b0*/  @UP0 UIADD3 UR5, UR5, UR6, URZ ;  /* 0x0000000605050290 */ /* 0x000fe4000fffe03f */
[----:B------:R-:W-:Y:S02]  /*87c0*/  @UP0 UIMAD UR6, UR7, UR12, URZ ;  /* 0x0000000c070602a4 */ /* 0x000fe4000f8e023f */
[----:B------:R-:W-:Y:S02]  /*87d0*/  @UP0 UIMAD.WIDE.U32 UR4, UR46, UR12, UR4 ;  /* 0x0000000c2e0402a5 */ /* 0x000fe4000f8e0004 */
[----:B------:R-:W-:-:S04]  /*87e0*/  @UP0 UIMAD UR6, UR46, UR13, UR6 ;  /* 0x0000000d2e0602a4 */ /* 0x000fc8000f8e0206 */
[----:B------:R-:W-:Y:S02]  /*87f0*/  @UP0 UIADD3 UR5, UR5, UR6, URZ ;  /* 0x0000000605050290 */ /* 0x000fe4000fffe03f */
[----:B------:R-:W-:-:S04]  /*8800*/  @UP0 ULEA UR6, UP1, UR4, UR10, 0x2 ;  /* 0x0000000a04060291 */ /* 0x000fc8000f82103f */
[----:B------:R-:W-:Y:S02]  /*8810*/  @UP0 ULEA.HI.X UR7, UR4, UR11, UR5, 0x2, UP1 ;  /* 0x0000000b04070291 */ /* 0x000fe400088f1405 */
[----:B------:R-:W-:Y:S01]  /*8820*/  UIADD3 UR4, UR8, 0x200, URZ ;  /* 0x0000020008047890 */ /* 0x000fe2000fffe03f */
[----:B------:R-:W-:-:S03]  /*8830*/  IMAD.U32 R8, RZ, RZ, UR6 ;  /* 0x00000006ff087e24 */ /* 0x000fc6000f8e00ff */
[----:B------:R-:W-:Y:S01]  /*8840*/  IMAD.U32 R9, RZ, RZ, UR7 ;  /* 0x00000007ff097e24 */ /* 0x000fe2000f8e00ff */
[----:B------:R-:W-:Y:S02]  /*8850*/  UMOV UR7, 0xc0000010 ;  /* 0xc000001000077882 */ /* 0x000fe40000000000 */
[----:B------:R-:W-:Y:S02]  /*8860*/  UMOV UR6, UR4 ;  /* 0x0000000400067c82 */ /* 0x000fe40008000000 */
[----:B------:R2:W3:Y:S01]  /*8870*/  @P1 LDG.E R4, desc[UR50][R8.64] ;  /* 0x0000003208041981 */ /* 0x0004e2000c1e1900 */
[----:B------:R-:W-:Y:S01]  /*8880*/  UIADD3 UR4, UR8, 0x300, URZ ;  /* 0x0000030008047890 */ /* 0x000fe2000fffe03f */
[----:B------:R-:W-:Y:S02]  /*8890*/  WARPGROUP.DEPBAR.LE gsb0, 0x0 ;  /* 0x00008000000079c5 */ /* 0x000fe40000010000 */
[----:B------:R-:W-:-:S06]  /*88a0*/  WARPGROUP.ARRIVE ;  /* 0x00000000000079c5 */ /* 0x000fcc0000000000 */
[----:B------:R-:W-:Y:S01]  /*88b0*/  QGMMA.64x128x32.F32.E4M3.E4M3 R24, R176, gdesc[UR4], R24, gsb0 ;  /* 0x01e00004b0187df3 */ /* 0x000fe20008000818 */
[----:B------:R-:W-:Y:S01]  /*88c0*/  UMOV UR6, UR4 ;  /* 0x0000000400067c82 */ /* 0x000fe20008000000 */
[----:B------:R-:W-:Y:S01]  /*88d0*/  UMOV UR7, 0xc0000010 ;  /* 0xc000001000077882 */ /* 0x000fe20000000000 */
[----:B------:R-:W-:Y:S01]  /*88e0*/  UIADD3 UR8, UR8, 0x400, URZ ;  /* 0x0000040008087890 */ /* 0x000fe2000fffe03f */
[----:B01----:R-:W0:Y:S04]  /*88f0*/  SHFL.BFLY PT, R0, R5, 0x2, 0x1f ;  /* 0x0c401f0005007f89 */ /* 0x003e2800000e0000 */
[----:B------:R-:W1:Y:S01]  /*8900*/  SHFL.BFLY PT, R6, R7, 0x2, 0x1f ;  /* 0x0c401f0007067f89 */ /* 0x000e6200000e0000 */
[----:B------:R-:W-:Y:S02]  /*8910*/  WARPGROUP.DEPBAR.LE gsb0, 0x0 ;  /* 0x00008000000079c5 */ /* 0x000fe40000010000 */
[----:B------:R-:W-:-:S06]  /*8920*/  WARPGROUP.ARRIVE ;  /* 0x00000000000079c5 */ /* 0x000fcc0000000000 */
[----:B------:R-:W-:Y:S01]  /*8930*/  QGMMA.64x128x32.F32.E4M3.E4M3 R24, R180, gdesc[UR4], R24, gsb0 ;  /* 0x01e00004b4187df3 */ /* 0x000fe20008000818 */
[----:B------:R-:W-:Y:S01]  /*8940*/  UMOV UR6, UR8 ;  /* 0x0000000800067c82 */ /* 0x000fe20008000000 */
        /* <DEDUP_REMOVED lines=23> */
[----:B0-----:R-:W-:Y:S01]  /*8ac0*/  @P2 FMUL.FTZ R7, R7, 0.69314718246459960938 ;  /* 0x3f31721807072820 */ /* 0x001fe20000410000 */
[----:B------:R-:W-:Y:S01]  /*8ad0*/  @P3 FMUL.FTZ R15, R88, 0.69314718246459960938 ;  /* 0x3f317218580f3820 */ /* 0x000fe20000410000 */
[----:B------:R-:W-:Y:S01]  /*8ae0*/  MOV R3, 0xff800000 ;  /* 0xff80000000037802 */ /* 0x000fe20000000f00 */
[----:B------:R-:W-:-:S02]  /*8af0*/  IMAD.MOV.U32 R0, RZ, RZ, -0x800000 ;  /* 0xff800000ff007424 */ /* 0x000fc400078e00ff */
[----:B------:R-:W-:Y:S01]  /*8b00*/  @P2 FFMA.FTZ R3, R6, R91, R7 ;  /* 0x0000005b06032223 */ /* 0x000fe20000010007 */
[----:B-1----:R-:W-:Y:S01]  /*8b10*/  @P3 FMUL.FTZ R8, R8, 0.69314718246459960938 ;  /* 0x3f31721808083820 */ /* 0x002fe20000410000 */
[----:B---3--:R-:W-:-:S03]  /*8b20*/  FMUL.FTZ R6, R5, R4 ;  /* 0x0000000405067220 */ /* 0x008fc60000410000 */
[----:B------:R-:W-:Y:S01]  /*8b30*/  @P3 FFMA.FTZ R0, R15, R89, R8 ;  /* 0x000000590f003223 */ /* 0x000fe20000010008 */
[----:B--2---:R-:W-:Y:S01]  /*8b40*/  FMUL.FTZ R4, R9, R4 ;  /* 0x0000000409047220 */ /* 0x004fe20000410000 */
[----:B------:R-:W-:Y:S02]  /*8b50*/  WARPGROUP.DEPBAR.LE gsb0, 0x0 ;  /* 0x00008000000079c5 */ /* 0x000fe40000010000 */
[----:B------:R-:W-:Y:S05]  /*8b60*/  @!P0 BRA `(.L_x_261) ;  /* 0x0000000000048947 */ /* 0x000fea0003800000 */
[----:B------:R-:W-:Y:S01]  /*8b70*/  BPT.TRAP 0x1 ;  /* 0x000000040000795c */ /* 0x000fe20000300000 */
.L_x_261:
[----:B------:R-:W-:Y:S01]  /*8b80*/  UIADD3 UR4, UR9, 0x22860, URZ ;  /* 0x0002286009047890 */ /* 0x000fe2000fffe03f */
[-C--:B------:R-:W-:Y:S01]  /*8b90*/  FMUL.FTZ R101, R24, R6.reuse ;  /* 0x0000000618657220 */ /* 0x080fe20000410000 */
[----:B------:R-:W-:Y:S01]  /*8ba0*/  UIADD3 UR37, UR37, 0x1, URZ ;  /* 0x0000000125257890 */ /* 0x000fe2000fffe03f */
[-C--:B------:R-:W-:Y:S01]  /*8bb0*/  FMUL.FTZ R100, R28, R6.reuse ;  /* 0x000000061c647220 */ /* 0x080fe20000410000 */
[----:B------:R-:W-:Y:S01]  /*8bc0*/  UPRMT UR4, UR14, 0x654, UR4 ;  /* 0x000006540e047896 */ /* 0x000fe20008000004 */
[-C--:B------:R-:W-:Y:S01]  /*8bd0*/  FMUL.FTZ R98, R29, R6.reuse ;  /* 0x000000061d627220 */ /* 0x080fe20000410000 */
[----:B------:R-:W-:Y:S01]  /*8be0*/  UISETP.NE.AND UP0, UPT, UR37, 0x2, UPT ;  /* 0x000000022500788c */ /* 0x000fe2000bf05270 */
        /* <DEDUP_REMOVED lines=21> */
[----:B------:R-:W-:Y:S01]  /*8d40*/  SYNCS.ARRIVE.TRANS64.RED.A1T0 RZ, [UR4], RZ ;  /* 0x000000ffffff79a7 */ /* 0x000fe20008100404 */
        /* <DEDUP_REMOVED lines=14> */
[----:B------:R-:W-:Y:S01]  /*8e30*/  USEL UR4, URZ, 0x1, UP0 ;  /* 0x000000013f047887 */ /* 0x000fe20008000000 */
        /* <DEDUP_REMOVED lines=21> */
[----:B------:R-:W-:Y:S01]  /*8f90*/  PLOP3.LUT P0, PT, PT, PT, PT, 0x8, 0x0 ;  /* 0x000000000000781c */ /* 0x000fe20003f0e170 */
[-C--:B------:R-:W-:Y:S01]  /*8fa0*/  FMUL.FTZ R15, R79, R4.reuse ;  /* 0x000000044f0f7220 */ /* 0x080fe20000410000 */
[-C--:B------:R-:W-:Y:S01]  /*8fb0*/  FMUL.FTZ R12, R82, R4.reuse ;  /* 0x00000004520c7220 */ /* 0x080fe20000410000 */
[-C--:B------:R-:W-:Y:S01]  /*8fc0*/  FMUL.FTZ R8, R83, R4.reuse ;  /* 0x0000000453087220 */ /* 0x080fe20000410000 */
[-C--:B------:R-:W-:Y:S01]  /*8fd0*/  FMUL.FTZ R11, R86, R4.reuse ;  /* 0x00000004560b7220 */ /* 0x080fe20000410000 */
[----:B------:R-:W-:Y:S01]  /*8fe0*/  FMUL.FTZ R87, R87, R4 ;  /* 0x0000000457577220 */ /* 0x000fe20000410000 */
[----:B------:R-:W-:-:S02]  /*8ff0*/  UIADD3 UR44, UR44, 0x1, URZ ;  /* 0x000000012c2c7890 */ /* 0x000fc4000fffe03f */
[----:B------:R-:W-:Y:S02]  /*9000*/  USEL UR37, UR37, URZ, UP0 ;  /* 0x0000003f25257287 */ /* 0x000fe40008000000 */
[----:B------:R-:W-:-:S12]  /*9010*/  ULOP3.LUT UR36, UR36, UR4, URZ, 0x3c, !UPT ;  /* 0x0000000424247292 */ /* 0x000fd8000f8e3c3f */
.L_x_237:
[----:B------:R-:W0:Y:S01]  /*9020*/  S2R R7, SR_CgaCtaId ;  /* 0x0000000000077919 */ /* 0x000e220000008800 */
[----:B------:R-:W-:Y:S01]  /*9030*/  MOV R4, 0x400 ;  /* 0x0000040000047802 */ /* 0x000fe20000000f00 */
[----:B------:R-:W-:Y:S01]  /*9040*/  BSSY B0, `(.L_x_262) ;  /* 0x000027d000007945 */ /* 0x000fe20003800000 */
[----:B------:R-:W-:Y:S02]  /*9050*/  BAR.SYNC.DEFER_BLOCKING 0x5, 0x180 ;  /* 0x0146000000007b1d */ /* 0x000fe40000010000 */
[----:B0-----:R-:W-:-:S05]  /*9060*/  LEA R4, R7, R4, 0x18 ;  /* 0x0000000407047211 */ /* 0x001fca00078ec0ff */
[----:B------:R-:W0:Y:S02]  /*9070*/  LDS.128 R48, [R4+0x228d0] ;  /* 0x0228d00004307984 */ /* 0x000e240000000c00 */
[----:B0-----:R-:W-:Y:S02]  /*9080*/  R2UR UR5, R49 ;  /* 0x00000000310572ca */ /* 0x001fe400000e0000 */
[----:B------:R-:W-:Y:S01]  /*9090*/  R2UR UR46, R50 ;  /* 0x00000000322e72ca */ /* 0x000fe200000e0000 */
[----:B------:R-:W-:Y:S06]  /*90a0*/  BAR.ARV 0x4, 0x180 ;  /* 0x0106000000007b1d */ /* 0x000fec0000002000 */
[----:B------:R-:W-:Y:S08]  /*90b0*/  @P0 BRA `(.L_x_263) ;  /* 0x0000001800ec0947 */ /* 0x000ff00003800000 */
[----:B------:R-:W0:Y:S01]  /*90c0*/  S2R R54, SR_TID.X ;  /* 0x0000000000367919 */ /* 0x000e220000002100 */
[----:B------:R-:W-:Y:S01]  /*90d0*/  ULDC.64 UR6, c[0x4][0x38] ;  /* 0x01000e0000067ab9 */ /* 0x000fe20000000a00 */
[----:B0-----:R-:W-:-:S05]  /*90e0*/  IMAD.SHL.U32 R6, R54, 0x4, RZ ;  /* 0x0000000436067824 */ /* 0x001fca00078e00ff */
[----:B------:R-:W-:-:S04]  /*90f0*/  LOP3.LUT R6, R6, 0xc, RZ, 0xc0, !PT ;  /* 0x0000000c06067812 */ /* 0x000fc800078ec0ff */
[----:B------:R-:W-:-:S05]  /*9100*/  IADD3 R6, P0, R6, UR6, RZ ;  /* 0x0000000606067c10 */ /* 0x000fca000ff1e0ff */
[----:B------:R-:W-:Y:S01]  /*9110*/  IMAD.X R7, RZ, RZ, UR7, P0 ;  /* 0x00000007ff077e24 */ /* 0x000fe200080e06ff */
[----:B------:R-:W-:Y:S01]  /*9120*/  F2FP.BF16.F32.PACK_AB R30, R27, R30 ;  /* 0x0000001e1b1e723e */ /* 0x000fe200000010ff */
[----:B------:R-:W-:-:S03]  /*9130*/  ULDC.64 UR6, c[0x0][0xc00] ;  /* 0x0003000000067ab9 */ /* 0x000fc60000000a00 */
[----:B------:R0:W2:Y:S01]  /*9140*/  LDG.E.CONSTANT R48, desc[UR50][R6.64] ;  /* 0x0000003206307981 */ /* 0x0000a2000c1e9900 */
[----:B------:R-:W-:Y:S01]  /*9150*/  F2FP.BF16.F32.PACK_AB R11, R11, R12 ;  /* 0x0000000c0b0b723e */ /* 0x000fe200000010ff */
[----:B------:R-:W-:Y:S01]  /*9160*/  UISETP.NE.U32.AND UP0, UPT, UR6, URZ, UPT ;  /* 0x0000003f0600728c */ /* 0x000fe2000bf05070 */
[----:B------:R-:W-:Y:S01]  /*9170*/  F2FP.BF16.F32.PACK_AB R5, R92, R5 ;  /* 0x000000055c05723e */ /* 0x000fe200000010ff */
[----:B------:R-:W1:Y:S01]  /*9180*/  S2R R27, SR_SWINHI ;  /* 0x00000000001b7919 */ /* 0x000e620000002f00 */
[----:B------:R-:W-:Y:S01]  /*9190*/  F2FP.BF16.F32.PACK_AB R90, R90, R93 ;  /* 0x0000005d5a5a723e */ /* 0x000fe200000010ff */
[----:B------:R-:W-:Y:S01]  /*91a0*/  USHF.L.U32 UR8, UR39, 0x2, URZ ;  /* 0x0000000227087899 */ /* 0x000fe2000800063f */
[----:B------:R-:W-:Y:S01]  /*91b0*/  F2FP.BF16.F32.PACK_AB R10, R9, R10 ;  /* 0x0000000a090a723e */ /* 0x000fe200000010ff */
[----:B------:R-:W-:Y:S01]  /*91c0*/  UISETP.NE.AND.EX UP0, UPT, UR7, URZ, UPT, UP0 ;  /* 0x0000003f0700728c */ /* 0x000fe2000bf05300 */
[----:B------:R-:W-:Y:S01]  /*91d0*/  F2FP.BF16.F32.PACK_AB R12, R87, R8 ;  /* 0x00000008570c723e */ /* 0x000fe200000010ff */
[----:B------:R-:W-:Y:S01]  /*91e0*/  USHF.L.U64.HI UR9, UR39, 0x2, UR40 ;  /* 0x0000000227097899 */ /* 0x000fe20008010228 */
[----:B0-----:R-:W-:Y:S01]  /*91f0*/  LOP3.LUT P0, R6, R54, 0x3, RZ, 0xc0, !PT ;  /* 0x0000000336067812 */ /* 0x001fe2000780c0ff */
[----:B------:R-:W-:Y:S01]  /*9200*/  UIADD3 UR4, UP1, UR8, UR6, URZ ;  /* 0x0000000608047290 */ /* 0x000fe2000ff3e03f */
[----:B------:R-:W-:-:S02]  /*9210*/  F2FP.BF16.F32.PACK_AB R46, R43, R46 ;  /* 0x0000002e2b2e723e */ /* 0x000fc400000010ff */
[----:B------:R-:W-:Y:S01]  /*9220*/  ISETP.EQ.OR P0, PT, R6, 0x3, !P0 ;  /* 0x000000030600780c */ /* 0x000fe20004702670 */
[----:B------:R-:W-:Y:S01]  /*9230*/  UIADD3.X UR6, UR9, UR7, URZ, UP1, !UPT ;  /* 0x0000000709067290 */ /* 0x000fe20008ffe43f */
[----:B------:R-:W-:Y:S02]  /*9240*/  F2FP.BF16.F32.PACK_AB R57, R57, R64 ;  /* 0x000000403939723e */ /* 0x000fe400000010ff */
[----:B------:R-:W-:Y:S02]  /*9250*/  F2FP.BF16.F32.PACK_AB R60, R53, R60 ;  /* 0x0000003c353c723e */ /* 0x000fe400000010ff */
[----:B------:R-:W-:Y:S02]  /*9260*/  SEL R43, R5, R90, P0 ;  /* 0x0000005a052b7207 */ /* 0x000fe40000000000 */
[----:B------:R-:W-:Y:S02]  /*9270*/  F2FP.BF16.F32.PACK_AB R89, R52, R89 ;  /* 0x000000593459723e */ /* 0x000fe400000010ff */
[----:B------:R-:W-:-:S02]  /*9280*/  SEL R90, R90, R5, P0 ;  /* 0x000000055a5a7207 */ /* 0x000fc40000000000 */
[----:B------:R-:W-:Y:S02]  /*9290*/  F2FP.BF16.F32.PACK_AB R47, R47, R56 ;  /* 0x000000382f2f723e */ /* 0x000fe400000010ff */
[----:B------:R-:W-:Y:S02]  /*92a0*/  F2FP.BF16.F32.PACK_AB R13, R13, R14 ;  /* 0x0000000e0d0d723e */ /* 0x000fe400000010ff */
[----:B------:R-:W-:Y:S02]  /*92b0*/  SEL R63, R11, R12, P0 ;  /* 0x0000000c0b3f7207 */ /* 0x000fe40000000000 */
[----:B------:R-:W-:Y:S02]  /*92c0*/  SEL R52, R12, R11, P0 ;  /* 0x0000000b0c347207 */ /* 0x000fe40000000000 */
[----:B------:R-:W-:Y:S02]  /*92d0*/  F2FP.BF16.F32.PACK_AB R73, R73, R80 ;  /* 0x000000504949723e */ /* 0x000fe400000010ff */
[----:B------:R-:W-:-:S02]  /*92e0*/  MOV R6, R4 ;  /* 0x0000000400067202 */ /* 0x000fc40000000f00 */
[----:B-1----:R-:W-:Y:S02]  /*92f0*/  MOV R7, R27 ;  /* 0x0000001b00077202 */ /* 0x002fe40000000f00 */
[----:B------:R-:W-:Y:S02]  /*9300*/  F2FP.BF16.F32.PACK_AB R76, R69, R76 ;  /* 0x0000004c454c723e */ /* 0x000fe400000010ff */
[----:B------:R-:W-:Y:S01]  /*9310*/  F2FP.BF16.F32.PACK_AB R65, R65, R72 ;  /* 0x000000484141723e */ /* 0x000fe200000010ff */
[----:B------:R-:W-:Y:S01]  /*9320*/  IMAD.WIDE R8, R191, 0x2, R6 ;  /* 0x00000002bf087825 */ /* 0x000fe200078e0206 */
[----:B------:R-:W-:Y:S02]  /*9330*/  F2FP.BF16.F32.PACK_AB R68, R61, R68 ;  /* 0x000000443d44723e */ /* 0x000fe400000010ff */
[----:B------:R-:W-:Y:S02]  /*9340*/  F2FP.BF16.F32.PACK_AB R39, R39, R42 ;  /* 0x0000002a2727723e */ /* 0x000fe400000010ff */
[----:B------:R-:W-:-:S02]  /*9350*/  LOP3.LUT R5, R8, 0x380, RZ, 0xc0, !PT ;  /* 0x0000038008057812 */ /* 0x000fc400078ec0ff */
[----:B------:R-:W-:Y:S02]  /*9360*/  IADD3 R12, P6, R8, 0x20, RZ ;  /* 0x00000020080c7810 */ /* 0x000fe40007fde0ff */
[----:B------:R-:W-:Y:S02]  /*9370*/  F2FP.BF16.F32.PACK_AB R38, R35, R38 ;  /* 0x000000262326723e */ /* 0x000fe400000010ff */
[----:B------:R-:W-:Y:S02]  /*9380*/  SEL R61, R57, R60, P0 ;  /* 0x0000003c393d7207 */ /* 0x000fe40000000000 */
[----:B------:R-:W-:Y:S02]  /*9390*/  F2FP.BF16.F32.PACK_AB R31, R31, R34 ;  /* 0x000000221f1f723e */ /* 0x000fe400000010ff */
[----:B------:R-:W-:Y:S02]  /*93a0*/  SEL R60, R60, R57, P0 ;  /* 0x000000393c3c7207 */ /* 0x000fe40000000000 */
[----:B------:R-:W-:-:S02]  /*93b0*/  F2FP.BF16.F32.PACK_AB R44, R44, R45 ;  /* 0x0000002d2c2c723e */ /* 0x000fc400000010ff */
[----:B------:R-:W-:Y:S02]  /*93c0*/  F2FP.BF16.F32.PACK_AB R41, R40, R41 ;  /* 0x000000292829723e */ /* 0x000fe400000010ff */
[----:B------:R-:W-:Y:S02]  /*93d0*/  SEL R53, R13, R10, P0 ;  /* 0x0000000a0d357207 */ /* 0x000fe40000000000 */
[----:B------:R-:W-:Y:S02]  /*93e0*/  SEL R34, R10, R13, P0 ;  /* 0x0000000d0a227207 */ /* 0x000fe40000000000 */
[----:B------:R-:W-:Y:S02]  /*93f0*/  SEL R57, R47, R46, P0 ;  /* 0x0000002e2f397207 */ /* 0x000fe40000000000 */
[----:B------:R-:W-:Y:S02]  /*9400*/  SHF.R.U64 R5, R5, 0x3, RZ ;  /* 0x0000000305057819 */ /* 0x000fe400000012ff */
[----:B------:R-:W-:Y:S01]  /*9410*/  F2FP.BF16.F32.PACK_AB R28, R28, R29 ;  /* 0x0000001d1c1c723e */ /* 0x000fe200000010ff */
[----:B------:R-:W-:Y:S01]  /*9420*/  IMAD.X R29, RZ, RZ, R9, P6 ;  /* 0x000000ffff1d7224 */ /* 0x000fe200030e0609 */
[----:B------:R-:W-:-:S02]  /*9430*/  SEL R55, R73, R76, P0 ;  /* 0x0000004c49377207 */ /* 0x000fc40000000000 */
[----:B------:R-:W-:Y:S02]  /*9440*/  SEL R59, R65, R68, P0 ;  /* 0x00000044413b7207 */ /* 0x000fe40000000000 */
[----:B------:R-:W-:Y:S02]  /*9450*/  SEL R46, R46, R47, P0 ;  /* 0x0000002f2e2e7207 */ /* 0x000fe40000000000 */
[----:B------:R-:W-:Y:S02]  /*9460*/  LOP3.LUT R10, R12, 0x380, RZ, 0xc0, !PT ;  /* 0x000003800c0a7812 */ /* 0x000fe400078ec0ff */
[----:B------:R-:W-:Y:S02]  /*9470*/  F2FP.BF16.F32.PACK_AB R36, R36, R37 ;  /* 0x000000252424723e */ /* 0x000fe400000010ff */
[----:B------:R-:W-:Y:S02]  /*9480*/  F2FP.BF16.F32.PACK_AB R33, R32, R33 ;  /* 0x000000212021723e */ /* 0x000fe400000010ff */
[----:B------:R-:W-:-:S02]  /*9490*/  SEL R76, R76, R73, P0 ;  /* 0x000000494c4c7207 */ /* 0x000fc40000000000 */
[----:B------:R-:W-:Y:S02]  /*94a0*/  SEL R68, R68, R65, P0 ;  /* 0x0000004144447207 */ /* 0x000fe40000000000 */
[----:B------:R-:W-:Y:S02]  /*94b0*/  SEL R47, R39, R38, P0 ;  /* 0x00000026272f7207 */ /* 0x000fe40000000000 */
[----:B------:R-:W-:Y:S02]  /*94c0*/  SEL R42, R38, R39, P0 ;  /* 0x00000027262a7207 */ /* 0x000fe40000000000 */
[C---:B------:R-:W-:Y:S02]  /*94d0*/  IADD3 R65, P1, R8.reuse, 0x40, RZ ;  /* 0x0000004008417810 */ /* 0x040fe40007f3e0ff */
[C---:B------:R-:W-:Y:S02]  /*94e0*/  IADD3 R67, P2, R8.reuse, 0x60, RZ ;  /* 0x0000006008437810 */ /* 0x040fe40007f5e0ff */
[C---:B------:R-:W-:Y:S01]  /*94f0*/  IADD3 R38, P3, R8.reuse, 0x4000, RZ ;  /* 0x0000400008267810 */ /* 0x040fe20007f7e0ff */
[----:B------:R-:W-:Y:S01]  /*9500*/  IMAD.X R27, RZ, RZ, R9, P1 ;  /* 0x000000ffff1b7224 */ /* 0x000fe200008e0609 */
[----:B------:R-:W-:-:S02]  /*9510*/  IADD3 R69, P4, R8, 0x4020, RZ ;  /* 0x0000402008457810 */ /* 0x000fc40007f9e0ff */
[C---:B------:R-:W-:Y:S02]  /*9520*/  IADD3 R71, P5, R8.reuse, 0x4040, RZ ;  /* 0x0000404008477810 */ /* 0x040fe40007fbe0ff */
[----:B------:R-:W-:Y:S02]  /*9530*/  IADD3 R73, P6, R8, 0x4060, RZ ;  /* 0x0000406008497810 */ /* 0x000fe40007fde0ff */
[----:B------:R-:W-:Y:S01]  /*9540*/  F2FP.BF16.F32.PACK_AB R21, R21, R24 ;  /* 0x000000181515723e */ /* 0x000fe200000010ff */
[--C-:B------:R-:W-:Y:S01]  /*9550*/  IMAD.X R13, RZ, RZ, R9.reuse, P5 ;  /* 0x000000ffff0d7224 */ /* 0x100fe200028e0609 */
[----:B------:R-:W-:Y:S01]  /*9560*/  SEL R49, R44, R41, P0 ;  /* 0x000000292c317207 */ /* 0x000fe20000000000 */
[----:B------:R-:W-:Y:S01]  /*9570*/  IMAD.X R11, RZ, RZ, R9, P6 ;  /* 0x000000ffff0b7224 */ /* 0x000fe200030e0609 */
[----:B------:R-:W-:Y:S02]  /*9580*/  LOP3.LUT R8, R5, R8, RZ, 0x3c, !PT ;  /* 0x0000000805087212 */ /* 0x000fe400078e3cff */
[----:B------:R-:W-:-:S02]  /*9590*/  SEL R44, R41, R44, P0 ;  /* 0x0000002c292c7207 */ /* 0x000fc40000000000 */
[----:B------:R-:W-:Y:S02]  /*95a0*/  SHF.R.U64 R5, R10, 0x3, RZ ;  /* 0x000000030a057819 */ /* 0x000fe400000012ff */
[----:B------:R-:W-:Y:S02]  /*95b0*/  SEL R41, R36, R33, P0 ;  /* 0x0000002124297207 */ /* 0x000fe40000000000 */
[----:B------:R-:W-:Y:S02]  /*95c0*/  SEL R36, R33, R36, P0 ;  /* 0x0000002421247207 */ /* 0x000fe40000000000 */
[----:B------:R-:W-:Y:S02]  /*95d0*/  F2FP.BF16.F32.PACK_AB R25, R25, R26 ;  /* 0x0000001a1919723e */ /* 0x000fe400000010ff */
[----:B------:R-:W-:Y:S01]  /*95e0*/  F2FP.BF16.F32.PACK_AB R20, R15, R20 ;  /* 0x000000140f14723e */ /* 0x000fe200000010ff */
[----:B------:R-:W-:Y:S01]  /*95f0*/  IMAD.X R15, RZ, RZ, R9, P4 ;  /* 0x000000ffff0f7224 */ /* 0x000fe200020e0609 */
[----:B------:R-:W-:-:S02]  /*9600*/  SEL R33, R28, R21, P0 ;  /* 0x000000151c217207 */ /* 0x000fc40000000000 */
[----:B------:R-:W-:Y:S02]  /*9610*/  SEL R32, R21, R28, P0 ;  /* 0x0000001c15207207 */ /* 0x000fe40000000000 */
[----:B------:R-:W-:Y:S02]  /*9620*/  LOP3.LUT R28, R5, R12, RZ, 0x3c, !PT ;  /* 0x0000000c051c7212 */ /* 0x000fe400078e3cff */
[----:B------:R-:W-:Y:S02]  /*9630*/  SEL R39, R31, R30, P0 ;  /* 0x0000001e1f277207 */ /* 0x000fe40000000000 */
[----:B------:R-:W-:Y:S02]  /*9640*/  LOP3.LUT R5, R38, 0x380, RZ, 0xc0, !PT ;  /* 0x0000038026057812 */ /* 0x000fe400078ec0ff */
[----:B------:R-:W-:Y:S02]  /*9650*/  SEL R30, R30, R31, P0 ;  /* 0x0000001f1e1e7207 */ /* 0x000fe40000000000 */
[----:B------:R-:W-:-:S02]  /*9660*/  SEL R31, R25, R20, P0 ;  /* 0x00000014191f7207 */ /* 0x000fc40000000000 */
[----:B------:R-:W-:Y:S01]  /*9670*/  SEL R50, R20, R25, P0 ;  /* 0x0000001914327207 */ /* 0x000fe20000000000 */
[----:B------:R-:W-:Y:S01]  /*9680*/  IMAD.X R25, RZ, RZ, R9, P2 ;  /* 0x000000ffff197224 */ /* 0x000fe200010e0609 */
[----:B------:R-:W-:Y:S02]  /*9690*/  LOP3.LUT R14, R65, 0x380, RZ, 0xc0, !PT ;  /* 0x00000380410e7812 */ /* 0x000fe400078ec0ff */
[----:B------:R-:W-:Y:S02]  /*96a0*/  F2FP.BF16.F32.PACK_AB R100, R100, R101 ;  /* 0x000000656464723e */ /* 0x000fe400000010ff */
[----:B------:R-:W-:Y:S02]  /*96b0*/  F2FP.BF16.F32.PACK_AB R99, R98, R99 ;  /* 0x000000636263723e */ /* 0x000fe400000010ff */
[----:B------:R-:W-:Y:S02]  /*96c0*/  LOP3.LUT R20, R67, 0x380, RZ, 0xc0, !PT ;  /* 0x0000038043147812 */ /* 0x000fe400078ec0ff */
[----:B------:R-:W-:-:S02]  /*96d0*/  F2FP.BF16.F32.PACK_AB R96, R96, R97 ;  /* 0x000000616060723e */ /* 0x000fc400000010ff */
[----:B------:R-:W-:Y:S02]  /*96e0*/  F2FP.BF16.F32.PACK_AB R95, R94, R95 ;  /* 0x0000005f5e5f723e */ /* 0x000fe400000010ff */
[----:B------:R-:W-:Y:S02]  /*96f0*/  SHF.R.U64 R5, R5, 0x3, RZ ;  /* 0x0000000305057819 */ /* 0x000fe400000012ff */
[----:B------:R-:W-:Y:S02]  /*9700*/  SHF.R.U64 R10, R14, 0x3, RZ ;  /* 0x000000030e0a7819 */ /* 0x000fe400000012ff */
[----:B------:R-:W-:Y:S02]  /*9710*/  SEL R35, R100, R99, P0 ;  /* 0x0000006364237207 */ /* 0x000fe40000000000 */
[----:B------:R-:W-:Y:S02]  /*9720*/  SHF.R.U64 R14, R20, 0x3, RZ ;  /* 0x00000003140e7819 */ /* 0x000fe400000012ff */
[----:B------:R-:W-:-:S02]  /*9730*/  SEL R100, R99, R100, P0 ;  /* 0x0000006463647207 */ /* 0x000fc40000000000 */
[----:B------:R-:W-:Y:S02]  /*9740*/  SEL R37, R96, R95, P0 ;  /* 0x0000005f60257207 */ /* 0x000fe40000000000 */
[----:B------:R-:W-:Y:S02]  /*9750*/  LOP3.LUT R20, R5, R38, RZ, 0x3c, !PT ;  /* 0x0000002605147212 */ /* 0x000fe400078e3cff */
[----:B------:R-:W-:Y:S02]  /*9760*/  SEL R96, R95, R96, P0 ;  /* 0x000000605f607207 */ /* 0x000fe40000000000 */
[----:B------:R-:W-:Y:S02]  /*9770*/  F2FP.BF16.F32.PACK_AB R88, R88, R91 ;  /* 0x0000005b5858723e */ /* 0x000fe400000010ff */
[----:B------:R-:W-:Y:S02]  /*9780*/  LOP3.LUT R26, R10, R65, RZ, 0x3c, !PT ;  /* 0x000000410a1a7212 */ /* 0x000fe400078e3cff */
[----:B------:R-:W-:-:S02]  /*9790*/  SEL R45, R88, R89, P0 ;  /* 0x00000059582d7207 */ /* 0x000fc40000000000 */
[----:B------:R-:W-:Y:S02]  /*97a0*/  LOP3.LUT R10, R69, 0x380, RZ, 0xc0, !PT ;  /* 0x00000380450a7812 */ /* 0x000fe400078ec0ff */
[----:B------:R-:W-:Y:S02]  /*97b0*/  LOP3.LUT R40, R73, 0x380, RZ, 0xc0, !PT ;  /* 0x0000038049287812 */ /* 0x000fe400078ec0ff */
[----:B------:R-:W-:Y:S02]  /*97c0*/  SEL R88, R89, R88, P0 ;  /* 0x0000005859587207 */ /* 0x000fe40000000000 */
[----:B------:R-:W-:Y:S02]  /*97d0*/  IADD3.X R21, RZ, R9, RZ, P3, !PT ;  /* 0x00000009ff157210 */ /* 0x000fe40001ffe4ff */
[----:B------:R-:W-:Y:S02]  /*97e0*/  SHF.R.U64 R10, R10, 0x3, RZ ;  /* 0x000000030a0a7819 */ /* 0x000fe400000012ff */
[----:B------:R-:W-:-:S02]  /*97f0*/  SHF.R.U64 R40, R40, 0x3, RZ ;  /* 0x0000000328287819 */ /* 0x000fc400000012ff */
[----:B------:R-:W-:Y:S02]  /*9800*/  MOV R62, R20 ;  /* 0x00000014003e7202 */ /* 0x000fe40000000f00 */
[----:B------:R-:W-:Y:S02]  /*9810*/  LOP3.LUT R24, R14, R67, RZ, 0x3c, !PT ;  /* 0x000000430e187212 */ /* 0x000fe400078e3cff */
[----:B------:R-:W-:Y:S02]  /*9820*/  LOP3.LUT R14, R10, R69, RZ, 0x3c, !PT ;  /* 0x000000450a0e7212 */ /* 0x000fe400078e3cff */
[----:B------:R-:W-:Y:S02]  /*9830*/  LOP3.LUT R10, R40, R73, RZ, 0x3c, !PT ;  /* 0x00000049280a7212 */ /* 0x000fe400078e3cff */
[----:B------:R-:W-:Y:S02]  /*9840*/  LOP3.LUT R12, R71, 0x380, RZ, 0xc0, !PT ;  /* 0x00000380470c7812 */ /* 0x000fe400078ec0ff */
[----:B------:R-:W-:-:S02]  /*9850*/  MOV R66, R8 ;  /* 0x0000000800427202 */ /* 0x000fc40000000f00 */
[----:B------:R-:W-:Y:S02]  /*9860*/  SHF.R.U64 R12, R12, 0x3, RZ ;  /* 0x000000030c0c7819 */ /* 0x000fe400000012ff */
[----:B------:R-:W-:Y:S02]  /*9870*/  MOV R54, R10 ;  /* 0x0000000a00367202 */ /* 0x000fe40000000f00 */
[----:B------:R-:W-:Y:S02]  /*9880*/  LOP3.LUT R12, R12, R71, RZ, 0x3c, !PT ;  /* 0x000000470c0c7212 */ /* 0x000fe400078e3cff */
[----:B------:R-:W-:Y:S02]  /*9890*/  MOV R58, R14 ;  /* 0x0000000e003a7202 */ /* 0x000fe40000000f00 */
[----:B------:R-:W-:Y:S02]  /*98a0*/  MOV R56, R12 ;  /* 0x0000000c00387202 */ /* 0x000fe40000000f00 */
[----:B------:R-:W-:-:S02]  /*98b0*/  MOV R65, R28 ;  /* 0x0000001c00417202 */ /* 0x000fc40000000f00 */
[----:B------:R-:W-:Y:S02]  /*98c0*/  MOV R29, R26 ;  /* 0x0000001a001d7202 */ /* 0x000fe40000000f00 */
[----:B------:R-:W-:Y:S02]  /*98d0*/  MOV R64, R24 ;  /* 0x0000001800407202 */ /* 0x000fe40000000f00 */
[----:B------:R-:W-:Y:S02]  /*98e0*/  PLOP3.LUT P2, PT, PT, PT, UP0, 0x80, 0x0 ;  /* 0x000000000000781c */ /* 0x000fe40003f4f008 */
[----:B--2---:R-:W-:Y:S01]  /*98f0*/  LOP3.LUT R5, R48, 0x2, RZ, 0x3c, !PT ;  /* 0x0000000230057812 */ /* 0x004fe200078e3cff */
[----:B------:R-:W-:Y:S04]  /*9900*/  SHFL.IDX PT, R35, R35, R48, 0x1c1f ;  /* 0x001c1f3023237589 */ /* 0x000fe800000e0000 */
[----:B------:R-:W0:Y:S04]  /*9910*/  SHFL.IDX PT, R100, R100, R5, 0x1c1f ;  /* 0x001c1f0564647589 */ /* 0x000e2800000e0000 */
[----:B------:R-:W-:Y:S04]  /*9920*/  SHFL.IDX PT, R55, R55, R48, 0x1c1f ;  /* 0x001c1f3037377589 */ /* 0x000fe800000e0000 */
[----:B------:R-:W1:Y:S04]  /*9930*/  SHFL.IDX PT, R76, R76, R5, 0x1c1f ;  /* 0x001c1f054c4c7589 */ /* 0x000e6800000e0000 */
[----:B------:R-:W-:Y:S04]  /*9940*/  SHFL.IDX PT, R37, R37, R48, 0x1c1f ;  /* 0x001c1f3025257589 */ /* 0x000fe800000e0000 */
[----:B------:R-:W-:Y:S04]  /*9950*/  SHFL.IDX PT, R43, R43, R48, 0x1c1f ;  /* 0x001c1f302b2b7589 */ /* 0x000fe800000e0000 */
[----:B------:R-:W-:Y:S04]  /*9960*/  SHFL.IDX PT, R59, R59, R48, 0x1c1f ;  /* 0x001c1f303b3b7589 */ /* 0x000fe800000e0000 */
[----:B------:R-:W2:Y:S01]  /*9970*/  SHFL.IDX PT, R96, R96, R5, 0x1c1f ;  /* 0x001c1f0560607589 */ /* 0x000ea200000e0000 */
[----:B0-----:R-:W-:-:S02]  /*9980*/  SEL R8, R35, R100, P0 ;  /* 0x0000006423087207 */ /* 0x001fc40000000000 */
[----:B------:R-:W-:Y:S01]  /*9990*/  SEL R10, R100, R35, P0 ;  /* 0x00000023640a7207 */ /* 0x000fe20000000000 */
[----:B------:R-:W-:Y:S04]  /*99a0*/  SHFL.IDX PT, R90, R90, R5, 0x1c1f ;  /* 0x001c1f055a5a7589 */ /* 0x000fe800000e0000 */
[----:B------:R-:W0:Y:S01]  /*99b0*/  SHFL.IDX PT, R68, R68, R5, 0x1c1f ;  /* 0x001c1f0544447589 */ /* 0x000e2200000e0000 */
[----:B-1----:R-:W-:Y:S02]  /*99c0*/  SEL R9, R55, R76, P0 ;  /* 0x0000004c37097207 */ /* 0x002fe40000000000 */
[----:B------:R-:W-:Y:S01]  /*99d0*/  SEL R11, R76, R55, P0 ;  /* 0x000000374c0b7207 */ /* 0x000fe20000000000 */
[----:B------:R-:W-:Y:S04]  /*99e0*/  SHFL.IDX PT, R61, R61, R48, 0x1c1f ;  /* 0x001c1f303d3d7589 */ /* 0x000fe800000e0000 */
[----:B------:R-:W1:Y:S01]  /*99f0*/  SHFL.IDX PT, R60, R60, R5, 0x1c1f ;  /* 0x001c1f053c3c7589 */ /* 0x000e6200000e0000 */
[----:B------:R-:W-:Y:S01]  /*9a00*/  BAR.SYNC.DEFER_BLOCKING 0x1, 0x100 ;  /* 0x0044000000007b1d */ /* 0x000fe20000010000 */
[----:B--2---:R-:W-:-:S02]  /*9a10*/  SEL R12, R37, R96, P0 ;  /* 0x00000060250c7207 */ /* 0x004fc40000000000 */
[----:B------:R-:W-:-:S03]  /*9a20*/  SEL R14, R96, R37, P0 ;  /* 0x00000025600e7207 */ /* 0x000fc60000000000 */
[----:B------:R-:W-:Y:S04]  /*9a30*/  SHFL.IDX PT, R41, R41, R48, 0x1c1f ;  /* 0x001c1f3029297589 */ /* 0x000fe800000e0000 */
[----:B------:R-:W2:Y:S01]  /*9a40*/  SHFL.IDX PT, R36, R36, R5, 0x1c1f ;  /* 0x001c1f0524247589 */ /* 0x000ea200000e0000 */
[----:B0-----:R-:W-:Y:S02]  /*9a50*/  SEL R13, R59, R68, P0 ;  /* 0x000000443b0d7207 */ /* 0x001fe40000000000 */
[----:B------:R-:W-:Y:S01]  /*9a60*/  SEL R15, R68, R59, P0 ;  /* 0x0000003b440f7207 */ /* 0x000fe20000000000 */
[----:B------:R-:W-:Y:S04]  /*9a70*/  SHFL.IDX PT, R45, R45, R48, 0x1c1f ;  /* 0x001c1f302d2d7589 */ /* 0x000fe800000e0000 */
[----:B------:R-:W-:Y:S01]  /*9a80*/  SHFL.IDX PT, R33, R33, R48, 0x1c1f ;  /* 0x001c1f3021217589 */ /* 0x000fe200000e0000 */
[----:B-1----:R-:W-:-:S02]  /*9a90*/  SEL R89, R61, R60, P0 ;  /* 0x0000003c3d597207 */ /* 0x002fc40000000000 */
[----:B------:R-:W-:Y:S01]  /*9aa0*/  SEL R91, R60, R61, P0 ;  /* 0x0000003d3c5b7207 */ /* 0x000fe20000000000 */
[----:B------:R-:W-:Y:S04]  /*9ab0*/  SHFL.IDX PT, R57, R57, R48, 0x1c1f ;  /* 0x001c1f3039397589 */ /* 0x000fe800000e0000 */
[----:B------:R0:W1:Y:S04]  /*9ac0*/  SHFL.IDX PT, R20, R88, R5, 0x1c1f ;  /* 0x001c1f0558147589 */ /* 0x00006800000e0000 */
[----:B------:R-:W3:Y:S04]  /*9ad0*/  SHFL.IDX PT, R46, R46, R5, 0x1c1f ;  /* 0x001c1f052e2e7589 */ /* 0x000ee800000e0000 */
[----:B------:R2:W-:Y:S01]  /*9ae0*/  SHFL.IDX PT, R38, R32, R5, 0x1c1f ;  /* 0x001c1f0520267589 */ /* 0x0005e200000e0000 */
[----:B0-----:R-:W-:-:S03]  /*9af0*/  SEL R88, R43, R90, P0 ;  /* 0x0000005a2b587207 */ /* 0x001fc60000000000 */
[----:B------:R-:W-:Y:S01]  /*9b00*/  SHFL.IDX PT, R49, R49, R48, 0x1c1f ;  /* 0x001c1f3031317589 */ /* 0x000fe200000e0000 */
[----:B------:R-:W-:-:S03]  /*9b10*/  SEL R90, R90, R43, P0 ;  /* 0x0000002b5a5a7207 */ /* 0x000fc60000000000 */
[----:B------:R-:W-:Y:S01]  /*9b20*/  SHFL.IDX PT, R53, R53, R48, 0x1c1f ;  /* 0x001c1f3035357589 */ /* 0x000fe200000e0000 */
[----:B--2---:R-:W-:-:S03]  /*9b30*/  SEL R32, R41, R36, P0 ;  /* 0x0000002429207207 */ /* 0x004fc60000000000 */
[----:B------:R-:W-:Y:S04]  /*9b40*/  SHFL.IDX PT, R47, R47, R48, 0x1c1f ;  /* 0x001c1f302f2f7589 */ /* 0x000fe800000e0000 */
[----:B------:R-:W-:Y:S01]  /*9b50*/  SHFL.IDX PT, R39, R39, R48, 0x1c1f ;  /* 0x001c1f3027277589 */ /* 0x000fe200000e0000 */
[----:B-1----:R-:W-:Y:S02]  /*9b60*/  SEL R24, R45, R20, P0 ;  /* 0x000000142d187207 */ /* 0x002fe40000000000 */
[----:B------:R-:W-:Y:S01]  /*9b70*/  SEL R26, R20, R45, P0 ;  /* 0x0000002d141a7207 */ /* 0x000fe20000000000 */
[----:B------:R-:W-:Y:S01]  /*9b80*/  SHFL.IDX PT, R21, R31, R48, 0x1c1f ;  /* 0x001c1f301f157589 */ /* 0x000fe200000e0000 */
[----:B---3--:R-:W-:Y:S02]  /*9b90*/  SEL R25, R57, R46, P0 ;  /* 0x0000002e39197207 */ /* 0x008fe40000000000 */
[----:B------:R-:W-:Y:S01]  /*9ba0*/  SEL R27, R46, R57, P0 ;  /* 0x000000392e1b7207 */ /* 0x000fe20000000000 */
[----:B------:R-:W-:Y:S04]  /*9bb0*/  SHFL.IDX PT, R63, R63, R48, 0x1c1f ;  /* 0x001c1f303f3f7589 */ /* 0x000fe800000e0000 */
[----:B------:R-:W0:Y:S04]  /*9bc0*/  SHFL.IDX PT, R44, R44, R5, 0x1c1f ;  /* 0x001c1f052c2c7589 */ /* 0x000e2800000e0000 */
[----:B------:R-:W1:Y:S04]  /*9bd0*/  SHFL.IDX PT, R42, R42, R5, 0x1c1f ;  /* 0x001c1f052a2a7589 */ /* 0x000e6800000e0000 */
[----:B------:R-:W2:Y:S04]  /*9be0*/  SHFL.IDX PT, R48, R30, R5, 0x1c1f ;  /* 0x001c1f051e307589 */ /* 0x000ea800000e0000 */
[----:B------:R-:W3:Y:S04]  /*9bf0*/  SHFL.IDX PT, R50, R50, R5, 0x1c1f ;  /* 0x001c1f0532327589 */ /* 0x000ee800000e0000 */
[----:B------:R4:W3:Y:S04]  /*9c00*/  SHFL.IDX PT, R40, R34, R5, 0x1c1f ;  /* 0x001c1f0522287589 */ /* 0x0008e800000e0000 */
[----:B------:R-:W3:Y:S04]  /*9c10*/  SHFL.IDX PT, R52, R52, R5, 0x1c1f ;  /* 0x001c1f0534347589 */ /* 0x000ee800000e0000 */
[----:B------:R3:W-:Y:S01]  /*9c20*/  STSM.16.M88.4 [R66], R8 ;  /* 0x0000000842007844 */ /* 0x0007e20000000200 */
[----:B0-----:R-:W-:-:S02]  /*9c30*/  SEL R28, R49, R44, P0 ;  /* 0x0000002c311c7207 */ /* 0x001fc40000000000 */
[----:B----4-:R-:W-:Y:S01]  /*9c40*/  SEL R34, R36, R41, P0 ;  /* 0x0000002924227207 */ /* 0x010fe20000000000 */
[----:B------:R0:W-:Y:S01]  /*9c50*/  STSM.16.M88.4 [R65], R12 ;  /* 0x0000000c41007844 */ /* 0x0001e20000000200 */
[----:B------:R-:W-:Y:S02]  /*9c60*/  SEL R36, R33, R38, P0 ;  /* 0x0000002621247207 */ /* 0x000fe40000000000 */
[----:B------:R-:W-:Y:S01]  /*9c70*/  SEL R30, R44, R49, P0 ;  /* 0x000000312c1e7207 */ /* 0x000fe20000000000 */
[----:B------:R4:W-:Y:S01]  /*9c80*/  STSM.16.M88.4 [R29], R88 ;  /* 0x000000581d007844 */ /* 0x0009e20000000200 */
[----:B------:R-:W-:Y:S02]  /*9c90*/  SEL R38, R38, R33, P0 ;  /* 0x0000002126267207 */ /* 0x000fe40000000000 */
[----:B-1----:R-:W-:Y:S01]  /*9ca0*/  SEL R31, R42, R47, P0 ;  /* 0x0000002f2a1f7207 */ /* 0x002fe20000000000 */
[----:B------:R-:W-:Y:S01]  /*9cb0*/  STSM.16.M88.4 [R64], R24 ;  /* 0x0000001840007844 */ /* 0x000fe20000000200 */
[----:B--2---:R-:W-:-:S02]  /*9cc0*/  SEL R33, R39, R48, P0 ;  /* 0x0000003027217207 */ /* 0x004fc40000000000 */
[----:B------:R-:W-:Y:S01]  /*9cd0*/  SEL R35, R48, R39, P0 ;  /* 0x0000002730237207 */ /* 0x000fe20000000000 */
[----:B---3--:R-:W-:Y:S01]  /*9ce0*/  IMAD.U32 R8, RZ, RZ, UR4 ;  /* 0x00000004ff087e24 */ /* 0x008fe2000f8e00ff */
[----:B------:R-:W-:Y:S01]  /*9cf0*/  SEL R37, R21, R50, P0 ;  /* 0x0000003215257207 */ /* 0x000fe20000000000 */
[----:B------:R-:W-:Y:S01]  /*9d00*/  IMAD.U32 R9, RZ, RZ, UR6 ;  /* 0x00000006ff097e24 */ /* 0x000fe2000f8e00ff */
[----:B------:R-:W-:Y:S01]  /*9d10*/  SEL R39, R50, R21, P0 ;  /* 0x0000001532277207 */ /* 0x000fe20000000000 */
[----:B------:R-:W-:Y:S01]  /*9d20*/  ULDC.64 UR6, c[0x0][0xc08] ;  /* 0x0003020000067ab9 */ /* 0x000fe20000000a00 */
[----:B0-----:R-:W-:Y:S02]  /*9d30*/  SEL R12, R53, R40, P0 ;  /* 0x00000028350c7207 */ /* 0x001fe40000000000 */
[----:B------:R-:W-:Y:S02]  /*9d40*/  SEL R14, R40, R53, P0 ;  /* 0x00000035280e7207 */ /* 0x000fe40000000000 */
[----:B----4-:R-:W-:-:S02]  /*9d50*/  SEL R29, R47, R42, P0 ;  /* 0x0000002a2f1d7207 */ /* 0x010fc40000000000 */
[----:B------:R-:W-:Y:S02]  /*9d60*/  SEL R13, R63, R52, P0 ;  /* 0x000000343f0d7207 */ /* 0x000fe40000000000 */
[----:B------:R-:W-:Y:S01]  /*9d70*/  SEL R15, R52, R63, P0 ;  /* 0x0000003f340f7207 */ /* 0x000fe20000000000 */
[----:B------:R-:W-:Y:S01]  /*9d80*/  STSM.16.M88.4 [R62], R28 ;  /* 0x0000001c3e007844 */ /* 0x000fe20000000200 */
[----:B------:R-:W-:Y:S01]  /*9d90*/  UMOV UR4, URZ ;  /* 0x0000003f00047c82 */ /* 0x000fe20008000000 */
[----:B------:R-:W0:Y:S02]  /*9da0*/  LDC R50, c[0x0][0xbe8] ;  /* 0x0002fa00ff327b82 */ /* 0x000e240000000800 */
[----:B------:R-:W-:Y:S04]  /*9db0*/  STSM.16.M88.4 [R58], R32 ;  /* 0x000000203a007844 */ /* 0x000fe80000000200 */
[----:B------:R-:W-:Y:S04]  /*9dc0*/  STSM.16.M88.4 [R56], R36 ;  /* 0x0000002438007844 */ /* 0x000fe80000000200 */
[----:B------:R1:W-:Y:S01]  /*9dd0*/  STSM.16.M88.4 [R54], R12 ;  /* 0x0000000c36007844 */ /* 0x0003e20000000200 */
[----:B------:R-:W-:Y:S06]  /*9de0*/  BAR.SYNC.DEFER_BLOCKING 0x1, 0x100 ;  /* 0x0044000000007b1d */ /* 0x000fec0000010000 */
[----:B------:R-:W2:Y:S01]  /*9df0*/  @P2 LDG.E R5, desc[UR50][R8.64] ;  /* 0x0000003208052981 */ /* 0x000ea2000c1e1900 */
[----:B------:R-:W-:Y:S01]  /*9e00*/  UISETP.NE.U32.AND UP1, UPT, UR6, URZ, UPT ;  /* 0x0000003f0600728c */ /* 0x000fe2000bf25070 */
[----:B0-----:R-:W-:Y:S01]  /*9e10*/  ISETP.NE.AND P1, PT, R50, 0x1, PT ;  /* 0x000000013200780c */ /* 0x001fe20003f25270 */
[----:B-1----:R-:W-:-:S02]  /*9e20*/  IMAD.U32 R13, RZ, RZ, UR41 ;  /* 0x00000029ff0d7e24 */ /* 0x002fc4000f8e00ff */
[----:B------:R-:W-:-:S06]  /*9e30*/  UISETP.NE.AND.EX UP1, UPT, UR7, URZ, UPT, UP1 ;  /* 0x0000003f0700728c */ /* 0x000fcc000bf25310 */
[----:B------:R-:W-:-:S04]  /*9e40*/  PLOP3.LUT P0, PT, PT, PT, UP1, 0x80, 0x0 ;  /* 0x000000000000781c */ /* 0x000fc80003f0f018 */
[----:B------:R-:W0:Y:S01]  /*9e50*/  @P1 LDC R10, c[0x0][0xbec] ;  /* 0x0002fb00ff0a1b82 */ /* 0x000e220000000800 */
[----:B------:R-:W-:-:S03]  /*9e60*/  @UP1 UIADD3 UR6, UP2, UR8, UR6, URZ ;  /* 0x0000000608061290 */ /* 0x000fc6000ff5e03f */
[----:B------:R-:W-:Y:S01]  /*9e70*/  ULDC UR8, c[0x0][0xa88] ;  /* 0x0002a20000087ab9 */ /* 0x000fe20000000800 */
[----:B------:R-:W-:Y:S02]  /*9e80*/  @UP1 UIADD3.X UR7, UR9, UR7, URZ, UP2, !UPT ;  /* 0x0000000709071290 */ /* 0x000fe400097fe43f */
[----:B------:R-:W-:Y:S01]  /*9e90*/  MOV R14, UR6 ;  /* 0x00000006000e7c02 */ /* 0x000fe20008000f00 */
[----:B------:R-:W1:Y:S03]  /*9ea0*/  @P1 LDC R20, c[0x0][0xbf0] ;  /* 0x0002fc00ff141b82 */ /* 0x000e660000000800 */
[----:B------:R-:W-:Y:S01]  /*9eb0*/  IMAD.U32 R15, RZ, RZ, UR7 ;  /* 0x00000007ff0f7e24 */ /* 0x000fe2000f8e00ff */
[----:B--2---:R-:W-:Y:S01]  /*9ec0*/  @P2 R2UR UR4, R5 ;  /* 0x00000000050422ca */ /* 0x004fe200000e0000 */
[----:B------:R-:W-:-:S06]  /*9ed0*/  IMAD.U32 R5, RZ, RZ, UR8 ;  /* 0x00000008ff057e24 */ /* 0x000fcc000f8e00ff */
[----:B------:R2:W5:Y:S01]  /*9ee0*/  @P0 LDG.E R5, desc[UR50][R14.64] ;  /* 0x000000320e050981 */ /* 0x000562000c1e1900 */
[----:B01----:R-:W-:Y:S07]  /*9ef0*/  @P0 BRA `(.L_x_264) ;  /* 0x0000000000100947 */ /* 0x003fee0003800000 */
[----:B------:R-:W-:Y:S05]  /*9f00*/  @!P2 BRA `(.L_x_264) ;  /* 0x00000000000ca947 */ /* 0x000fea0003800000 */
[----:B------:R-:W3:Y:S04]  /*9f10*/  LDG.E R12, desc[UR50][R8.64] ;  /* 0x00000032080c7981 */ /* 0x000ee8000c1e1900 */
[----:B-----5:R-:W3:Y:S02]  /*9f20*/  LDG.E R5, desc[UR50][R8.64+0x4] ;  /* 0x0000043208057981 */ /* 0x020ee4000c1e1900 */
[----:B---3--:R-:W-:-:S07]  /*9f30*/  IMAD.IADD R5, R5, 0x1, -R12 ;  /* 0x0000000105057824 */ /* 0x008fce00078e0a0c */
.L_x_264:
[----:B------:R-:W-:Y:S01]  /*9f40*/  USHF.R.S32.HI UR14, URZ, 0x1f, UR42 ;  /* 0x0000001f3f0e7899 */ /* 0x000fe2000801142a */
[----:B------:R-:W-:Y:S01]  /*9f50*/  IMAD R13, R13, 0x80, R190 ;  /* 0x000000800d0d7824 */ /* 0x000fe200078e02be */
[----:B------:R-:W-:Y:S01]  /*9f60*/  ULDC.64 UR12, c[0x0][0xb90] ;  /* 0x0002e400000c7ab9 */ /* 0x000fe20000000a00 */
[----:B------:R-:W-:Y:S01]  /*9f70*/  USHF.R.S32.HI UR9, URZ, 0x1f, UR4 ;  /* 0x0000001f3f097899 */ /* 0x000fe20008011404 */
[----:B-----5:R-:W-:Y:S01]  /*9f80*/  IMAD R53, R5, R50, RZ ;  /* 0x0000003205357224 */ /* 0x020fe200078e02ff */
[----:B------:R-:W-:Y:S01]  /*9f90*/  UIMAD UR10, UR14, UR12, URZ ;  /* 0x0000000c0e0a72a4 */ /* 0x000fe2000f8e023f */
[----:B------:R-:W-:Y:S01]  /*9fa0*/  @P1 IMAD.HI.U32 R9, R13, R10, RZ ;  /* 0x0000000a0d091227 */ /* 0x000fe200078e00ff */
[----:B------:R-:W-:Y:S01]  /*9fb0*/  UMOV UR8, UR4 ;  /* 0x0000000400087c82 */ /* 0x000fe20008000000 */
[----:B------:R-:W-:Y:S02]  /*9fc0*/  USEL UR40, UR40, URZ, !UP0 ;  /* 0x0000003f28287287 */ /* 0x000fe4000c000000 */
[----:B------:R-:W-:Y:S01]  /*9fd0*/  UIMAD.WIDE.U32 UR6, UR42, UR12, UR8 ;  /* 0x0000000c2a0672a5 */ /* 0x000fe2000f8e0008 */
[----:B------:R-:W-:Y:S01]  /*9fe0*/  IMAD.MOV.U32 R8, RZ, RZ, R13 ;  /* 0x000000ffff087224 */ /* 0x000fe200078e000d */
[----:B------:R-:W-:Y:S01]  /*9ff0*/  UIMAD UR10, UR42, UR13, UR10 ;  /* 0x0000000d2a0a72a4 */ /* 0x000fe2000f8e020a */
[----:B------:R-:W-:Y:S01]  /*a000*/  @P1 SHF.R.U32.HI R8, RZ, R20, R9 ;  /* 0x00000014ff081219 */ /* 0x000fe20000011609 */
[----:B------:R-:W-:Y:S01]  /*a010*/  USEL UR39, UR39, URZ, !UP0 ;  /* 0x0000003f27277287 */ /* 0x000fe2000c000000 */
[----:B------:R-:W-:Y:S01]  /*a020*/  IMAD R9, R18, 0x40, R2 ;  /* 0x0000004012097824 */ /* 0x000fe200078e0202 */
[----:B------:R-:W-:Y:S01]  /*a030*/  ULDC.64 UR12, c[0x0][0xb98] ;  /* 0x0002e600000c7ab9 */ /* 0x000fe20000000a00 */
[----:B------:R-:W-:Y:S01]  /*a040*/  UIADD3 UR7, UR7, UR10, URZ ;  /* 0x0000000a07077290 */ /* 0x000fe2000fffe03f */
[----:B------:R-:W-:Y:S01]  /*a050*/  IADD3 R11, -R8, RZ, RZ ;  /* 0x000000ff080b7210 */ /* 0x000fe20007ffe1ff */
[----:B------:R-:W-:Y:S01]  /*a060*/  UIMAD UR8, UR40, UR12, URZ ;  /* 0x0000000c280872a4 */ /* 0x000fe2000f8e023f */
[----:B------:R-:W-:Y:S01]  /*a070*/  IMAD.WIDE R6, R9, 0x2, R6 ;  /* 0x0000000209067825 */ /* 0x000fe200078e0206 */
[----:B------:R-:W-:Y:S01]  /*a080*/  UIMAD.WIDE.U32 UR6, UR39, UR12, UR6 ;  /* 0x0000000c270672a5 */ /* 0x000fe2000f8e0006 */
[----:B------:R-:W-:Y:S01]  /*a090*/  SHF.R.S32.HI R9, RZ, 0x1f, R8 ;  /* 0x0000001fff097819 */ /* 0x000fe20000011408 */
[----:B------:R-:W-:Y:S01]  /*a0a0*/  UIMAD UR8, UR39, UR13, UR8 ;  /* 0x0000000d270872a4 */ /* 0x000fe2000f8e0208 */
[----:B------:R-:W-:Y:S01]  /*a0b0*/  IMAD R11, R50, R11, R13 ;  /* 0x0000000b320b7224 */ /* 0x000fe200078e020d */
[----:B--2---:R-:W-:Y:S01]  /*a0c0*/  IADD3 R15, P3, R6, 0x2000, RZ ;  /* 0x00002000060f7810 */ /* 0x004fe20007f7e0ff */
[----:B------:R-:W-:Y:S01]  /*a0d0*/  ULDC.64 UR10, c[0x0][0xaa0] ;  /* 0x0002a800000a7ab9 */ /* 0x000fe20000000a00 */
[----:B------:R-:W-:-:S02]  /*a0e0*/  IADD3 R8, P2, R8, UR6, RZ ;  /* 0x0000000608087c10 */ /* 0x000fc4000ff5e0ff */
[----:B------:R-:W-:Y:S01]  /*a0f0*/  IMAD.U32 R10, RZ, RZ, UR8 ;  /* 0x00000008ff0a7e24 */ /* 0x000fe2000f8e00ff */
[----:B------:R-:W-:Y:S02]  /*a100*/  LOP3.LUT R12, R15, 0x380, RZ, 0xc0, !PT ;  /* 0x000003800f0c7812 */ /* 0x000fe400078ec0ff */
[----:B------:R-:W-:Y:S02]  /*a110*/  IADD3 R25, P0, R6, 0x1000, RZ ;  /* 0x0000100006197810 */ /* 0x000fe40007f1e0ff */
[----:B------:R-:W-:Y:S01]  /*a120*/  IADD3.X R9, R9, UR7, R10, P2, !PT ;  /* 0x0000000709097c10 */ /* 0x000fe200097fe40a */
[----:B------:R-:W-:Y:S01]  /*a130*/  ULDC.64 UR6, c[0x0][0xb88] ;  /* 0x0002e20000067ab9 */ /* 0x000fe20000000a00 */
[----:B------:R-:W-:Y:S02]  /*a140*/  SHF.R.S32.HI R10, RZ, 0x1f, R11 ;  /* 0x0000001fff0a7819 */ /* 0x000fe4000001140b */
[----:B------:R-:W-:Y:S01]  /*a150*/  SHF.R.U64 R12, R12, 0x3, RZ ;  /* 0x000000030c0c7819 */ /* 0x000fe200000012ff */
[----:B------:R-:W-:Y:S01]  /*a160*/  IMAD.WIDE.U32 R8, R11, UR6, R8 ;  /* 0x000000060b087c25 */ /* 0x000fe2000f8e0008 */
[----:B------:R-:W-:-:S02]  /*a170*/  IADD3 R13, P2, R6, 0x3000, RZ ;  /* 0x00003000060d7810 */ /* 0x000fc40007f5e0ff */
[----:B------:R-:W-:Y:S01]  /*a180*/  LOP3.LUT R12, R12, R15, RZ, 0x3c, !PT ;  /* 0x0000000f0c0c7212 */ /* 0x000fe200078e3cff */
[----:B------:R-:W-:Y:S01]  /*a190*/  IMAD R14, R10, UR6, RZ ;  /* 0x000000060a0e7c24 */ /* 0x000fe2000f8e02ff */
[----:B------:R-:W-:Y:S02]  /*a1a0*/  LOP3.LUT R24, R25, 0x380, RZ, 0xc0, !PT ;  /* 0x0000038019187812 */ /* 0x000fe400078ec0ff */
[----:B------:R-:W-:Y:S01]  /*a1b0*/  LOP3.LUT R10, R13, 0x380, RZ, 0xc0, !PT ;  /* 0x000003800d0a7812 */ /* 0x000fe200078ec0ff */
[----:B------:R-:W-:Y:S01]  /*a1c0*/  IMAD R15, R11, UR7, R14 ;  /* 0x000000070b0f7c24 */ /* 0x000fe2000f8e020e */
[----:B------:R-:W-:Y:S01]  /*a1d0*/  ULDC.64 UR6, c[0x0][0xb50] ;  /* 0x0002d40000067ab9 */ /* 0x000fe20000000a00 */
[----:B------:R-:W-:Y:S01]  /*a1e0*/  SHF.R.U64 R24, R24, 0x3, RZ ;  /* 0x0000000318187819 */ /* 0x000fe200000012ff */
[----:B------:R-:W-:Y:S01]  /*a1f0*/  IMAD.X R11, RZ, RZ, R7, P2 ;  /* 0x000000ffff0b7224 */ /* 0x000fe200010e0607 */
[----:B------:R-:W-:Y:S01]  /*a200*/  SHF.R.U64 R10, R10, 0x3, RZ ;  /* 0x000000030a0a7819 */ /* 0x000fe200000012ff */
[----:B------:R-:W-:Y:S01]  /*a210*/  IMAD.IADD R9, R9, 0x1, R15 ;  /* 0x0000000109097824 */ /* 0x000fe200078e020f */
[----:B------:R-:W-:-:S02]  /*a220*/  LEA R15, P4, R8, UR6, 0x2 ;  /* 0x00000006080f7c11 */ /* 0x000fc4000f8810ff */
[----:B------:R-:W-:Y:S01]  /*a230*/  LOP3.LUT R24, R24, R25, RZ, 0x3c, !PT ;  /* 0x0000001918187212 */ /* 0x000fe200078e3cff */
[----:B------:R-:W-:Y:S01]  /*a240*/  IMAD.X R25, RZ, RZ, R7, P0 ;  /* 0x000000ffff197224 */ /* 0x000fe200000e0607 */
[----:B------:R-:W-:Y:S01]  /*a250*/  LEA.HI.X R26, R8, UR7, R9, 0x2, P4 ;  /* 0x00000007081a7c11 */ /* 0x000fe2000a0f1409 */
[----:B------:R-:W-:Y:S01]  /*a260*/  IMAD.U32 R9, RZ, RZ, UR41 ;  /* 0x00000029ff097e24 */ /* 0x000fe2000f8e00ff */
[----:B------:R-:W-:Y:S01]  /*a270*/  SHFL.IDX PT, R20, R15, RZ, 0x1c1f ;  /* 0x001c1fff0f147589 */ /* 0x000fe200000e0000 */
[----:B------:R-:W-:Y:S02]  /*a280*/  LOP3.LUT R10, R10, R13, RZ, 0x3c, !PT ;  /* 0x0000000d0a0a7212 */ /* 0x000fe400078e3cff */
[----:B------:R-:W-:Y:S01]  /*a290*/  IMAD R28, R9, 0x80, R188 ;  /* 0x00000080091c7824 */ /* 0x000fe200078e02bc */
[----:B------:R-:W0:Y:S01]  /*a2a0*/  SHFL.IDX PT, R21, R26, RZ, 0x1c1f ;  /* 0x001c1fff1a157589 */ /* 0x000e2200000e0000 */
[----:B------:R-:W-:Y:S02]  /*a2b0*/  LOP3.LUT P0, RZ, R19, 0x3, RZ, 0xc0, !PT ;  /* 0x0000000313ff7812 */ /* 0x000fe4000780c0ff */
[----:B------:R-:W-:Y:S01]  /*a2c0*/  VIADD R8, R28, 0x8 ;  /* 0x000000081c087836 */ /* 0x000fe20000000000 */
[----:B------:R-:W-:Y:S01]  /*a2d0*/  SHFL.IDX PT, R48, R15, 0x1, 0x1c1f ;  /* 0x003c1f000f307f89 */ /* 0x000fe200000e0000 */
[----:B------:R-:W-:-:S02]  /*a2e0*/  IADD3.X R13, RZ, R7, RZ, P3, !PT ;  /* 0x00000007ff0d7210 */ /* 0x000fc40001ffe4ff */
[----:B------:R-:W-:Y:S01]  /*a2f0*/  IADD3 R14, P3, R6, 0x7000, RZ ;  /* 0x00007000060e7810 */ /* 0x000fe20007f7e0ff */
[----:B------:R-:W1:Y:S01]  /*a300*/  SHFL.IDX PT, R49, R26, 0x1, 0x1c1f ;  /* 0x003c1f001a317f89 */ /* 0x000e6200000e0000 */
[-C--:B------:R-:W-:Y:S02]  /*a310*/  ISETP.GE.OR P2, PT, R28, R53.reuse, P0 ;  /* 0x000000351c00720c */ /* 0x080fe40000746670 */
[----:B------:R-:W-:Y:S01]  /*a320*/  ISETP.GE.OR P0, PT, R8, R53, P0 ;  /* 0x000000350800720c */ /* 0x000fe20000706670 */
[----:B------:R-:W-:Y:S01]  /*a330*/  IMAD.X R33, RZ, RZ, R7, P3 ;  /* 0x000000ffff217224 */ /* 0x000fe200018e0607 */
[----:B------:R-:W-:Y:S02]  /*a340*/  LOP3.LUT R5, R14, 0x380, RZ, 0xc0, !PT ;  /* 0x000003800e057812 */ /* 0x000fe400078ec0ff */
[C---:B------:R-:W-:Y:S02]  /*a350*/  IADD3 R45, P6, R6.reuse, 0x4000, RZ ;  /* 0x00004000062d7810 */ /* 0x040fe40007fde0ff */
[----:B------:R-:W-:-:S02]  /*a360*/  IADD3 R41, P5, R6, 0x5000, RZ ;  /* 0x0000500006297810 */ /* 0x000fc40007fbe0ff */
[C---:B------:R-:W-:Y:S02]  /*a370*/  IADD3 R37, P4, R6.reuse, 0x6000, RZ ;  /* 0x0000600006257810 */ /* 0x040fe40007f9e0ff */
[----:B------:R-:W-:Y:S02]  /*a380*/  LOP3.LUT R9, R6, 0x380, RZ, 0xc0, !PT ;  /* 0x0000038006097812 */ /* 0x000fe400078ec0ff */
[----:B------:R-:W-:Y:S01]  /*a390*/  SHF.R.U64 R5, R5, 0x3, RZ ;  /* 0x0000000305057819 */ /* 0x000fe200000012ff */
[----:B0-----:R0:W-:Y:S01]  /*a3a0*/  @!P2 ST.E desc[UR50][R20.64], R3 ;  /* 0x000000031400a985 */ /* 0x0011e2000c101932 */
[----:B------:R-:W-:Y:S02]  /*a3b0*/  LOP3.LUT R44, R45, 0x380, RZ, 0xc0, !PT ;  /* 0x000003802d2c7812 */ /* 0x000fe400078ec0ff */
[----:B------:R-:W-:Y:S02]  /*a3c0*/  LOP3.LUT R40, R41, 0x380, RZ, 0xc0, !PT ;  /* 0x0000038029287812 */ /* 0x000fe400078ec0ff */
[----:B------:R-:W-:-:S02]  /*a3d0*/  LOP3.LUT R36, R37, 0x380, RZ, 0xc0, !PT ;  /* 0x0000038025247812 */ /* 0x000fc400078ec0ff */
[----:B------:R-:W-:Y:S01]  /*a3e0*/  SHF.R.U64 R9, R9, 0x3, RZ ;  /* 0x0000000309097819 */ /* 0x000fe200000012ff */
[----:B-1----:R1:W-:Y:S01]  /*a3f0*/  @!P0 ST.E desc[UR50][R48.64], R0 ;  /* 0x0000000030008985 */ /* 0x0023e2000c101932 */
[----:B------:R-:W-:Y:S02]  /*a400*/  SHF.R.U64 R44, R44, 0x3, RZ ;  /* 0x000000032c2c7819 */ /* 0x000fe400000012ff */
[----:B------:R-:W-:Y:S01]  /*a410*/  SHF.R.U64 R40, R40, 0x3, RZ ;  /* 0x0000000328287819 */ /* 0x000fe200000012ff */
[----:B------:R-:W-:Y:S01]  /*a420*/  UIMAD UR8, UR9, UR10, URZ ;  /* 0x0000000a090872a4 */ /* 0x000fe2000f8e023f */
[----:B------:R-:W-:Y:S01]  /*a430*/  SHF.R.U64 R36, R36, 0x3, RZ ;  /* 0x0000000324247819 */ /* 0x000fe200000012ff */
[----:B------:R-:W-:Y:S01]  /*a440*/  UIMAD.WIDE.U32 UR6, UR4, UR10, URZ ;  /* 0x0000000a040672a5 */ /* 0x000fe2000f8e003f */
[----:B------:R-:W-:Y:S01]  /*a450*/  LOP3.LUT R6, R9, R6, RZ, 0x3c, !PT ;  /* 0x0000000609067212 */ /* 0x000fe200078e3cff */
[----:B------:R-:W5:Y:S01]  /*a460*/  LD.E.128 R24, desc[UR50][R24.64] ;  /* 0x0000003218187980 */ /* 0x000f62000c101d00 */
[----:B------:R-:W-:-:S02]  /*a470*/  LOP3.LUT R32, R5, R14, RZ, 0x3c, !PT ;  /* 0x0000000e05207212 */ /* 0x000fc400078e3cff */
[----:B------:R-:W2:Y:S01]  /*a480*/  @P1 LDC R5, c[0x0][0xbec] ;  /* 0x0002fb00ff051b82 */ /* 0x000ea20000000800 */
[----:B------:R-:W-:Y:S01]  /*a490*/  LOP3.LUT R44, R44, R45, RZ, 0x3c, !PT ;  /* 0x0000002d2c2c7212 */ /* 0x000fe200078e3cff */
[--C-:B------:R-:W-:Y:S01]  /*a4a0*/  IMAD.X R45, RZ, RZ, R7.reuse, P6 ;  /* 0x000000ffff2d7224 */ /* 0x100fe200030e0607 */
[----:B------:R-:W-:Y:S01]  /*a4b0*/  LOP3.LUT R40, R40, R41, RZ, 0x3c, !PT ;  /* 0x0000002928287212 */ /* 0x000fe200078e3cff */
[--C-:B------:R-:W-:Y:S01]  /*a4c0*/  IMAD.X R41, RZ, RZ, R7.reuse, P5 ;  /* 0x000000ffff297224 */ /* 0x100fe200028e0607 */
[----:B------:R-:W-:Y:S01]  /*a4d0*/  LOP3.LUT R36, R36, R37, RZ, 0x3c, !PT ;  /* 0x0000002524247212 */ /* 0x000fe200078e3cff */
[----:B------:R-:W-:Y:S01]  /*a4e0*/  IMAD.X R37, RZ, RZ, R7, P4 ;  /* 0x000000ffff257224 */ /* 0x000fe200020e0607 */
[----:B------:R3:W5:Y:S01]  /*a4f0*/  LD.E.128 R28, desc[UR50][R6.64] ;  /* 0x00000032061c7980 */ /* 0x000762000c101d00 */
[----:B------:R-:W-:Y:S01]  /*a500*/  UIMAD UR8, UR4, UR11, UR8 ;  /* 0x0000000b040872a4 */ /* 0x000fe2000f8e0208 */
[----:B0-----:R-:W-:Y:S01]  /*a510*/  MOV R3, UR41 ;  /* 0x0000002900037c02 */ /* 0x001fe20008000f00 */
[----:B-1----:R-:W-:Y:S01]  /*a520*/  IMAD R0, R17, 0x20, R18 ;  /* 0x0000002011007824 */ /* 0x002fe200078e0212 */
[----:B------:R-:W-:Y:S01]  /*a530*/  ULDC.64 UR10, c[0x0][0xae8] ;  /* 0x0002ba00000a7ab9 */ /* 0x000fe20000000a00 */
[----:B------:R-:W5:Y:S01]  /*a540*/  LD.E.128 R12, desc[UR50][R12.64] ;  /* 0x000000320c0c7980 */ /* 0x000f62000c101d00 */
[----:B------:R-:W-:-:S03]  /*a550*/  MOV R49, UR41 ;  /* 0x0000002900317c02 */ /* 0x000fc60008000f00 */
[----:B------:R-:W5:Y:S01]  /*a560*/  LD.E.128 R8, desc[UR50][R10.64] ;  /* 0x000000320a087980 */ /* 0x000f62000c101d00 */
[----:B---3--:R-:W0:Y:S01]  /*a570*/  @P1 LDC R7, c[0x0][0xbf0] ;  /* 0x0002fc00ff071b82 */ /* 0x008e220000000800 */
[----:B------:R-:W-:Y:S02]  /*a580*/  UIADD3 UR7, UR7, UR8, URZ ;  /* 0x0000000807077290 */ /* 0x000fe4000fffe03f */
[----:B------:R-:W-:Y:S01]  /*a590*/  UIMAD UR4, UR14, UR10, URZ ;  /* 0x0000000a0e0472a4 */ /* 0x000fe2000f8e023f */
[----:B------:R-:W-:Y:S01]  /*a5a0*/  IMAD R20, R3, 0x80, R0 ;  /* 0x0000008003147824 */ /* 0x000fe200078e0200 */
[----:B------:R-:W-:Y:S01]  /*a5b0*/  UIMAD.WIDE.U32 UR6, UR42, UR10, UR6 ;  /* 0x0000000a2a0672a5 */ /* 0x000fe2000f8e0006 */
[----:B------:R-:W5:Y:S01]  /*a5c0*/  LD.E.128 R44, desc[UR50][R44.64] ;  /* 0x000000322c2c7980 */ /* 0x000f62000c101d00 */
[----:B------:R-:W-:Y:S01]  /*a5d0*/  UIMAD UR4, UR42, UR11, UR4 ;  /* 0x0000000b2a0472a4 */ /* 0x000fe2000f8e0204 */
[----:B--2---:R-:W-:Y:S01]  /*a5e0*/  @P1 IMAD.HI.U32 R0, R20, R5, RZ ;  /* 0x0000000514001227 */ /* 0x004fe200078e00ff */
[----:B------:R-:W-:Y:S01]  /*a5f0*/  ULDC.64 UR8, c[0x0][0xaf0] ;  /* 0x0002bc0000087ab9 */ /* 0x000fe20000000a00 */
[----:B------:R-:W5:Y:S01]  /*a600*/  LD.E.128 R40, desc[UR50][R40.64] ;  /* 0x0000003228287980 */ /* 0x000f62000c101d00 */
[----:B------:R-:W-:-:S02]  /*a610*/  UIADD3 UR7, UR7, UR4, URZ ;  /* 0x0000000407077290 */ /* 0x000fc4000fffe03f */
[----:B------:R-:W-:Y:S01]  /*a620*/  UIMAD UR4, UR40, UR8, URZ ;  /* 0x00000008280472a4 */ /* 0x000fe2000f8e023f */
[----:B------:R-:W-:Y:S01]  /*a630*/  IMAD.MOV.U32 R3, RZ, RZ, R20 ;  /* 0x000000ffff037224 */ /* 0x000fe200078e0014 */
[----:B------:R-:W-:Y:S01]  /*a640*/  UIMAD.WIDE.U32 UR6, UR39, UR8, UR6 ;  /* 0x00000008270672a5 */ /* 0x000fe2000f8e0006 */
[----:B------:R-:W5:Y:S01]  /*a650*/  LD.E.128 R36, desc[UR50][R36.64] ;  /* 0x0000003224247980 */ /* 0x000f62000c101d00 */
[----:B------:R-:W-:-:S03]  /*a660*/  UIMAD UR4, UR39, UR9, UR4 ;  /* 0x00000009270472a4 */ /* 0x000fc6000f8e0204 */
[----:B------:R-:W5:Y:S01]  /*a670*/  LD.E.128 R32, desc[UR50][R32.64] ;  /* 0x0000003220207980 */ /* 0x000f62000c101d00 */
[----:B0-----:R-:W-:Y:S01]  /*a680*/  @P1 SHF.R.U32.HI R3, RZ, R7, R0 ;  /* 0x00000007ff031219 */ /* 0x001fe20000011600 */
[----:B------:R-:W-:Y:S01]  /*a690*/  UIADD3 UR4, UR7, UR4, URZ ;  /* 0x0000000407047290 */ /* 0x000fe2000fffe03f */
[----:B------:R-:W-:Y:S01]  /*a6a0*/  IMAD.U32 R6, RZ, RZ, UR6 ;  /* 0x00000006ff067e24 */ /* 0x000fe2000f8e00ff */
[----:B------:R-:W-:Y:S01]  /*a6b0*/  @!PT LDS RZ, [RZ] ;  /* 0x00000000fffff984 */ /* 0x000fe20000000800 */
[----:B------:R-:W-:Y:S01]  /*a6c0*/  @!PT LDS RZ, [RZ] ;  /* 0x00000000fffff984 */ /* 0x000fe20000000800 */
[----:B------:R-:W-:Y:S01]  /*a6d0*/  @!PT LDS RZ, [RZ] ;  /* 0x00000000fffff984 */ /* 0x000fe20000000800 */
[----:B------:R-:W-:Y:S01]  /*a6e0*/  @!PT LDS RZ, [RZ] ;  /* 0x00000000fffff984 */ /* 0x000fe20000000800 */
[----:B------:R0:W-:Y:S06]  /*a6f0*/  MEMBAR.ALL.CTA ;  /* 0x0000000000007992 */ /* 0x0001ec0000008000 */
[----:B0-----:R-:W0:Y:S01]  /*a700*/  FENCE.VIEW.ASYNC.S ;  /* 0x00000000000073c6 */ /* 0x001e220000000000 */
[--C-:B------:R-:W-:Y:S01]  /*a710*/  SHF.R.S32.HI R0, RZ, 0x1f, R3.reuse ;  /* 0x0000001fff007819 */ /* 0x100fe20000011403 */
[----:B------:R-:W-:-:S02]  /*a720*/  IMAD.MOV R5, RZ, RZ, -R3 ;  /* 0x000000ffff057224 */ /* 0x000fc400078e0a03 */
[----:B------:R-:W-:Y:S01]  /*a730*/  IMAD.U32 R7, RZ, RZ, UR7 ;  /* 0x00000007ff077e24 */ /* 0x000fe2000f8e00ff */
[----:B------:R-:W-:Y:S01]  /*a740*/  ULDC.64 UR6, c[0x0][0xae0] ;  /* 0x0002b80000067ab9 */ /* 0x000fe20000000a00 */
[----:B------:R-:W-:Y:S02]  /*a750*/  IMAD R5, R50, R5, R20 ;  /* 0x0000000532057224 */ /* 0x000fe400078e0214 */
[----:B------:R-:W-:Y:S02]  /*a760*/  IMAD R0, R0, UR6, RZ ;  /* 0x0000000600007c24 */ /* 0x000fe4000f8e02ff */
[----:B------:R-:W-:Y:S02]  /*a770*/  IMAD.U32 R7, RZ, RZ, UR4 ;  /* 0x00000004ff077e24 */ /* 0x000fe4000f8e00ff */
[C---:B------:R-:W-:Y:S01]  /*a780*/  IMAD R21, R3.reuse, UR7, R0 ;  /* 0x0000000703157c24 */ /* 0x040fe2000f8e0200 */
[----:B------:R-:W-:Y:S01]  /*a790*/  SHF.R.S32.HI R0, RZ, 0x1f, R5 ;  /* 0x0000001fff007819 */ /* 0x000fe20000011405 */
[----:B------:R-:W-:Y:S01]  /*a7a0*/  IMAD.WIDE.U32 R6, R3, UR6, R6 ;  /* 0x0000000603067c25 */ /* 0x000fe2000f8e0006 */
[----:B------:R-:W-:-:S03]  /*a7b0*/  ULDC.64 UR6, c[0x0][0xad8] ;  /* 0x0002b60000067ab9 */ /* 0x000fc60000000a00 */
[----:B------:R-:W-:Y:S02]  /*a7c0*/  IMAD.IADD R7, R7, 0x1, R21 ;  /* 0x0000000107077824 */ /* 0x000fe400078e0215 */
[----:B------:R-:W-:Y:S02]  /*a7d0*/  IMAD R20, R0, UR6, RZ ;  /* 0x0000000600147c24 */ /* 0x000fe4000f8e02ff */
[----:B------:R-:W-:Y:S02]  /*a7e0*/  IMAD R48, R49, 0x80, R18 ;  /* 0x0000008031307824 */ /* 0x000fe400078e0212 */
[C---:B------:R-:W-:Y:S02]  /*a7f0*/  IMAD R3, R5.reuse, UR7, R20 ;  /* 0x0000000705037c24 */ /* 0x040fe4000f8e0214 */
[----:B------:R-:W-:Y:S01]  /*a800*/  IMAD.WIDE.U32 R6, R5, UR6, R6 ;  /* 0x0000000605067c25 */ /* 0x000fe2000f8e0006 */
[----:B------:R-:W-:Y:S01]  /*a810*/  ISETP.GE.AND P2, PT, R48, R53, PT ;  /* 0x000000353000720c */ /* 0x000fe20003f46270 */
[----:B------:R-:W-:-:S02]  /*a820*/  ULDC.64 UR6, c[0x0][0xa80] ;  /* 0x0002a00000067ab9 */ /* 0x000fc40000000a00 */
[----:B------:R-:W-:Y:S01]  /*a830*/  IMAD.IADD R3, R7, 0x1, R3 ;  /* 0x0000000107037824 */ /* 0x000fe200078e0203 */
[----:B------:R-:W-:Y:S01]  /*a840*/  LEA R20, P3, R6, UR6, 0x1 ;  /* 0x0000000606147c11 */ /* 0x000fe2000f8608ff */
[----:B------:R-:W-:Y:S02]  /*a850*/  VIADD R4, R4, 0x22820 ;  /* 0x0002282004047836 */ /* 0x000fe40000000000 */
[----:B------:R-:W-:Y:S01]  /*a860*/  VIADD R0, R48, 0x20 ;  /* 0x0000002030007836 */ /* 0x000fe20000000000 */
[----:B------:R-:W-:Y:S02]  /*a870*/  LEA.HI.X R3, R6, UR7, R3, 0x1, P3 ;  /* 0x0000000706037c11 */ /* 0x000fe400098f0c03 */
[----:B------:R-:W-:Y:S02]  /*a880*/  PRMT R4, RZ, 0x654, R4 ;  /* 0x00000654ff047816 */ /* 0x000fe40000000004 */
[-C--:B------:R-:W-:Y:S01]  /*a890*/  ISETP.GE.AND P0, PT, R0, R53.reuse, PT ;  /* 0x000000350000720c */ /* 0x080fe20003f06270 */
[----:B------:R-:W-:Y:S01]  /*a8a0*/  VIADD R0, R48, 0x40 ;  /* 0x0000004030007836 */ /* 0x000fe20000000000 */
[----:B0-----:R0:W-:Y:S01]  /*a8b0*/  SYNCS.ARRIVE.TRANS64.RED.A1T0 RZ, [R4+URZ], RZ ;  /* 0x000000ff04ff79a7 */ /* 0x0011e2000810043f */
[----:B------:R0:W1:Y:S01]  /*a8c0*/  SHFL.IDX PT, R5, R20, RZ, 0x181f ;  /* 0x00181fff14057589 */ /* 0x00006200000e0000 */
[----:B------:R-:W-:Y:S03]  /*a8d0*/  BSSY B1, `(.L_x_265) ;  /* 0x000000d000017945 */ /* 0x000fe60003800000 */
[----:B------:R0:W2:Y:S01]  /*a8e0*/  SHFL.IDX PT, R7, R3, RZ, 0x181f ;  /* 0x00181fff03077589 */ /* 0x0000a200000e0000 */
[----:B------:R-:W-:Y:S01]  /*a8f0*/  ISETP.GE.AND P1, PT, R0, R53, PT ;  /* 0x000000350000720c */ /* 0x000fe20003f26270 */
[----:B------:R-:W-:-:S12]  /*a900*/  @P2 BRA `(.L_x_266) ;  /* 0x0000000000242947 */ /* 0x000fd80003800000 */
[----:B------:R-:W-:Y:S02]  /*a910*/  ULDC UR4, c[0x0][0xac8] ;  /* 0x0002b20000047ab9 */ /* 0x000fe40000000800 */
[----:B------:R-:W-:Y:S02]  /*a920*/  ISETP.GE.AND P2, PT, R2, UR4, PT ;  /* 0x0000000402007c0c */ /* 0x000fe4000bf46270 */
[----:B------:R-:W-:-:S11]  /*a930*/  ISETP.GE.AND P3, PT, R16, UR4, PT ;  /* 0x0000000410007c0c */ /* 0x000fd6000bf66270 */
[-C--:B01----:R-:W-:Y:S02]  /*a940*/  @!P2 LEA R4, P4, R2, R5.reuse, 0x1 ;  /* 0x000000050204a211 */ /* 0x083fe400078808ff */
[----:B------:R-:W-:Y:S02]  /*a950*/  @!P3 LEA R6, P5, R16, R5, 0x1 ;  /* 0x000000051006b211 */ /* 0x000fe400078a08ff */
[-C--:B--2---:R-:W-:Y:S02]  /*a960*/  @!P2 LEA.HI.X R5, R2, R7.reuse, R193, 0x1, P4 ;  /* 0x000000070205a211 */ /* 0x084fe400020f0cc1 */
[----:B------:R-:W-:-:S03]  /*a970*/  @!P3 LEA.HI.X R7, R16, R7, R192, 0x1, P5 ;  /* 0x000000071007b211 */ /* 0x000fc600028f0cc0 */
[----:B-----5:R3:W-:Y:S04]  /*a980*/  @!P2 ST.E.128 desc[UR50][R4.64], R28 ;  /* 0x0000001c0400a985 */ /* 0x0207e8000c101d32 */
[----:B------:R3:W-:Y:S02]  /*a990*/  @!P3 ST.E.128 desc[UR50][R6.64], R44 ;  /* 0x0000002c0600b985 */ /* 0x0007e4000c101d32 */
.L_x_266:
[----:B------:R-:W-:Y:S05]  /*a9a0*/  BSYNC B1 ;  /* 0x0000000000017941 */ /* 0x000fea0003800000 */
.L_x_265:
[----:B--23--:R2:W3:Y:S01]  /*a9b0*/  SHFL.IDX PT, R7, R3, 0x1, 0x181f ;  /* 0x00381f0003077f89 */ /* 0x00c4e200000e0000 */
[----:B------:R-:W-:Y:S03]  /*a9c0*/  BSSY B1, `(.L_x_267) ;  /* 0x000000c000017945 */ /* 0x000fe60003800000 */
[----:B-1----:R2:W1:Y:S01]  /*a9d0*/  SHFL.IDX PT, R5, R20, 0x1, 0x181f ;  /* 0x00381f0014057f89 */ /* 0x00246200000e0000 */
[----:B------:R-:W-:Y:S05]  /*a9e0*/  @P0 BRA `(.L_x_268) ;  /* 0x0000000000240947 */ /* 0x000fea0003800000 */
[----:B------:R-:W-:Y:S02]  /*a9f0*/  ULDC UR4, c[0x0][0xac8] ;  /* 0x0002b20000047ab9 */ /* 0x000fe40000000800 */
[----:B------:R-:W-:Y:S02]  /*aa00*/  ISETP.GE.AND P3, PT, R2, UR4, PT ;  /* 0x0000000402007c0c */ /* 0x000fe4000bf66270 */
[----:B------:R-:W-:-:S11]  /*aa10*/  ISETP.GE.AND P4, PT, R16, UR4, PT ;  /* 0x0000000410007c0c */ /* 0x000fd6000bf86270 */
[-C--:B01----:R-:W-:Y:S02]  /*aa20*/  @!P3 LEA R4, P0, R2, R5.reuse, 0x1 ;  /* 0x000000050204b211 */ /* 0x083fe400078008ff */
[----:B------:R-:W-:Y:S02]  /*aa30*/  @!P4 LEA R6, P2, R16, R5, 0x1 ;  /* 0x000000051006c211 */ /* 0x000fe400078408ff */
[-C--:B---3--:R-:W-:Y:S02]  /*aa40*/  @!P3 LEA.HI.X R5, R2, R7.reuse, R193, 0x1, P0 ;  /* 0x000000070205b211 */ /* 0x088fe400000f0cc1 */
[----:B------:R-:W-:-:S03]  /*aa50*/  @!P4 LEA.HI.X R7, R16, R7, R192, 0x1, P2 ;  /* 0x000000071007c211 */ /* 0x000fc600010f0cc0 */
[----:B-----5:R4:W-:Y:S04]  /*aa60*/  @!P3 ST.E.128 desc[UR50][R4.64], R24 ;  /* 0x000000180400b985 */ /* 0x0209e8000c101d32 */
[----:B------:R4:W-:Y:S02]  /*aa70*/  @!P4 ST.E.128 desc[UR50][R6.64], R40 ;  /* 0x000000280600c985 */ /* 0x0009e4000c101d32 */
.L_x_268:
[----:B------:R-:W-:Y:S05]  /*aa80*/  BSYNC B1 ;  /* 0x0000000000017941 */ /* 0x000fea0003800000 */
.L_x_267:
[----:B---34-:R3:W4:Y:S01]  /*aa90*/  SHFL.IDX PT, R7, R3, 0x2, 0x181f ;  /* 0x00581f0003077f89 */ /* 0x01872200000e0000 */
        /* <DEDUP_REMOVED lines=8> */
[-C--:B----4-:R-:W-:Y:S02]  /*ab20*/  @!P2 LEA.HI.X R5, R2, R7.reuse, R193, 0x1, P0 ;  /* 0x000000070205a211 */ /* 0x090fe400000f0cc1 */
[----:B------:R-:W-:-:S03]  /*ab30*/  @!P3 LEA.HI.X R7, R16, R7, R192, 0x1, P1 ;  /* 0x000000071007b211 */ /* 0x000fc600008f0cc0 */
[----:B-----5:R0:W-:Y:S04]  /*ab40*/  @!P2 ST.E.128 desc[UR50][R4.64], R12 ;  /* 0x0000000c0400a985 */ /* 0x0201e8000c101d32 */
[----:B------:R0:W-:Y:S02]  /*ab50*/  @!P3 ST.E.128 desc[UR50][R6.64], R36 ;  /* 0x000000240600b985 */ /* 0x0001e4000c101d32 */
.L_x_270:
[----:B------:R-:W-:Y:S05]  /*ab60*/  BSYNC B1 ;  /* 0x0000000000017941 */ /* 0x000fea0003800000 */
.L_x_269:
[----:B------:R-:W-:Y:S01]  /*ab70*/  IADD3 R0, R48, 0x60, RZ ;  /* 0x0000006030007810 */ /* 0x000fe20007ffe0ff */
[----:B0-23--:R-:W0:Y:S03]  /*ab80*/  SHFL.IDX PT, R3, R3, 0x3, 0x181f ;  /* 0x00781f0003037f89 */ /* 0x00de2600000e0000 */
[----:B------:R-:W-:Y:S01]  /*ab90*/  ISETP.GE.AND P0, PT, R0, R53, PT ;  /* 0x000000350000720c */ /* 0x000fe20003f06270 */
[----:B----4-:R2:W3:-:S12]  /*aba0*/  SHFL.IDX PT, R7, R20, 0x3, 0x181f ;  /* 0x00781f0014077f89 */ /* 0x0104d800000e0000 */
[----:B--2---:R-:W-:Y:S05]  /*abb0*/  @P0 BRA `(.L_x_271) ;  /* 0x0000000c00140947 */ /* 0x004fea0003800000 */
[----:B------:R-:W-:Y:S02]  /*abc0*/  ULDC UR4, c[0x0][0xac8] ;  /* 0x0002b20000047ab9 */ /* 0x000fe40000000800 */
[----:B------:R-:W-:-:S13]  /*abd0*/  ISETP.GE.AND P1, PT, R2, UR4, PT ;  /* 0x0000000402007c0c */ /* 0x000fda000bf26270 */
[----:B---3--:R-:W-:-:S04]  /*abe0*/  @!P1 LEA R4, P0, R2, R7, 0x1 ;  /* 0x0000000702049211 */ /* 0x008fc800078008ff */
[----:B01----:R-:W-:Y:S02]  /*abf0*/  @!P1 LEA.HI.X R5, R2, R3, R193, 0x1, P0 ;  /* 0x0000000302059211 */ /* 0x003fe400000f0cc1 */
[----:B------:R-:W-:-:S03]  /*ac00*/  ISETP.GE.AND P0, PT, R16, UR4, PT ;  /* 0x0000000410007c0c */ /* 0x000fc6000bf06270 */
[----:B-----5:R2:W-:Y:S10]  /*ac10*/  @!P1 ST.E.128 desc[UR50][R4.64], R8 ;  /* 0x0000000804009985 */ /* 0x0205f4000c101d32 */
[----:B------:R-:W-:Y:S05]  /*ac20*/  @P0 BRA `(.L_x_271) ;  /* 0x0000000800f80947 */ /* 0x000fea0003800000 */
[----:B--2---:R-:W-:-:S04]  /*ac30*/  LEA R4, P0, R16, R7, 0x1 ;  /* 0x0000000710047211 */ /* 0x004fc800078008ff */
[----:B------:R-:W-:-:S05]  /*ac40*/  LEA.HI.X R5, R16, R3, R192, 0x1, P0 ;  /* 0x0000000310057211 */ /* 0x000fca00000f0cc0 */
[----:B------:R4:W-:Y:S01]  /*ac50*/  ST.E.128 desc[UR50][R4.64], R32 ;  /* 0x0000002004007985 */ /* 0x0009e2000c101d32 */
[----:B------:R-:W-:Y:S05]  /*ac60*/  BRA `(.L_x_271) ;  /* 0x0000000800e87947 */ /* 0x000fea0003800000 */
.L_x_263:
[----:B------:R-:W-:Y:S01]  /*ac70*/  ULDC.64 UR6, c[0x0][0xc00] ;  /* 0x0003000000067ab9 */ /* 0x000fe20000000a00 */
[----:B------:R-:W-:Y:S01]  /*ac80*/  ULDC UR4, c[0x0][0xa88] ;  /* 0x0002a20000047ab9 */ /* 0x000fe20000000800 */
[----:B------:R-:W-:Y:S01]  /*ac90*/  UISETP.NE.U32.AND UP0, UPT, UR6, URZ, UPT ;  /* 0x0000003f0600728c */ /* 0x000fe2000bf05070 */
[----:B------:R-:W0:Y:S03]  /*aca0*/  LDC R11, c[0x0][0xbe8] ;  /* 0x0002fa00ff0b7b82 */ /* 0x000e260000000800 */
[----:B------:R-:W-:-:S03]  /*acb0*/  UISETP.NE.AND.EX UP0, UPT, UR7, URZ, UPT, UP0 ;  /* 0x0000003f0700728c */ /* 0x000fc6000bf05300 */
[----:B------:R-:W-:Y:S02]  /*acc0*/  ULDC.64 UR6, c[0x0][0xc00] ;  /* 0x0003000000067ab9 */ /* 0x000fe40000000a00 */
[----:B------:R-:W-:Y:S01]  /*acd0*/  UIMAD.WIDE UR6, UR39, 0x4, UR6 ;  /* 0x00000004270678a5 */ /* 0x000fe2000f8e0206 */
[----:B------:R-:W-:-:S05]  /*ace0*/  PLOP3.LUT P2, PT, PT, PT, UP0, 0x80, 0x0 ;  /* 0x000000000000781c */ /* 0x000fca0003f4f008 */
[----:B------:R-:W-:Y:S02]  /*acf0*/  IMAD.U32 R4, RZ, RZ, UR6 ;  /* 0x00000006ff047e24 */ /* 0x000fe4000f8e00ff */
[----:B------:R-:W-:Y:S01]  /*ad00*/  IMAD.U32 R5, RZ, RZ, UR7 ;  /* 0x00000007ff057e24 */ /* 0x000fe2000f8e00ff */
[----:B------:R-:W-:Y:S02]  /*ad10*/  ULDC.64 UR6, c[0x0][0xc08] ;  /* 0x0003020000067ab9 */ /* 0x000fe40000000a00 */
[----:B------:R-:W-:-:S03]  /*ad20*/  UISETP.NE.U32.AND UP1, UPT, UR6, URZ, UPT ;  /* 0x0000003f0600728c */ /* 0x000fc6000bf25070 */
[----:B------:R-:W2:Y:S01]  /*ad30*/  @P2 LDG.E R3, desc[UR50][R4.64] ;  /* 0x0000003204032981 */ /* 0x000ea2000c1e1900 */
[----:B------:R-:W-:Y:S01]  /*ad40*/  UISETP.NE.AND.EX UP1, UPT, UR7, URZ, UPT, UP1 ;  /* 0x0000003f0700728c */ /* 0x000fe2000bf25310 */
[----:B------:R-:W-:-:S05]  /*ad50*/  IMAD.U32 R0, RZ, RZ, UR4 ;  /* 0x00000004ff007e24 */ /* 0x000fca000f8e00ff */
[----:B------:R-:W-:-:S05]  /*ad60*/  PLOP3.LUT P3, PT, PT, PT, UP1, 0x80, 0x0 ;  /* 0x000000000000781c */ /* 0x000fca0003f6f018 */
[----:B------:R-:W-:Y:S02]  /*ad70*/  @UP1 ULDC.64 UR6, c[0x0][0xc08] ;  /* 0x0003020000061ab9 */ /* 0x000fe40000000a00 */
[----:B------:R-:W-:-:S06]  /*ad80*/  @UP1 UIMAD.WIDE UR6, UR39, 0x4, UR6 ;  /* 0x00000004270618a5 */ /* 0x000fcc000f8e0206 */
[----:B------:R-:W-:Y:S02]  /*ad90*/  IMAD.U32 R6, RZ, RZ, UR6 ;  /* 0x00000006ff067e24 */ /* 0x000fe4000f8e00ff */
[----:B------:R-:W-:-:S05]  /*ada0*/  IMAD.U32 R7, RZ, RZ, UR7 ;  /* 0x00000007ff077e24 */ /* 0x000fca000f8e00ff */
[----:B------:R1:W5:Y:S01]  /*adb0*/  @P3 LDG.E R0, desc[UR50][R6.64] ;  /* 0x0000003206003981 */ /* 0x000362000c1e1900 */
[----:B0-----:R-:W-:Y:S01]  /*adc0*/  ISETP.NE.AND P0, PT, R11, 0x1, PT ;  /* 0x000000010b00780c */ /* 0x001fe20003f05270 */
[----:B------:R-:W-:Y:S01]  /*add0*/  UMOV UR4, URZ ;  /* 0x0000003f00047c82 */ /* 0x000fe20008000000 */
[----:B------:R-:W-:Y:S01]  /*ade0*/  USHF.R.S32.HI UR10, URZ, 0x1f, UR42 ;  /* 0x0000001f3f0a7899 */ /* 0x000fe2000801142a */
[----:B------:R-:W-:-:S10]  /*adf0*/  ISETP.GE.AND P1, PT, R194, 0x80, PT ;  /* 0x00000080c200780c */ /* 0x000fd40003f26270 */
[----:B------:R-:W0:Y:S01]  /*ae00*/  @P0 LDC R9, c[0x0][0xbec] ;  /* 0x0002fb00ff090b82 */ /* 0x000e220000000800 */
[----:B--2---:R-:W-:-:S13]  /*ae10*/  @P2 R2UR UR4, R3 ;  /* 0x00000000030422ca */ /* 0x004fda00000e0000 */
[----:B------:R-:W-:Y:S01]  /*ae20*/  USHF.R.S32.HI UR9, URZ, 0x1f, UR4 ;  /* 0x0000001f3f097899 */ /* 0x000fe20008011404 */
[----:B01----:R-:W-:Y:S11]  /*ae30*/  @P3 BRA `(.L_x_272) ;  /* 0x0000000000103947 */ /* 0x003ff60003800000 */
[----:B------:R-:W-:Y:S05]  /*ae40*/  @!P2 BRA `(.L_x_272) ;  /* 0x00000000000ca947 */ /* 0x000fea0003800000 */
[----:B------:R-:W2:Y:S04]  /*ae50*/  LDG.E R3, desc[UR50][R4.64] ;  /* 0x0000003204037981 */ /* 0x000ea8000c1e1900 */
[----:B-----5:R-:W2:Y:S02]  /*ae60*/  LDG.E R0, desc[UR50][R4.64+0x4] ;  /* 0x0000043204007981 */ /* 0x020ea4000c1e1900 */
[----:B--2---:R-:W-:-:S07]  /*ae70*/  IMAD.IADD R0, R0, 0x1, -R3 ;  /* 0x0000000100007824 */ /* 0x004fce00078e0a03 */
.L_x_272:
[----:B------:R-:W-:Y:S01]  /*ae80*/  USEL UR39, UR39, URZ, !UP0 ;  /* 0x0000003f27277287 */ /* 0x000fe2000c000000 */
[----:B------:R-:W-:Y:S01]  /*ae90*/  BSSY B1, `(.L_x_273) ;  /* 0x000002d000017945 */ /* 0x000fe20003800000 */
[----:B------:R-:W-:-:S03]  /*aea0*/  USEL UR40, UR40, URZ, !UP0 ;  /* 0x0000003f28287287 */ /* 0x000fc6000c000000 */
[----:B------:R-:W-:Y:S09]  /*aeb0*/  @P1 BRA `(.L_x_274) ;  /* 0x0000000000a81947 */ /* 0x000ff20003800000 */
[----:B------:R-:W0:Y:S01]  /*aec0*/  S2R R4, SR_TID.X ;  /* 0x0000000000047919 */ /* 0x000e220000002100 */
[----:B------:R-:W1:Y:S01]  /*aed0*/  LDC R6, c[0x0][0xbe8] ;  /* 0x0002fa00ff067b82 */ /* 0x000e620000000800 */
[----:B------:R-:W-:-:S05]  /*aee0*/  MOV R3, UR41 ;  /* 0x0000002900037c02 */ /* 0x000fca0008000f00 */
[----:B0-----:R-:W-:Y:S02]  /*aef0*/  IMAD R3, R3, 0x80, R4 ;  /* 0x0000008003037824 */ /* 0x001fe400078e0204 */
[----:B-1---5:R-:W-:Y:S02]  /*af00*/  IMAD R4, R0, R6, RZ ;  /* 0x0000000600047224 */ /* 0x022fe400078e02ff */
[----:B------:R-:W-:-:S05]  /*af10*/  VIADD R5, R3, 0xffffff80 ;  /* 0xffffff8003057836 */ /* 0x000fca0000000000 */
[----:B------:R-:W-:-:S13]  /*af20*/  ISETP.GE.AND P1, PT, R5, R4, PT ;  /* 0x000000040500720c */ /* 0x000fda0003f26270 */
[----:B------:R-:W-:Y:S05]  /*af30*/  @P1 BRA `(.L_x_274) ;  /* 0x0000000000881947 */ /* 0x000fea0003800000 */
[----:B------:R-:W-:Y:S01]  /*af40*/  ISETP.NE.AND P1, PT, R6, 0x1, PT ;  /* 0x000000010600780c */ /* 0x000fe20003f25270 */
[----:B------:R-:W-:Y:S01]  /*af50*/  ULDC.64 UR12, c[0x0][0xb90] ;  /* 0x0002e400000c7ab9 */ /* 0x000fe20000000a00 */
[----:B------:R-:W-:Y:S01]  /*af60*/  UMOV UR6, UR4 ;  /* 0x0000000400067c82 */ /* 0x000fe20008000000 */
[----:B------:R-:W-:Y:S01]  /*af70*/  UIMAD UR8, UR10, UR12, URZ ;  /* 0x0000000c0a0872a4 */ /* 0x000fe2000f8e023f */
[----:B------:R-:W-:Y:S02]  /*af80*/  UMOV UR7, UR9 ;  /* 0x0000000900077c82 */ /* 0x000fe40008000000 */
[----:B------:R-:W-:Y:S02]  /*af90*/  UIMAD.WIDE.U32 UR6, UR42, UR12, UR6 ;  /* 0x0000000c2a0672a5 */ /* 0x000fe4000f8e0006 */
[----:B------:R-:W-:-:S03]  /*afa0*/  UIMAD UR8, UR42, UR13, UR8 ;  /* 0x0000000d2a0872a4 */ /* 0x000fc6000f8e0208 */
[----:B------:R-:W-:Y:S02]  /*afb0*/  ULDC.64 UR12, c[0x0][0xb98] ;  /* 0x0002e600000c7ab9 */ /* 0x000fe40000000a00 */
[----:B------:R-:W0:Y:S01]  /*afc0*/  @P1 LDC R4, c[0x0][0xbec] ;  /* 0x0002fb00ff041b82 */ /* 0x000e220000000800 */
[----:B------:R-:W-:Y:S02]  /*afd0*/  UIADD3 UR7, UR7, UR8, URZ ;  /* 0x0000000807077290 */ /* 0x000fe4000fffe03f */
[----:B------:R-:W-:Y:S02]  /*afe0*/  UIMAD UR8, UR40, UR12, URZ ;  /* 0x0000000c280872a4 */ /* 0x000fe4000f8e023f */
[----:B------:R-:W-:Y:S02]  /*aff0*/  UIMAD.WIDE.U32 UR6, UR39, UR12, UR6 ;  /* 0x0000000c270672a5 */ /* 0x000fe4000f8e0006 */
[----:B------:R-:W-:Y:S01]  /*b000*/  UIMAD UR8, UR39, UR13, UR8 ;  /* 0x0000000d270872a4 */ /* 0x000fe2000f8e0208 */
[----:B------:R-:W1:Y:S02]  /*b010*/  @P1 LDC R8, c[0x0][0xbf0] ;  /* 0x0002fc00ff081b82 */ /* 0x000e640000000800 */
[----:B------:R-:W-:Y:S01]  /*b020*/  ULDC.64 UR12, c[0x0][0xb88] ;  /* 0x0002e200000c7ab9 */ /* 0x000fe20000000a00 */
[----:B0-----:R-:W-:-:S04]  /*b030*/  @P1 IMAD.HI.U32 R3, R5, R4, RZ ;  /* 0x0000000405031227 */ /* 0x001fc800078e00ff */
[----:B------:R-:W-:Y:S01]  /*b040*/  IMAD.MOV.U32 R4, RZ, RZ, R5 ;  /* 0x000000ffff047224 */ /* 0x000fe200078e0005 */
[----:B-1----:R-:W-:Y:S01]  /*b050*/  @P1 SHF.R.U32.HI R4, RZ, R8, R3 ;  /* 0x00000008ff041219 */ /* 0x002fe20000011603 */
[----:B------:R-:W-:-:S04]  /*b060*/  IMAD.U32 R8, RZ, RZ, UR8 ;  /* 0x00000008ff087e24 */ /* 0x000fc8000f8e00ff */
[----:B------:R-:W-:-:S04]  /*b070*/  IMAD.MOV R3, RZ, RZ, -R4 ;  /* 0x000000ffff037224 */ /* 0x000fc800078e0a04 */
[----:B------:R-:W-:Y:S01]  /*b080*/  IMAD R3, R6, R3, R5 ;  /* 0x0000000306037224 */ /* 0x000fe200078e0205 */
[----:B------:R-:W-:Y:S02]  /*b090*/  SHF.R.S32.HI R5, RZ, 0x1f, R4 ;  /* 0x0000001fff057819 */ /* 0x000fe40000011404 */
[----:B------:R-:W-:Y:S02]  /*b0a0*/  IADD3 R4, P1, R4, UR6, RZ ;  /* 0x0000000604047c10 */ /* 0x000fe4000ff3e0ff */
[----:B------:R-:W-:Y:S02]  /*b0b0*/  SHF.R.S32.HI R6, RZ, 0x1f, R3 ;  /* 0x0000001fff067819 */ /* 0x000fe40000011403 */
[----:B------:R-:W-:Y:S01]  /*b0c0*/  IADD3.X R5, R5, UR7, R8, P1, !PT ;  /* 0x0000000705057c10 */ /* 0x000fe20008ffe408 */
[----:B------:R-:W-:Y:S02]  /*b0d0*/  ULDC.64 UR6, c[0x0][0xb50] ;  /* 0x0002d40000067ab9 */ /* 0x000fe40000000a00 */
[----:B------:R-:W-:-:S02]  /*b0e0*/  IMAD R6, R6, UR12, RZ ;  /* 0x0000000c06067c24 */ /* 0x000fc4000f8e02ff */
[----:B------:R-:W-:-:S04]  /*b0f0*/  IMAD.WIDE.U32 R4, R3, UR12, R4 ;  /* 0x0000000c03047c25 */ /* 0x000fc8000f8e0004 */
[----:B------:R-:W-:Y:S01]  /*b100*/  IMAD R7, R3, UR13, R6 ;  /* 0x0000000d03077c24 */ /* 0x000fe2000f8e0206 */
[----:B------:R-:W-:-:S03]  /*b110*/  LEA R6, P1, R4, UR6, 0x2 ;  /* 0x0000000604067c11 */ /* 0x000fc6000f8210ff */
[----:B------:R-:W-:-:S05]  /*b120*/  IMAD.IADD R3, R5, 0x1, R7 ;  /* 0x0000000105037824 */ /* 0x000fca00078e0207 */
[----:B------:R-:W-:Y:S02]  /*b130*/  LEA.HI.X R7, R4, UR7, R3, 0x2, P1 ;  /* 0x0000000704077c11 */ /* 0x000fe400088f1403 */
[----:B------:R-:W-:-:S05]  /*b140*/  MOV R3, 0xff800000 ;  /* 0xff80000000037802 */ /* 0x000fca0000000f00 */
[----:B------:R0:W-:Y:S02]  /*b150*/  STG.E desc[UR50][R6.64], R3 ;  /* 0x0000000306007986 */ /* 0x0001e4000c101932 */
.L_x_274:
[----:B------:R-:W-:Y:S05]  /*b160*/  BSYNC B1 ;  /* 0x0000000000017941 */ /* 0x000fea0003800000 */
.L_x_273:
[----:B------:R-:W1:Y:S01]  /*b170*/  @P0 LDC R5, c[0x0][0xbf0] ;  /* 0x0002fc00ff050b82 */ /* 0x000e620000000800 */
[----:B------:R-:W-:Y:S01]  /*b180*/  ULDC.64 UR12, c[0x0][0xaa0] ;  /* 0x0002a800000c7ab9 */ /* 0x000fe20000000a00 */
[----:B0-----:R-:W-:Y:S01]  /*b190*/  IMAD R3, R17, 0x20, R18 ;  /* 0x0000002011037824 */ /* 0x001fe200078e0212 */
[----:B------:R-:W-:Y:S01]  /*b1a0*/  UIMAD UR8, UR9, UR12, URZ ;  /* 0x0000000c090872a4 */ /* 0x000fe2000f8e023f */
[----:B------:R-:W-:Y:S01]  /*b1b0*/  IMAD.U32 R8, RZ, RZ, UR41 ;  /* 0x00000029ff087e24 */ /* 0x000fe2000f8e00ff */
[----:B------:R-:W-:Y:S01]  /*b1c0*/  UIMAD.WIDE.U32 UR6, UR4, UR12, URZ ;  /* 0x0000000c040672a5 */ /* 0x000fe2000f8e003f */
[----:B------:R-:W-:Y:S01]  /*b1d0*/  IMAD.U32 R13, RZ, RZ, UR41 ;  /* 0x00000029ff0d7e24 */ /* 0x000fe2000f8e00ff */
[----:B------:R-:W-:Y:S01]  /*b1e0*/  UIMAD UR8, UR4, UR13, UR8 ;  /* 0x0000000d040872a4 */ /* 0x000fe2000f8e0208 */
[----:B------:R-:W-:Y:S01]  /*b1f0*/  IMAD R8, R8, 0x80, R3 ;  /* 0x0000008008087824 */ /* 0x000fe200078e0203 */
[----:B------:R-:W-:Y:S01]  /*b200*/  BSSY B1, `(.L_x_275) ;  /* 0x0000036000017945 */ /* 0x000fe20003800000 */
[----:B------:R-:W-:Y:S01]  /*b210*/  ULDC.64 UR12, c[0x0][0xae8] ;  /* 0x0002ba00000c7ab9 */ /* 0x000fe20000000a00 */
[----:B------:R-:W-:Y:S01]  /*b220*/  UIADD3 UR7, UR7, UR8, URZ ;  /* 0x0000000807077290 */ /* 0x000fe2000fffe03f */
[----:B------:R-:W-:Y:S01]  /*b230*/  @P0 IMAD.HI.U32 R4, R8, R9, RZ ;  /* 0x0000000908040227 */ /* 0x000fe200078e00ff */
[----:B------:R-:W-:-:S02]  /*b240*/  UIMAD UR4, UR10, UR12, URZ ;  /* 0x0000000c0a0472a4 */ /* 0x000fc4000f8e023f */
[----:B------:R-:W-:Y:S01]  /*b250*/  UIMAD.WIDE.U32 UR6, UR42, UR12, UR6 ;  /* 0x0000000c2a0672a5 */ /* 0x000fe2000f8e0006 */
[----:B------:R-:W-:Y:S01]  /*b260*/  IMAD.MOV.U32 R3, RZ, RZ, R8 ;  /* 0x000000ffff037224 */ /* 0x000fe200078e0008 */
[----:B------:R-:W-:Y:S01]  /*b270*/  UIMAD UR4, UR42, UR13, UR4 ;  /* 0x0000000d2a0472a4 */ /* 0x000fe2000f8e0204 */
[----:B------:R-:W-:-:S03]  /*b280*/  ULDC.64 UR8, c[0x0][0xaf0] ;  /* 0x0002bc0000087ab9 */ /* 0x000fc60000000a00 */
[----:B------:R-:W-:Y:S02]  /*b290*/  UIADD3 UR7, UR7, UR4, URZ ;  /* 0x0000000407077290 */ /* 0x000fe4000fffe03f */
[----:B------:R-:W-:Y:S01]  /*b2a0*/  UIMAD UR4, UR40, UR8, URZ ;  /* 0x00000008280472a4 */ /* 0x000fe2000f8e023f */
[----:B-1----:R-:W-:Y:S01]  /*b2b0*/  @P0 SHF.R.U32.HI R3, RZ, R5, R4 ;  /* 0x00000005ff030219 */ /* 0x002fe20000011604 */
[----:B------:R-:W-:Y:S02]  /*b2c0*/  UIMAD.WIDE.U32 UR6, UR39, UR8, UR6 ;  /* 0x00000008270672a5 */ /* 0x000fe4000f8e0006 */
[----:B------:R-:W-:Y:S01]  /*b2d0*/  UIMAD UR4, UR39, UR9, UR4 ;  /* 0x00000009270472a4 */ /* 0x000fe2000f8e0204 */
[--C-:B------:R-:W-:Y:S01]  /*b2e0*/  SHF.R.S32.HI R4, RZ, 0x1f, R3.reuse ;  /* 0x0000001fff047819 */ /* 0x100fe20000011403 */
[----:B------:R-:W-:Y:S01]  /*b2f0*/  IMAD.MOV R7, RZ, RZ, -R3 ;  /* 0x000000ffff077224 */ /* 0x000fe200078e0a03 */
[----:B------:R-:W-:Y:S01]  /*b300*/  ULDC.64 UR8, c[0x0][0xae0] ;  /* 0x0002b80000087ab9 */ /* 0x000fe20000000a00 */
[----:B------:R-:W-:-:S02]  /*b310*/  UIADD3 UR4, UR7, UR4, URZ ;  /* 0x0000000407047290 */ /* 0x000fc4000fffe03f */
[----:B------:R-:W-:Y:S01]  /*b320*/  MOV R5, UR7 ;  /* 0x0000000700057c02 */ /* 0x000fe20008000f00 */
[----:B------:R-:W-:Y:S02]  /*b330*/  IMAD R6, R4, UR8, RZ ;  /* 0x0000000804067c24 */ /* 0x000fe4000f8e02ff */
[----:B------:R-:W-:Y:S01]  /*b340*/  IMAD.U32 R4, RZ, RZ, UR6 ;  /* 0x00000006ff047e24 */ /* 0x000fe2000f8e00ff */
[----:B------:R-:W-:Y:S01]  /*b350*/  ULDC.64 UR6, c[0x0][0xad8] ;  /* 0x0002b60000067ab9 */ /* 0x000fe20000000a00 */
[----:B------:R-:W-:Y:S02]  /*b360*/  IMAD.U32 R5, RZ, RZ, UR4 ;  /* 0x00000004ff057e24 */ /* 0x000fe4000f8e00ff */
[----:B------:R-:W-:Y:S02]  /*b370*/  IMAD R7, R11, R7, R8 ;  /* 0x000000070b077224 */ /* 0x000fe400078e0208 */
[C---:B------:R-:W-:Y:S02]  /*b380*/  IMAD R9, R3.reuse, UR9, R6 ;  /* 0x0000000903097c24 */ /* 0x040fe4000f8e0206 */
[----:B------:R-:W-:Y:S01]  /*b390*/  IMAD.WIDE.U32 R4, R3, UR8, R4 ;  /* 0x0000000803047c25 */ /* 0x000fe2000f8e0004 */
[----:B------:R-:W-:-:S03]  /*b3a0*/  SHF.R.S32.HI R3, RZ, 0x1f, R7 ;  /* 0x0000001fff037819 */ /* 0x000fc60000011407 */
[----:B------:R-:W-:Y:S02]  /*b3b0*/  IMAD.IADD R5, R5, 0x1, R9 ;  /* 0x0000000105057824 */ /* 0x000fe400078e0209 */
[----:B------:R-:W-:Y:S02]  /*b3c0*/  IMAD R6, R3, UR6, RZ ;  /* 0x0000000603067c24 */ /* 0x000fe4000f8e02ff */
[----:B------:R-:W-:Y:S02]  /*b3d0*/  IMAD R8, R13, 0x80, R18 ;  /* 0x000000800d087824 */ /* 0x000fe400078e0212 */
[----:B-----5:R-:W-:Y:S02]  /*b3e0*/  IMAD R11, R0, R11, RZ ;  /* 0x0000000b000b7224 */ /* 0x020fe400078e02ff */
[C---:B------:R-:W-:Y:S02]  /*b3f0*/  IMAD R3, R7.reuse, UR7, R6 ;  /* 0x0000000707037c24 */ /* 0x040fe4000f8e0206 */
[----:B------:R-:W-:Y:S01]  /*b400*/  IMAD.WIDE.U32 R4, R7, UR6, R4 ;  /* 0x0000000607047c25 */ /* 0x000fe2000f8e0004 */
[----:B------:R-:W-:Y:S01]  /*b410*/  ISETP.GE.AND P2, PT, R8, R11, PT ;  /* 0x0000000b0800720c */ /* 0x000fe20003f46270 */
[----:B------:R-:W-:-:S02]  /*b420*/  ULDC.64 UR6, c[0x0][0xa80] ;  /* 0x0002a00000067ab9 */ /* 0x000fc40000000a00 */
[----:B------:R-:W-:Y:S01]  /*b430*/  VIADD R0, R8, 0x20 ;  /* 0x0000002008007836 */ /* 0x000fe20000000000 */
[----:B------:R-:W-:Y:S02]  /*b440*/  IADD3 R3, R5, R3, RZ ;  /* 0x0000000305037210 */ /* 0x000fe40007ffe0ff */
[----:B------:R-:W-:Y:S02]  /*b450*/  LEA R6, P3, R4, UR6, 0x1 ;  /* 0x0000000604067c11 */ /* 0x000fe4000f8608ff */
[-C--:B------:R-:W-:Y:S01]  /*b460*/  ISETP.GE.AND P1, PT, R0, R11.reuse, PT ;  /* 0x0000000b0000720c */ /* 0x080fe20003f26270 */
[----:B------:R-:W-:Y:S01]  /*b470*/  VIADD R0, R8, 0x40 ;  /* 0x0000004008007836 */ /* 0x000fe20000000000 */
[----:B------:R-:W-:Y:S01]  /*b480*/  LEA.HI.X R3, R4, UR7, R3, 0x1, P3 ;  /* 0x0000000704037c11 */ /* 0x000fe200098f0c03 */
[----:B------:R0:W1:Y:S03]  /*b490*/  SHFL.IDX PT, R7, R6, RZ, 0x181f ;  /* 0x00181fff06077589 */ /* 0x00006600000e0000 */
[----:B------:R-:W-:Y:S01]  /*b4a0*/  ISETP.GE.AND P0, PT, R0, R11, PT ;  /* 0x0000000b0000720c */ /* 0x000fe20003f06270 */
[----:B------:R0:W2:Y:S01]  /*b4b0*/  SHFL.IDX PT, R5, R3, RZ, 0x181f ;  /* 0x00181fff03057589 */ /* 0x0000a200000e0000 */
[----:B------:R-:W-:Y:S11]  /*b4c0*/  @P2 BRA `(.L_x_276) ;  /* 0x0000000000242947 */ /* 0x000ff60003800000 */
[----:B------:R-:W-:Y:S02]  /*b4d0*/  ULDC UR4, c[0x0][0xac8] ;  /* 0x0002b20000047ab9 */ /* 0x000fe40000000800 */
[----:B------:R-:W-:Y:S02]  /*b4e0*/  ISETP.GE.AND P4, PT, R2, UR4, PT ;  /* 0x0000000402007c0c */ /* 0x000fe4000bf86270 */
[----:B------:R-:W-:-:S11]  /*b4f0*/  ISETP.GE.AND P5, PT, R16, UR4, PT ;  /* 0x0000000410007c0c */ /* 0x000fd6000bfa6270 */
[-C--:B-1----:R-:W-:Y:S02]  /*b500*/  @!P4 LEA R12, P2, R2, R7.reuse, 0x1 ;  /* 0x00000007020cc211 */ /* 0x082fe400078408ff */
[----:B------:R-:W-:Y:S02]  /*b510*/  @!P5 LEA R4, P3, R16, R7, 0x1 ;  /* 0x000000071004d211 */ /* 0x000fe400078608ff */
[-C--:B--2---:R-:W-:Y:S02]  /*b520*/  @!P4 LEA.HI.X R13, R2, R5.reuse, R193, 0x1, P2 ;  /* 0x00000005020dc211 */ /* 0x084fe400010f0cc1 */
[----:B------:R-:W-:-:S03]  /*b530*/  @!P5 LEA.HI.X R5, R16, R5, R192, 0x1, P3 ;  /* 0x000000051005d211 */ /* 0x000fc600018f0cc0 */
[----:B------:R3:W-:Y:S04]  /*b540*/  @!P4 ST.E.128 desc[UR50][R12.64], RZ ;  /* 0x000000ff0c00c985 */ /* 0x0007e8000c101d32 */
[----:B------:R3:W-:Y:S02]  /*b550*/  @!P5 ST.E.128 desc[UR50][R4.64], RZ ;  /* 0x000000ff0400d985 */ /* 0x0007e4000c101d32 */
.L_x_276:
[----:B------:R-:W-:Y:S05]  /*b560*/  BSYNC B1 ;  /* 0x0000000000017941 */ /* 0x000fea0003800000 */
.L_x_275:
[----:B--23--:R2:W3:Y:S01]  /*b570*/  SHFL.IDX PT, R5, R3, 0x1, 0x181f ;  /* 0x00381f0003057f89 */ /* 0x00c4e200000e0000 */
[----:B------:R-:W-:Y:S03]  /*b580*/  BSSY B1, `(.L_x_277) ;  /* 0x000000c000017945 */ /* 0x000fe60003800000 */
[----:B-1----:R2:W1:Y:S01]  /*b590*/  SHFL.IDX PT, R7, R6, 0x1, 0x181f ;  /* 0x00381f0006077f89 */ /* 0x00246200000e0000 */
[----:B------:R-:W-:Y:S05]  /*b5a0*/  @P1 BRA `(.L_x_278) ;  /* 0x0000000000241947 */ /* 0x000fea0003800000 */
[----:B------:R-:W-:Y:S02]  /*b5b0*/  ULDC UR4, c[0x0][0xac8] ;  /* 0x0002b20000047ab9 */ /* 0x000fe40000000800 */
[----:B------:R-:W-:Y:S02]  /*b5c0*/  ISETP.GE.AND P3, PT, R2, UR4, PT ;  /* 0x0000000402007c0c */ /* 0x000fe4000bf66270 */
[----:B------:R-:W-:-:S11]  /*b5d0*/  ISETP.GE.AND P4, PT, R16, UR4, PT ;  /* 0x0000000410007c0c */ /* 0x000fd6000bf86270 */
[-C--:B-1----:R-:W-:Y:S02]  /*b5e0*/  @!P3 LEA R12, P1, R2, R7.reuse, 0x1 ;  /* 0x00000007020cb211 */ /* 0x082fe400078208ff */
[----:B------:R-:W-:Y:S02]  /*b5f0*/  @!P4 LEA R4, P2, R16, R7, 0x1 ;  /* 0x000000071004c211 */ /* 0x000fe400078408ff */
[-C--:B---3--:R-:W-:Y:S02]  /*b600*/  @!P3 LEA.HI.X R13, R2, R5.reuse, R193, 0x1, P1 ;  /* 0x00000005020db211 */ /* 0x088fe400008f0cc1 */
[----:B------:R-:W-:-:S03]  /*b610*/  @!P4 LEA.HI.X R5, R16, R5, R192, 0x1, P2 ;  /* 0x000000051005c211 */ /* 0x000fc600010f0cc0 */
[----:B------:R4:W-:Y:S04]  /*b620*/  @!P3 ST.E.128 desc[UR50][R12.64], RZ ;  /* 0x000000ff0c00b985 */ /* 0x0009e8000c101d32 */
[----:B------:R4:W-:Y:S02]  /*b630*/  @!P4 ST.E.128 desc[UR50][R4.64], RZ ;  /* 0x000000ff0400c985 */ /* 0x0009e4000c101d32 */
.L_x_278:
[----:B------:R-:W-:Y:S05]  /*b640*/  BSYNC B1 ;  /* 0x0000000000017941 */ /* 0x000fea0003800000 */
.L_x_277:
[----:B---34-:R3:W4:Y:S01]  /*b650*/  SHFL.IDX PT, R5, R3, 0x2, 0x181f ;  /* 0x00581f0003057f89 */ /* 0x01872200000e0000 */
        /* <DEDUP_REMOVED lines=8> */
[-C--:B----4-:R-:W-:Y:S02]  /*b6e0*/  @!P2 LEA.HI.X R13, R2, R5.reuse, R193, 0x1, P0 ;  /* 0x00000005020da211 */ /* 0x090fe400000f0cc1 */
[----:B------:R-:W-:-:S03]  /*b6f0*/  @!P3 LEA.HI.X R5, R16, R5, R192, 0x1, P1 ;  /* 0x000000051005b211 */ /* 0x000fc600008f0cc0 */
[----:B------:R1:W-:Y:S04]  /*b700*/  @!P2 ST.E.128 desc[UR50][R12.64], RZ ;  /* 0x000000ff0c00a985 */ /* 0x0003e8000c101d32 */
[----:B------:R1:W-:Y:S02]  /*b710*/  @!P3 ST.E.128 desc[UR50][R4.64], RZ ;  /* 0x000000ff0400b985 */ /* 0x0003e4000c101d32 */
.L_x_280:
[----:B------:R-:W-:Y:S05]  /*b720*/  BSYNC B1 ;  /* 0x0000000000017941 */ /* 0x000fea0003800000 */
.L_x_279:
[----:B------:R-:W-:Y:S01]  /*b730*/  VIADD R0, R8, 0x60 ;  /* 0x0000006008007836 */ /* 0x000fe20000000000 */
[----:B0-23--:R-:W0:Y:S04]  /*b740*/  SHFL.IDX PT, R3, R3, 0x3, 0x181f ;  /* 0x00781f0003037f89 */ /* 0x00de2800000e0000 */
[----:B------:R-:W-:Y:S01]  /*b750*/  ISETP.GE.AND P0, PT, R0, R11, PT ;  /* 0x0000000b0000720c */ /* 0x000fe20003f06270 */
[----:B-1--4-:R1:W2:-:S12]  /*b760*/  SHFL.IDX PT, R5, R6, 0x3, 0x181f ;  /* 0x00781f0006057f89 */ /* 0x01229800000e0000 */
[----:B-1----:R-:W-:Y:S05]  /*b770*/  @P0 BRA `(.L_x_271) ;  /* 0x0000000000240947 */ /* 0x002fea0003800000 */
[----:B------:R-:W-:Y:S02]  /*b780*/  ULDC UR4, c[0x0][0xac8] ;  /* 0x0002b20000047ab9 */ /* 0x000fe40000000800 */
[----:B------:R-:W-:Y:S02]  /*b790*/  ISETP.GE.AND P2, PT, R2, UR4, PT ;  /* 0x0000000402007c0c */ /* 0x000fe4000bf46270 */
[----:B------:R-:W-:-:S11]  /*b7a0*/  ISETP.GE.AND P3, PT, R16, UR4, PT ;  /* 0x0000000410007c0c */ /* 0x000fd6000bf66270 */
[-C--:B--2---:R-:W-:Y:S02]  /*b7b0*/  @!P2 LEA R6, P0, R2, R5.reuse, 0x1 ;  /* 0x000000050206a211 */ /* 0x084fe400078008ff */
[----:B------:R-:W-:Y:S02]  /*b7c0*/  @!P3 LEA R4, P1, R16, R5, 0x1 ;  /* 0x000000051004b211 */ /* 0x000fe400078208ff */
[-C--:B0-----:R-:W-:Y:S02]  /*b7d0*/  @!P2 LEA.HI.X R7, R2, R3.reuse, R193, 0x1, P0 ;  /* 0x000000030207a211 */ /* 0x081fe400000f0cc1 */
[----:B------:R-:W-:-:S03]  /*b7e0*/  @!P3 LEA.HI.X R5, R16, R3, R192, 0x1, P1 ;  /* 0x000000031005b211 */ /* 0x000fc600008f0cc0 */
[----:B------:R0:W-:Y:S04]  /*b7f0*/  @!P2 ST.E.128 desc[UR50][R6.64], RZ ;  /* 0x000000ff0600a985 */ /* 0x0001e8000c101d32 */
[----:B------:R0:W-:Y:S02]  /*b800*/  @!P3 ST.E.128 desc[UR50][R4.64], RZ ;  /* 0x000000ff0400b985 */ /* 0x0001e4000c101d32 */
.L_x_271:
[----:B------:R-:W-:Y:S05]  /*b810*/  BSYNC B0 ;  /* 0x0000000000007941 */ /* 0x000fea0003800000 */
.L_x_262:
[----:B------:R-:W-:Y:S02]  /*b820*/  ULDC UR4, c[0x0][0xc3c] ;  /* 0x00030f0000047ab9 */ /* 0x000fe40000000800 */
[----:B------:R-:W-:-:S13]  /*b830*/  ISETP.GE.AND P0, PT, R51, UR4, PT ;  /* 0x0000000433007c0c */ /* 0x000fda000bf06270 */
[----:B------:R-:W-:Y:S05]  /*b840*/  @!P0 BRA `(.L_x_281) ;  /* 0xffffff5400448947 */ /* 0x000fea000383ffff */
[----:B------:R-:W-:Y:S05]  /*b850*/  EXIT ;  /* 0x000000000000794d */ /* 0x000fea0003800000 */
.L_x_234:
[----:B------:R-:W-:-:S08]  /*b860*/  NOP ;  /* 0x0000000000007918 */ /* 0x000fd00000000000 */
[----:B------:R-:W0:-:S00]  /*b870*/  USETMAXREG.DEALLOC.CTAPOOL 0x28 ;  /* 0x00000028000079c8 */ /* 0x000e0000080e0500 */
[----:B0-----:R-:W-:Y:S02]  /*b880*/  LOP3.LUT R0, R0, 0x3, RZ, 0xc0, !PT ;  /* 0x0000000300007812 */ /* 0x001fe400078ec0ff */
[----:B------:R-:W-:-:S04]  /*b890*/  LOP3.LUT R30, R30, 0xfffffbff, RZ, 0xc0, !PT ;  /* 0xfffffbff1e1e7812 */ /* 0x000fc800078ec0ff */
[----:B------:R-:W0:Y:S02]  /*b8a0*/  SHFL.IDX PT, R0, R0, RZ, 0x1f ;  /* 0x00001fff00007589 */ /* 0x000e2400000e0000 */
[----:B0-----:R-:W-:-:S13]  /*b8b0*/  ISETP.NE.AND P0, PT, R0, RZ, PT ;  /* 0x000000ff0000720c */ /* 0x001fda0003f05270 */
[----:B------:R-:W-:Y:S01]  /*b8c0*/  @P0 BAR.SYNC.DEFER_BLOCKING 0x5, 0x180 ;  /* 0x0146000000000b1d */ /* 0x000fe20000010000 */
[----:B------:R-:W-:Y:S02]  /*b8d0*/  @P0 MOV R3, 0x400 ;  /* 0x0000040000030802 */ /* 0x000fe40000000f00 */
[----:B------:R-:W-:Y:S02]  /*b8e0*/  @P0 LOP3.LUT R30, R30, 0x400, RZ, 0xfc, !PT ;  /* 0x000004001e1e0812 */ /* 0x000fe400078efcff */
[----:B------:R-:W-:-:S05]  /*b8f0*/  @P0 LEA R2, R2, R3, 0x18 ;  /* 0x0000000302020211 */ /* 0x000fca00078ec0ff */
[----:B------:R-:W0:Y:S02]  /*b900*/  @P0 LDS.128 R16, [R2+0x228d0] ;  /* 0x0228d00002100984 */ /* 0x000e240000000c00 */
[----:B0-----:R-:W-:Y:S01]  /*b910*/  @P0 R2UR UR40, R19 ;  /* 0x00000000132802ca */ /* 0x001fe200000e0000 */
[----:B------:R-:W-:Y:S06]  /*b920*/  @P0 BAR.ARV 0x4, 0x180 ;  /* 0x0106000000000b1d */ /* 0x000fec0000002000 */
[----:B------:R-:W-:Y:S08]  /*b930*/  @P0 BRA `(.L_x_282) ;  /* 0x00000008000c0947 */ /* 0x000ff00003800000 */
[----:B------:R-:W0:Y:S01]  /*b940*/  S2R R4, SR_TID.X ;  /* 0x0000000000047919 */ /* 0x000e220000002100 */
[----:B------:R-:W-:Y:S01]  /*b950*/  ULDC UR4, c[0x0][0xc3c] ;  /* 0x00030f0000047ab9 */ /* 0x000fe20000000800 */
[----:B------:R-:W-:Y:S01]  /*b960*/  IMAD.MOV.U32 R0, RZ, RZ, RZ ;  /* 0x000000ffff007224 */ /* 0x000fe200078e00ff */
[----:B------:R-:W1:Y:S01]  /*b970*/  LDC R11, c[0x0][0xc38] ;  /* 0x00030e00ff0b7b82 */ /* 0x000e620000000800 */
[----:B0-----:R-:W-:-:S04]  /*b980*/  LOP3.LUT R5, R4, 0x1f, RZ, 0xc0, !PT ;  /* 0x0000001f04057812 */ /* 0x001fc800078ec0ff */
[----:B------:R-:W-:-:S04]  /*b990*/  ISETP.NE.AND P0, PT, R5, 0x1f, PT ;  /* 0x0000001f0500780c */ /* 0x000fc80003f05270 */
[----:B------:R-:W-:-:S13]  /*b9a0*/  ISETP.GE.OR P1, PT, R5, UR4, !P0 ;  /* 0x0000000405007c0c */ /* 0x000fda000c726670 */
[----:B------:R-:W0:Y:S02]  /*b9b0*/  @!P1 LDC.64 R2, c[0x0][0xc80] ;  /* 0x00032000ff029b82 */ /* 0x000e240000000a00 */
[----:B0-----:R-:W-:-:S05]  /*b9c0*/  @!P1 IMAD.WIDE.U32 R2, R5, 0x4, R2 ;  /* 0x0000000405029825 */ /* 0x001fca00078e0002 */
[----:B------:R-:W2:Y:S01]  /*b9d0*/  @!P1 LDG.E R0, desc[UR50][R2.64] ;  /* 0x0000003202009981 */ /* 0x000ea2000c1e1900 */
[C---:B------:R-:W-:Y:S01]  /*b9e0*/  ISETP.NE.AND P1, PT, R5.reuse, RZ, PT ;  /* 0x000000ff0500720c */ /* 0x040fe20003f25270 */
[----:B------:R-:W-:Y:S01]  /*b9f0*/  UMOV UR4, URZ ;  /* 0x0000003f00047c82 */ /* 0x000fe20008000000 */
[C---:B------:R-:W-:Y:S01]  /*ba00*/  ISETP.GE.U32.AND P2, PT, R5.reuse, 0x2, PT ;  /* 0x000000020500780c */ /* 0x040fe20003f46070 */
[----:B------:R-:W-:Y:S01]  /*ba10*/  IMAD.MOV.U32 R16, RZ, RZ, RZ ;  /* 0x000000ffff107224 */ /* 0x000fe200078e00ff */
[C---:B------:R-:W-:Y:S02]  /*ba20*/  ISETP.GE.U32.AND P3, PT, R5.reuse, 0x4, PT ;  /* 0x000000040500780c */ /* 0x040fe40003f66070 */
[C---:B------:R-:W-:Y:S02]  /*ba30*/  ISETP.GE.U32.AND P4, PT, R5.reuse, 0x8, PT ;  /* 0x000000080500780c */ /* 0x040fe40003f86070 */
[----:B------:R-:W-:Y:S01]  /*ba40*/  ISETP.GE.U32.AND P5, PT, R5, 0x10, PT ;  /* 0x000000100500780c */ /* 0x000fe20003fa6070 */
[----:B--2---:R-:W0:Y:S02]  /*ba50*/  SHFL.UP PT, R4, R0, 0x1, RZ ;  /* 0x0420000000047989 */ /* 0x004e2400000e00ff */
[----:B0-----:R-:W-:-:S05]  /*ba60*/  SEL R7, R4, RZ, P1 ;  /* 0x000000ff04077207 */ /* 0x001fca0000800000 */
[----:B------:R-:W-:-:S05]  /*ba70*/  IMAD.IADD R7, R0, 0x1, R7 ;  /* 0x0000000100077824 */ /* 0x000fca00078e0207 */
[----:B------:R-:W0:Y:S02]  /*ba80*/  SHFL.UP PT, R4, R7, 0x2, RZ ;  /* 0x0440000007047989 */ /* 0x000e2400000e00ff */
        /* <DEDUP_REMOVED lines=9> */
[----:B0-----:R-:W-:-:S04]  /*bb20*/  SEL R7, R6, RZ, P5 ;  /* 0x000000ff06077207 */ /* 0x001fc80002800000 */
[----:B------:R-:W-:Y:S02]  /*bb30*/  IADD3 R6, R2, R7, RZ ;  /* 0x0000000702067210 */ /* 0x000fe40007ffe0ff */
[----:B------:R-:W0:Y:S03]  /*bb40*/  S2R R7, SR_CTAID.X ;  /* 0x0000000000077919 */ /* 0x000e260000002500 */
[----:B------:R-:W1:Y:S02]  /*bb50*/  SHFL.IDX PT, R4, R6, 0x1f, 0x1f ;  /* 0x03e01f0006047f89 */ /* 0x000e6400000e0000 */
[----:B-1----:R-:W-:-:S04]  /*bb60*/  IMAD R4, R4, R11, RZ ;  /* 0x0000000b04047224 */ /* 0x002fc800078e02ff */
[----:B------:R-:W-:Y:S01]  /*bb70*/  IMAD.MOV.U32 R3, RZ, RZ, R4 ;  /* 0x000000ffff037224 */ /* 0x000fe200078e0004 */
[----:B0-----:R-:W-:-:S13]  /*bb80*/  ISETP.GT.AND P6, PT, R4, R7, PT ;  /* 0x000000070400720c */ /* 0x001fda0003fc4270 */
[----:B------:R-:W-:Y:S05]  /*bb90*/  @P6 BRA `(.L_x_283) ;  /* 0x0000000000946947 */ /* 0x000fea0003800000 */
[----:B------:R-:W-:Y:S01]  /*bba0*/  IMAD.MOV.U32 R4, RZ, RZ, R3 ;  /* 0x000000ffff047224 */ /* 0x000fe200078e0003 */
[----:B------:R-:W-:Y:S01]  /*bbb0*/  UMOV UR4, URZ ;  /* 0x0000003f00047c82 */ /* 0x000fe20008000000 */
[----:B------:R-:W-:-:S05]  /*bbc0*/  ULDC UR5, c[0x0][0xc3c] ;  /* 0x00030f0000057ab9 */ /* 0x000fca0000000800 */
.L_x_287:
[----:B------:R-:W-:-:S04]  /*bbd0*/  UIADD3 UR4, UR4, 0x1f, URZ ;  /* 0x0000001f04047890 */ /* 0x000fc8000fffe03f */
[----:B------:R-:W-:-:S06]  /*bbe0*/  UISETP.GE.AND UP0, UPT, UR4, UR5, UPT ;  /* 0x000000050400728c */ /* 0x000fcc000bf06270 */
[----:B------:R-:W-:-:S13]  /*bbf0*/  PLOP3.LUT P6, PT, PT, PT, UP0, 0x40, 0x0 ;  /* 0x000000000000781c */ /* 0x000fda0003fce808 */
[----:B------:R-:W-:Y:S05]  /*bc00*/  @!P6 BRA `(.L_x_284) ;  /* 0x00000004002ce947 */ /* 0x000fea0003800000 */
[----:B------:R-:W-:Y:S01]  /*bc10*/  VIADD R9, R5, UR4 ;  /* 0x0000000405097c36 */ /* 0x000fe20008000000 */
[----:B------:R-:W-:Y:S01]  /*bc20*/  BSSY B0, `(.L_x_285) ;  /* 0x0000007000007945 */ /* 0x000fe20003800000 */
[----:B------:R-:W-:-:S03]  /*bc30*/  IMAD.MOV.U32 R0, RZ, RZ, RZ ;  /* 0x000000ffff007224 */ /* 0x000fc600078e00ff */
[----:B------:R-:W-:-:S13]  /*bc40*/  ISETP.GE.OR P6, PT, R9, UR5, !P0 ;  /* 0x0000000509007c0c */ /* 0x000fda000c7c6670 */
[----:B------:R-:W-:Y:S05]  /*bc50*/  @P6 BRA `(.L_x_286) ;  /* 0x00000000000c6947 */ /* 0x000fea0003800000 */
[----:B------:R-:W0:Y:S02]  /*bc60*/  LDC.64 R2, c[0x0][0xc80] ;  /* 0x00032000ff027b82 */ /* 0x000e240000000a00 */
[----:B0-----:R-:W-:-:S05]  /*bc70*/  IMAD.WIDE R2, R9, 0x4, R2 ;  /* 0x0000000409027825 */ /* 0x001fca00078e0202 */
[----:B------:R0:W5:Y:S02]  /*bc80*/  LDG.E R0, desc[UR50][R2.64] ;  /* 0x0000003202007981 */ /* 0x000164000c1e1900 */
.L_x_286:
[----:B------:R-:W-:Y:S05]  /*bc90*/  BSYNC B0 ;  /* 0x0000000000007941 */ /* 0x000fea0003800000 */
.L_x_285:
[----:B0----5:R-:W0:Y:S02]  /*bca0*/  SHFL.UP PT, R2, R0, 0x1, RZ ;  /* 0x0420000000027989 */ /* 0x021e2400000e00ff */
[----:B0-----:R-:W-:-:S05]  /*bcb0*/  SEL R3, R2, RZ, P1 ;  /* 0x000000ff02037207 */ /* 0x001fca0000800000 */
[----:B------:R-:W-:-:S05]  /*bcc0*/  IMAD.IADD R3, R0, 0x1, R3 ;  /* 0x0000000100037824 */ /* 0x000fca00078e0203 */
[----:B------:R-:W0:Y:S02]  /*bcd0*/  SHFL.UP PT, R2, R3, 0x2, RZ ;  /* 0x0440000003027989 */ /* 0x000e2400000e00ff */
[----:B0-----:R-:W-:-:S04]  /*bce0*/  SEL R2, R2, RZ, P2 ;  /* 0x000000ff02027207 */ /* 0x001fc80001000000 */
[----:B------:R-:W-:-:S05]  /*bcf0*/  IADD3 R2, R3, R2, RZ ;  /* 0x0000000203027210 */ /* 0x000fca0007ffe0ff */
        /* <DEDUP_REMOVED lines=8> */
[----:B------:R-:W-:Y:S02]  /*bd80*/  IMAD.IADD R6, R6, 0x1, R11 ;  /* 0x0000000106067824 */ /* 0x000fe400078e020b */
[----:B------:R-:W0:Y:S03]  /*bd90*/  LDC R11, c[0x0][0xc38] ;  /* 0x00030e00ff0b7b82 */ /* 0x000e260000000800 */
[----:B------:R-:W0:Y:S02]  /*bda0*/  SHFL.IDX PT, R3, R6, 0x1f, 0x1f ;  /* 0x03e01f0006037f89 */ /* 0x000e2400000e0000 */
[----:B0-----:R-:W-:-:S04]  /*bdb0*/  IMAD R3, R3, R11, RZ ;  /* 0x0000000b03037224 */ /* 0x001fc800078e02ff */
[----:B------:R-:W-:-:S05]  /*bdc0*/  IMAD.IADD R4, R3, 0x1, R4 ;  /* 0x0000000103047824 */ /* 0x000fca00078e0204 */
[----:B------:R-:W-:-:S13]  /*bdd0*/  ISETP.GT.AND P6, PT, R4, R7, PT ;  /* 0x000000070400720c */ /* 0x000fda0003fc4270 */
[----:B------:R-:W-:Y:S05]  /*bde0*/  @!P6 BRA `(.L_x_287) ;  /* 0xfffffffc0078e947 */ /* 0x000fea000383ffff */
.L_x_283:
[----:B------:R-:W-:-:S04]  /*bdf0*/  IMAD.IADD R8, R4, 0x1, -R3 ;  /* 0x0000000104087824 */ /* 0x000fc800078e0a03 */
[----:B------:R-:W-:-:S05]  /*be00*/  IMAD R2, R6, R11, R8 ;  /* 0x0000000b06027224 */ /* 0x000fca00078e0208 */
[----:B------:R-:W-:-:S13]  /*be10*/  ISETP.GT.AND P0, PT, R2, R7, PT ;  /* 0x000000070200720c */ /* 0x000fda0003f04270 */
[----:B------:R-:W-:Y:S02]  /*be20*/  VOTEU.ANY UR5, UPT, !P0 ;  /* 0x0000000000057886 */ /* 0x000fe400040e0100 */
[----:B------:R-:W-:Y:S02]  /*be30*/  UPOPC UR40, UR5 ;  /* 0x00000005002872bf */ /* 0x000fe40008000000 */
[----:B------:R-:W-:-:S04]  /*be40*/  ISETP.NE.AND P0, PT, RZ, UR5, PT ;  /* 0x00000005ff007c0c */ /* 0x000fc8000bf05270 */
[----:B------:R-:W-:-:S05]  /*be50*/  IMAD.U32 R13, RZ, RZ, UR40 ;  /* 0x00000028ff0d7e24 */ /* 0x000fca000f8e00ff */
[----:B------:R-:W0:Y:S02]  /*be60*/  SHFL.IDX PT, R10, R0, R13, 0x1f ;  /* 0x00001f0d000a7589 */ /* 0x000e2400000e0000 */
[----:B0-----:R-:W-:-:S04]  /*be70*/  IABS R9, R10 ;  /* 0x0000000a00097213 */ /* 0x001fc80000000000 */
[----:B------:R-:W0:Y:S08]  /*be80*/  I2F.RP R4, R9 ;  /* 0x0000000900047306 */ /* 0x000e300000209400 */
[----:B0-----:R-:W0:Y:S02]  /*be90*/  MUFU.RCP R4, R4 ;  /* 0x0000000400047308 */ /* 0x001e240000001000 */
[----:B0-----:R-:W-:-:S06]  /*bea0*/  IADD3 R2, R4, 0xffffffe, RZ ;  /* 0x0ffffffe04027810 */ /* 0x001fcc0007ffe0ff */
[----:B------:R0:W1:Y:S01]  /*beb0*/  F2I.FTZ.U32.TRUNC.NTZ R3, R2 ;  /* 0x0000000200037305 */ /* 0x000062000021f000 */
[----:B------:R-:W-:Y:S05]  /*bec0*/  @!P0 BRA `(.L_x_288) ;  /* 0x00000000000c8947 */ /* 0x000fea0003800000 */
[----:B------:R-:W-:-:S06]  /*bed0*/  UIADD3 UR5, UR40, -0x1, URZ ;  /* 0xffffffff28057890 */ /* 0x000fcc000fffe03f */
[----:B------:R-:W-:-:S05]  /*bee0*/  IMAD.U32 R13, RZ, RZ, UR5 ;  /* 0x00000005ff0d7e24 */ /* 0x000fca000f8e00ff */
[----:B------:R2:W3:Y:S02]  /*bef0*/  SHFL.IDX PT, R16, R6, R13, 0x1f ;  /* 0x00001f0d06107589 */ /* 0x0004e400000e0000 */
.L_x_288:
[----:B---3--:R-:W-:Y:S01]  /*bf00*/  IMAD R16, R16, R11, R8 ;  /* 0x0000000b10107224 */ /* 0x008fe200078e0208 */
[----:B0-----:R-:W-:Y:S01]  /*bf10*/  IABS R2, R10 ;  /* 0x0000000a00027213 */ /* 0x001fe20000000000 */
[----:B-1----:R-:W-:Y:S01]  /*bf20*/  IMAD.MOV R0, RZ, RZ, -R3 ;  /* 0x000000ffff007224 */ /* 0x002fe200078e0a03 */
[----:B------:R-:W-:Y:S01]  /*bf30*/  UIADD3 UR40, UR40, UR4, URZ ;  /* 0x0000000428287290 */ /* 0x000fe2000fffe03f */
[----:B------:R-:W-:Y:S02]  /*bf40*/  IMAD.IADD R11, R7, 0x1, -R16 ;  /* 0x00000001070b7824 */ /* 0x000fe400078e0a10 */
[----:B------:R-:W-:Y:S02]  /*bf50*/  IMAD.MOV R4, RZ, RZ, -R2 ;  /* 0x000000ffff047224 */ /* 0x000fe400078e0a02 */
[----:B------:R-:W-:Y:S01]  /*bf60*/  IMAD R7, R0, R9, RZ ;  /* 0x0000000900077224 */ /* 0x000fe200078e02ff */
[----:B------:R-:W-:Y:S01]  /*bf70*/  IABS R0, R11 ;  /* 0x0000000b00007213 */ /* 0x000fe20000000000 */
[----:B------:R-:W-:-:S04]  /*bf80*/  IMAD.MOV.U32 R2, RZ, RZ, RZ ;  /* 0x000000ffff027224 */ /* 0x000fc800078e00ff */
[----:B------:R-:W-:-:S04]  /*bf90*/  IMAD.HI.U32 R2, R3, R7, R2 ;  /* 0x0000000703027227 */ /* 0x000fc800078e0002 */
[----:B------:R-:W-:Y:S01]  /*bfa0*/  IMAD.MOV.U32 R3, RZ, RZ, R0 ;  /* 0x000000ffff037224 */ /* 0x000fe200078e0000 */
[----:B------:R-:W-:-:S03]  /*bfb0*/  MOV R0, R4 ;  /* 0x0000000400007202 */ /* 0x000fc60000000f00 */
[----:B------:R-:W-:-:S04]  /*bfc0*/  IMAD.HI.U32 R2, R2, R3, RZ ;  /* 0x0000000302027227 */ /* 0x000fc800078e00ff */
[----:B------:R-:W-:-:S05]  /*bfd0*/  IMAD R0, R2, R0, R3 ;  /* 0x0000000002007224 */ /* 0x000fca00078e0203 */
[----:B------:R-:W-:-:S13]  /*bfe0*/  ISETP.GT.U32.AND P1, PT, R9, R0, PT ;  /* 0x000000000900720c */ /* 0x000fda0003f24070 */
[----:B------:R-:W-:Y:S02]  /*bff0*/  @!P1 IMAD.IADD R0, R0, 0x1, -R9 ;  /* 0x0000000100009824 */ /* 0x000fe400078e0a09 */
[----:B------:R-:W-:Y:S01]  /*c000*/  @!P1 VIADD R2, R2, 0x1 ;  /* 0x0000000102029836 */ /* 0x000fe20000000000 */
[----:B------:R-:W-:Y:S02]  /*c010*/  ISETP.NE.AND P1, PT, R10, RZ, PT ;  /* 0x000000ff0a00720c */ /* 0x000fe40003f25270 */
[----:B------:R-:W-:Y:S02]  /*c020*/  ISETP.GE.U32.AND P0, PT, R0, R9, PT ;  /* 0x000000090000720c */ /* 0x000fe40003f06070 */
[----:B------:R-:W-:-:S04]  /*c030*/  LOP3.LUT R0, R11, R10, RZ, 0x3c, !PT ;  /* 0x0000000a0b007212 */ /* 0x000fc800078e3cff */
[----:B------:R-:W-:-:S07]  /*c040*/  ISETP.GE.AND P2, PT, R0, RZ, PT ;  /* 0x000000ff0000720c */ /* 0x000fce0003f46270 */
[----:B------:R-:W-:-:S06]  /*c050*/  @P0 VIADD R2, R2, 0x1 ;  /* 0x0000000102020836 */ /* 0x000fcc0000000000 */
[----:B------:R-:W-:Y:S01]  /*c060*/  @!P2 IMAD.MOV R2, RZ, RZ, -R2 ;  /* 0x000000ffff02a224 */ /* 0x000fe200078e0a02 */
[----:B------:R-:W-:-:S05]  /*c070*/  @!P1 LOP3.LUT R2, RZ, R10, RZ, 0x33, !PT ;  /* 0x0000000aff029212 */ /* 0x000fca00078e33ff */
[--C-:B------:R-:W-:Y:S02]  /*c080*/  IMAD.MOV R17, RZ, RZ, -R2.reuse ;  /* 0x000000ffff117224 */ /* 0x100fe400078e0a02 */
[----:B------:R-:W-:Y:S02]  /*c090*/  IMAD.MOV.U32 R18, RZ, RZ, R2 ;  /* 0x000000ffff127224 */ /* 0x000fe400078e0002 */
[----:B------:R-:W-:Y:S01]  /*c0a0*/  IMAD R17, R10, R17, R11 ;  /* 0x000000110a117224 */ /* 0x000fe200078e020b */
[----:B------:R-:W-:Y:S06]  /*c0b0*/  BRA `(.L_x_289) ;  /* 0x0000000000107947 */ /* 0x000fec0003800000 */
.L_x_284:
[----:B------:R-:W-:Y:S01]  /*c0c0*/  MOV R16, R7 ;  /* 0x0000000700107202 */ /* 0x000fe20000000f00 */
[----:B------:R-:W-:Y:S01]  /*c0d0*/  IMAD.MOV.U32 R17, RZ, RZ, RZ ;  /* 0x000000ffff117224 */ /* 0x000fe200078e00ff */
[----:B------:R-:W-:Y:S01]  /*c0e0*/  ULDC UR40, c[0x0][0xc3c] ;  /* 0x00030f0000287ab9 */ /* 0x000fe20000000800 */
[----:B------:R-:W-:-:S07]  /*c0f0*/  IMAD.MOV.U32 R18, RZ, RZ, RZ ;  /* 0x000000ffff127224 */ /* 0x000fce00078e00ff */
.L_x_289:
[----:B------:R-:W-:Y:S01]  /*c100*/  ISETP.NE.AND P0, PT, R5, RZ, PT ;  /* 0x000000ff0500720c */ /* 0x000fe20003f05270 */
[----:B------:R-:W-:-:S12]  /*c110*/  IMAD.U32 R19, RZ, RZ, UR40 ;  /* 0x00000028ff137e24 */ /* 0x000fd8000f8e00ff */
[----:B------:R-:W0:Y:S01]  /*c120*/  @!P0 S2R R3, SR_CgaCtaId ;  /* 0x0000000000038919 */ /* 0x000e220000008800 */
[----:B------:R-:W-:-:S04]  /*c130*/  @!P0 MOV R0, 0x400 ;  /* 0x0000040000008802 */ /* 0x000fc80000000f00 */
[----:B0-----:R-:W-:-:S05]  /*c140*/  @!P0 LEA R0, R3, R0, 0x18 ;  /* 0x0000000003008211 */ /* 0x001fca00078ec0ff */
[----:B------:R0:W-:Y:S01]  /*c150*/  @!P0 STS.128 [R0+0x228d0], R16 ;  /* 0x0228d01000008388 */ /* 0x0001e20000000c00 */
[----:B------:R-:W-:Y:S06]  /*c160*/  BAR.ARV 0x5, 0x180 ;  /* 0x0146000000007b1d */ /* 0x000fec0000002000 */
.L_x_282:
[----:B------:R-:W-:Y:S01]  /*c170*/  ULDC UR4, c[0x0][0xc3c] ;  /* 0x00030f0000047ab9 */ /* 0x000fe20000000800 */
[----:B------:R1:W-:Y:S01]  /*c180*/  STL [R1+0x18], RZ ;  /* 0x000018ff01007387 */ /* 0x0003e20000100800 */
[----:B------:R-:W-:Y:S01]  /*c190*/  UISETP.GE.AND UP0, UPT, UR40, UR4, UPT ;  /* 0x000000042800728c */ /* 0x000fe2000bf06270 */
[----:B------:R-:W-:Y:S02]  /*c1a0*/  IMAD.MOV.U32 R35, RZ, RZ, 0x1 ;  /* 0x00000001ff237424 */ /* 0x000fe400078e00ff */
[----:B------:R-:W-:-:S03]  /*c1b0*/  IMAD.MOV.U32 R32, RZ, RZ, RZ ;  /* 0x000000ffff207224 */ /* 0x000fc600078e00ff */
[----:B------:R-:W-:-:S13]  /*c1c0*/  PLOP3.LUT P0, PT, PT, PT, UP0, 0x80, 0x0 ;  /* 0x000000000000781c */ /* 0x000fda0003f0f008 */
[----:B-1----:R-:W-:Y:S05]  /*c1d0*/  @P0 BRA `(.L_x_290) ;  /* 0x0000005800c00947 */ /* 0x002fea0003800000 */
[----:B------:R-:W1:Y:S01]  /*c1e0*/  S2R R10, SR_TID.X ;  /* 0x00000000000a7919 */ /* 0x000e620000002100 */
[----:B------:R-:W3:Y:S01]  /*c1f0*/  S2UR UR4, SR_CgaCtaId ;  /* 0x00000000000479c3 */ /* 0x000ee20000008800 */
[----:B------:R-:W-:Y:S01]  /*c200*/  MOV R22, 0x400 ;  /* 0x0000040000167802 */ /* 0x000fe20000000f00 */
[----:B------:R-:W-:Y:S01]  /*c210*/  IMAD.MOV.U32 R32, RZ, RZ, RZ ;  /* 0x000000ffff207224 */ /* 0x000fe200078e00ff */
[----:B------:R-:W-:Y:S01]  /*c220*/  MOV R35, 0x1 ;  /* 0x0000000100237802 */ /* 0x000fe20000000f00 */
[----:B------:R-:W-:Y:S02]  /*c230*/  ULOP3.LUT UR46, UR38, 0x2, URZ, 0xfc, !UPT ;  /* 0x00000002262e7892 */ /* 0x000fe4000f8efc3f */
[----:B------:R-:W-:Y:S01]  /*c240*/  ULOP3.LUT UR48, UR38, 0x1, URZ, 0xfc, !UPT ;  /* 0x0000000126307892 */ /* 0x000fe2000f8efc3f */
[----:B------:R-:W-:Y:S01]  /*c250*/  ULDC UR49, c[0x0][0xc] ;  /* 0x0000030000317ab9 */ /* 0x000fe20000000800 */
[C---:B-1----:R-:W-:Y:S01]  /*c260*/  IMAD.SHL.U32 R5, R10.reuse, 0x20, RZ ;  /* 0x000000200a057824 */ /* 0x042fe200078e00ff */
[C---:B------:R-:W-:Y:S01]  /*c270*/  LOP3.LUT R8, R10.reuse, 0x7f, RZ, 0xc0, !PT ;  /* 0x0000007f0a087812 */ /* 0x040fe200078ec0ff */
[C---:B------:R-:W-:Y:S01]  /*c280*/  IMAD.SHL.U32 R9, R10.reuse, 0x4, RZ ;  /* 0x000000040a097824 */ /* 0x040fe200078e00ff */
[----:B------:R-:W-:-:S02]  /*c290*/  SHF.L.U32 R2, R10, 0x7, RZ ;  /* 0x000000070a027819 */ /* 0x000fc400000006ff */
[C---:B------:R-:W-:Y:S02]  /*c2a0*/  LOP3.LUT R4, R5.reuse, 0x80, RZ, 0xc0, !PT ;  /* 0x0000008005047812 */ /* 0x040fe400078ec0ff */
[----:B0-----:R-:W-:Y:S02]  /*c2b0*/  SHF.R.U32.HI R0, RZ, 0x5, R8 ;  /* 0x00000005ff007819 */ /* 0x001fe40000011608 */
[----:B------:R-:W-:Y:S02]  /*c2c0*/  LOP3.LUT R3, R2, 0x380, RZ, 0xc0, !PT ;  /* 0x0000038002037812 */ /* 0x000fe400078ec0ff */
[C---:B------:R-:W-:Y:S02]  /*c2d0*/  LOP3.LUT R7, R5.reuse, 0x60, RZ, 0xc0, !PT ;  /* 0x0000006005077812 */ /* 0x040fe400078ec0ff */
[----:B--2---:R-:W-:Y:S01]  /*c2e0*/  LOP3.LUT R6, R4, 0x10, R10, 0xf8, !PT ;  /* 0x0000001004067812 */ /* 0x004fe200078ef80a */
[----:B------:R-:W-:Y:S01]  /*c2f0*/  IMAD.SHL.U32 R4, R10, 0x10, RZ ;  /* 0x000000100a047824 */ /* 0x000fe200078e00ff */
[----:B------:R-:W-:Y:S01]  /*c300*/  LOP3.LUT R5, R5, 0x100, RZ, 0xc0, !PT ;  /* 0x0000010005057812 */ /* 0x000fe200078ec0ff */
[----:B------:R-:W-:Y:S01]  /*c310*/  IMAD R3, R0, 0x10, R3 ;  /* 0x0000001000037824 */ /* 0x000fe200078e0203 */
[----:B------:R-:W-:Y:S01]  /*c320*/  LOP3.LUT R6, R6, 0x10, R9, 0x78, !PT ;  /* 0x0000001006067812 */ /* 0x000fe200078e7809 */
[----:B------:R-:W-:Y:S01]  /*c330*/  IMAD R7, R0, 0x200, R7 ;  /* 0x0000020000077824 */ /* 0x000fe200078e0207 */
[----:B------:R-:W-:Y:S01]  /*c340*/  LOP3.LUT R0, R4, 0x3f0, RZ, 0xc0, !PT ;  /* 0x000003f004007812 */ /* 0x000fe200078ec0ff */
[----:B------:R-:W-:Y:S01]  /*c350*/  IMAD.SHL.U32 R9, R10, 0x2, RZ ;  /* 0x000000020a097824 */ /* 0x000fe200078e00ff */
[----:B------:R-:W-:-:S02]  /*c360*/  LOP3.LUT R3, R3, 0x70, R4, 0x78, !PT ;  /* 0x0000007003037812 */ /* 0x000fc400078e7804 */
[----:B------:R-:W-:Y:S02]  /*c370*/  IADD3 R5, R6, R7, R5 ;  /* 0x0000000706057210 */ /* 0x000fe40007ffe005 */
[----:B------:R-:W-:Y:S02]  /*c380*/  LOP3.LUT R9, R0, 0x70, R9, 0x78, !PT ;  /* 0x0000007000097812 */ /* 0x000fe400078e7809 */
[----:B------:R-:W-:Y:S01]  /*c390*/  LOP3.LUT R0, R3, 0xc00, R2, 0xf8, !PT ;  /* 0x00000c0003007812 */ /* 0x000fe200078ef802 */
[----:B------:R-:W-:Y:S01]  /*c3a0*/  STL [R1+0x8], R5 ;  /* 0x0000080501007387 */ /* 0x000fe20000100800 */
[----:B---3--:R-:W-:Y:S01]  /*c3b0*/  IMAD.U32 R3, RZ, RZ, UR4 ;  /* 0x00000004ff037e24 */ /* 0x008fe2000f8e00ff */
[----:B------:R-:W-:Y:S02]  /*c3c0*/  LOP3.LUT P0, RZ, R10, 0x4, RZ, 0xc0, !PT ;  /* 0x000000040aff7812 */ /* 0x000fe4000780c0ff */
[----:B------:R0:W-:Y:S01]  /*c3d0*/  STL [R1+0xc], R0 ;  /* 0x00000c0001007387 */ /* 0x0001e20000100800 */
[----:B------:R-:W-:-:S02]  /*c3e0*/  SHF.R.U32.HI R2, RZ, 0x3, R8 ;  /* 0x00000003ff027819 */ /* 0x000fc40000011608 */
[----:B------:R-:W-:Y:S01]  /*c3f0*/  LEA R22, R3, R22, 0x18 ;  /* 0x0000001603167211 */ /* 0x000fe200078ec0ff */
[----:B------:R-:W-:Y:S01]  /*c400*/  STL [R1+0x18], RZ ;  /* 0x000018ff01007387 */ /* 0x000fe20000100800 */
[----:B------:R-:W-:-:S03]  /*c410*/  LOP3.LUT R31, R4, 0x70, RZ, 0xc0, !PT ;  /* 0x00000070041f7812 */ /* 0x000fc600078ec0ff */
[----:B------:R1:W-:Y:S01]  /*c420*/  STL [R1], R3 ;  /* 0x0000000301007387 */ /* 0x0003e20000100800 */
[----:B0-----:R-:W-:-:S05]  /*c430*/  IMAD.MOV.U32 R0, RZ, RZ, 0x40 ;  /* 0x00000040ff007424 */ /* 0x001fca00078e00ff */
[----:B------:R-:W-:Y:S02]  /*c440*/  SEL R0, R0, 0xffffffc0, !P0 ;  /* 0xffffffc000007807 */ /* 0x000fe40004000000 */
[--C-:B-1----:R-:W-:Y:S02]  /*c450*/  LOP3.LUT R3, R2, 0x70, R4.reuse, 0xf8, !PT ;  /* 0x0000007002037812 */ /* 0x102fe400078ef804 */
[----:B------:R-:W-:Y:S01]  /*c460*/  LOP3.LUT R2, R9, 0x400, R4, 0xf8, !PT ;  /* 0x0000040009027812 */ /* 0x000fe200078ef804 */
[----:B------:R0:W-:Y:S01]  /*c470*/  STL [R1+0x10], R0 ;  /* 0x0000100001007387 */ /* 0x0001e20000100800 */
[----:B------:R-:W-:-:S03]  /*c480*/  LOP3.LUT R3, R3, 0x80, RZ, 0xfc, !PT ;  /* 0x0000008003037812 */ /* 0x000fc600078efcff */
[----:B------:R1:W-:Y:S01]  /*c490*/  STL [R1+0x4], R2 ;  /* 0x0000040201007387 */ /* 0x0003e20000100800 */
[----:B0-----:R-:W-:-:S05]  /*c4a0*/  IMAD.IADD R0, R22, 0x1, R2 ;  /* 0x0000000116007824 */ /* 0x001fca00078e0202 */
[----:B------:R1:W-:Y:S02]  /*c4b0*/  STL [R1+0x14], R0 ;  /* 0x0000140001007387 */ /* 0x0003e40000100800 */
.L_x_363:
[----:B------:R-:W-:Y:S01]  /*c4c0*/  ULDC.64 UR4, c[0x0][0xc88] ;  /* 0x0003220000047ab9 */ /* 0x000fe20000000a00 */
[----:B------:R-:W-:Y:S01]  /*c4d0*/  ULDC.64 UR6, c[0x0][0xa18] ;  /* 0x0002860000067ab9 */ /* 0x000fe20000000a00 */
[----:B------:R-:W-:Y:S01]  /*c4e0*/  UIMAD.WIDE UR4, UR40, 0x4, UR4 ;  /* 0x00000004280478a5 */ /* 0x000fe2000f8e0204 */
[----:B------:R-:W-:-:S05]  /*c4f0*/  ULDC.64 UR8, c[0x0][0xa00] ;  /* 0x0002800000087ab9 */ /* 0x000fca0000000a00 */
[----:B01----:R-:W-:Y:S02]  /*c500*/  IMAD.U32 R2, RZ, RZ, UR4 ;  /* 0x00000004ff027e24 */ /* 0x003fe4000f8e00ff */
[----:B------:R-:W-:Y:S01]  /*c510*/  IMAD.U32 R3, RZ, RZ, UR5 ;  /* 0x00000005ff037e24 */ /* 0x000fe2000f8e00ff */
[----:B------:R-:W-:-:S04]  /*c520*/  ULDC.64 UR4, c[0x0][0xa28] ;  /* 0x00028a0000047ab9 */ /* 0x000fc80000000a00 */
[----:B------:R-:W2:Y:S01]  /*c530*/  LDG.E R2, desc[UR50][R2.64] ;  /* 0x0000003202027981 */ /* 0x000ea2000c1e1900 */
[----:B------:R-:W-:Y:S02]  /*c540*/  UISETP.NE.U32.AND UP1, UPT, UR4, URZ, UPT ;  /* 0x0000003f0400728c */ /* 0x000fe4000bf25070 */
[----:B------:R-:W-:Y:S02]  /*c550*/  UISETP.NE.U32.AND UP0, UPT, UR6, URZ, UPT ;  /* 0x0000003f0600728c */ /* 0x000fe4000bf05070 */
[----:B------:R-:W-:Y:S02]  /*c560*/  UISETP.NE.AND.EX UP1, UPT, UR5, URZ, UPT, UP1 ;  /* 0x0000003f0500728c */ /* 0x000fe4000bf25310 */
[----:B------:R-:W-:Y:S02]  /*c570*/  UISETP.NE.AND.EX UP0, UPT, UR7, URZ, UPT, UP0 ;  /* 0x0000003f0700728c */ /* 0x000fe4000bf05300 */
[----:B------:R-:W-:Y:S02]  /*c580*/  UISETP.NE.U32.AND UP2, UPT, UR8, URZ, UPT ;  /* 0x0000003f0800728c */ /* 0x000fe4000bf45070 */
[----:B------:R-:W-:-:S02]  /*c590*/  PLOP3.LUT P0, PT, PT, PT, UP1, 0x80, 0x0 ;  /* 0x000000000000781c */ /* 0x000fc40003f0f018 */
[----:B------:R-:W-:Y:S01]  /*c5a0*/  PLOP3.LUT P1, PT, PT, PT, UP0, 0x80, 0x0 ;  /* 0x000000000000781c */ /* 0x000fe20003f2f008 */
[----:B------:R-:W-:Y:S01]  /*c5b0*/  UISETP.NE.AND.EX UP5, UPT, UR9, URZ, UPT, UP2 ;  /* 0x0000003f0900728c */ /* 0x000fe2000bfa5320 */
[----:B------:R-:W-:-:S03]  /*c5c0*/  IMAD.MOV.U32 R24, RZ, RZ, RZ ;  /* 0x000000ffff187224 */ /* 0x000fc600078e00ff */
[----:B------:R-:W-:Y:S02]  /*c5d0*/  UP2UR UR47, UPR, URZ, 0x20 ;  /* 0x000000203f2f7883 */ /* 0x000fe40008000000 */
[----:B------:R-:W-:Y:S02]  /*c5e0*/  PLOP3.LUT P2, PT, PT, PT, UP5, 0x80, 0x0 ;  /* 0x000000000000781c */ /* 0x000fe40003f4f058 */
[----:B--2---:R-:W-:-:S13]  /*c5f0*/  R2UR UR44, R2 ;  /* 0x00000000022c72ca */ /* 0x004fda00000e0000 */
[----:B------:R-:W-:Y:S02]  /*c600*/  USHF.R.S32.HI UR45, URZ, 0x1f, UR44 ;  /* 0x0000001f3f2d7899 */ /* 0x000fe4000801142c */
[----:B------:R-:W-:Y:S02]  /*c610*/  @UP1 ULEA UR4, UP3, UR44, UR4, 0x2 ;  /* 0x000000042c041291 */ /* 0x000fe4000f86103f */
[----:B------:R-:W-:Y:S02]  /*c620*/  USHF.L.U32 UR36, UR44, 0x2, URZ ;  /* 0x000000022c247899 */ /* 0x000fe4000800063f */
[----:B------:R-:W-:Y:S02]  /*c630*/  @UP1 ULEA.HI.X UR5, UR44, UR5, UR45, 0x2, UP3 ;  /* 0x000000052c051291 */ /* 0x000fe400098f142d */
[----:B------:R-:W-:Y:S01]  /*c640*/  USHF.L.U64.HI UR37, UR44, 0x2, UR45 ;  /* 0x000000022c257899 */ /* 0x000fe2000801022d */
[----:B------:R-:W-:Y:S01]  /*c650*/  IMAD.U32 R2, RZ, RZ, UR4 ;  /* 0x00000004ff027e24 */ /* 0x000fe2000f8e00ff */
[----:B------:R-:W-:-:S02]  /*c660*/  @UP0 UIADD3 UR6, UP4, UR36, UR6, URZ ;  /* 0x0000000624060290 */ /* 0x000fc4000ff9e03f */
[----:B------:R-:W-:Y:S02]  /*c670*/  MOV R3, UR5 ;  /* 0x0000000500037c02 */ /* 0x000fe40008000f00 */
[----:B------:R-:W-:Y:S02]  /*c680*/  @UP0 UIADD3.X UR7, UR37, UR7, URZ, UP4, !UPT ;  /* 0x0000000725070290 */ /* 0x000fe4000a7fe43f */
[----:B------:R-:W-:Y:S01]  /*c690*/  UIADD3 UR8, UP0, UR36, UR8, URZ ;  /* 0x0000000824087290 */ /* 0x000fe2000ff1e03f */
[----:B------:R0:W5:Y:S03]  /*c6a0*/  @P0 LDG.E R0, desc[UR50][R2.64] ;  /* 0x0000003202000981 */ /* 0x000166000c1e1900 */
[----:B------:R-:W-:Y:S01]  /*c6b0*/  UIADD3.X UR4, UR37, UR9, URZ, UP0, !UPT ;  /* 0x0000000925047290 */ /* 0x000fe200087fe43f */
[----:B0-----:R-:W-:Y:S02]  /*c6c0*/  IMAD.U32 R2, RZ, RZ, UR6 ;  /* 0x00000006ff027e24 */ /* 0x001fe4000f8e00ff */
[----:B------:R-:W-:-:S05]  /*c6d0*/  IMAD.U32 R3, RZ, RZ, UR7 ;  /* 0x00000007ff037e24 */ /* 0x000fca000f8e00ff */
[----:B------:R0:W2:Y:S02]  /*c6e0*/  @P1 LDG.E R4, desc[UR50][R2.64] ;  /* 0x0000003202041981 */ /* 0x0000a4000c1e1900 */
[----:B0-----:R-:W-:Y:S02]  /*c6f0*/  IMAD.U32 R2, RZ, RZ, UR8 ;  /* 0x00000008ff027e24 */ /* 0x001fe4000f8e00ff */
[----:B------:R-:W-:-:S05]  /*c700*/  IMAD.U32 R3, RZ, RZ, UR4 ;  /* 0x00000004ff037e24 */ /* 0x000fca000f8e00ff */
[----:B------:R0:W5:Y:S01]  /*c710*/  @P2 LDG.E R24, desc[UR50][R2.64] ;  /* 0x0000003202182981 */ /* 0x000162000c1e1900 */
[----:B--2---:R-:W-:Y:S01]  /*c720*/  @P1 R2UR UR41, R4 ;  /* 0x00000000042912ca */ /* 0x004fe200000e0000 */
[----:B0-----:R-:W-:-:S14]  /*c730*/  @P1 BRA `(.L_x_291) ;  /* 0x0000000000241947 */ /* 0x001fdc0003800000 */
[----:B------:R-:W-:Y:S01]  /*c740*/  UISETP.NE.AND UP0, UPT, UR47, URZ, UPT ;  /* 0x0000003f2f00728c */ /* 0x000fe2000bf05270 */
[----:B------:R-:W-:-:S05]  /*c750*/  ULDC UR41, c[0x0][0x288] ;  /* 0x0000a20000297ab9 */ /* 0x000fca0000000800 */
[----:B------:R-:W-:-:S13]  /*c760*/  PLOP3.LUT P1, PT, PT, PT, UP0, 0x40, 0x0 ;  /* 0x000000000000781c */ /* 0x000fda0003f2e808 */
[----:B------:R-:W-:Y:S05]  /*c770*/  @P1 BRA `(.L_x_291) ;  /* 0x0000000000141947 */ /* 0x000fea0003800000 */
[----:B------:R-:W2:Y:S04]  /*c780*/  LDG.E R5, desc[UR50][R2.64] ;  /* 0x0000003202057981 */ /* 0x000ea8000c1e1900 */
[----:B------:R-:W3:Y:S01]  /*c790*/  LDG.E R4, desc[UR50][R2.64+0x4] ;  /* 0x0000043202047981 */ /* 0x000ee2000c1e1900 */
[----:B--2---:R-:W-:Y:S02]  /*c7a0*/  R2UR UR4, R5 ;  /* 0x00000000050472ca */ /* 0x004fe400000e0000 */
[----:B---3--:R-:W-:-:S13]  /*c7b0*/  R2UR UR41, R4 ;  /* 0x00000000042972ca */ /* 0x008fda00000e0000 */
[----:B------:R-:W-:-:S12]  /*c7c0*/  UIADD3 UR41, -UR4, UR41, URZ ;  /* 0x0000002904297290 */ /* 0x000fd8000fffe13f */
.L_x_291:
[----:B------:R-:W-:Y:S01]  /*c7d0*/  UMOV UR39, URZ ;  /* 0x0000003f00277c82 */ /* 0x000fe20008000000 */
[----:B------:R-:W-:Y:S01]  /*c7e0*/  ULDC.64 UR6, c[0x0][0xa20] ;  /* 0x0002880000067ab9 */ /* 0x000fe20000000a00 */
[----:B-----5:R-:W-:Y:S01]  /*c7f0*/  @P0 R2UR UR39, R0 ;  /* 0x00000000002702ca */ /* 0x020fe200000e0000 */
[----:B------:R-:W-:Y:S01]  /*c800*/  ULDC.64 UR4, c[0x0][0x418] ;  /* 0x0001060000047ab9 */ /* 0x000fe20000000a00 */
[----:B------:R-:W-:Y:S01]  /*c810*/  ISETP.NE.U32.AND P0, PT, RZ, UR6, PT ;  /* 0x00000006ff007c0c */ /* 0x000fe2000bf05070 */
[----:B------:R-:W-:Y:S01]  /*c820*/  UISETP.NE.U32.AND UP0, UPT, UR4, URZ, UPT ;  /* 0x0000003f0400728c */ /* 0x000fe2000bf05070 */
[----:B------:R-:W-:Y:S01]  /*c830*/  IMAD.U32 R34, RZ, RZ, UR44 ;  /* 0x0000002cff227e24 */ /* 0x000fe2000f8e00ff */
[----:B------:R-:W-:Y:S01]  /*c840*/  ULDC UR42, c[0x0][0x2f0] ;  /* 0x0000bc00002a7ab9 */ /* 0x000fe20000000800 */
[----:B------:R-:W-:Y:S01]  /*c850*/  ISETP.NE.AND.EX P0, PT, RZ, UR7, PT, P0 ;  /* 0x00000007ff007c0c */ /* 0x000fe2000bf05300 */
[----:B------:R-:W-:Y:S01]  /*c860*/  UISETP.NE.AND.EX UP0, UPT, UR5, URZ, UPT, UP0 ;  /* 0x0000003f0500728c */ /* 0x000fe2000bf05300 */
[----:B------:R-:W-:-:S03]  /*c870*/  ULDC UR4, c[0x0][0x424] ;  /* 0x0001090000047ab9 */ /* 0x000fc60000000800 */
[----:B------:R-:W-:-:S04]  /*c880*/  USEL UR4, UR4, 0x1, UP0 ;  /* 0x0000000104047887 */ /* 0x000fc80008000000 */
[----:B------:R-:W-:-:S04]  /*c890*/  UIMAD UR42, UR4, UR42, URZ ;  /* 0x0000002a042a72a4 */ /* 0x000fc8000f8e023f */
[----:B------:R-:W-:Y:S08]  /*c8a0*/  @!P0 BRA `(.L_x_292) ;  /* 0x00000000001c8947 */ /* 0x000ff00003800000 */
[----:B------:R-:W-:-:S04]  /*c8b0*/  UIADD3 UR4, UP0, UR36, UR6, URZ ;  /* 0x0000000624047290 */ /* 0x000fc8000ff1e03f */
[----:B------:R-:W-:Y:S02]  /*c8c0*/  UIADD3.X UR5, UR37, UR7, URZ, UP0, !UPT ;  /* 0x0000000725057290 */ /* 0x000fe400087fe43f */
[----:B------:R-:W-:-:S04]  /*c8d0*/  MOV R2, UR4 ;  /* 0x0000000400027c02 */ /* 0x000fc80008000f00 */
[----:B------:R-:W-:-:S05]  /*c8e0*/  IMAD.U32 R3, RZ, RZ, UR5 ;  /* 0x00000005ff037e24 */ /* 0x000fca000f8e00ff */
[----:B------:R-:W2:Y:S02]  /*c8f0*/  LDG.E R2, desc[UR50][R2.64] ;  /* 0x0000003202027981 */ /* 0x000ea4000c1e1900 */
[----:B--2---:R-:W-:Y:S01]  /*c900*/  R2UR UR42, R2 ;  /* 0x00000000022a72ca */ /* 0x004fe200000e0000 */
[----:B------:R-:W-:-:S14]  /*c910*/  BRA `(.L_x_293) ;  /* 0x00000000002c7947 */ /* 0x000fdc0003800000 */
.L_x_292:
[----:B------:R-:W-:Y:S02]  /*c920*/  ULDC.64 UR4, c[0x0][0xa08] ;  /* 0x0002820000047ab9 */ /* 0x000fe40000000a00 */
[----:B------:R-:W-:-:S04]  /*c930*/  ISETP.NE.U32.AND P0, PT, RZ, UR4, PT ;  /* 0x00000004ff007c0c */ /* 0x000fc8000bf05070 */
[----:B------:R-:W-:-:S13]  /*c940*/  ISETP.NE.AND.EX P0, PT, RZ, UR5, PT, P0 ;  /* 0x00000005ff007c0c */ /* 0x000fda000bf05300 */
[----:B------:R-:W-:Y:S05]  /*c950*/  @!P0 BRA `(.L_x_293) ;  /* 0x00000000001c8947 */ /* 0x000fea0003800000 */
[----:B------:R-:W0:Y:S02]  /*c960*/  LDC.64 R2, c[0x0][0xa08] ;  /* 0x00028200ff027b82 */ /* 0x000e240000000a00 */
[----:B0-----:R-:W-:-:S05]  /*c970*/  IMAD.WIDE R2, R34, 0x4, R2 ;  /* 0x0000000422027825 */ /* 0x001fca00078e0202 */
[----:B------:R-:W2:Y:S04]  /*c980*/  LDG.E R4, desc[UR50][R2.64] ;  /* 0x0000003202047981 */ /* 0x000ea8000c1e1900 */
[----:B------:R-:W3:Y:S01]  /*c990*/  LDG.E R0, desc[UR50][R2.64+0x4] ;  /* 0x0000043202007981 */ /* 0x000ee2000c1e1900 */
[----:B--2---:R-:W-:Y:S02]  /*c9a0*/  R2UR UR42, R4 ;  /* 0x00000000042a72ca */ /* 0x004fe400000e0000 */
[----:B---3--:R-:W-:-:S13]  /*c9b0*/  R2UR UR4, R0 ;  /* 0x00000000000472ca */ /* 0x008fda00000e0000 */
[----:B------:R-:W-:-:S12]  /*c9c0*/  UIADD3 UR42, -UR42, UR4, URZ ;  /* 0x000000042a2a7290 */ /* 0x000fd8000fffe13f */
.L_x_293:
[----:B------:R-:W-:Y:S01]  /*c9d0*/  UIADD3 UR42, -UR39, UR42, URZ ;  /* 0x0000002a272a7290 */ /* 0x000fe2000fffe13f */
[----:B------:R-:W-:Y:S03]  /*c9e0*/  BSSY B7, `(.L_x_294) ;  /* 0x0000497000077945 */ /* 0x000fe60003800000 */
[----:B------:R-:W-:Y:S02]  /*c9f0*/  UIADD3 UR4, UR42, 0x9f, URZ ;  /* 0x0000009f2a047890 */ /* 0x000fe4000fffe03f */
[----:B------:R-:W-:Y:S02]  /*ca00*/  ISETP.LT.AND P0, PT, RZ, UR42, PT ;  /* 0x0000002aff007c0c */ /* 0x000fe4000bf01270 */
[----:B------:R-:W-:-:S04]  /*ca10*/  UIMAD.WIDE UR4, UR4, 0x66666667, URZ ;  /* 0x66666667040478a5 */ /* 0x000fc8000f8e023f */
[----:B------:R-:W-:-:S04]  /*ca20*/  USHF.R.U32.HI UR43, URZ, 0x1f, UR5 ;  /* 0x0000001f3f2b7899 */ /* 0x000fc80008011605 */
[----:B------:R-:W-:-:S03]  /*ca30*/  ULEA.HI.SX32 UR43, UR5, UR43, 0x1a ;  /* 0x0000002b052b7291 */ /* 0x000fc6000f8fd23f */
[----:B------:R-:W-:Y:S09]  /*ca40*/  @P0 BRA `(.L_x_295) ;  /* 0x0000000000440947 */ /* 0x000ff20003800000 */
[----:B------:R-:W0:Y:S02]  /*ca50*/  S2R R0, SR_TID.X ;  /* 0x0000000000007919 */ /* 0x000e240000002100 */
[----:B0-----:R-:W-:-:S04]  /*ca60*/  LOP3.LUT R0, R0, 0x7f, RZ, 0xc0, !PT ;  /* 0x0000007f00007812 */ /* 0x001fc800078ec0ff */
[----:B------:R-:W-:-:S13]  /*ca70*/  ISETP.NE.AND P0, PT, R0, RZ, PT ;  /* 0x000000ff0000720c */ /* 0x000fda0003f05270 */
[----:B------:R-:W-:Y:S05]  /*ca80*/  @P0 BRA `(.L_x_296) ;  /* 0x0000004800300947 */ /* 0x000fea0003800000 */
[----:B------:R-:W0:Y:S01]  /*ca90*/  S2R R5, SR_LANEID ;  /* 0x0000000000057919 */ /* 0x000e220000000000 */
[----:B------:R-:W-:Y:S01]  /*caa0*/  VOTEU.ANY UR4, UPT, PT ;  /* 0x0000000000047886 */ /* 0x000fe200038e0100 */
[----:B------:R-:W1:Y:S01]  /*cab0*/  LDC.64 R2, c[0x0][0xc60] ;  /* 0x00031800ff027b82 */ /* 0x000e620000000a00 */
[----:B------:R-:W0:Y:S02]  /*cac0*/  FLO.U32 R0, UR4 ;  /* 0x0000000400007d00 */ /* 0x000e2400080e0000 */
[----:B0-----:R-:W-:-:S06]  /*cad0*/  ISETP.EQ.U32.AND P0, PT, R0, R5, PT ;  /* 0x000000050000720c */ /* 0x001fcc0003f02070 */
[----:B------:R-:W1:Y:S07]  /*cae0*/  POPC R5, UR4 ;  /* 0x0000000400057d09 */ /* 0x000e6e0008000000 */
[----:B-1----:R-:W2:Y:S01]  /*caf0*/  @P0 ATOMG.E.ADD.STRONG.GPU PT, R3, desc[UR50][R2.64], R5 ;  /* 0x00000005020309a8 */ /* 0x002ea200081ee1f2 */
[----:B------:R-:W0:Y:S02]  /*cb00*/  S2R R4, SR_LTMASK ;  /* 0x0000000000047919 */ /* 0x000e240000003900 */
[----:B0-----:R-:W-:-:S04]  /*cb10*/  LOP3.LUT R4, R4, UR4, RZ, 0xc0, !PT ;  /* 0x0000000404047c12 */ /* 0x001fc8000f8ec0ff */
[----:B------:R-:W0:Y:S01]  /*cb20*/  POPC R7, R4 ;  /* 0x0000000400077309 */ /* 0x000e220000000000 */
[----:B--2---:R-:W0:Y:S02]  /*cb30*/  SHFL.IDX PT, R0, R3, R0, 0x1f ;  /* 0x00001f0003007589 */ /* 0x004e2400000e0000 */
[----:B0-----:R-:W-:Y:S01]  /*cb40*/  IADD3 R16, R0, UR49, R7 ;  /* 0x0000003100107c10 */ /* 0x001fe2000fffe007 */
[----:B------:R-:W-:Y:S06]  /*cb50*/  BRA `(.L_x_296) ;  /* 0x0000004400fc7947 */ /* 0x000fec0003800000 */
.L_x_295:
[----:B------:R-:W-:Y:S01]  /*cb60*/  VIADD R0, R22, 0x18400 ;  /* 0x0001840016007836 */ /* 0x000fe20000000000 */
[----:B------:R-:W-:Y:S04]  /*cb70*/  BSSY B6, `(.L_x_297) ;  /* 0x0000013000067945 */ /* 0x000fe80003800000 */
[----:B------:R-:W-:-:S13]  /*cb80*/  LOP3.LUT P0, RZ, R0, 0x3ff, RZ, 0xc0, !PT ;  /* 0x000003ff00ff7812 */ /* 0x000fda000780c0ff */
[----:B------:R-:W-:Y:S05]  /*cb90*/  @!P0 BRA `(.L_x_298) ;  /* 0x0000000000408947 */ /* 0x000fea0003800000 */
[----:B------:R-:W-:Y:S01]  /*cba0*/  MOV R2, 0x0 ;  /* 0x0000000000027802 */ /* 0x000fe20000000f00 */
[----:B------:R-:W-:Y:S01]  /*cbb0*/  ULDC.64 UR6, c[0x4][0x98] ;  /* 0x0100260000067ab9 */ /* 0x000fe20000000a00 */
[----:B------:R-:W-:Y:S01]  /*cbc0*/  ULDC.64 UR8, c[0x4][0xa0] ;  /* 0x0100280000087ab9 */ /* 0x000fe20000000a00 */
[----:B------:R-:W-:Y:S01]  /*cbd0*/  ULDC.64 UR4, c[0x4][0x8] ;  /* 0x0100020000047ab9 */ /* 0x000fe20000000a00 */
[----:B------:R-:W-:Y:S01]  /*cbe0*/  IMAD.U32 R4, RZ, RZ, UR6 ;  /* 0x00000006ff047e24 */ /* 0x000fe2000f8e00ff */
[----:B------:R-:W-:Y:S01]  /*cbf0*/  MOV R10, UR4 ;  /* 0x00000004000a7c02 */ /* 0x000fe20008000f00 */
[----:B------:R-:W0:Y:S01]  /*cc00*/  LDC.64 R2, c[0x4][R2] ;  /* 0x0100000002027b82 */ /* 0x000e220000000a00 */
[----:B------:R-:W-:Y:S02]  /*cc10*/  IMAD.U32 R5, RZ, RZ, UR7 ;  /* 0x00000007ff057e24 */ /* 0x000fe4000f8e00ff */
[----:B------:R-:W-:Y:S02]  /*cc20*/  IMAD.U32 R6, RZ, RZ, UR8 ;  /* 0x00000008ff067e24 */ /* 0x000fe4000f8e00ff */
[----:B------:R-:W-:-:S02]  /*cc30*/  IMAD.U32 R7, RZ, RZ, UR9 ;  /* 0x00000009ff077e24 */ /* 0x000fc4000f8e00ff */
[----:B------:R-:W-:Y:S02]  /*cc40*/  IMAD.U32 R11, RZ, RZ, UR5 ;  /* 0x00000005ff0b7e24 */ /* 0x000fe4000f8e00ff */
[----:B------:R-:W-:Y:S02]  /*cc50*/  IMAD.MOV.U32 R8, RZ, RZ, 0x70 ;  /* 0x00000070ff087424 */ /* 0x000fe400078e00ff */
[----:B------:R-:W-:Y:S02]  /*cc60*/  IMAD.MOV.U32 R12, RZ, RZ, 0x1 ;  /* 0x00000001ff0c7424 */ /* 0x000fe400078e00ff */
[----:B------:R-:W-:-:S07]  /*cc70*/  IMAD.MOV.U32 R13, RZ, RZ, RZ ;  /* 0x000000ffff0d7224 */ /* 0x000fce00078e00ff */
[----:B------:R-:W-:-:S07]  /*cc80*/  LEPC R20, `(.L_x_298) ;  /* 0x000000001014794e */ /* 0x000fce0000000000 */
[----:B0-----:R-:W-:Y:S05]  /*cc90*/  CALL.ABS.NOINC R2 ;  /* 0x0000000002007343 */ /* 0x001fea0003c00000 */
.L_x_298:
[----:B------:R-:W-:Y:S05]  /*cca0*/  BSYNC B6 ;  /* 0x0000000000067941 */ /* 0x000fea0003800000 */
.L_x_297:
[----:B------:R-:W-:Y:S01]  /*ccb0*/  VIADD R0, R22, 0xa400 ;  /* 0x0000a40016007836 */ /* 0x000fe20000000000 */
[----:B------:R-:W-:Y:S01]  /*ccc0*/  LOP3.LUT R30, R30, 0xfffffffe, RZ, 0xc0, !PT ;  /* 0xfffffffe1e1e7812 */ /* 0x000fe200078ec0ff */
[----:B------:R-:W-:Y:S03]  /*ccd0*/  BSSY B6, `(.L_x_299) ;  /* 0x0000014000067945 */ /* 0x000fe60003800000 */
[----:B------:R-:W-:-:S13]  /*cce0*/  LOP3.LUT P0, RZ, R0, 0x3ff, RZ, 0xc0, !PT ;  /* 0x000003ff00ff7812 */ /* 0x000fda000780c0ff */
[----:B------:R-:W-:Y:S01]  /*ccf0*/  @P0 LOP3.LUT R30, R30, 0x1, RZ, 0xfc, !PT ;  /* 0x000000011e1e0812 */ /* 0x000fe200078efcff */
[----:B------:R-:W-:Y:S06]  /*cd00*/  @!P0 BRA `(.L_x_300) ;  /* 0x0000000000408947 */ /* 0x000fec0003800000 */
[----:B------:R-:W-:Y:S01]  /*cd10*/  MOV R2, 0x0 ;  /* 0x0000000000027802 */ /* 0x000fe20000000f00 */
[----:B------:R-:W-:Y:S01]  /*cd20*/  ULDC.64 UR6, c[0x4][0x98] ;  /* 0x0100260000067ab9 */ /* 0x000fe20000000a00 */
[----:B------:R-:W-:Y:S01]  /*cd30*/  ULDC.64 UR8, c[0x4][0xa0] ;  /* 0x0100280000087ab9 */ /* 0x000fe20000000a00 */
[----:B------:R-:W-:Y:S01]  /*cd40*/  ULDC.64 UR4, c[0x4][0x10] ;  /* 0x0100040000047ab9 */ /* 0x000fe20000000a00 */
[----:B------:R-:W-:Y:S01]  /*cd50*/  IMAD.U32 R4, RZ, RZ, UR6 ;  /* 0x00000006ff047e24 */ /* 0x000fe2000f8e00ff */
[----:B------:R-:W-:Y:S01]  /*cd60*/  MOV R5, UR7 ;  /* 0x0000000700057c02 */ /* 0x000fe20008000f00 */
[----:B------:R-:W0:Y:S01]  /*cd70*/  LDC.64 R2, c[0x4][R2] ;  /* 0x0100000002027b82 */ /* 0x000e220000000a00 */
[----:B------:R-:W-:Y:S01]  /*cd80*/  IMAD.U32 R6, RZ, RZ, UR8 ;  /* 0x00000008ff067e24 */ /* 0x000fe2000f8e00ff */
[----:B------:R-:W-:Y:S01]  /*cd90*/  MOV R13, RZ ;  /* 0x000000ff000d7202 */ /* 0x000fe20000000f00 */
[----:B------:R-:W-:Y:S02]  /*cda0*/  IMAD.U32 R7, RZ, RZ, UR9 ;  /* 0x00000009ff077e24 */ /* 0x000fe4000f8e00ff */
[----:B------:R-:W-:-:S02]  /*cdb0*/  IMAD.U32 R10, RZ, RZ, UR4 ;  /* 0x00000004ff0a7e24 */ /* 0x000fc4000f8e00ff */
[----:B------:R-:W-:Y:S02]  /*cdc0*/  IMAD.U32 R11, RZ, RZ, UR5 ;  /* 0x00000005ff0b7e24 */ /* 0x000fe4000f8e00ff */
[----:B------:R-:W-:Y:S02]  /*cdd0*/  IMAD.MOV.U32 R8, RZ, RZ, 0x70 ;  /* 0x00000070ff087424 */ /* 0x000fe400078e00ff */
[----:B------:R-:W-:-:S07]  /*cde0*/  IMAD.MOV.U32 R12, RZ, RZ, 0x1 ;  /* 0x00000001ff0c7424 */ /* 0x000fce00078e00ff */
[----:B------:R-:W-:-:S07]  /*cdf0*/  LEPC R20, `(.L_x_300) ;  /* 0x000000001014794e */ /* 0x000fce0000000000 */
[----:B0-----:R-:W-:Y:S05]  /*ce00*/  CALL.ABS.NOINC R2 ;  /* 0x0000000002007343 */ /* 0x001fea0003c00000 */
.L_x_300:
[----:B------:R-:W-:Y:S05]  /*ce10*/  BSYNC B6 ;  /* 0x0000000000067941 */ /* 0x000fea0003800000 */
.L_x_299:
        /* <DEDUP_REMOVED lines=20> */
.L_x_302:
[----:B------:R-:W-:Y:S05]  /*cf60*/  BSYNC B6 ;  /* 0x0000000000067941 */ /* 0x000fea0003800000 */
.L_x_301:
[----:B------:R-:W-:Y:S01]  /*cf70*/  LOP3.LUT P6, RZ, R30, 0x1, RZ, 0xc0, !PT ;  /* 0x000000011eff7812 */ /* 0x000fe200078cc0ff */
[----:B------:R-:W-:-:S12]  /*cf80*/  BSSY B6, `(.L_x_303) ;  /* 0x0000012000067945 */ /* 0x000fd80003800000 */
        /* <DEDUP_REMOVED lines=17> */
.L_x_304:
[----:B------:R-:W-:Y:S05]  /*d0a0*/  BSYNC B6 ;  /* 0x0000000000067941 */ /* 0x000fea0003800000 */
.L_x_303:
[----:B------:R-:W-:Y:S01]  /*d0b0*/  ULDC.64 UR4, c[0x0][0x9f8] ;  /* 0x00027e0000047ab9 */ /* 0x000fe20000000a00 */
[----:B------:R-:W0:Y:S01]  /*d0c0*/  LDC R19, c[0x0][0x430] ;  /* 0x00010c00ff137b82 */ /* 0x000e220000000800 */
[----:B------:R-:W-:-:S04]  /*d0d0*/  UISETP.NE.U32.AND UP0, UPT, UR4, URZ, UPT ;  /* 0x0000003f0400728c */ /* 0x000fc8000bf05070 */
[----:B------:R-:W-:-:S06]  /*d0e0*/  UISETP.NE.AND.EX UP0, UPT, UR5, URZ, UPT, UP0 ;  /* 0x0000003f0500728c */ /* 0x000fcc000bf05300 */
[----:B------:R-:W-:-:S05]  /*d0f0*/  PLOP3.LUT P0, PT, PT, PT, UP0, 0x80, 0x0 ;  /* 0x000000000000781c */ /* 0x000fca0003f0f008 */
[----:B------:R-:W-:-:S04]  /*d100*/  @UP0 UIADD3 UR4, UP1, UR36, UR4, URZ ;  /* 0x0000000424040290 */ /* 0x000fc8000ff3e03f */
[----:B------:R-:W-:Y:S02]  /*d110*/  @UP0 UIADD3.X UR5, UR37, UR5, URZ, UP1, !UPT ;  /* 0x0000000525050290 */ /* 0x000fe40008ffe43f */
[----:B------:R-:W-:-:S04]  /*d120*/  IMAD.U32 R2, RZ, RZ, UR4 ;  /* 0x00000004ff027e24 */ /* 0x000fc8000f8e00ff */
[----:B------:R-:W-:-:S05]  /*d130*/  IMAD.U32 R3, RZ, RZ, UR5 ;  /* 0x00000005ff037e24 */ /* 0x000fca000f8e00ff */
[----:B------:R1:W5:Y:S01]  /*d140*/  @P0 LDG.E R34, desc[UR50][R2.64] ;  /* 0x0000003202220981 */ /* 0x000362000c1e1900 */
[----:B0-----:R-:W-:Y:S01]  /*d150*/  ISETP.NE.AND P2, PT, R19, 0x1, PT ;  /* 0x000000011300780c */ /* 0x001fe20003f45270 */
[----:B------:R-:W-:Y:S01]  /*d160*/  UMOV UR4, 0xffffffff ;  /* 0xffffffff00047882 */ /* 0x000fe20000000000 */
[----:B------:R-:W-:-:S11]  /*d170*/  LOP3.LUT R30, R30, 0xfffffff7, RZ, 0xc0, !PT ;  /* 0xfffffff71e1e7812 */ /* 0x000fd600078ec0ff */
[----:B------:R-:W-:Y:S01]  /*d180*/  @P2 LOP3.LUT R30, R30, 0x8, RZ, 0xfc, !PT ;  /* 0x000000081e1e2812 */ /* 0x000fe200078efcff */
[----:B-1----:R-:W-:Y:S06]  /*d190*/  BRA.DIV UR4, `(.L_x_305) ;  /* 0x00000052044c7947 */ /* 0x002fec000b800000 */
.L_x_383:
[----:B------:R-:W0:Y:S01]  /*d1a0*/  S2R R0, SR_TID.X ;  /* 0x0000000000007919 */ /* 0x000e220000002100 */
[----:B------:R-:W-:Y:S01]  /*d1b0*/  UMOV UR4, 0xa0 ;  /* 0x000000a000047882 */ /* 0x000fe20000000000 */
[----:B------:R-:W1:Y:S01]  /*d1c0*/  @P2 LDC R3, c[0x0][0x434] ;  /* 0x00010d00ff032b82 */ /* 0x000e620000000800 */
[----:B------:R-:W-:Y:S01]  /*d1d0*/  UIMAD UR4, UR43, UR4, -0xa0 ;  /* 0xffffff602b0474a4 */ /* 0x000fe2000f8e0204 */
[----:B------:R-:W2:Y:S01]  /*d1e0*/  S2R R9, SR_TID.X ;  /* 0x0000000000097919 */ /* 0x000ea20000002100 */
[----:B-----5:R-:W-:Y:S01]  /*d1f0*/  SHF.R.S32.HI R37, RZ, 0x1f, R34 ;  /* 0x0000001fff257819 */ /* 0x020fe20000011422 */
[----:B------:R-:W3:Y:S04]  /*d200*/  S2R R10, SR_TID.X ;  /* 0x00000000000a7919 */ /* 0x000ee80000002100 */
[----:B------:R-:W4:Y:S01]  /*d210*/  @P2 LDC R5, c[0x0][0x438] ;  /* 0x00010e00ff052b82 */ /* 0x000f220000000800 */
[C---:B0-----:R-:W-:Y:S01]  /*d220*/  LOP3.LUT R2, R0.reuse, 0x7f, RZ, 0xc0, !PT ;  /* 0x0000007f00027812 */ /* 0x041fe200078ec0ff */
[----:B------:R-:W-:-:S03]  /*d230*/  IMAD.SHL.U32 R0, R0, 0x10, RZ ;  /* 0x0000001000007824 */ /* 0x000fc600078e00ff */
[----:B------:R-:W-:Y:S02]  /*d240*/  SHF.R.U32.HI R2, RZ, 0x3, R2 ;  /* 0x00000003ff027819 */ /* 0x000fe40000011602 */
[----:B--2---:R-:W-:Y:S02]  /*d250*/  LOP3.LUT R9, R9, 0x7f, RZ, 0xc0, !PT ;  /* 0x0000007f09097812 */ /* 0x004fe400078ec0ff */
[----:B------:R-:W-:Y:S01]  /*d260*/  LOP3.LUT R0, R2, 0x70, R0, 0xf8, !PT ;  /* 0x0000007002007812 */ /* 0x000fe200078ef800 */
[----:B---3--:R-:W-:Y:S01]  /*d270*/  IMAD.SHL.U32 R12, R10, 0x10, RZ ;  /* 0x000000100a0c7824 */ /* 0x008fe200078e00ff */
[----:B------:R-:W-:-:S03]  /*d280*/  SHF.R.U32.HI R9, RZ, 0x3, R9 ;  /* 0x00000003ff097819 */ /* 0x000fc60000011609 */
[----:B------:R-:W-:Y:S01]  /*d290*/  VIADD R8, R0, UR4 ;  /* 0x0000000400087c36 */ /* 0x000fe20008000000 */
[----:B------:R-:W-:-:S04]  /*d2a0*/  LOP3.LUT R12, R9, 0x70, R12, 0xf8, !PT ;  /* 0x00000070090c7812 */ /* 0x000fc800078ef80c */
[C---:B------:R-:W-:Y:S01]  /*d2b0*/  ISETP.GE.AND P1, PT, R8.reuse, UR42, PT ;  /* 0x0000002a08007c0c */ /* 0x040fe2000bf26270 */
[----:B------:R-:W-:Y:S01]  /*d2c0*/  VIADD R8, R8, UR39 ;  /* 0x0000002708087c36 */ /* 0x000fe20008000000 */
[----:B------:R-:W-:-:S03]  /*d2d0*/  LOP3.LUT R12, R12, 0x80, RZ, 0xfc, !PT ;  /* 0x000000800c0c7812 */ /* 0x000fc600078efcff */
[----:B-1----:R-:W-:Y:S01]  /*d2e0*/  @P2 IMAD.HI.U32 R2, R8, R3, RZ ;  /* 0x0000000308022227 */ /* 0x002fe200078e00ff */
[----:B------:R-:W-:-:S04]  /*d2f0*/  MOV R0, R8 ;  /* 0x0000000800007202 */ /* 0x000fc80000000f00 */
[----:B----4-:R-:W-:-:S03]  /*d300*/  @P2 SHF.R.U32.HI R0, RZ, R5, R2 ;  /* 0x00000005ff002219 */ /* 0x010fc60000011602 */
[----:B------:R-:W0:Y:S01]  /*d310*/  @!P1 LDC.64 R6, c[0x0][0x428] ;  /* 0x00010a00ff069b82 */ /* 0x000e220000000a00 */
[----:B------:R-:W-:-:S07]  /*d320*/  @!P1 SHF.R.S32.HI R3, RZ, 0x1f, R0 ;  /* 0x0000001fff039819 */ /* 0x000fce0000011400 */
[----:B------:R-:W1:Y:S01]  /*d330*/  @!P1 LDC.64 R4, c[0x0][0x418] ;  /* 0x00010600ff049b82 */ /* 0x000e620000000a00 */
[----:B0-----:R-:W-:-:S04]  /*d340*/  @!P1 IMAD R2, R37, R6, RZ ;  /* 0x0000000625029224 */ /* 0x001fc800078e02ff */
[----:B------:R-:W-:Y:S02]  /*d350*/  @!P1 IMAD R7, R34, R7, R2 ;  /* 0x0000000722079224 */ /* 0x000fe400078e0202 */
[----:B------:R-:W-:-:S04]  /*d360*/  @!P1 IMAD.MOV.U32 R2, RZ, RZ, R0 ;  /* 0x000000ffff029224 */ /* 0x000fc800078e0000 */
[----:B------:R-:W-:-:S04]  /*d370*/  @!P1 IMAD.WIDE.U32 R2, R34, R6, R2 ;  /* 0x0000000622029225 */ /* 0x000fc800078e0002 */
[----:B------:R-:W-:Y:S01]  /*d380*/  @!P1 IMAD.IADD R3, R3, 0x1, R7 ;  /* 0x0000000103039824 */ /* 0x000fe200078e0207 */
[----:B-1----:R-:W-:Y:S01]  /*d390*/  @!P1 LEA R10, P0, R2, R4, 0x2 ;  /* 0x00000004020a9211 */ /* 0x002fe200078010ff */
[----:B------:R-:W-:Y:S02]  /*d3a0*/  VIADD R7, R12, UR4 ;  /* 0x000000040c077c36 */ /* 0x000fe40008000000 */
[----:B------:R-:W-:Y:S01]  /*d3b0*/  IMAD.MOV.U32 R6, RZ, RZ, RZ ;  /* 0x000000ffff067224 */ /* 0x000fe200078e00ff */
[----:B------:R-:W-:Y:S02]  /*d3c0*/  @!P1 LEA.HI.X R11, R2, R5, R3, 0x2, P0 ;  /* 0x00000005020b9211 */ /* 0x000fe400000f1403 */
[C---:B------:R-:W-:Y:S01]  /*d3d0*/  ISETP.GE.AND P0, PT, R7.reuse, UR42, PT ;  /* 0x0000002a07007c0c */ /* 0x040fe2000bf06270 */
[----:B------:R-:W0:Y:S01]  /*d3e0*/  @P2 LDC R2, c[0x0][0x434] ;  /* 0x00010d00ff022b82 */ /* 0x000e220000000800 */
[----:B------:R-:W-:Y:S01]  /*d3f0*/  VIADD R7, R7, UR39 ;  /* 0x0000002707077c36 */ /* 0x000fe20008000000 */
[----:B------:R1:W5:Y:S01]  /*d400*/  @!P1 LDG.E R6, desc[UR50][R10.64] ;  /* 0x000000320a069981 */ /* 0x000362000c1e1900 */
[----:B------:R-:W-:-:S03]  /*d410*/  ISETP.GT.U32.OR P0, PT, R12, 0x9f, P0 ;  /* 0x0000009f0c00780c */ /* 0x000fc60000704470 */
[----:B------:R-:W-:Y:S02]  /*d420*/  MOV R9, R7 ;  /* 0x0000000700097202 */ /* 0x000fe40000000f00 */
[----:B------:R-:W2:Y:S08]  /*d430*/  @P2 LDC R3, c[0x0][0x438] ;  /* 0x00010e00ff032b82 */ /* 0x000eb00000000800 */
[----:B------:R-:W3:Y:S01]  /*d440*/  @!P0 LDC.64 R4, c[0x0][0x428] ;  /* 0x00010a00ff048b82 */ /* 0x000ee20000000a00 */
[----:B0-----:R-:W-:-:S05]  /*d450*/  @P2 IMAD.HI.U32 R2, R7, R2, RZ ;  /* 0x0000000207022227 */ /* 0x001fca00078e00ff */
[----:B--2---:R-:W-:-:S04]  /*d460*/  @P2 SHF.R.U32.HI R9, RZ, R3, R2 ;  /* 0x00000003ff092219 */ /* 0x004fc80000011602 */
[----:B------:R-:W-:Y:S01]  /*d470*/  @!P0 SHF.R.S32.HI R3, RZ, 0x1f, R9 ;  /* 0x0000001fff038819 */ /* 0x000fe20000011409 */
[----:B---3--:R-:W-:-:S04]  /*d480*/  @!P0 IMAD R2, R37, R4, RZ ;  /* 0x0000000425028224 */ /* 0x008fc800078e02ff */
[----:B-1----:R-:W-:Y:S02]  /*d490*/  @!P0 IMAD R10, R34, R5, R2 ;  /* 0x00000005220a8224 */ /* 0x002fe400078e0202 */
[----:B------:R-:W-:-:S04]  /*d4a0*/  @!P0 IMAD.MOV.U32 R2, RZ, RZ, R9 ;  /* 0x000000ffff028224 */ /* 0x000fc800078e0009 */
[----:B------:R-:W-:Y:S02]  /*d4b0*/  @!P0 IMAD.WIDE.U32 R2, R34, R4, R2 ;  /* 0x0000000422028225 */ /* 0x000fe400078e0002 */
[----:B------:R-:W0:Y:S02]  /*d4c0*/  @!P0 LDC.64 R4, c[0x0][0x418] ;  /* 0x00010600ff048b82 */ /* 0x000e240000000a00 */
[----:B------:R-:W-:Y:S01]  /*d4d0*/  @!P0 IMAD.IADD R3, R10, 0x1, R3 ;  /* 0x000000010a038824 */ /* 0x000fe200078e0203 */
[----:B------:R-:W-:Y:S02]  /*d4e0*/  LOP3.LUT R30, R30, 0xfffffffd, RZ, 0xc0, !PT ;  /* 0xfffffffd1e1e7812 */ /* 0x000fe400078ec0ff */
[----:B0-----:R-:W-:-:S04]  /*d4f0*/  @!P0 LEA R10, P1, R2, R4, 0x2 ;  /* 0x00000004020a8211 */ /* 0x001fc800078210ff */
[----:B------:R-:W-:Y:S01]  /*d500*/  @!P0 LEA.HI.X R11, R2, R5, R3, 0x2, P1 ;  /* 0x00000005020b8211 */ /* 0x000fe200008f1403 */
[----:B------:R-:W-:Y:S02]  /*d510*/  IMAD.MOV.U32 R5, RZ, RZ, RZ ;  /* 0x000000ffff057224 */ /* 0x000fe400078e00ff */
[----:B------:R-:W-:-:S04]  /*d520*/  IMAD.U32 R2, RZ, RZ, UR46 ;  /* 0x0000002eff027e24 */ /* 0x000fc8000f8e00ff */
[----:B------:R0:W5:Y:S01]  /*d530*/  @!P0 LDG.E R5, desc[UR50][R10.64] ;  /* 0x000000320a058981 */ /* 0x000162000c1e1900 */
[----:B------:R-:W-:Y:S02]  /*d540*/  ISETP.GT.U32.AND P0, PT, R12, 0x9f, PT ;  /* 0x0000009f0c00780c */ /* 0x000fe40003f04070 */
[----:B------:R-:W-:Y:S01]  /*d550*/  ISETP.NE.AND P2, PT, R2, 0x3, PT ;  /* 0x000000030200780c */ /* 0x000fe20003f45270 */
[----:B------:R-:W-:Y:S01]  /*d560*/  IMAD.MOV R3, RZ, RZ, -R0 ;  /* 0x000000ffff037224 */ /* 0x000fe200078e0a00 */
[----:B------:R-:W-:-:S05]  /*d570*/  IADD3 R0, -R9, RZ, RZ ;  /* 0x000000ff09007210 */ /* 0x000fca0007ffe1ff */
[----:B------:R-:W-:-:S04]  /*d580*/  IMAD R7, R19, R0, R7 ;  /* 0x0000000013077224 */ /* 0x000fc800078e0207 */
[----:B------:R-:W-:Y:S01]  /*d590*/  @P0 LOP3.LUT R30, R30, 0x2, RZ, 0xfc, !PT ;  /* 0x000000021e1e0812 */ /* 0x000fe200078efcff */
[----:B------:R-:W-:-:S03]  /*d5a0*/  IMAD.U32 R0, RZ, RZ, UR43 ;  /* 0x0000002bff007e24 */ /* 0x000fc6000f8e00ff */
[----:B------:R-:W-:Y:S01]  /*d5b0*/  LOP3.LUT R30, R30, 0xfffffffb, RZ, 0xc0, !PT ;  /* 0xfffffffb1e1e7812 */ /* 0x000fe200078ec0ff */
[----:B------:R-:W-:Y:S01]  /*d5c0*/  IMAD R8, R19, R3, R8 ;  /* 0x0000000313087224 */ /* 0x000fe200078e0208 */
[----:B------:R-:W-:Y:S01]  /*d5d0*/  SHF.R.S32.HI R36, RZ, 0x1f, R18 ;  /* 0x0000001fff247819 */ /* 0x000fe20000011412 */
[----:B0-----:R-:W-:Y:S01]  /*d5e0*/  VIADD R11, R0, 0xffffffff ;  /* 0xffffffff000b7836 */ /* 0x001fe20000000000 */
[----:B------:R-:W-:Y:S01]  /*d5f0*/  @P2 LOP3.LUT R30, R30, 0x4, RZ, 0xfc, !PT ;  /* 0x000000041e1e2812 */ /* 0x000fe200078efcff */
[----:B------:R-:W-:Y:S06]  /*d600*/  @!P2 BRA `(.L_x_306) ;  /* 0x000000000004a947 */ /* 0x000fec0003800000 */
[----:B------:R-:W-:Y:S01]  /*d610*/  BPT.TRAP 0x1 ;  /* 0x000000040000795c */ /* 0x000fe20000300000 */
.L_x_306:
[----:B------:R-:W-:Y:S01]  /*d620*/  IMAD R0, R32, 0x8, R22 ;  /* 0x0000000820007824 */ /* 0x000fe200078e0216 */
[----:B------:R-:W-:Y:S01]  /*d630*/  SHF.L.U32 R28, R35, 0x1f, RZ ;  /* 0x0000001f231c7819 */ /* 0x000fe200000006ff */
[----:B------:R-:W-:Y:S01]  /*d640*/  BSSY B0, `(.L_x_307) ;  /* 0x0000004000007945 */ /* 0x000fe20003800000 */
[----:B------:R-:W-:Y:S02]  /*d650*/  SHF.R.S32.HI R23, RZ, 0x1f, R8 ;  /* 0x0000001fff177819 */ /* 0x000fe40000011408 */
[----:B------:R-:W0:Y:S02]  /*d660*/  SYNCS.PHASECHK.TRANS64.TRYWAIT P0, [R0+URZ+0x22880], R28 ;  /* 0x0228801c000075a7 */ /* 0x000e24000800017f */
[----:B0-----:R-:W-:Y:S05]  /*d670*/  @!P0 BRA `(.L_x_308) ;  /* 0x0000004c00408947 */ /* 0x001fea0003800000 */
.L_x_384:
[----:B------:R-:W-:Y:S05]  /*d680*/  BSYNC B0 ;  /* 0x0000000000007941 */ /* 0x000fea0003800000 */
.L_x_307:
[----:B------:R-:W2:Y:S01]  /*d690*/  LDL R12, [R1+0x4] ;  /* 0x00000400010c7983 */ /* 0x000ea20000100800 */
[----:B------:R-:W1:Y:S01]  /*d6a0*/  LDC R9, c[0x0][0x2f4] ;  /* 0x0000bd00ff097b82 */ /* 0x000e620000000800 */
[----:B------:R-:W-:Y:S01]  /*d6b0*/  ULDC.64 UR4, c[0x0][0x328] ;  /* 0x0000ca0000047ab9 */ /* 0x000fe20000000a00 */
[----:B-----5:R-:W-:Y:S01]  /*d6c0*/  SHF.R.S32.HI R25, RZ, 0x1f, R6 ;  /* 0x0000001fff197819 */ /* 0x020fe20000011406 */
[----:B------:R-:W-:Y:S01]  /*d6d0*/  IMAD R3, R23, UR4, RZ ;  /* 0x0000000417037c24 */ /* 0x000fe2000f8e02ff */
[----:B------:R-:W-:Y:S01]  /*d6e0*/  ULDC.64 UR6, c[0x0][0x338] ;  /* 0x0000ce0000067ab9 */ /* 0x000fe20000000a00 */
[----:B------:R-:W-:Y:S01]  /*d6f0*/  ULDC.64 UR8, c[0x0][0x330] ;  /* 0x0000cc0000087ab9 */ /* 0x000fe20000000a00 */
[----:B------:R-:W-:Y:S01]  /*d700*/  LOP3.LUT R30, R30, 0xfffffffe, RZ, 0xc0, !PT ;  /* 0xfffffffe1e1e7812 */ /* 0x000fe200078ec0ff */
[C---:B------:R-:W-:Y:S01]  /*d710*/  IMAD R4, R8.reuse, UR5, R3 ;  /* 0x0000000508047c24 */ /* 0x040fe2000f8e0203 */
[----:B------:R-:W-:Y:S01]  /*d720*/  ULDC.64 UR10, c[0x0][0x318] ;  /* 0x0000c600000a7ab9 */ /* 0x000fe20000000a00 */
[----:B------:R-:W-:-:S04]  /*d730*/  IMAD.WIDE.U32 R2, R8, UR4, RZ ;  /* 0x0000000408027c25 */ /* 0x000fc8000f8e00ff */
[----:B------:R-:W-:Y:S02]  /*d740*/  IMAD.IADD R3, R3, 0x1, R4 ;  /* 0x0000000103037824 */ /* 0x000fe400078e0204 */
[----:B------:R-:W-:Y:S02]  /*d750*/  IMAD R4, R25, UR6, RZ ;  /* 0x0000000619047c24 */ /* 0x000fe4000f8e02ff */
[----:B------:R-:W-:-:S04]  /*d760*/  IMAD.WIDE.U32 R2, R6, UR6, R2 ;  /* 0x0000000606027c25 */ /* 0x000fc8000f8e0002 */
[----:B------:R-:W-:Y:S01]  /*d770*/  IMAD R4, R6, UR7, R4 ;  /* 0x0000000706047c24 */ /* 0x000fe2000f8e0204 */
[----:B-1----:R-:W-:-:S04]  /*d780*/  ISETP.GE.AND P1, PT, R31, R9, PT ;  /* 0x000000091f00720c */ /* 0x002fc80003f26270 */
[----:B------:R-:W-:Y:S01]  /*d790*/  IADD3 R3, R3, R4, RZ ;  /* 0x0000000403037210 */ /* 0x000fe20007ffe0ff */
[----:B------:R-:W-:Y:S01]  /*d7a0*/  IMAD R21, R36, UR8, RZ ;  /* 0x0000000824157c24 */ /* 0x000fe2000f8e02ff */
[----:B------:R-:W1:Y:S01]  /*d7b0*/  S2R R13, SR_TID.X ;  /* 0x00000000000d7919 */ /* 0x000e620000002100 */
[----:B------:R-:W-:Y:S01]  /*d7c0*/  SHF.R.S32.HI R27, RZ, 0x1f, R7 ;  /* 0x0000001fff1b7819 */ /* 0x000fe20000011407 */
[----:B------:R-:W-:Y:S01]  /*d7d0*/  IMAD.WIDE.U32 R2, R18, UR8, R2 ;  /* 0x0000000812027c25 */ /* 0x000fe2000f8e0002 */
[----:B------:R-:W-:-:S03]  /*d7e0*/  ISETP.GE.AND P0, PT, R31, R9, PT ;  /* 0x000000091f00720c */ /* 0x000fc60003f06270 */
[----:B------:R-:W-:Y:S01]  /*d7f0*/  IMAD R21, R18, UR9, R21 ;  /* 0x0000000912157c24 */ /* 0x000fe2000f8e0215 */
[----:B------:R-:W-:Y:S01]  /*d800*/  @P1 LOP3.LUT R30, R30, 0x1, RZ, 0xfc, !PT ;  /* 0x000000011e1e1812 */ /* 0x000fe200078efcff */
[----:B------:R-:W-:Y:S01]  /*d810*/  IMAD R4, R27, UR4, RZ ;  /* 0x000000041b047c24 */ /* 0x000fe2000f8e02ff */
[----:B------:R-:W-:Y:S02]  /*d820*/  IADD3 R9, P1, R2, UR10, RZ ;  /* 0x0000000a02097c10 */ /* 0x000fe4000ff3e0ff */
[----:B------:R-:W-:Y:S01]  /*d830*/  SHF.R.S32.HI R26, RZ, 0x1f, R5 ;  /* 0x0000001fff1a7819 */ /* 0x000fe20000011405 */
[----:B------:R-:W-:Y:S01]  /*d840*/  IMAD R4, R7, UR5, R4 ;  /* 0x0000000507047c24 */ /* 0x000fe2000f8e0204 */
[----:B------:R-:W-:Y:S01]  /*d850*/  IADD3.X R10, R3, UR11, R21, P1, !PT ;  /* 0x0000000b030a7c10 */ /* 0x000fe20008ffe415 */
[----:B------:R-:W-:-:S04]  /*d860*/  IMAD.WIDE.U32 R2, R7, UR4, RZ ;  /* 0x0000000407027c25 */ /* 0x000fc8000f8e00ff */
[----:B------:R-:W-:Y:S02]  /*d870*/  IMAD.IADD R3, R3, 0x1, R4 ;  /* 0x0000000103037824 */ /* 0x000fe400078e0204 */
[----:B------:R-:W-:Y:S02]  /*d880*/  IMAD R4, R26, UR6, RZ ;  /* 0x000000061a047c24 */ /* 0x000fe4000f8e02ff */
[----:B------:R-:W-:-:S04]  /*d890*/  IMAD.WIDE.U32 R2, R5, UR6, R2 ;  /* 0x0000000605027c25 */ /* 0x000fc8000f8e0002 */
[----:B------:R-:W-:-:S04]  /*d8a0*/  IMAD R4, R5, UR7, R4 ;  /* 0x0000000705047c24 */ /* 0x000fc8000f8e0204 */
[----:B------:R-:W-:Y:S02]  /*d8b0*/  IMAD.IADD R3, R3, 0x1, R4 ;  /* 0x0000000103037824 */ /* 0x000fe400078e0204 */
[----:B------:R-:W-:Y:S01]  /*d8c0*/  IMAD.WIDE.U32 R2, R18, UR8, R2 ;  /* 0x0000000812027c25 */ /* 0x000fe2000f8e0002 */
[----:B-1----:R-:W-:Y:S02]  /*d8d0*/  LOP3.LUT R13, R13, 0x7f, RZ, 0xc0, !PT ;  /* 0x0000007f0d0d7812 */ /* 0x002fe400078ec0ff */
[----:B------:R-:W-:Y:S01]  /*d8e0*/  IADD3 R20, P1, R2, UR10, RZ ;  /* 0x0000000a02147c10 */ /* 0x000fe2000ff3e0ff */
[----:B------:R-:W-:Y:S01]  /*d8f0*/  IMAD.MOV.U32 R2, RZ, RZ, -0xa0 ;  /* 0xffffff60ff027424 */ /* 0x000fe200078e00ff */
[----:B------:R-:W-:-:S03]  /*d900*/  SHF.R.U32.HI R13, RZ, 0x3, R13 ;  /* 0x00000003ff0d7819 */ /* 0x000fc6000001160d */
[----:B------:R-:W-:-:S04]  /*d910*/  IMAD R11, R11, R2, UR42 ;  /* 0x0000002a0b0b7e24 */ /* 0x000fc8000f8e0202 */
[----:B------:R-:W-:Y:S01]  /*d920*/  IMAD.IADD R19, R11, 0x1, -R13 ;  /* 0x000000010b137824 */ /* 0x000fe200078e0a0d */
[----:B------:R-:W-:-:S04]  /*d930*/  IADD3.X R21, R21, UR11, R3, P1, !PT ;  /* 0x0000000b15157c10 */ /* 0x000fc80008ffe403 */
[----:B------:R-:W-:Y:S01]  /*d940*/  ISETP.GE.AND P1, PT, R19, 0x1, PT ;  /* 0x000000011300780c */ /* 0x000fe20003f26270 */
[----:B------:R-:W-:Y:S01]  /*d950*/  UMOV UR4, 0xffffffff ;  /* 0xffffffff00047882 */ /* 0x000fe20000000000 */
[----:B------:R-:W-:-:S11]  /*d960*/  LOP3.LUT R30, R30, 0xffffff7f, RZ, 0xc0, !PT ;  /* 0xffffff7f1e1e7812 */ /* 0x000fd600078ec0ff */
[----:B------:R-:W-:Y:S01]  /*d970*/  @P1 LOP3.LUT R30, R30, 0x80, RZ, 0xfc, !PT ;  /* 0x000000801e1e1812 */ /* 0x000fe200078efcff */
[----:B--2---:R-:W-:Y:S01]  /*d980*/  IMAD R4, R32, 0x5000, R12 ;  /* 0x0000500020047824 */ /* 0x004fe200078e020c */
[----:B------:R-:W-:Y:S06]  /*d990*/  BRA.DIV UR4, `(.L_x_309) ;  /* 0x0000004a048c7947 */ /* 0x000fec000b800000 */
[----:B------:R-:W1:Y:S01]  /*d9a0*/  SHFL.IDX PT, R2, R9, RZ, 0x181f ;  /* 0x00181fff09027589 */ /* 0x000e6200000e0000 */
[----:B------:R-:W-:Y:S02]  /*d9b0*/  IADD3 R4, R22, R4, RZ ;  /* 0x0000000416047210 */ /* 0x000fe40007ffe0ff */
[C---:B------:R-:W-:Y:S01]  /*d9c0*/  ISETP.GE.AND P3, PT, R19.reuse, 0x41, PT ;  /* 0x000000411300780c */ /* 0x040fe20003f66270 */
[----:B------:R-:W2:Y:S01]  /*d9d0*/  SHFL.IDX PT, R3, R10, RZ, 0x181f ;  /* 0x00181fff0a037589 */ /* 0x000ea200000e0000 */
[----:B------:R-:W-:Y:S02]  /*d9e0*/  LOP3.LUT R30, R30, 0xffffffef, RZ, 0xc0, !PT ;  /* 0xffffffef1e1e7812 */ /* 0x000fe400078ec0ff */
[C---:B------:R-:W-:Y:S02]  /*d9f0*/  ISETP.GE.AND P2, PT, R19.reuse, 0x61, PT ;  /* 0x000000611300780c */ /* 0x040fe40003f46270 */
[C---:B------:R-:W-:Y:S02]  /*da00*/  ISETP.GE.AND P5, PT, R19.reuse, 0x21, PT ;  /* 0x000000211300780c */ /* 0x040fe40003fa6270 */
[----:B------:R-:W-:-:S02]  /*da10*/  ISETP.GE.AND P4, PT, R19, 0x31, PT ;  /* 0x000000311300780c */ /* 0x000fc40003f86270 */
[----:B-1----:R-:W-:-:S05]  /*da20*/  IADD3 R2, P1, R31, R2, RZ ;  /* 0x000000021f027210 */ /* 0x002fca0007f3e0ff */
[----:B--2---:R-:W-:Y:S01]  /*da30*/  IMAD.X R3, RZ, RZ, R3, P1 ;  /* 0x000000ffff037224 */ /* 0x004fe200008e0603 */
[----:B------:R-:W-:-:S13]  /*da40*/  ISETP.LT.OR P1, PT, R19, 0x1, P0 ;  /* 0x000000011300780c */ /* 0x000fda0000721670 */
[----:B------:R-:W-:Y:S01]  /*da50*/  @!PT LDS RZ, [RZ] ;  /* 0x00000000fffff984 */ /* 0x000fe20000000800 */
[----:B------:R1:W-:Y:S04]  /*da60*/  LDGSTS.E.BYPASS.LTC128B.128 [R4+0xa400], desc[UR50][R2.64], !P1 ;  /* 0x0a40000002047fae */ /* 0x0003e8000c901d72 */
[----:B-1----:R-:W1:Y:S04]  /*da70*/  SHFL.IDX PT, R2, R9, 0x1, 0x181f ;  /* 0x00381f0009027f89 */ /* 0x002e6800000e0000 */
[----:B------:R-:W2:Y:S01]  /*da80*/  SHFL.IDX PT, R3, R10, 0x1, 0x181f ;  /* 0x00381f000a037f89 */ /* 0x000ea200000e0000 */
[----:B-1----:R-:W-:-:S05]  /*da90*/  IADD3 R2, P1, R31, R2, RZ ;  /* 0x000000021f027210 */ /* 0x002fca0007f3e0ff */
[----:B--2---:R-:W-:Y:S01]  /*daa0*/  IMAD.X R3, RZ, RZ, R3, P1 ;  /* 0x000000ffff037224 */ /* 0x004fe200008e0603 */
[----:B------:R-:W-:-:S13]  /*dab0*/  ISETP.LT.OR P1, PT, R19, 0x11, P0 ;  /* 0x000000111300780c */ /* 0x000fda0000721670 */
        /* <DEDUP_REMOVED lines=26> */
[----:B------:R-:W2:Y:S04]  /*dc60*/  SHFL.IDX PT, R3, R10, 0x6, 0x181f ;  /* 0x00d81f000a037f89 */ /* 0x000ea800000e0000 */
[----:B------:R-:W-:Y:S01]  /*dc70*/  SHFL.IDX PT, R10, R10, 0x7, 0x181f ;  /* 0x00f81f000a0a7f89 */ /* 0x000fe200000e0000 */
[----:B-1----:R-:W-:-:S04]  /*dc80*/  IADD3 R2, P1, R31, R2, RZ ;  /* 0x000000021f027210 */ /* 0x002fc80007f3e0ff */
[----:B--2---:R-:W-:Y:S02]  /*dc90*/  IADD3.X R3, RZ, R3, RZ, P1, !PT ;  /* 0x00000003ff037210 */ /* 0x004fe40000ffe4ff */
[----:B------:R-:W-:-:S13]  /*dca0*/  ISETP.LT.OR P1, PT, R19, 0x61, P0 ;  /* 0x000000611300780c */ /* 0x000fda0000721670 */
[----:B------:R1:W-:Y:S04]  /*dcb0*/  LDGSTS.E.BYPASS.LTC128B.128 [R4+0xd400], desc[UR50][R2.64], !P1 ;  /* 0x0d40000002047fae */ /* 0x0003e8000c901d72 */
[----:B-1----:R-:W1:Y:S02]  /*dcc0*/  SHFL.IDX PT, R2, R9, 0x7, 0x181f ;  /* 0x00f81f0009027f89 */ /* 0x002e6400000e0000 */
[----:B-1----:R-:W-:-:S05]  /*dcd0*/  IADD3 R2, P1, R31, R2, RZ ;  /* 0x000000021f027210 */ /* 0x002fca0007f3e0ff */
[----:B------:R-:W-:Y:S01]  /*dce0*/  IMAD.X R3, RZ, RZ, R10, P1 ;  /* 0x000000ffff037224 */ /* 0x000fe200008e060a */
[----:B------:R-:W-:-:S13]  /*dcf0*/  ISETP.LT.OR P1, PT, R19, 0x71, P0 ;  /* 0x000000711300780c */ /* 0x000fda0000721670 */
[----:B------:R1:W-:Y:S04]  /*dd00*/  LDGSTS.E.BYPASS.LTC128B.128 [R4+0xdc00], desc[UR50][R2.64], !P1 ;  /* 0x0dc0000002047fae */ /* 0x0003e8000c901d72 */
[----:B-1----:R-:W1:Y:S04]  /*dd10*/  SHFL.IDX PT, R2, R20, RZ, 0x181f ;  /* 0x00181fff14027589 */ /* 0x002e6800000e0000 */
[----:B------:R-:W2:Y:S04]  /*dd20*/  SHFL.IDX PT, R3, R21, RZ, 0x181f ;  /* 0x00181fff15037589 */ /* 0x000ea800000e0000 */
[----:B------:R-:W3:Y:S01]  /*dd30*/  SHFL.IDX PT, R21, R21, 0x1, 0x181f ;  /* 0x00381f0015157f89 */ /* 0x000ee200000e0000 */
[----:B-1----:R-:W-:-:S05]  /*dd40*/  IADD3 R2, P1, R31, R2, RZ ;  /* 0x000000021f027210 */ /* 0x002fca0007f3e0ff */
[----:B--2---:R-:W-:Y:S01]  /*dd50*/  IMAD.X R3, RZ, RZ, R3, P1 ;  /* 0x000000ffff037224 */ /* 0x004fe200008e0603 */
[----:B------:R-:W-:-:S13]  /*dd60*/  ISETP.LT.OR P1, PT, R19, 0x81, P0 ;  /* 0x000000811300780c */ /* 0x000fda0000721670 */
[----:B------:R1:W-:Y:S01]  /*dd70*/  LDGSTS.E.BYPASS.LTC128B.128 [R4+0xe400], desc[UR50][R2.64], !P1 ;  /* 0x0e40000002047fae */ /* 0x0003e2000c901d72 */
[----:B------:R-:W-:-:S03]  /*dd80*/  ISETP.GE.AND P1, PT, R19, 0x11, PT ;  /* 0x000000111300780c */ /* 0x000fc60003f26270 */
[----:B-1----:R1:W2:Y:S10]  /*dd90*/  SHFL.IDX PT, R2, R20, 0x1, 0x181f ;  /* 0x00381f0014027f89 */ /* 0x0022b400000e0000 */
[----:B------:R-:W-:-:S02]  /*dda0*/  @P1 LOP3.LUT R30, R30, 0x10, RZ, 0xfc, !PT ;  /* 0x000000101e1e1812 */ /* 0x000fc400078efcff */
        /* <DEDUP_REMOVED lines=10> */
[----:B------:R-:W-:-:S11]  /*de50*/  LOP3.LUT R30, R30, 0xfffffdff, RZ, 0xc0, !PT ;  /* 0xfffffdff1e1e7812 */ /* 0x000fd600078ec0ff */
[----:B-123--:R-:W-:-:S07]  /*de60*/  @P2 LOP3.LUT R30, R30, 0x200, RZ, 0xfc, !PT ;  /* 0x000002001e1e2812 */ /* 0x00efce00078efcff */
.L_x_406:
[----:B------:R-:W-:Y:S02]  /*de70*/  ISETP.LT.OR P0, PT, R19, 0x91, P0 ;  /* 0x000000911300780c */ /* 0x000fe40000701670 */
[----:B------:R-:W-:-:S05]  /*de80*/  IADD3 R2, P2, R31, R2, RZ ;  /* 0x000000021f027210 */ /* 0x000fca0007f5e0ff */
[----:B------:R-:W-:-:S06]  /*de90*/  IMAD.X R3, RZ, RZ, R21, P2 ;  /* 0x000000ffff037224 */ /* 0x000fcc00010e0615 */
[----:B------:R-:W-:Y:S01]  /*dea0*/  @!PT LDS RZ, [RZ] ;  /* 0x00000000fffff984 */ /* 0x000fe20000000800 */
[----:B------:R-:W-:Y:S01]  /*deb0*/  @!PT LDS RZ, [RZ] ;  /* 0x00000000fffff984 */ /* 0x000fe20000000800 */
[----:B------:R-:W-:Y:S01]  /*dec0*/  @!PT LDS RZ, [RZ] ;  /* 0x00000000fffff984 */ /* 0x000fe20000000800 */
[----:B------:R1:W-:Y:S01]  /*ded0*/  LDGSTS.E.BYPASS.LTC128B.128 [R4+0xec00], desc[UR50][R2.64], !P0 ;  /* 0x0ec0000002047fae */ /* 0x0003e2000c101d72 */
[----:B------:R-:W-:Y:S01]  /*dee0*/  PLOP3.LUT P0, PT, PT, PT, PT, 0x80, 0x0 ;  /* 0x000000000000781c */ /* 0x000fe20003f0f070 */
[----:B------:R-:W-:-:S12]  /*def0*/  NOP ;  /* 0x0000000000007918 */ /* 0x000fd80000000000 */
.L_x_310:
        /* <DEDUP_REMOVED lines=11> */
.L_x_311:
[----:B------:R1:W-:Y:S01]  /*dfb0*/  SYNCS.ARRIVE.TRANS64.A1T0 RZ, [R0+URZ+0x22870], RZ ;  /* 0x022870ff00ff79a7 */ /* 0x0003e2000810003f */
[----:B------:R-:W-:Y:S05]  /*dfc0*/  @!P6 BRA `(.L_x_312) ;  /* 0x000000000004e947 */ /* 0x000fea0003800000 */
[----:B------:R-:W-:Y:S01]  /*dfd0*/  BPT.TRAP 0x1 ;  /* 0x000000040000795c */ /* 0x000fe20000300000 */
.L_x_312:
[----:B------:R-:W2:Y:S01]  /*dfe0*/  SYNCS.PHASECHK.TRANS64.TRYWAIT P0, [R0+URZ+0x22840], R28 ;  /* 0x0228401c000075a7 */ /* 0x000ea2000800017f */
[----:B------:R-:W-:Y:S04]  /*dff0*/  BSSY B0, `(.L_x_313) ;  /* 0x0000002000007945 */ /* 0x000fe80003800000 */
[----:B--2---:R-:W-:Y:S05]  /*e000*/  @!P0 BRA `(.L_x_314) ;  /* 0x0000005000148947 */ /* 0x004fea0003800000 */
.L_x_407:
[----:B------:R-:W-:Y:S05]  /*e010*/  BSYNC B0 ;  /* 0x0000000000007941 */ /* 0x000fea0003800000 */
.L_x_313:
[----:B------:R-:W-:Y:S01]  /*e020*/  ULDC.64 UR4, c[0x0][0x300] ;  /* 0x0000c00000047ab9 */ /* 0x000fe20000000a00 */
[----:B------:R-:W-:Y:S01]  /*e030*/  ULDC.64 UR6, c[0x0][0x310] ;  /* 0x0000c40000067ab9 */ /* 0x000fe20000000a00 */
[----:B------:R-:W-:Y:S01]  /*e040*/  IMAD R9, R23, UR4, RZ ;  /* 0x0000000417097c24 */ /* 0x000fe2000f8e02ff */
[----:B------:R-:W-:Y:S01]  /*e050*/  ULDC.64 UR8, c[0x0][0x308] ;  /* 0x0000c20000087ab9 */ /* 0x000fe20000000a00 */
[C---:B------:R-:W-:Y:S01]  /*e060*/  IMAD.WIDE.U32 R2, R8.reuse, UR4, RZ ;  /* 0x0000000408027c25 */ /* 0x040fe2000f8e00ff */
[----:B------:R-:W-:Y:S01]  /*e070*/  ULDC.64 UR10, c[0x0][0x2e8] ;  /* 0x0000ba00000a7ab9 */ /* 0x000fe20000000a00 */
[----:B------:R-:W3:Y:S02]  /*e080*/  LDC R11, c[0x0][0x2f4] ;  /* 0x0000bd00ff0b7b82 */ /* 0x000ee40000000800 */
        /* <DEDUP_REMOVED lines=8> */
[C---:B------:R-:W-:Y:S02]  /*e110*/  IMAD R9, R18.reuse, UR9, R9 ;  /* 0x0000000912097c24 */ /* 0x040fe4000f8e0209 */
[----:B------:R-:W-:-:S04]  /*e120*/  IMAD.WIDE.U32 R2, R18, UR8, R2 ;  /* 0x0000000812027c25 */ /* 0x000fc8000f8e0002 */
[----:B------:R-:W-:Y:S01]  /*e130*/  IMAD R10, R7, UR5, R10 ;  /* 0x00000005070a7c24 */ /* 0x000fe2000f8e020a */
[----:B------:R-:W-:Y:S01]  /*e140*/  IADD3 R8, P0, R2, UR10, RZ ;  /* 0x0000000a02087c10 */ /* 0x000fe2000ff1e0ff */
[----:B------:R-:W-:Y:S01]  /*e150*/  IMAD R26, R26, UR6, RZ ;  /* 0x000000061a1a7c24 */ /* 0x000fe2000f8e02ff */
[----:B---3--:R-:W-:Y:S02]  /*e160*/  ISETP.GE.AND P2, PT, R31, R11, PT ;  /* 0x0000000b1f00720c */ /* 0x008fe40003f46270 */
[----:B------:R-:W-:Y:S01]  /*e170*/  IADD3.X R6, R3, UR11, R9, P0, !PT ;  /* 0x0000000b03067c10 */ /* 0x000fe200087fe409 */
[----:B------:R-:W-:Y:S01]  /*e180*/  IMAD.WIDE.U32 R2, R7, UR4, RZ ;  /* 0x0000000407027c25 */ /* 0x000fe2000f8e00ff */
[----:B------:R-:W-:-:S03]  /*e190*/  UMOV UR4, 0xffffffff ;  /* 0xffffffff00047882 */ /* 0x000fc60000000000 */
[----:B------:R-:W-:Y:S02]  /*e1a0*/  IMAD.IADD R3, R3, 0x1, R10 ;  /* 0x0000000103037824 */ /* 0x000fe400078e020a */
[C---:B------:R-:W-:Y:S02]  /*e1b0*/  IMAD R7, R5.reuse, UR7, R26 ;  /* 0x0000000705077c24 */ /* 0x040fe4000f8e021a */
[----:B------:R-:W-:-:S04]  /*e1c0*/  IMAD.WIDE.U32 R2, R5, UR6, R2 ;  /* 0x0000000605027c25 */ /* 0x000fc8000f8e0002 */
[----:B------:R-:W-:Y:S02]  /*e1d0*/  IMAD.IADD R3, R3, 0x1, R7 ;  /* 0x0000000103037824 */ /* 0x000fe400078e0207 */
[----:B------:R-:W-:-:S03]  /*e1e0*/  IMAD.WIDE.U32 R2, R18, UR8, R2 ;  /* 0x0000000812027c25 */ /* 0x000fc6000f8e0002 */
[----:B------:R-:W-:-:S04]  /*e1f0*/  IADD3 R7, P0, R2, UR10, RZ ;  /* 0x0000000a02077c10 */ /* 0x000fc8000ff1e0ff */
[----:B------:R-:W-:Y:S01]  /*e200*/  IADD3.X R5, R9, UR11, R3, P0, !PT ;  /* 0x0000000b09057c10 */ /* 0x000fe200087fe403 */
[----:B------:R-:W-:Y:S08]  /*e210*/  BRA.DIV UR4, `(.L_x_315) ;  /* 0x0000004e04a47947 */ /* 0x000ff0000b800000 */
[----:B------:R-:W3:Y:S01]  /*e220*/  SHFL.IDX PT, R14, R8, RZ, 0x181f ;  /* 0x00181fff080e7589 */ /* 0x000ee200000e0000 */
[C---:B------:R-:W-:Y:S02]  /*e230*/  LOP3.LUT P6, RZ, R30.reuse, 0x80, RZ, 0xc0, !PT ;  /* 0x000000801eff7812 */ /* 0x040fe400078cc0ff */
[----:B------:R-:W-:Y:S01]  /*e240*/  P2R R9, PR, RZ, 0x2 ;  /* 0x00000002ff097803 */ /* 0x000fe20000000000 */
[----:B------:R-:W4:Y:S01]  /*e250*/  SHFL.IDX PT, R2, R6, RZ, 0x181f ;  /* 0x00181fff06027589 */ /* 0x000f2200000e0000 */
[----:B------:R-:W-:-:S09]  /*e260*/  LOP3.LUT P1, RZ, R30, 0x10, RZ, 0xc0, !PT ;  /* 0x000000101eff7812 */ /* 0x000fd2000782c0ff */
[----:B---3--:R-:W-:Y:S02]  /*e270*/  @P6 IADD3 R10, P0, R31, R14, RZ ;  /* 0x0000000e1f0a6210 */ /* 0x008fe40007f1e0ff */
[----:B------:R-:W3:Y:S03]  /*e280*/  SHFL.IDX PT, R14, R8, 0x1, 0x181f ;  /* 0x00381f00080e7f89 */ /* 0x000ee600000e0000 */
[----:B----4-:R-:W-:Y:S02]  /*e290*/  @P6 IMAD.X R3, RZ, RZ, R2, P0 ;  /* 0x000000ffff036224 */ /* 0x010fe400000e0602 */
[----:B------:R-:W-:-:S05]  /*e2a0*/  @P6 IMAD.MOV.U32 R2, RZ, RZ, R10 ;  /* 0x000000ffff026224 */ /* 0x000fca00078e000a */
[----:B------:R4:W-:Y:S01]  /*e2b0*/  @P6 LDGSTS.E.BYPASS.LTC128B.128 [R4+0x18400], desc[UR50][R2.64], !P2 ;  /* 0x1840000002046fae */ /* 0x0009e2000d101d72 */
[----:B------:R-:W-:-:S03]  /*e2c0*/  LOP3.LUT P6, RZ, R30, 0x100, RZ, 0xc0, !PT ;  /* 0x000001001eff7812 */ /* 0x000fc600078cc0ff */
[----:B----4-:R-:W4:Y:S01]  /*e2d0*/  SHFL.IDX PT, R2, R6, 0x1, 0x181f ;  /* 0x00381f0006027f89 */ /* 0x010f2200000e0000 */
[----:B---3--:R-:W-:-:S03]  /*e2e0*/  @P1 IADD3 R10, P0, R31, R14, RZ ;  /* 0x0000000e1f0a1210 */ /* 0x008fc60007f1e0ff */
[----:B------:R-:W3:Y:S02]  /*e2f0*/  SHFL.IDX PT, R14, R8, 0x2, 0x181f ;  /* 0x00581f00080e7f89 */ /* 0x000ee400000e0000 */
[----:B----4-:R-:W-:Y:S01]  /*e300*/  @P1 IMAD.X R3, RZ, RZ, R2, P0 ;  /* 0x000000ffff031224 */ /* 0x010fe200000e0602 */
[----:B------:R-:W-:Y:S02]  /*e310*/  @P1 MOV R2, R10 ;  /* 0x0000000a00021202 */ /* 0x000fe40000000f00 */
[----:B---3--:R-:W-:-:S03]  /*e320*/  @P5 IADD3 R14, P0, R31, R14, RZ ;  /* 0x0000000e1f0e5210 */ /* 0x008fc60007f1e0ff */
[----:B------:R3:W-:Y:S01]  /*e330*/  @P1 LDGSTS.E.BYPASS.LTC128B.128 [R4+0x18c00], desc[UR50][R2.64], !P2 ;  /* 0x18c0000002041fae */ /* 0x0007e2000d101d72 */
[----:B------:R-:W-:-:S03]  /*e340*/  ISETP.NE.AND P1, PT, R9, RZ, PT ;  /* 0x000000ff0900720c */ /* 0x000fc60003f25270 */
[----:B---3--:R-:W3:Y:S02]  /*e350*/  SHFL.IDX PT, R2, R6, 0x2, 0x181f ;  /* 0x00581f0006027f89 */ /* 0x008ee400000e0000 */
[----:B---3--:R-:W-:Y:S02]  /*e360*/  @P5 IMAD.X R9, RZ, RZ, R2, P0 ;  /* 0x000000ffff095224 */ /* 0x008fe400000e0602 */
[----:B------:R-:W-:Y:S02]  /*e370*/  @P5 IMAD.MOV.U32 R2, RZ, RZ, R14 ;  /* 0x000000ffff025224 */ /* 0x000fe400078e000e */
[----:B------:R-:W-:Y:S01]  /*e380*/  @P5 IMAD.MOV.U32 R3, RZ, RZ, R9 ;  /* 0x000000ffff035224 */ /* 0x000fe200078e0009 */
[----:B------:R-:W3:Y:S04]  /*e390*/  SHFL.IDX PT, R14, R8, 0x3, 0x181f ;  /* 0x00781f00080e7f89 */ /* 0x000ee800000e0000 */
[----:B------:R4:W-:Y:S01]  /*e3a0*/  @P5 LDGSTS.E.BYPASS.LTC128B.128 [R4+0x19400], desc[UR50][R2.64], !P2 ;  /* 0x1940000002045fae */ /* 0x0009e2000d101d72 */
[----:B------:R-:W-:-:S03]  /*e3b0*/  LOP3.LUT P5, RZ, R30, 0x40, RZ, 0xc0, !PT ;  /* 0x000000401eff7812 */ /* 0x000fc600078ac0ff */
[----:B----4-:R-:W4:Y:S01]  /*e3c0*/  SHFL.IDX PT, R2, R6, 0x3, 0x181f ;  /* 0x00781f0006027f89 */ /* 0x010f2200000e0000 */
[----:B---3--:R-:W-:-:S05]  /*e3d0*/  @P4 IADD3 R14, P0, R31, R14, RZ ;  /* 0x0000000e1f0e4210 */ /* 0x008fca0007f1e0ff */
[----:B----4-:R-:W-:Y:S02]  /*e3e0*/  @P4 IMAD.X R9, RZ, RZ, R2, P0 ;  /* 0x000000ffff094224 */ /* 0x010fe400000e0602 */
[----:B------:R-:W-:Y:S02]  /*e3f0*/  @P4 IMAD.MOV.U32 R2, RZ, RZ, R14 ;  /* 0x000000ffff024224 */ /* 0x000fe400078e000e */
[----:B------:R-:W3:Y:S01]  /*e400*/  SHFL.IDX PT, R14, R8, 0x4, 0x181f ;  /* 0x00981f00080e7f89 */ /* 0x000ee200000e0000 */
[----:B------:R-:W-:-:S05]  /*e410*/  @P4 MOV R3, R9 ;  /* 0x0000000900034202 */ /* 0x000fca0000000f00 */
[----:B------:R4:W-:Y:S01]  /*e420*/  @P4 LDGSTS.E.BYPASS.LTC128B.128 [R4+0x19c00], desc[UR50][R2.64], !P2 ;  /* 0x19c0000002044fae */ /* 0x0009e2000d101d72 */
[----:B------:R-:W-:-:S03]  /*e430*/  LOP3.LUT P4, RZ, R30, 0x20, RZ, 0xc0, !PT ;  /* 0x000000201eff7812 */ /* 0x000fc6000788c0ff */
[----:B----4-:R-:W4:Y:S10]  /*e440*/  SHFL.IDX PT, R2, R6, 0x4, 0x181f ;  /* 0x00981f0006027f89 */ /* 0x010f3400000e0000 */
[----:B---3--:R-:W-:-:S05]  /*e450*/  @P4 IADD3 R14, P0, R31, R14, RZ ;  /* 0x0000000e1f0e4210 */ /* 0x008fca0007f1e0ff */
[----:B----4-:R-:W-:Y:S02]  /*e460*/  @P4 IMAD.X R9, RZ, RZ, R2, P0 ;  /* 0x000000ffff094224 */ /* 0x010fe400000e0602 */
[----:B------:R-:W-:Y:S02]  /*e470*/  @P4 IMAD.MOV.U32 R2, RZ, RZ, R14 ;  /* 0x000000ffff024224 */ /* 0x000fe400078e000e */
[----:B------:R-:W-:Y:S01]  /*e480*/  @P4 IMAD.MOV.U32 R3, RZ, RZ, R9 ;  /* 0x000000ffff034224 */ /* 0x000fe200078e0009 */
[----:B------:R-:W3:Y:S04]  /*e490*/  SHFL.IDX PT, R14, R8, 0x5, 0x181f ;  /* 0x00b81f00080e7f89 */ /* 0x000ee800000e0000 */
[----:B------:R4:W-:Y:S04]  /*e4a0*/  @P4 LDGSTS.E.BYPASS.LTC128B.128 [R4+0x1a400], desc[UR50][R2.64], !P2 ;  /* 0x1a40000002044fae */ /* 0x0009e8000d101d72 */
[----:B----4-:R-:W4:Y:S01]  /*e4b0*/  SHFL.IDX PT, R2, R6, 0x5, 0x181f ;  /* 0x00b81f0006027f89 */ /* 0x010f2200000e0000 */
[----:B---3--:R-:W-:-:S05]  /*e4c0*/  @P5 IADD3 R14, P0, R31, R14, RZ ;  /* 0x0000000e1f0e5210 */ /* 0x008fca0007f1e0ff */
[----:B----4-:R-:W-:Y:S02]  /*e4d0*/  @P5 IMAD.X R9, RZ, RZ, R2, P0 ;  /* 0x000000ffff095224 */ /* 0x010fe400000e0602 */
[----:B------:R-:W-:Y:S02]  /*e4e0*/  @P5 IMAD.MOV.U32 R2, RZ, RZ, R14 ;  /* 0x000000ffff025224 */ /* 0x000fe400078e000e */
[----:B------:R-:W3:Y:S01]  /*e4f0*/  SHFL.IDX PT, R14, R8, 0x6, 0x181f ;  /* 0x00d81f00080e7f89 */ /* 0x000ee200000e0000 */
[----:B------:R-:W-:-:S05]  /*e500*/  @P5 MOV R3, R9 ;  /* 0x0000000900035202 */ /* 0x000fca0000000f00 */
[----:B------:R4:W-:Y:S04]  /*e510*/  @P5 LDGSTS.E.BYPASS.LTC128B.128 [R4+0x1ac00], desc[UR50][R2.64], !P2 ;  /* 0x1ac0000002045fae */ /* 0x0009e8000d101d72 */
[----:B----4-:R-:W4:Y:S04]  /*e520*/  SHFL.IDX PT, R2, R6, 0x6, 0x181f ;  /* 0x00d81f0006027f89 */ /* 0x010f2800000e0000 */
[----:B------:R-:W-:Y:S01]  /*e530*/  SHFL.IDX PT, R6, R6, 0x7, 0x181f ;  /* 0x00f81f0006067f89 */ /* 0x000fe200000e0000 */
[----:B---3--:R-:W-:-:S05]  /*e540*/  @P6 IADD3 R14, P0, R31, R14, RZ ;  /* 0x0000000e1f0e6210 */ /* 0x008fca0007f1e0ff */
[----:B----4-:R-:W-:Y:S02]  /*e550*/  @P6 IMAD.X R9, RZ, RZ, R2, P0 ;  /* 0x000000ffff096224 */ /* 0x010fe400000e0602 */
[----:B------:R-:W-:Y:S02]  /*e560*/  @P6 IMAD.MOV.U32 R2, RZ, RZ, R14 ;  /* 0x000000ffff026224 */ /* 0x000fe400078e000e */
[----:B------:R-:W3:Y:S01]  /*e570*/  SHFL.IDX PT, R14, R8, 0x7, 0x181f ;  /* 0x00f81f00080e7f89 */ /* 0x000ee200000e0000 */
[----:B------:R-:W-:-:S05]  /*e580*/  @P6 IMAD.MOV.U32 R3, RZ, RZ, R9 ;  /* 0x000000ffff036224 */ /* 0x000fca00078e0009 */
[----:B------:R4:W-:Y:S01]  /*e590*/  @P6 LDGSTS.E.BYPASS.LTC128B.128 [R4+0x1b400], desc[UR50][R2.64], !P2 ;  /* 0x1b40000002046fae */ /* 0x0009e2000d101d72 */
[----:B---3--:R-:W-:-:S05]  /*e5a0*/  @P3 IADD3 R14, P0, R31, R14, RZ ;  /* 0x0000000e1f0e3210 */ /* 0x008fca0007f1e0ff */
[----:B------:R-:W-:Y:S02]  /*e5b0*/  @P3 IMAD.X R9, RZ, RZ, R6, P0 ;  /* 0x000000ffff093224 */ /* 0x000fe400000e0606 */
[----:B----4-:R-:W-:Y:S01]  /*e5c0*/  @P3 IMAD.MOV.U32 R2, RZ, RZ, R14 ;  /* 0x000000ffff023224 */ /* 0x010fe200078e000e */
[----:B------:R-:W-:Y:S02]  /*e5d0*/  SHFL.IDX PT, R6, R5, 0x1, 0x181f ;  /* 0x00381f0005067f89 */ /* 0x000fe400000e0000 */
[----:B------:R-:W-:Y:S02]  /*e5e0*/  @P3 MOV R3, R9 ;  /* 0x0000000900033202 */ /* 0x000fe40000000f00 */
[----:B------:R-:W3:Y:S04]  /*e5f0*/  SHFL.IDX PT, R14, R7, RZ, 0x181f ;  /* 0x00181fff070e7589 */ /* 0x000ee800000e0000 */
[----:B------:R4:W-:Y:S04]  /*e600*/  @P3 LDGSTS.E.BYPASS.LTC128B.128 [R4+0x1bc00], desc[UR50][R2.64], !P2 ;  /* 0x1bc0000002043fae */ /* 0x0009e8000d101d72 */
[----:B----4-:R-:W4:Y:S01]  /*e610*/  SHFL.IDX PT, R2, R5, RZ, 0x181f ;  /* 0x00181fff05027589 */ /* 0x010f2200000e0000 */
[----:B---3--:R-:W-:-:S05]  /*e620*/  @P1 IADD3 R14, P0, R31, R14, RZ ;  /* 0x0000000e1f0e1210 */ /* 0x008fca0007f1e0ff */
[----:B----4-:R-:W-:Y:S02]  /*e630*/  @P1 IMAD.X R9, RZ, RZ, R2, P0 ;  /* 0x000000ffff091224 */ /* 0x010fe400000e0602 */
[----:B------:R-:W-:Y:S02]  /*e640*/  @P1 IMAD.MOV.U32 R2, RZ, RZ, R14 ;  /* 0x000000ffff021224 */ /* 0x000fe400078e000e */
[----:B------:R-:W-:Y:S01]  /*e650*/  @P1 IMAD.MOV.U32 R3, RZ, RZ, R9 ;  /* 0x000000ffff031224 */ /* 0x000fe200078e0009 */
[----:B------:R3:W4:Y:S04]  /*e660*/  SHFL.IDX PT, R14, R7, 0x1, 0x181f ;  /* 0x00381f00070e7f89 */ /* 0x00072800000e0000 */
[----:B------:R3:W-:Y:S02]  /*e670*/  @P1 LDGSTS.E.BYPASS.LTC128B.128 [R4+0x1c400], desc[UR50][R2.64], !P2 ;  /* 0x1c40000002041fae */ /* 0x0007e4000d101d72 */
.L_x_429:
[----:B------:R-:W-:-:S13]  /*e680*/  LOP3.LUT P1, RZ, R30, 0x200, RZ, 0xc0, !PT ;  /* 0x000002001eff7812 */ /* 0x000fda000782c0ff */
[----:B---34-:R-:W-:-:S05]  /*e690*/  @P1 IADD3 R2, P0, R31, R14, RZ ;  /* 0x0000000e1f021210 */ /* 0x018fca0007f1e0ff */
[----:B------:R-:W-:Y:S01]  /*e6a0*/  @P1 IMAD.X R3, RZ, RZ, R6, P0 ;  /* 0x000000ffff031224 */ /* 0x000fe200000e0606 */
[----:B------:R-:W-:-:S04]  /*e6b0*/  PLOP3.LUT P0, PT, PT, PT, PT, 0x80, 0x0 ;  /* 0x000000000000781c */ /* 0x000fc80003f0f070 */
[----:B------:R-:W-:Y:S01]  /*e6c0*/  @!PT LDS RZ, [RZ] ;  /* 0x00000000fffff984 */ /* 0x000fe20000000800 */
[----:B------:R-:W-:Y:S01]  /*e6d0*/  @!PT LDS RZ, [RZ] ;  /* 0x00000000fffff984 */ /* 0x000fe20000000800 */
[----:B------:R-:W-:Y:S01]  /*e6e0*/  @!PT LDS RZ, [RZ] ;  /* 0x00000000fffff984 */ /* 0x000fe20000000800 */
[----:B------:R3:W-:Y:S01]  /*e6f0*/  @P1 LDGSTS.E.BYPASS.LTC128B.128 [R4+0x1cc00], desc[UR50][R2.64], !P2 ;  /* 0x1cc0000002041fae */ /* 0x0007e2000d101d72 */
[----:B------:R-:W-:-:S08]  /*e700*/  NOP ;  /* 0x0000000000007918 */ /* 0x000fd00000000000 */
.L_x_316:
[----:B------:R-:W-:Y:S02]  /*e710*/  PLOP3.LUT P1, PT, P1, P0, PT, 0xa2, 0x0 ;  /* 0x000000000000781c */ /* 0x000fe40000f21472 */
[----:B------:R-:W-:-:S08]  /*e720*/  @P0 R2UR P1, UR4, R0 ;  /* 0x00000000000402ca */ /* 0x000fd00000020000 */
[----:B------:R-:W-:-:S05]  /*e730*/  @P0 PLOP3.LUT P0, PT, P1, PT, PT, 0x80, 0x0 ;  /* 0x000000000000081c */ /* 0x000fca0000f0f070 */
[----:B------:R-:W-:Y:S01]  /*e740*/  @!P1 SYNCS.ARRIVE.TRANS64.RED.A0T1 RZ, [UR4+0x22830], RZ ;  /* 0x022830ffffff99a7 */ /* 0x000fe20008200404 */
[----:B------:R-:W-:Y:S07]  /*e750*/  @!P1 ARRIVES.LDGSTSBAR.64.TRANSCNT [UR4+0x22830] ;  /* 0x02283000ff0099b0 */ /* 0x000fee0008000a84 */
[----:B------:R-:W-:Y:S05]  /*e760*/  @P0 BRA.U.ANY `(.L_x_316) ;  /* 0xfffffffd00e80947 */ /* 0x000fea000393ffff */
[----:B------:R-:W-:Y:S01]  /*e770*/  NOP ;  /* 0x0000000000007918 */ /* 0x000fe20000000000 */
[----:B---3--:R-:W-:-:S05]  /*e780*/  IMAD.U32 R2, RZ, RZ, UR46 ;  /* 0x0000002eff027e24 */ /* 0x008fca000f8e00ff */
[----:B------:R-:W-:-:S13]  /*e790*/  ISETP.NE.AND P2, PT, R2, 0x3, PT ;  /* 0x000000030200780c */ /* 0x000fda0003f45270 */
[----:B------:R-:W-:Y:S05]  /*e7a0*/  @!P2 BRA `(.L_x_317) ;  /* 0x000000000004a947 */ /* 0x000fea0003800000 */
[----:B------:R-:W-:Y:S01]  /*e7b0*/  BPT.TRAP 0x1 ;  /* 0x000000040000795c */ /* 0x000fe20000300000 */
.L_x_317:
[----:B------:R3:W-:Y:S02]  /*e7c0*/  SYNCS.ARRIVE.TRANS64.A1T0 RZ, [R0+URZ+0x22830], RZ ;  /* 0x022830ff00ff79a7 */ /* 0x0007e4000810003f */
[----:B------:R-:W-:Y:S05]  /*e7d0*/  WARPSYNC.ALL ;  /* 0x0000000000007948 */ /* 0x000fea0003800000 */
[C---:B------:R-:W-:Y:S01]  /*e7e0*/  R2UR UR5, R24.reuse ;  /* 0x00000000180572ca */ /* 0x040fe200000e0000 */
[----:B------:R-:W-:Y:S01]  /*e7f0*/  ULDC.64 UR6, c[0x0][0x298] ;  /* 0x0000a60000067ab9 */ /* 0x000fe20000000a00 */
[----:B------:R-:W-:Y:S01]  /*e800*/  R2UR UR36, R24 ;  /* 0x00000000182472ca */ /* 0x000fe200000e0000 */
[----:B------:R-:W-:Y:S01]  /*e810*/  UISETP.NE.AND UP0, UPT, UR47, URZ, UPT ;  /* 0x0000003f2f00728c */ /* 0x000fe2000bf05270 */
[----:B0123--:R-:W-:Y:S01]  /*e820*/  IADD3 R0, R22, 0x14400, RZ ;  /* 0x0001440016007810 */ /* 0x00ffe20007ffe0ff */
[----:B------:R-:W-:Y:S02]  /*e830*/  BSSY B6, `(.L_x_318) ;  /* 0x000001b000067945 */ /* 0x000fe40003800000 */
[----:B------:R-:W-:Y:S01]  /*e840*/  USEL UR44, UR44, URZ, !UP0 ;  /* 0x0000003f2c2c7287 */ /* 0x000fe2000c000000 */
[----:B------:R-:W-:Y:S01]  /*e850*/  BAR.SYNC.DEFER_BLOCKING 0x8, 0x180 ;  /* 0x0206000000007b1d */ /* 0x000fe20000010000 */
[----:B------:R-:W-:Y:S01]  /*e860*/  LOP3.LUT P0, RZ, R0, 0x3ff, RZ, 0xc0, !PT ;  /* 0x000003ff00ff7812 */ /* 0x000fe2000780c0ff */
[----:B------:R-:W-:-:S03]  /*e870*/  USEL UR45, UR45, URZ, !UP0 ;  /* 0x0000003f2d2d7287 */ /* 0x000fc6000c000000 */
[----:B------:R-:W-:Y:S02]  /*e880*/  USHF.R.S32.HI UR4, URZ, 0x1f, UR5 ;  /* 0x0000001f3f047899 */ /* 0x000fe40008011405 */
[----:B------:R-:W-:Y:S02]  /*e890*/  UIMAD.WIDE.U32 UR36, UR36, UR6, URZ ;  /* 0x00000006242472a5 */ /* 0x000fe4000f8e003f */
[----:B------:R-:W-:-:S04]  /*e8a0*/  UIMAD UR4, UR4, UR6, URZ ;  /* 0x00000006040472a4 */ /* 0x000fc8000f8e023f */
[----:B------:R-:W-:-:S04]  /*e8b0*/  UIMAD UR4, UR5, UR7, UR4 ;  /* 0x00000007050472a4 */ /* 0x000fc8000f8e0204 */
[----:B------:R-:W-:Y:S01]  /*e8c0*/  UIADD3 UR47, UR37, UR4, URZ ;  /* 0x00000004252f7290 */ /* 0x000fe2000fffe03f */
[----:B------:R-:W-:Y:S11]  /*e8d0*/  @!P0 BRA `(.L_x_319) ;  /* 0x0000000000408947 */ /* 0x000ff60003800000 */
        /* <DEDUP_REMOVED lines=16> */
.L_x_319:
[----:B------:R-:W-:Y:S05]  /*e9e0*/  BSYNC B6 ;  /* 0x0000000000067941 */ /* 0x000fea0003800000 */
.L_x_318:
[----:B------:R0:W5:Y:S01]  /*e9f0*/  LDL R10, [R1+0x14] ;  /* 0x00001400010a7983 */ /* 0x0001620000100800 */
[----:B------:R-:W1:Y:S01]  /*ea00*/  LDC R5, c[0x0][0x448] ;  /* 0x00011200ff057b82 */ /* 0x000e620000000800 */
[----:B------:R-:W-:Y:S01]  /*ea10*/  R2UR UR6, R36 ;  /* 0x00000000240672ca */ /* 0x000fe200000e0000 */
[----:B------:R-:W-:Y:S01]  /*ea20*/  IMAD.SHL.U32 R4, R17, 0x80, RZ ;  /* 0x0000008011047824 */ /* 0x000fe200078e00ff */
[----:B------:R-:W2:Y:S01]  /*ea30*/  S2R R2, SR_TID.X ;  /* 0x0000000000027919 */ /* 0x000ea20000002100 */
[C---:B------:R-:W-:Y:S01]  /*ea40*/  R2UR UR7, R18.reuse ;  /* 0x00000000120772ca */ /* 0x040fe200000e0000 */
[----:B------:R-:W-:Y:S01]  /*ea50*/  ULDC.64 UR8, c[0x0][0x2d8] ;  /* 0x0000b60000087ab9 */ /* 0x000fe20000000a00 */
[----:B-1----:R-:W-:Y:S02]  /*ea60*/  ISETP.NE.AND P0, PT, R5, 0x1, PT ;  /* 0x000000010500780c */ /* 0x002fe40003f05270 */
[----:B------:R-:W-:Y:S02]  /*ea70*/  R2UR UR10, R18 ;  /* 0x00000000120a72ca */ /* 0x000fe400000e0000 */
[C---:B--2---:R-:W-:Y:S01]  /*ea80*/  LOP3.LUT R19, R2.reuse, 0x7f, RZ, 0xc0, !PT ;  /* 0x0000007f02137812 */ /* 0x044fe200078ec0ff */
[----:B------:R-:W-:-:S08]  /*ea90*/  IMAD.SHL.U32 R2, R2, 0x10, RZ ;  /* 0x0000001002027824 */ /* 0x000fd000078e00ff */
[----:B------:R-:W1:Y:S01]  /*eaa0*/  @P0 LDC R3, c[0x0][0x44c] ;  /* 0x00011300ff030b82 */ /* 0x000e620000000800 */
[----:B------:R-:W-:-:S04]  /*eab0*/  SHF.R.U32.HI R19, RZ, 0x3, R19 ;  /* 0x00000003ff137819 */ /* 0x000fc80000011613 */
[----:B------:R-:W-:-:S03]  /*eac0*/  LOP3.LUT R2, R19, 0x70, R2, 0xf8, !PT ;  /* 0x0000007013027812 */ /* 0x000fc600078ef802 */
[----:B------:R-:W2:Y:S01]  /*ead0*/  @P0 LDC R6, c[0x0][0x450] ;  /* 0x00011400ff060b82 */ /* 0x000ea20000000800 */
[----:B------:R-:W-:Y:S01]  /*eae0*/  UIMAD UR6, UR6, UR8, URZ ;  /* 0x00000008060672a4 */ /* 0x000fe2000f8e023f */
[----:B------:R-:W-:Y:S01]  /*eaf0*/  LOP3.LUT R0, R2, R4, RZ, 0xfc, !PT ;  /* 0x0000000402007212 */ /* 0x000fe200078efcff */
[----:B------:R-:W-:Y:S01]  /*eb00*/  UMOV UR4, UR36 ;  /* 0x0000002400047c82 */ /* 0x000fe20008000000 */
[----:B------:R-:W-:Y:S01]  /*eb10*/  UMOV UR5, UR47 ;  /* 0x0000002f00057c82 */ /* 0x000fe20008000000 */
[----:B------:R-:W-:Y:S02]  /*eb20*/  UIMAD UR6, UR10, UR9, UR6 ;  /* 0x000000090a0672a4 */ /* 0x000fe4000f8e0206 */
[----:B------:R-:W-:Y:S01]  /*eb30*/  UIMAD.WIDE.U32 UR4, UR7, UR8, UR4 ;  /* 0x00000008070472a5 */ /* 0x000fe2000f8e0004 */
[----:B------:R-:W-:Y:S02]  /*eb40*/  MOV R2, R0 ;  /* 0x0000000000027202 */ /* 0x000fe40000000f00 */
[----:B------:R-:W-:Y:S01]  /*eb50*/  ULDC.64 UR8, c[0x0][0x2e0] ;  /* 0x0000b80000087ab9 */ /* 0x000fe20000000a00 */
[----:B------:R-:W-:Y:S01]  /*eb60*/  UIADD3 UR5, UR5, UR6, URZ ;  /* 0x0000000605057290 */ /* 0x000fe2000fffe03f */
[----:B-1----:R-:W-:Y:S01]  /*eb70*/  @P0 IMAD.HI.U32 R3, R0, R3, RZ ;  /* 0x0000000300030227 */ /* 0x002fe200078e00ff */
[----:B------:R-:W-:Y:S01]  /*eb80*/  UIMAD UR6, UR45, UR8, URZ ;  /* 0x000000082d0672a4 */ /* 0x000fe2000f8e023f */
[----:B------:R-:W1:Y:S01]  /*eb90*/  S2R R19, SR_TID.X ;  /* 0x0000000000137919 */ /* 0x000e620000002100 */
[----:B------:R-:W-:-:S02]  /*eba0*/  UIMAD.WIDE.U32 UR4, UR44, UR8, UR4 ;  /* 0x000000082c0472a5 */ /* 0x000fc4000f8e0004 */
[----:B--2---:R-:W-:Y:S01]  /*ebb0*/  @P0 SHF.R.U32.HI R2, RZ, R6, R3 ;  /* 0x00000006ff020219 */ /* 0x004fe20000011603 */
[----:B------:R-:W-:-:S03]  /*ebc0*/  UIMAD UR6, UR44, UR9, UR6 ;  /* 0x000000092c0672a4 */ /* 0x000fc6000f8e0206 */
[--C-:B------:R-:W-:Y:S01]  /*ebd0*/  SHF.R.S32.HI R3, RZ, 0x1f, R2.reuse ;  /* 0x0000001fff037819 */ /* 0x100fe20000011402 */
[----:B------:R-:W-:Y:S01]  /*ebe0*/  IMAD.MOV R7, RZ, RZ, -R2 ;  /* 0x000000ffff077224 */ /* 0x000fe200078e0a02 */
[----:B------:R-:W-:Y:S01]  /*ebf0*/  ULDC.64 UR8, c[0x0][0x2d0] ;  /* 0x0000b40000087ab9 */ /* 0x000fe20000000a00 */
[----:B------:R-:W-:Y:S01]  /*ec00*/  UIADD3 UR5, UR5, UR6, URZ ;  /* 0x0000000605057290 */ /* 0x000fe2000fffe03f */
[----:B------:R-:W-:Y:S02]  /*ec10*/  IMAD.U32 R11, RZ, RZ, UR8 ;  /* 0x00000008ff0b7e24 */ /* 0x000fe4000f8e00ff */
[----:B------:R-:W-:Y:S02]  /*ec20*/  IMAD R3, R3, UR8, RZ ;  /* 0x0000000803037c24 */ /* 0x000fe4000f8e02ff */
[----:B------:R-:W-:Y:S02]  /*ec30*/  IMAD R7, R5, R7, R0 ;  /* 0x0000000705077224 */ /* 0x000fe400078e0200 */
[----:B------:R-:W-:-:S02]  /*ec40*/  IMAD R9, R2, UR9, R3 ;  /* 0x0000000902097c24 */ /* 0x000fc4000f8e0203 */
[----:B------:R-:W-:Y:S01]  /*ec50*/  IMAD.WIDE.U32 R2, R2, R11, UR4 ;  /* 0x0000000402027e25 */ /* 0x000fe2000f8e000b */
[----:B------:R-:W-:Y:S01]  /*ec60*/  SHF.R.S32.HI R0, RZ, 0x1f, R7 ;  /* 0x0000001fff007819 */ /* 0x000fe20000011407 */
[----:B------:R-:W-:Y:S02]  /*ec70*/  ULDC.64 UR4, c[0x0][0x2c8] ;  /* 0x0000b20000047ab9 */ /* 0x000fe40000000a00 */
[----:B------:R-:W-:Y:S02]  /*ec80*/  IMAD.IADD R3, R3, 0x1, R9 ;  /* 0x0000000103037824 */ /* 0x000fe400078e0209 */
[----:B------:R-:W-:Y:S02]  /*ec90*/  IMAD R0, R0, UR4, RZ ;  /* 0x0000000400007c24 */ /* 0x000fe4000f8e02ff */
[----:B------:R-:W-:-:S04]  /*eca0*/  IMAD.WIDE.U32 R2, R7, UR4, R2 ;  /* 0x0000000407027c25 */ /* 0x000fc8000f8e0002 */
[----:B------:R-:W-:Y:S01]  /*ecb0*/  IMAD R7, R7, UR5, R0 ;  /* 0x0000000507077c24 */ /* 0x000fe2000f8e0200 */
[----:B------:R-:W-:Y:S02]  /*ecc0*/  ULDC.64 UR4, c[0x0][0x280] ;  /* 0x0000a00000047ab9 */ /* 0x000fe40000000a00 */
[----:B------:R-:W-:Y:S01]  /*ecd0*/  IADD3 R0, P0, R2, UR4, RZ ;  /* 0x0000000402007c10 */ /* 0x000fe2000ff1e0ff */
[----:B------:R-:W-:-:S03]  /*ece0*/  ULDC UR4, c[0x0][0x2b8] ;  /* 0x0000ae0000047ab9 */ /* 0x000fc60000000800 */
[----:B------:R-:W-:Y:S02]  /*ecf0*/  IADD3.X R6, R3, UR5, R7, P0, !PT ;  /* 0x0000000503067c10 */ /* 0x000fe400087fe407 */
[----:B------:R-:W-:Y:S01]  /*ed00*/  ISETP.GE.AND P0, PT, R31, UR4, PT ;  /* 0x000000041f007c0c */ /* 0x000fe2000bf06270 */
[----:B------:R-:W-:Y:S01]  /*ed10*/  UMOV UR4, 0xffffffff ;  /* 0xffffffff00047882 */ /* 0x000fe20000000000 */
[----:B-1----:R-:W-:-:S04]  /*ed20*/  LOP3.LUT R19, R19, 0x7f, RZ, 0xc0, !PT ;  /* 0x0000007f13137812 */ /* 0x002fc800078ec0ff */
[----:B------:R-:W-:Y:S01]  /*ed30*/  SHF.R.U32.HI R17, RZ, 0x3, R19 ;  /* 0x00000003ff117819 */ /* 0x000fe20000011613 */
[----:B0-----:R-:W-:Y:S06]  /*ed40*/  BRA.DIV UR4, `(.L_x_320) ;  /* 0x0000004e04b47947 */ /* 0x001fec000b800000 */
[----:B------:R-:W0:Y:S01]  /*ed50*/  SHFL.IDX PT, R14, R0, RZ, 0x181f ;  /* 0x00181fff000e7589 */ /* 0x000e2200000e0000 */
[----:B------:R-:W-:Y:S02]  /*ed60*/  IMAD R5, R5, UR41, RZ ;  /* 0x0000002905057c24 */ /* 0x000fe4000f8e02ff */
[----:B------:R-:W-:Y:S01]  /*ed70*/  IMAD.IADD R4, R17, 0x1, R4 ;  /* 0x0000000111047824 */ /* 0x000fe200078e0204 */
[----:B------:R-:W1:Y:S03]  /*ed80*/  SHFL.IDX PT, R2, R6, RZ, 0x181f ;  /* 0x00181fff06027589 */ /* 0x000e6600000e0000 */
[C---:B------:R-:W-:Y:S01]  /*ed90*/  VIADD R8, R4.reuse, 0x10 ;  /* 0x0000001004087836 */ /* 0x040fe20000000000 */
[----:B------:R-:W-:Y:S01]  /*eda0*/  ISETP.GE.AND P2, PT, R4, R5, PT ;  /* 0x000000050400720c */ /* 0x000fe20003f46270 */
[----:B------:R-:W-:-:S12]  /*edb0*/  SHFL.IDX PT, R7, R6, 0x1, 0x181f ;  /* 0x00381f0006077f89 */ /* 0x000fd800000e0000 */
[----:B0-----:R-:W-:-:S05]  /*edc0*/  @!P2 IADD3 R14, P1, R31, R14, RZ ;  /* 0x0000000e1f0ea210 */ /* 0x001fca0007f3e0ff */
[----:B-1----:R-:W-:Y:S01]  /*edd0*/  @!P2 IMAD.X R3, RZ, RZ, R2, P1 ;  /* 0x000000ffff03a224 */ /* 0x002fe200008e0602 */
[----:B------:R-:W-:Y:S02]  /*ede0*/  @!P2 MOV R2, R14 ;  /* 0x0000000e0002a202 */ /* 0x000fe40000000f00 */
[----:B------:R-:W0:Y:S04]  /*edf0*/  SHFL.IDX PT, R14, R0, 0x1, 0x181f ;  /* 0x00381f00000e7f89 */ /* 0x000e2800000e0000 */
[----:B-----5:R0:W-:Y:S01]  /*ee00*/  @!P2 LDGSTS.E.BYPASS.LTC128B.128 [R10+0x14400], desc[UR50][R2.64], !P0 ;  /* 0x14400000020aafae */ /* 0x0201e2000c101d72 */
[----:B------:R-:W-:Y:S01]  /*ee10*/  ISETP.GE.AND P2, PT, R8, R5, PT ;  /* 0x000000050800720c */ /* 0x000fe20003f46270 */
[----:B------:R-:W-:-:S12]  /*ee20*/  VIADD R8, R4, 0x20 ;  /* 0x0000002004087836 */ /* 0x000fd80000000000 */
[----:B0-----:R-:W-:Y:S02]  /*ee30*/  @!P2 IADD3 R2, P1, R31, R14, RZ ;  /* 0x0000000e1f02a210 */ /* 0x001fe40007f3e0ff */
[----:B------:R-:W0:Y:S03]  /*ee40*/  SHFL.IDX PT, R14, R0, 0x2, 0x181f ;  /* 0x00581f00000e7f89 */ /* 0x000e2600000e0000 */
[----:B------:R-:W-:Y:S02]  /*ee50*/  @!P2 IMAD.X R3, RZ, RZ, R7, P1 ;  /* 0x000000ffff03a224 */ /* 0x000fe400008e0607 */
[----:B------:R-:W1:Y:S04]  /*ee60*/  SHFL.IDX PT, R7, R6, 0x2, 0x181f ;  /* 0x00581f0006077f89 */ /* 0x000e6800000e0000 */
[----:B------:R0:W-:Y:S01]  /*ee70*/  @!P2 LDGSTS.E.BYPASS.LTC128B.128 [R10+0x14c00], desc[UR50][R2.64], !P0 ;  /* 0x14c00000020aafae */ /* 0x0001e2000c101d72 */
[----:B------:R-:W-:Y:S01]  /*ee80*/  ISETP.GE.AND P2, PT, R8, R5, PT ;  /* 0x000000050800720c */ /* 0x000fe20003f46270 */
[----:B------:R-:W-:-:S12]  /*ee90*/  VIADD R8, R4, 0x30 ;  /* 0x0000003004087836 */ /* 0x000fd80000000000 */
[----:B0-----:R-:W-:Y:S02]  /*eea0*/  @!P2 IADD3 R2, P1, R31, R14, RZ ;  /* 0x0000000e1f02a210 */ /* 0x001fe40007f3e0ff */
[----:B------:R-:W0:Y:S03]  /*eeb0*/  SHFL.IDX PT, R14, R0, 0x3, 0x181f ;  /* 0x00781f00000e7f89 */ /* 0x000e2600000e0000 */
[----:B-1----:R-:W-:Y:S02]  /*eec0*/  @!P2 IMAD.X R3, RZ, RZ, R7, P1 ;  /* 0x000000ffff03a224 */ /* 0x002fe400008e0607 */
[----:B------:R-:W1:Y:S04]  /*eed0*/  SHFL.IDX PT, R7, R6, 0x3, 0x181f ;  /* 0x00781f0006077f89 */ /* 0x000e6800000e0000 */
[----:B------:R0:W-:Y:S01]  /*eee0*/  @!P2 LDGSTS.E.BYPASS.LTC128B.128 [R10+0x15400], desc[UR50][R2.64], !P0 ;  /* 0x15400000020aafae */ /* 0x0001e2000c101d72 */
[----:B------:R-:W-:Y:S01]  /*eef0*/  ISETP.GE.AND P2, PT, R8, R5, PT ;  /* 0x000000050800720c */ /* 0x000fe20003f46270 */
[----:B------:R-:W-:-:S12]  /*ef00*/  VIADD R8, R4, 0x40 ;  /* 0x0000004004087836 */ /* 0x000fd80000000000 */
[----:B0-----:R-:W-:Y:S02]  /*ef10*/  @!P2 IADD3 R2, P1, R31, R14, RZ ;  /* 0x0000000e1f02a210 */ /* 0x001fe40007f3e0ff */
[----:B------:R-:W0:Y:S02]  /*ef20*/  SHFL.IDX PT, R14, R0, 0x4, 0x181f ;  /* 0x00981f00000e7f89 */ /* 0x000e2400000e0000 */
[----:B-1----:R-:W-:Y:S02]  /*ef30*/  @!P2 IADD3.X R3, RZ, R7, RZ, P1, !PT ;  /* 0x00000007ff03a210 */ /* 0x002fe40000ffe4ff */
        /* <DEDUP_REMOVED lines=16> */
[----:B------:R-:W-:-:S13]  /*f040*/  ISETP.GE.AND P2, PT, R8, R5, PT ;  /* 0x000000050800720c */ /* 0x000fda0003f46270 */
[----:B0-----:R-:W-:Y:S02]  /*f050*/  @!P2 IADD3 R2, P1, R31, R14, RZ ;  /* 0x0000000e1f02a210 */ /* 0x001fe40007f3e0ff */
[----:B------:R0:W2:Y:S02]  /*f060*/  SHFL.IDX PT, R14, R0, 0x7, 0x181f ;  /* 0x00f81f00000e7f89 */ /* 0x0000a400000e0000 */
[----:B-1----:R-:W-:Y:S02]  /*f070*/  @!P2 IADD3.X R3, RZ, R7, RZ, P1, !PT ;  /* 0x00000007ff03a210 */ /* 0x002fe40000ffe4ff */
[----:B------:R0:W1:Y:S04]  /*f080*/  SHFL.IDX PT, R7, R6, 0x7, 0x181f ;  /* 0x00f81f0006077f89 */ /* 0x00006800000e0000 */
[----:B------:R0:W-:Y:S03]  /*f090*/  @!P2 LDGSTS.E.BYPASS.LTC128B.128 [R10+0x17400], desc[UR50][R2.64], !P0 ;  /* 0x17400000020aafae */ /* 0x0001e6000c101d72 */
.L_x_446:
[----:B------:R-:W-:-:S05]  /*f0a0*/  VIADD R4, R4, 0x70 ;  /* 0x0000007004047836 */ /* 0x000fca0000000000 */
[----:B------:R-:W-:-:S13]  /*f0b0*/  ISETP.GE.AND P1, PT, R4, R5, PT ;  /* 0x000000050400720c */ /* 0x000fda0003f26270 */
[----:B0-2---:R-:W-:-:S05]  /*f0c0*/  @!P1 IADD3 R2, P2, R31, R14, RZ ;  /* 0x0000000e1f029210 */ /* 0x005fca0007f5e0ff */
[----:B-1----:R-:W-:-:S05]  /*f0d0*/  @!P1 IMAD.X R3, RZ, RZ, R7, P2 ;  /* 0x000000ffff039224 */ /* 0x002fca00010e0607 */
[----:B------:R-:W-:Y:S01]  /*f0e0*/  @!PT LDS RZ, [RZ] ;  /* 0x00000000fffff984 */ /* 0x000fe20000000800 */
[----:B------:R-:W-:Y:S01]  /*f0f0*/  @!PT LDS RZ, [RZ] ;  /* 0x00000000fffff984 */ /* 0x000fe20000000800 */
[----:B------:R-:W-:Y:S01]  /*f100*/  @!PT LDS RZ, [RZ] ;  /* 0x00000000fffff984 */ /* 0x000fe20000000800 */
[----:B------:R0:W-:Y:S01]  /*f110*/  @!P1 LDGSTS.E.BYPASS.LTC128B.128 [R10+0x17c00], desc[UR50][R2.64], !P0 ;  /* 0x17c00000020a9fae */ /* 0x0001e2000c101d72 */
[----:B------:R-:W-:Y:S01]  /*f120*/  PLOP3.LUT P0, PT, PT, PT, PT, 0x80, 0x0 ;  /* 0x000000000000781c */ /* 0x000fe20003f0f070 */
[----:B------:R-:W-:-:S12]  /*f130*/  NOP ;  /* 0x0000000000007918 */ /* 0x000fd80000000000 */
.L_x_321:
[----:B------:R-:W-:Y:S02]  /*f140*/  PLOP3.LUT P1, PT, P1, P0, PT, 0xa2, 0x0 ;  /* 0x000000000000781c */ /* 0x000fe40000f21472 */
[----:B------:R-:W-:-:S08]  /*f150*/  @P0 R2UR P1, UR4, R22 ;  /* 0x00000000160402ca */ /* 0x000fd00000020000 */
[----:B------:R-:W-:-:S05]  /*f160*/  @P0 PLOP3.LUT P0, PT, P1, PT, PT, 0x80, 0x0 ;  /* 0x000000000000081c */ /* 0x000fca0000f0f070 */
[----:B------:R-:W-:Y:S01]  /*f170*/  @!P1 SYNCS.ARRIVE.TRANS64.RED.A0T1 RZ, [UR4+0x22800], RZ ;  /* 0x022800ffffff99a7 */ /* 0x000fe20008200404 */
[----:B------:R-:W-:Y:S07]  /*f180*/  @!P1 ARRIVES.LDGSTSBAR.64.TRANSCNT [UR4+0x22800] ;  /* 0x02280000ff0099b0 */ /* 0x000fee0008000a84 */
[----:B------:R-:W-:Y:S05]  /*f190*/  @P0 BRA.U.ANY `(.L_x_321) ;  /* 0xfffffffd00e80947 */ /* 0x000fea000393ffff */
[----:B0-----:R-:W2:Y:S02]  /*f1a0*/  LDL.LU R2, [R1+0x18] ;  /* 0x0000180001027983 */ /* 0x001ea40000300800 */
[----:B--2---:R-:W-:-:S05]  /*f1b0*/  VIADD R2, R2, 0x1 ;  /* 0x0000000102027836 */ /* 0x004fca0000000000 */
[----:B------:R0:W-:Y:S01]  /*f1c0*/  STL [R1+0x18], R2 ;  /* 0x0000180201007387 */ /* 0x0001e20000100800 */
[----:B------:R-:W-:-:S04]  /*f1d0*/  LEA.HI R0, R2, R2, RZ, 0x1 ;  /* 0x0000000202007211 */ /* 0x000fc800078f08ff */
[----:B------:R-:W-:-:S05]  /*f1e0*/  LOP3.LUT R0, R0, 0xfffffffe, RZ, 0xc0, !PT ;  /* 0xfffffffe00007812 */ /* 0x000fca00078ec0ff */
[----:B------:R-:W-:-:S05]  /*f1f0*/  IMAD.IADD R0, R2, 0x1, -R0 ;  /* 0x0000000102007824 */ /* 0x000fca00078e0a00 */
[----:B------:R-:W-:Y:S01]  /*f200*/  SHF.L.U32 R3, R0, 0x1f, RZ ;  /* 0x0000001f00037819 */ /* 0x000fe200000006ff */
[----:B------:R-:W-:Y:S01]  /*f210*/  NOP ;  /* 0x0000000000007918 */ /* 0x000fe20000000000 */
[----:B------:R0:W-:Y:S01]  /*f220*/  SYNCS.ARRIVE.TRANS64.A1T0 RZ, [R22+URZ+0x22800], RZ ;  /* 0x022800ff16ff79a7 */ /* 0x0001e2000810003f */
[----:B------:R-:W-:Y:S01]  /*f230*/  BSSY B0, `(.L_x_322) ;  /* 0x0000003000007945 */ /* 0x000fe20003800000 */
[----:B------:R-:W1:Y:S03]  /*f240*/  SYNCS.PHASECHK.TRANS64.TRYWAIT P0, [R22+URZ+0x22820], R3 ;  /* 0x02282003160075a7 */ /* 0x000e66000800017f */
[----:B01----:R-:W-:Y:S05]  /*f250*/  @!P0 BRA `(.L_x_323) ;  /* 0x0000005000a48947 */ /* 0x003fea0003800000 */
.L_x_447:
[----:B------:R-:W-:Y:S05]  /*f260*/  BSYNC B0 ;  /* 0x0000000000007941 */ /* 0x000fea0003800000 */
.L_x_322:
[----:B------:R-:W-:-:S06]  /*f270*/  UISETP.GE.AND UP0, UPT, UR42, 0xa1, UPT ;  /* 0x000000a12a00788c */ /* 0x000fcc000bf06270 */
[----:B------:R-:W-:-:S13]  /*f280*/  PLOP3.LUT P0, PT, PT, PT, UP0, 0x80, 0x0 ;  /* 0x000000000000781c */ /* 0x000fda0003f0f008 */
[----:B------:R-:W-:Y:S05]  /*f290*/  @!P0 BRA `(.L_x_324) ;  /* 0x00000018002c8947 */ /* 0x000fea0003800000 */
[----:B------:R-:W-:Y:S01]  /*f2a0*/  UIADD3 UR4, UR43, -0x2, URZ ;  /* 0xfffffffe2b047890 */ /* 0x000fe2000fffe03f */
[----:B------:R-:W-:Y:S01]  /*f2b0*/  IMAD.MOV.U32 R24, RZ, RZ, R35 ;  /* 0x000000ffff187224 */ /* 0x000fe200078e0023 */
[----:B------:R-:W-:-:S04]  /*f2c0*/  MOV R23, R32 ;  /* 0x0000002000177202 */ /* 0x000fc80000000f00 */
[----:B------:R-:W-:-:S07]  /*f2d0*/  IMAD.U32 R33, RZ, RZ, UR4 ;  /* 0x00000004ff217e24 */ /* 0x000fce000f8e00ff */
.L_x_344:
[----:B-1----:R-:W1:Y:S01]  /*f2e0*/  S2R R0, SR_TID.X ;  /* 0x0000000000007919 */ /* 0x002e620000002100 */
[----:B------:R-:W2:Y:S01]  /*f2f0*/  LDC R2, c[0x0][0x430] ;  /* 0x00010c00ff027b82 */ /* 0x000ea20000000800 */
[----:B------:R-:W-:Y:S05]  /*f300*/  YIELD ;  /* 0x0000000000007946 */ /* 0x000fea0003800000 */
[----:B------:R-:W3:Y:S01]  /*f310*/  S2R R7, SR_TID.X ;  /* 0x0000000000077919 */ /* 0x000ee20000002100 */
[----:B------:R-:W-:Y:S01]  /*f320*/  ULDC.64 UR4, c[0x0][0x428] ;  /* 0x00010a0000047ab9 */ /* 0x000fe20000000a00 */
[----:B--2---:R-:W-:Y:S02]  /*f330*/  ISETP.NE.AND P0, PT, R2, 0x1, PT ;  /* 0x000000010200780c */ /* 0x004fe40003f05270 */
[----:B-1----:R-:W-:Y:S01]  /*f340*/  LOP3.LUT R2, R0, 0x7f, RZ, 0xc0, !PT ;  /* 0x0000007f00027812 */ /* 0x002fe200078ec0ff */
[----:B------:R-:W-:-:S03]  /*f350*/  IMAD.MOV.U32 R0, RZ, RZ, 0xa0 ;  /* 0x000000a0ff007424 */ /* 0x000fc600078e00ff */
[----:B------:R-:W-:Y:S01]  /*f360*/  SHF.R.U32.HI R5, RZ, 0x3, R2 ;  /* 0x00000003ff057819 */ /* 0x000fe20000011602 */
[----:B------:R-:W-:-:S06]  /*f370*/  IMAD R9, R33, R0, UR39 ;  /* 0x0000002721097e24 */ /* 0x000fcc000f8e0200 */
[----:B0-----:R-:W0:Y:S01]  /*f380*/  @P0 LDC R3, c[0x0][0x434] ;  /* 0x00010d00ff030b82 */ /* 0x001e220000000800 */
[C---:B---3--:R-:W-:Y:S01]  /*f390*/  IMAD.SHL.U32 R8, R7.reuse, 0x10, RZ ;  /* 0x0000001007087824 */ /* 0x048fe200078e00ff */
[----:B------:R-:W-:-:S04]  /*f3a0*/  LOP3.LUT R2, R7, 0x7f, RZ, 0xc0, !PT ;  /* 0x0000007f07027812 */ /* 0x000fc800078ec0ff */
[----:B------:R-:W-:Y:S02]  /*f3b0*/  LOP3.LUT R8, R5, 0x70, R8, 0xf8, !PT ;  /* 0x0000007005087812 */ /* 0x000fe400078ef808 */
[----:B------:R-:W1:Y:S01]  /*f3c0*/  S2R R5, SR_TID.X ;  /* 0x0000000000057919 */ /* 0x000e620000002100 */
[----:B------:R-:W2:Y:S01]  /*f3d0*/  @P0 LDC R4, c[0x0][0x438] ;  /* 0x00010e00ff040b82 */ /* 0x000ea20000000800 */
[----:B------:R-:W-:Y:S01]  /*f3e0*/  SHF.R.U32.HI R7, RZ, 0x3, R2 ;  /* 0x00000003ff077819 */ /* 0x000fe20000011602 */
[----:B------:R-:W-:-:S05]  /*f3f0*/  IMAD.IADD R0, R8, 0x1, R9 ;  /* 0x0000000108007824 */ /* 0x000fca00078e0209 */
[----:B------:R-:W-:Y:S01]  /*f400*/  MOV R10, R0 ;  /* 0x00000000000a7202 */ /* 0x000fe20000000f00 */
[----:B------:R-:W3:Y:S01]  /*f410*/  @P0 LDC R6, c[0x0][0x434] ;  /* 0x00010d00ff060b82 */ /* 0x000ee20000000800 */
[----:B0-----:R-:W-:-:S07]  /*f420*/  @P0 IMAD.HI.U32 R3, R0, R3, RZ ;  /* 0x0000000300030227 */ /* 0x001fce00078e00ff */
[----:B------:R-:W0:Y:S01]  /*f430*/  @P0 LDC R2, c[0x0][0x438] ;  /* 0x00010e00ff020b82 */ /* 0x000e220000000800 */
[----:B--2---:R-:W-:-:S05]  /*f440*/  @P0 SHF.R.U32.HI R10, RZ, R4, R3 ;  /* 0x00000004ff0a0219 */ /* 0x004fca0000011603 */
[----:B------:R-:W-:Y:S02]  /*f450*/  IMAD.MOV.U32 R4, RZ, RZ, R10 ;  /* 0x000000ffff047224 */ /* 0x000fe400078e000a */
[----:B-1----:R-:W-:-:S05]  /*f460*/  IMAD.SHL.U32 R5, R5, 0x10, RZ ;  /* 0x0000001005057824 */ /* 0x002fca00078e00ff */
[----:B------:R-:W-:-:S04]  /*f470*/  LOP3.LUT R5, R7, 0x70, R5, 0xf8, !PT ;  /* 0x0000007007057812 */ /* 0x000fc800078ef805 */
[----:B------:R-:W-:-:S04]  /*f480*/  LOP3.LUT R5, R5, 0x80, RZ, 0xfc, !PT ;  /* 0x0000008005057812 */ /* 0x000fc800078efcff */
[C---:B------:R-:W-:Y:S01]  /*f490*/  ISETP.GT.U32.AND P1, PT, R5.reuse, 0x9f, PT ;  /* 0x0000009f0500780c */ /* 0x040fe20003f24070 */
[----:B------:R-:W-:Y:S01]  /*f4a0*/  IMAD.IADD R9, R5, 0x1, R9 ;  /* 0x0000000105097824 */ /* 0x000fe200078e0209 */
[----:B------:R-:W-:-:S03]  /*f4b0*/  SHF.R.S32.HI R5, RZ, 0x1f, R10 ;  /* 0x0000001fff057819 */ /* 0x000fc6000001140a */
[----:B---3--:R-:W-:-:S04]  /*f4c0*/  @P0 IMAD.HI.U32 R3, R9, R6, RZ ;  /* 0x0000000609030227 */ /* 0x008fc800078e00ff */
[----:B------:R-:W-:Y:S01]  /*f4d0*/  IMAD.MOV.U32 R11, RZ, RZ, R9 ;  /* 0x000000ffff0b7224 */ /* 0x000fe200078e0009 */
[----:B0-----:R-:W-:Y:S01]  /*f4e0*/  @P0 SHF.R.U32.HI R11, RZ, R2, R3 ;  /* 0x00000002ff0b0219 */ /* 0x001fe20000011603 */
[----:B------:R-:W-:Y:S02]  /*f4f0*/  IMAD R3, R37, UR4, RZ ;  /* 0x0000000425037c24 */ /* 0x000fe4000f8e02ff */
[----:B------:R-:W-:-:S04]  /*f500*/  IMAD.WIDE.U32 R4, R34, UR4, R4 ;  /* 0x0000000422047c25 */ /* 0x000fc8000f8e0004 */
[----:B------:R-:W-:Y:S01]  /*f510*/  IMAD R8, R34, UR5, R3 ;  /* 0x0000000522087c24 */ /* 0x000fe2000f8e0203 */
[--C-:B------:R-:W-:Y:S01]  /*f520*/  @!P1 SHF.R.S32.HI R3, RZ, 0x1f, R11.reuse ;  /* 0x0000001fff039819 */ /* 0x100fe2000001140b */
[----:B------:R-:W-:Y:S02]  /*f530*/  @!P1 IMAD.MOV.U32 R2, RZ, RZ, R11 ;  /* 0x000000ffff029224 */ /* 0x000fe400078e000b */
[----:B------:R-:W-:Y:S02]  /*f540*/  IMAD.IADD R5, R8, 0x1, R5 ;  /* 0x0000000108057824 */ /* 0x000fe400078e0205 */
[----:B------:R-:W-:Y:S01]  /*f550*/  @!P1 IMAD.WIDE.U32 R2, R34, UR4, R2 ;  /* 0x0000000422029c25 */ /* 0x000fe2000f8e0002 */
[----:B------:R-:W-:Y:S02]  /*f560*/  ULDC.64 UR4, c[0x0][0x418] ;  /* 0x0001060000047ab9 */ /* 0x000fe40000000a00 */
[----:B------:R-:W-:Y:S02]  /*f570*/  LEA R6, P0, R4, UR4, 0x2 ;  /* 0x0000000404067c11 */ /* 0x000fe4000f8010ff */
[----:B------:R-:W-:-:S02]  /*f580*/  @!P1 IADD3 R8, R8, R3, RZ ;  /* 0x0000000308089210 */ /* 0x000fc40007ffe0ff */
[----:B------:R-:W-:Y:S02]  /*f590*/  LEA.HI.X R7, R4, UR5, R5, 0x2, P0 ;  /* 0x0000000504077c11 */ /* 0x000fe400080f1405 */
[C---:B------:R-:W-:Y:S01]  /*f5a0*/  @!P1 LEA R4, P0, R2.reuse, UR4, 0x2 ;  /* 0x0000000402049c11 */ /* 0x040fe2000f8010ff */
[----:B------:R-:W-:Y:S01]  /*f5b0*/  IMAD.U32 R12, RZ, RZ, UR46 ;  /* 0x0000002eff0c7e24 */ /* 0x000fe2000f8e00ff */
[----:B------:R-:W-:Y:S02]  /*f5c0*/  ULDC UR4, c[0x0][0x430] ;  /* 0x00010c0000047ab9 */ /* 0x000fe40000000800 */
[----:B------:R-:W-:Y:S02]  /*f5d0*/  @!P1 LEA.HI.X R5, R2, UR5, R8, 0x2, P0 ;  /* 0x0000000502059c11 */ /* 0x000fe400080f1408 */
[----:B------:R0:W2:Y:S01]  /*f5e0*/  LDG.E R8, desc[UR50][R6.64] ;  /* 0x0000003206087981 */ /* 0x0000a2000c1e1900 */
[----:B------:R-:W-:Y:S01]  /*f5f0*/  ISETP.NE.AND P2, PT, R12, 0x3, PT ;  /* 0x000000030c00780c */ /* 0x000fe20003f45270 */
[----:B------:R-:W-:-:S02]  /*f600*/  VIADD R32, R23, 0x1 ;  /* 0x0000000117207836 */ /* 0x000fc40000000000 */
[----:B------:R-:W-:Y:S02]  /*f610*/  IMAD.MOV R3, RZ, RZ, -R10 ;  /* 0x000000ffff037224 */ /* 0x000fe400078e0a0a */
[----:B------:R-:W-:Y:S01]  /*f620*/  IMAD.MOV R2, RZ, RZ, -R11 ;  /* 0x000000ffff027224 */ /* 0x000fe200078e0a0b */
[----:B------:R-:W-:Y:S01]  /*f630*/  ISETP.NE.AND P0, PT, R32, 0x2, PT ;  /* 0x000000022000780c */ /* 0x000fe20003f05270 */
[----:B0-----:R-:W-:-:S03]  /*f640*/  IMAD.MOV.U32 R7, RZ, RZ, RZ ;  /* 0x000000ffff077224 */ /* 0x001fc600078e00ff */
[----:B------:R-:W-:Y:S01]  /*f650*/  SEL R35, RZ, 0x1, P0 ;  /* 0x00000001ff237807 */ /* 0x000fe20000000000 */
[----:B------:R-:W-:Y:S02]  /*f660*/  IMAD R9, R2, UR4, R9 ;  /* 0x0000000402097c24 */ /* 0x000fe4000f8e0209 */
[----:B------:R0:W5:Y:S01]  /*f670*/  @!P1 LDG.E R7, desc[UR50][R4.64] ;  /* 0x0000003204079981 */ /* 0x000162000c1e1900 */
[C---:B------:R-:W-:Y:S02]  /*f680*/  ISETP.GT.AND P1, PT, R33.reuse, RZ, PT ;  /* 0x000000ff2100720c */ /* 0x040fe40003f24270 */
[----:B------:R-:W-:Y:S02]  /*f690*/  SEL R32, R32, RZ, P0 ;  /* 0x000000ff20207207 */ /* 0x000fe40000000000 */
[----:B------:R-:W-:Y:S02]  /*f6a0*/  IADD3 R33, R33, -0x1, RZ ;  /* 0xffffffff21217810 */ /* 0x000fe40007ffe0ff */
[----:B------:R-:W-:Y:S01]  /*f6b0*/  LOP3.LUT R35, R24, R35, RZ, 0x3c, !PT ;  /* 0x0000002318237212 */ /* 0x000fe200078e3cff */
[----:B0-----:R-:W-:Y:S01]  /*f6c0*/  IMAD R4, R3, UR4, R0 ;  /* 0x0000000403047c24 */ /* 0x001fe2000f8e0200 */
[----:B--2---:R-:W-:Y:S01]  /*f6d0*/  SHF.R.S32.HI R28, RZ, 0x1f, R8 ;  /* 0x0000001fff1c7819 */ /* 0x004fe20000011408 */
[----:B------:R-:W-:Y:S06]  /*f6e0*/  @!P2 BRA `(.L_x_325) ;  /* 0x000000000004a947 */ /* 0x000fec0003800000 */
[----:B------:R-:W-:Y:S01]  /*f6f0*/  BPT.TRAP 0x1 ;  /* 0x000000040000795c */ /* 0x000fe20000300000 */
.L_x_325:
[----:B------:R-:W-:Y:S01]  /*f700*/  IMAD R0, R32, 0x8, R22 ;  /* 0x0000000820007824 */ /* 0x000fe200078e0216 */
[----:B------:R-:W-:Y:S01]  /*f710*/  SHF.L.U32 R29, R35, 0x1f, RZ ;  /* 0x0000001f231d7819 */ /* 0x000fe200000006ff */
[----:B------:R-:W-:Y:S01]  /*f720*/  BSSY B0, `(.L_x_326) ;  /* 0x0000004000007945 */ /* 0x000fe20003800000 */
[----:B------:R-:W-:Y:S02]  /*f730*/  SHF.R.S32.HI R27, RZ, 0x1f, R4 ;  /* 0x0000001fff1b7819 */ /* 0x000fe40000011404 */
[----:B------:R-:W0:Y:S02]  /*f740*/  SYNCS.PHASECHK.TRANS64.TRYWAIT P0, [R0+URZ+0x22880], R29 ;  /* 0x0228801d000075a7 */ /* 0x000e24000800017f */
[----:B0-----:R-:W-:Y:S05]  /*f750*/  @!P0 BRA `(.L_x_327) ;  /* 0x0000004c00788947 */ /* 0x001fea0003800000 */
.L_x_448:
[----:B------:R-:W-:Y:S05]  /*f760*/  BSYNC B0 ;  /* 0x0000000000007941 */ /* 0x000fea0003800000 */
.L_x_326:
[----:B------:R-:W2:Y:S01]  /*f770*/  LDL R6, [R1+0x4] ;  /* 0x0000040001067983 */ /* 0x000ea20000100800 */
[----:B------:R-:W-:Y:S01]  /*f780*/  ULDC.64 UR4, c[0x0][0x328] ;  /* 0x0000ca0000047ab9 */ /* 0x000fe20000000a00 */
[----:B------:R-:W-:Y:S01]  /*f790*/  ULDC.64 UR6, c[0x0][0x338] ;  /* 0x0000ce0000067ab9 */ /* 0x000fe20000000a00 */
[----:B------:R-:W-:Y:S01]  /*f7a0*/  IMAD R5, R27, UR4, RZ ;  /* 0x000000041b057c24 */ /* 0x000fe2000f8e02ff */
[----:B------:R-:W-:Y:S01]  /*f7b0*/  ULDC.64 UR8, c[0x0][0x330] ;  /* 0x0000cc0000087ab9 */ /* 0x000fe20000000a00 */
[C---:B------:R-:W-:Y:S01]  /*f7c0*/  IMAD.WIDE.U32 R2, R4.reuse, UR4, RZ ;  /* 0x0000000404027c25 */ /* 0x040fe2000f8e00ff */
[----:B------:R-:W-:Y:S01]  /*f7d0*/  SHF.R.S32.HI R26, RZ, 0x1f, R9 ;  /* 0x0000001fff1a7819 */ /* 0x000fe20000011409 */
[----:B------:R-:W-:Y:S01]  /*f7e0*/  ULDC.64 UR10, c[0x0][0x318] ;  /* 0x0000c600000a7ab9 */ /* 0x000fe20000000a00 */
[----:B-----5:R-:W-:Y:S01]  /*f7f0*/  SHF.R.S32.HI R25, RZ, 0x1f, R7 ;  /* 0x0000001fff197819 */ /* 0x020fe20000011407 */
[----:B------:R-:W-:Y:S01]  /*f800*/  IMAD R5, R4, UR5, R5 ;  /* 0x0000000504057c24 */ /* 0x000fe2000f8e0205 */
[----:B------:R-:W1:Y:S01]  /*f810*/  LDC R11, c[0x0][0x2f4] ;  /* 0x0000bd00ff0b7b82 */ /* 0x000e620000000800 */
[----:B------:R-:W-:-:S02]  /*f820*/  IMAD R10, R36, UR8, RZ ;  /* 0x00000008240a7c24 */ /* 0x000fc4000f8e02ff */
[----:B------:R-:W-:Y:S02]  /*f830*/  IMAD.IADD R3, R3, 0x1, R5 ;  /* 0x0000000103037824 */ /* 0x000fe400078e0205 */
[----:B------:R-:W-:Y:S02]  /*f840*/  IMAD R5, R28, UR6, RZ ;  /* 0x000000061c057c24 */ /* 0x000fe4000f8e02ff */
[----:B------:R-:W-:-:S04]  /*f850*/  IMAD.WIDE.U32 R2, R8, UR6, R2 ;  /* 0x0000000608027c25 */ /* 0x000fc8000f8e0002 */
[----:B------:R-:W-:Y:S02]  /*f860*/  IMAD R5, R8, UR7, R5 ;  /* 0x0000000708057c24 */ /* 0x000fe4000f8e0205 */
[----:B------:R-:W-:Y:S02]  /*f870*/  IMAD R10, R18, UR9, R10 ;  /* 0x00000009120a7c24 */ /* 0x000fe4000f8e020a */
[----:B------:R-:W-:Y:S02]  /*f880*/  IMAD.IADD R3, R3, 0x1, R5 ;  /* 0x0000000103037824 */ /* 0x000fe400078e0205 */
[----:B------:R-:W-:Y:S02]  /*f890*/  IMAD R5, R26, UR4, RZ ;  /* 0x000000041a057c24 */ /* 0x000fe4000f8e02ff */
[----:B------:R-:W-:-:S04]  /*f8a0*/  IMAD.WIDE.U32 R2, R18, UR8, R2 ;  /* 0x0000000812027c25 */ /* 0x000fc8000f8e0002 */
[----:B------:R-:W-:Y:S01]  /*f8b0*/  IMAD R5, R9, UR5, R5 ;  /* 0x0000000509057c24 */ /* 0x000fe2000f8e0205 */
[----:B------:R-:W-:Y:S02]  /*f8c0*/  IADD3 R17, P0, R2, UR10, RZ ;  /* 0x0000000a02117c10 */ /* 0x000fe4000ff1e0ff */
[----:B-1----:R-:W-:Y:S02]  /*f8d0*/  ISETP.GE.AND P2, PT, R31, R11, PT ;  /* 0x0000000b1f00720c */ /* 0x002fe40003f46270 */
        /* <DEDUP_REMOVED lines=11> */
[----:B--2---:R-:W-:Y:S01]  /*f990*/  IMAD R6, R32, 0x5000, R6 ;  /* 0x0000500020067824 */ /* 0x004fe200078e0206 */
[----:B------:R-:W-:Y:S07]  /*f9a0*/  BRA.DIV UR4, `(.L_x_328) ;  /* 0x0000004a04f87947 */ /* 0x000fee000b800000 */
[----:B------:R-:W1:Y:S01]  /*f9b0*/  SHFL.IDX PT, R2, R17, RZ, 0x181f ;  /* 0x00181fff11027589 */ /* 0x000e6200000e0000 */
[----:B------:R-:W-:-:S03]  /*f9c0*/  IMAD.IADD R6, R22, 0x1, R6 ;  /* 0x0000000116067824 */ /* 0x000fc600078e0206 */
[----:B------:R-:W2:Y:S04]  /*f9d0*/  SHFL.IDX PT, R3, R19, RZ, 0x181f ;  /* 0x00181fff13037589 */ /* 0x000ea800000e0000 */
[----:B------:R-:W3:Y:S04]  /*f9e0*/  SHFL.IDX PT, R12, R17, 0x1, 0x181f ;  /* 0x00381f00110c7f89 */ /* 0x000ee800000e0000 */
[----:B------:R-:W4:Y:S04]  /*f9f0*/  SHFL.IDX PT, R21, R19, 0x1, 0x181f ;  /* 0x00381f0013157f89 */ /* 0x000f2800000e0000 */
[----:B------:R-:W5:Y:S04]  /*fa00*/  SHFL.IDX PT, R11, R17, 0x2, 0x181f ;  /* 0x00581f00110b7f89 */ /* 0x000f6800000e0000 */
[----:B------:R-:W0:Y:S01]  /*fa10*/  SHFL.IDX PT, R20, R19, 0x2, 0x181f ;  /* 0x00581f0013147f89 */ /* 0x000e2200000e0000 */
[----:B-1----:R-:W-:-:S04]  /*fa20*/  IADD3 R2, P0, R31, R2, RZ ;  /* 0x000000021f027210 */ /* 0x002fc80007f1e0ff */
[----:B--2---:R-:W-:-:S05]  /*fa30*/  IADD3.X R3, RZ, R3, RZ, P0, !PT ;  /* 0x00000003ff037210 */ /* 0x004fca00007fe4ff */
[----:B------:R3:W-:Y:S02]  /*fa40*/  LDGSTS.E.BYPASS.LTC128B.128 [R6+0xa400], desc[UR50][R2.64], !P2 ;  /* 0x0a40000002067fae */ /* 0x0007e4000d101d72 */
[----:B---3--:R-:W-:Y:S02]  /*fa50*/  IADD3 R2, P0, R31, R12, RZ ;  /* 0x0000000c1f027210 */ /* 0x008fe40007f1e0ff */
[----:B------:R-:W-:Y:S03]  /*fa60*/  SHFL.IDX PT, R12, R5, RZ, 0x181f ;  /* 0x00181fff050c7589 */ /* 0x000fe600000e0000 */
[----:B----4-:R-:W-:-:S05]  /*fa70*/  IMAD.X R3, RZ, RZ, R21, P0 ;  /* 0x000000ffff037224 */ /* 0x010fca00000e0615 */
[----:B------:R5:W-:Y:S02]  /*fa80*/  LDGSTS.E.BYPASS.LTC128B.128 [R6+0xac00], desc[UR50][R2.64], !P2 ;  /* 0x0ac0000002067fae */ /* 0x000be4000d101d72 */
[----:B-----5:R-:W-:Y:S02]  /*fa90*/  IADD3 R2, P0, R31, R11, RZ ;  /* 0x0000000b1f027210 */ /* 0x020fe40007f1e0ff */
[----:B------:R-:W-:Y:S03]  /*faa0*/  SHFL.IDX PT, R11, R17, 0x7, 0x181f ;  /* 0x00f81f00110b7f89 */ /* 0x000fe600000e0000 */
[----:B0-----:R-:W-:-:S05]  /*fab0*/  IMAD.X R3, RZ, RZ, R20, P0 ;  /* 0x000000ffff037224 */ /* 0x001fca00000e0614 */
[----:B------:R0:W-:Y:S04]  /*fac0*/  LDGSTS.E.BYPASS.LTC128B.128 [R6+0xb400], desc[UR50][R2.64], !P2 ;  /* 0x0b40000002067fae */ /* 0x0001e8000d101d72 */
[----:B0-----:R-:W0:Y:S04]  /*fad0*/  SHFL.IDX PT, R2, R17, 0x3, 0x181f ;  /* 0x00781f0011027f89 */ /* 0x001e2800000e0000 */
[----:B------:R-:W1:Y:S01]  /*fae0*/  SHFL.IDX PT, R3, R19, 0x3, 0x181f ;  /* 0x00781f0013037f89 */ /* 0x000e6200000e0000 */
[----:B0-----:R-:W-:-:S05]  /*faf0*/  IADD3 R2, P0, R31, R2, RZ ;  /* 0x000000021f027210 */ /* 0x001fca0007f1e0ff */
[----:B-1----:R-:W-:-:S05]  /*fb00*/  IMAD.X R3, RZ, RZ, R3, P0 ;  /* 0x000000ffff037224 */ /* 0x002fca00000e0603 */
        /* <DEDUP_REMOVED lines=8> */
[----:B0-----:R-:W-:-:S04]  /*fb90*/  IADD3 R2, P0, R31, R2, RZ ;  /* 0x000000021f027210 */ /* 0x001fc80007f1e0ff */
[----:B-1----:R-:W-:-:S05]  /*fba0*/  IADD3.X R3, RZ, R3, RZ, P0, !PT ;  /* 0x00000003ff037210 */ /* 0x002fca00007fe4ff */
[----:B------:R0:W-:Y:S04]  /*fbb0*/  LDGSTS.E.BYPASS.LTC128B.128 [R6+0xcc00], desc[UR50][R2.64], !P2 ;  /* 0x0cc0000002067fae */ /* 0x0001e8000d101d72 */
[----:B0-----:R-:W0:Y:S04]  /*fbc0*/  SHFL.IDX PT, R2, R17, 0x6, 0x181f ;  /* 0x00d81f0011027f89 */ /* 0x001e2800000e0000 */
[----:B------:R-:W1:Y:S04]  /*fbd0*/  SHFL.IDX PT, R3, R19, 0x6, 0x181f ;  /* 0x00d81f0013037f89 */ /* 0x000e6800000e0000 */
[----:B------:R-:W2:Y:S04]  /*fbe0*/  SHFL.IDX PT, R19, R19, 0x7, 0x181f ;  /* 0x00f81f0013137f89 */ /* 0x000ea800000e0000 */
[----:B------:R-:W3:Y:S04]  /*fbf0*/  SHFL.IDX PT, R17, R10, RZ, 0x181f ;  /* 0x00181fff0a117589 */ /* 0x000ee800000e0000 */
[----:B------:R-:W4:Y:S01]  /*fc00*/  SHFL.IDX PT, R10, R10, 0x1, 0x181f ;  /* 0x00381f000a0a7f89 */ /* 0x000f2200000e0000 */
[----:B0-----:R-:W-:-:S05]  /*fc10*/  IADD3 R2, P0, R31, R2, RZ ;  /* 0x000000021f027210 */ /* 0x001fca0007f1e0ff */
[----:B-1----:R-:W-:-:S05]  /*fc20*/  IMAD.X R3, RZ, RZ, R3, P0 ;  /* 0x000000ffff037224 */ /* 0x002fca00000e0603 */
[----:B------:R0:W-:Y:S02]  /*fc30*/  LDGSTS.E.BYPASS.LTC128B.128 [R6+0xd400], desc[UR50][R2.64], !P2 ;  /* 0x0d40000002067fae */ /* 0x0001e4000d101d72 */
[----:B0-----:R-:W-:-:S05]  /*fc40*/  IADD3 R2, P0, R31, R11, RZ ;  /* 0x0000000b1f027210 */ /* 0x001fca0007f1e0ff */
[----:B--2---:R-:W-:-:S05]  /*fc50*/  IMAD.X R3, RZ, RZ, R19, P0 ;  /* 0x000000ffff037224 */ /* 0x004fca00000e0613 */
[----:B------:R0:W-:Y:S02]  /*fc60*/  LDGSTS.E.BYPASS.LTC128B.128 [R6+0xdc00], desc[UR50][R2.64], !P2 ;  /* 0x0dc0000002067fae */ /* 0x0001e4000d101d72 */
[----:B0-----:R-:W-:-:S05]  /*fc70*/  IADD3 R2, P0, R31, R12, RZ ;  /* 0x0000000c1f027210 */ /* 0x001fca0007f1e0ff */
[----:B---3--:R-:W-:-:S05]  /*fc80*/  IMAD.X R3, RZ, RZ, R17, P0 ;  /* 0x000000ffff037224 */ /* 0x008fca00000e0611 */
[----:B------:R0:W-:Y:S04]  /*fc90*/  LDGSTS.E.BYPASS.LTC128B.128 [R6+0xe400], desc[UR50][R2.64], !P2 ;  /* 0x0e40000002067fae */ /* 0x0001e8000d101d72 */
[----:B0---4-:R0:W1:Y:S02]  /*fca0*/  SHFL.IDX PT, R2, R5, 0x1, 0x181f ;  /* 0x00381f0005027f89 */ /* 0x01106400000e0000 */
.L_x_470:
        /* <DEDUP_REMOVED lines=8> */
.L_x_329:
        /* <DEDUP_REMOVED lines=11> */
.L_x_330:
[----:B------:R1:W-:Y:S01]  /*fde0*/  SYNCS.ARRIVE.TRANS64.A1T0 RZ, [R0+URZ+0x22870], RZ ;  /* 0x022870ff00ff79a7 */ /* 0x0003e2000810003f */
[----:B------:R-:W-:Y:S05]  /*fdf0*/  @!P3 BRA `(.L_x_331) ;  /* 0x000000000004b947 */ /* 0x000fea0003800000 */
[----:B------:R-:W-:Y:S01]  /*fe00*/  BPT.TRAP 0x1 ;  /* 0x000000040000795c */ /* 0x000fe20000300000 */
.L_x_331:
[----:B------:R-:W2:Y:S01]  /*fe10*/  SYNCS.PHASECHK.TRANS64.TRYWAIT P0, [R0+URZ+0x22840], R29 ;  /* 0x0228401d000075a7 */ /* 0x000ea2000800017f */
[----:B------:R-:W-:Y:S04]  /*fe20*/  BSSY B0, `(.L_x_332) ;  /* 0x0000002000007945 */ /* 0x000fe80003800000 */
[----:B--2---:R-:W-:Y:S05]  /*fe30*/  @!P0 BRA `(.L_x_333) ;  /* 0x0000005000908947 */ /* 0x004fea0003800000 */
.L_x_471:
[----:B------:R-:W-:Y:S05]  /*fe40*/  BSYNC B0 ;  /* 0x0000000000007941 */ /* 0x000fea0003800000 */
.L_x_332:
[----:B------:R-:W-:Y:S01]  /*fe50*/  ULDC.64 UR4, c[0x0][0x300] ;  /* 0x0000c00000047ab9 */ /* 0x000fe20000000a00 */
[----:B------:R-:W-:Y:S01]  /*fe60*/  ULDC.64 UR6, c[0x0][0x310] ;  /* 0x0000c40000067ab9 */ /* 0x000fe20000000a00 */
[----:B0-----:R-:W-:Y:S01]  /*fe70*/  IMAD R5, R27, UR4, RZ ;  /* 0x000000041b057c24 */ /* 0x001fe2000f8e02ff */
[----:B------:R-:W0:Y:S01]  /*fe80*/  LDC R10, c[0x0][0x2f4] ;  /* 0x0000bd00ff0a7b82 */ /* 0x000e220000000800 */
[----:B------:R-:W-:-:S04]  /*fe90*/  IMAD.WIDE.U32 R2, R4, UR4, RZ ;  /* 0x0000000404027c25 */ /* 0x000fc8000f8e00ff */
[----:B------:R-:W-:Y:S02]  /*fea0*/  IMAD R5, R4, UR5, R5 ;  /* 0x0000000504057c24 */ /* 0x000fe4000f8e0205 */
[----:B------:R-:W-:Y:S02]  /*feb0*/  IMAD R28, R28, UR6, RZ ;  /* 0x000000061c1c7c24 */ /* 0x000fe4000f8e02ff */
[----:B------:R-:W-:Y:S01]  /*fec0*/  IMAD R26, R26, UR4, RZ ;  /* 0x000000041a1a7c24 */ /* 0x000fe2000f8e02ff */
[----:B------:R-:W-:Y:S01]  /*fed0*/  IADD3 R3, R3, R5, RZ ;  /* 0x0000000503037210 */ /* 0x000fe20007ffe0ff */
[C---:B------:R-:W-:Y:S02]  /*fee0*/  IMAD R28, R8.reuse, UR7, R28 ;  /* 0x00000007081c7c24 */ /* 0x040fe4000f8e021c */
[----:B------:R-:W-:Y:S02]  /*fef0*/  IMAD R26, R9, UR5, R26 ;  /* 0x00000005091a7c24 */ /* 0x000fe4000f8e021a */
[----:B------:R-:W-:-:S04]  /*ff00*/  IMAD.WIDE.U32 R2, R8, UR6, R2 ;  /* 0x0000000608027c25 */ /* 0x000fc8000f8e0002 */
[----:B------:R-:W-:Y:S02]  /*ff10*/  IMAD.IADD R5, R3, 0x1, R28 ;  /* 0x0000000103057824 */ /* 0x000fe400078e021c */
[----:B------:R-:W-:Y:S02]  /*ff20*/  IMAD.MOV.U32 R4, RZ, RZ, R2 ;  /* 0x000000ffff047224 */ /* 0x000fe400078e0002 */
[----:B------:R-:W-:Y:S01]  /*ff30*/  IMAD.WIDE.U32 R2, R9, UR4, RZ ;  /* 0x0000000409027c25 */ /* 0x000fe2000f8e00ff */
[----:B------:R-:W-:Y:S01]  /*ff40*/  ULDC.64 UR4, c[0x0][0x308] ;  /* 0x0000c20000047ab9 */ /* 0x000fe20000000a00 */
[----:B0-----:R-:W-:Y:S02]  /*ff50*/  ISETP.GE.AND P2, PT, R31, R10, PT ;  /* 0x0000000a1f00720c */ /* 0x001fe40003f46270 */
[----:B------:R-:W-:Y:S02]  /*ff60*/  IMAD.IADD R3, R3, 0x1, R26 ;  /* 0x0000000103037824 */ /* 0x000fe400078e021a */
[----:B------:R-:W-:-:S02]  /*ff70*/  IMAD R25, R25, UR6, RZ ;  /* 0x0000000619197c24 */ /* 0x000fc4000f8e02ff */
[----:B------:R-:W-:-:S04]  /*ff80*/  IMAD.WIDE.U32 R2, R7, UR6, R2 ;  /* 0x0000000607027c25 */ /* 0x000fc8000f8e0002 */
[----:B------:R-:W-:Y:S01]  /*ff90*/  IMAD R25, R7, UR7, R25 ;  /* 0x0000000707197c24 */ /* 0x000fe2000f8e0219 */
[----:B------:R-:W-:Y:S01]  /*ffa0*/  ULDC.64 UR6, c[0x0][0x2e8] ;  /* 0x0000ba0000067ab9 */ /* 0x000fe20000000a00 */
[----:B------:R-:W-:-:S04]  /*ffb0*/  IMAD.WIDE.U32 R4, R18, UR4, R4 ;  /* 0x0000000412047c25 */ /* 0x000fc8000f8e0004 */
[----:B------:R-:W-:Y:S01]  /*ffc0*/  IMAD R7, R36, UR4, RZ ;  /* 0x0000000424077c24 */ /* 0x000fe2000f8e02ff */
[----:B------:R-:W-:Y:S01]  /*ffd0*/  IADD3 R9, P0, R4, UR6, RZ ;  /* 0x0000000604097c10 */ /* 0x000fe2000ff1e0ff */
[----:B------:R-:W-:Y:S02]  /*ffe0*/  IMAD.IADD R3, R3, 0x1, R25 ;  /* 0x0000000103037824 */ /* 0x000fe400078e0219 */
[C---:B------:R-:W-:Y:S02]  /*fff0*/  IMAD R8, R18.reuse, UR5, R7 ;  /* 0x0000000512087c24 */ /* 0x040fe4000f8e0207 */
[----:B------:R-:W-:Y:S01]  /*10000*/  IMAD.WIDE.U32 R2, R18, UR4, R2 ;  /* 0x0000000412027c25 */ /* 0x000fe2000f8e0002 */
[----:B------:R-:W-:Y:S02]  /*10010*/  UMOV UR4, 0xffffffff ;  /* 0xffffffff00047882 */ /* 0x000fe40000000000 */
[----:B------:R-:W-:Y:S02]  /*10020*/  IADD3.X R4, R8, UR7, R5, P0, !PT ;  /* 0x0000000708047c10 */ /* 0x000fe400087fe405 */
[----:B------:R-:W-:-:S04]  /*10030*/  IADD3 R7, P0, R2, UR6, RZ ;  /* 0x0000000602077c10 */ /* 0x000fc8000ff1e0ff */
[----:B------:R-:W-:Y:S01]  /*10040*/  IADD3.X R8, R8, UR7, R3, P0, !PT ;  /* 0x0000000708087c10 */ /* 0x000fe200087fe403 */
[----:B------:R-:W-:Y:S08]  /*10050*/  BRA.DIV UR4, `(.L_x_334) ;  /* 0x00000052041c7947 */ /* 0x000ff0000b800000 */
[----:B------:R-:W0:Y:S04]  /*10060*/  SHFL.IDX PT, R2, R9, RZ, 0x181f ;  /* 0x00181fff09027589 */ /* 0x000e2800000e0000 */
[----:B------:R-:W3:Y:S04]  /*10070*/  SHFL.IDX PT, R3, R4, RZ, 0x181f ;  /* 0x00181fff04037589 */ /* 0x000ee800000e0000 */
[----:B------:R-:W4:Y:S04]  /*10080*/  SHFL.IDX PT, R12, R9, 0x1, 0x181f ;  /* 0x00381f00090c7f89 */ /* 0x000f2800000e0000 */
[----:B------:R-:W5:Y:S04]  /*10090*/  SHFL.IDX PT, R10, R4, 0x1, 0x181f ;  /* 0x00381f00040a7f89 */ /* 0x000f6800000e0000 */
[----:B------:R-:W1:Y:S04]  /*100a0*/  SHFL.IDX PT, R11, R9, 0x2, 0x181f ;  /* 0x00581f00090b7f89 */ /* 0x000e6800000e0000 */
[----:B------:R-:W2:Y:S01]  /*100b0*/  SHFL.IDX PT, R5, R4, 0x2, 0x181f ;  /* 0x00581f0004057f89 */ /* 0x000ea200000e0000 */
[----:B0-----:R-:W-:-:S03]  /*100c0*/  IADD3 R2, P0, R31, R2, RZ ;  /* 0x000000021f027210 */ /* 0x001fc60007f1e0ff */
[----:B------:R-:W0:Y:S02]  /*100d0*/  SHFL.IDX PT, R14, R9, 0x3, 0x181f ;  /* 0x00781f00090e7f89 */ /* 0x000e2400000e0000 */
[----:B---3--:R-:W-:-:S05]  /*100e0*/  IMAD.X R3, RZ, RZ, R3, P0 ;  /* 0x000000ffff037224 */ /* 0x008fca00000e0603 */
[----:B------:R4:W-:Y:S02]  /*100f0*/  LDGSTS.E.BYPASS.LTC128B.128 [R6+0x18400], desc[UR50][R2.64], !P2 ;  /* 0x1840000002067fae */ /* 0x0009e4000d101d72 */
[----:B----4-:R-:W-:-:S04]  /*10100*/  IADD3 R2, P0, R31, R12, RZ ;  /* 0x0000000c1f027210 */ /* 0x010fc80007f1e0ff */
[----:B-----5:R-:W-:Y:S02]  /*10110*/  IADD3.X R3, RZ, R10, RZ, P0, !PT ;  /* 0x0000000aff037210 */ /* 0x020fe400007fe4ff */
[----:B------:R-:W-:Y:S04]  /*10120*/  SHFL.IDX PT, R10, R4, 0x7, 0x181f ;  /* 0x00f81f00040a7f89 */ /* 0x000fe800000e0000 */
[----:B------:R1:W-:Y:S02]  /*10130*/  LDGSTS.E.BYPASS.LTC128B.128 [R6+0x18c00], desc[UR50][R2.64], !P2 ;  /* 0x18c0000002067fae */ /* 0x0003e4000d101d72 */
[----:B-1----:R-:W-:-:S05]  /*10140*/  IADD3 R2, P0, R31, R11, RZ ;  /* 0x0000000b1f027210 */ /* 0x002fca0007f1e0ff */
[----:B--2---:R-:W-:Y:S02]  /*10150*/  IMAD.X R3, RZ, RZ, R5, P0 ;  /* 0x000000ffff037224 */ /* 0x004fe400000e0605 */
[----:B------:R-:W-:Y:S04]  /*10160*/  SHFL.IDX PT, R5, R7, RZ, 0x181f ;  /* 0x00181fff07057589 */ /* 0x000fe800000e0000 */
[----:B------:R1:W-:Y:S04]  /*10170*/  LDGSTS.E.BYPASS.LTC128B.128 [R6+0x19400], desc[UR50][R2.64], !P2 ;  /* 0x1940000002067fae */ /* 0x0003e8000d101d72 */
[----:B-1----:R-:W1:Y:S01]  /*10180*/  SHFL.IDX PT, R3, R4, 0x3, 0x181f ;  /* 0x00781f0004037f89 */ /* 0x002e6200000e0000 */
[----:B0-----:R-:W-:-:S03]  /*10190*/  IADD3 R2, P0, R31, R14, RZ ;  /* 0x0000000e1f027210 */ /* 0x001fc60007f1e0ff */
[----:B------:R-:W0:Y:S02]  /*101a0*/  SHFL.IDX PT, R14, R9, 0x4, 0x181f ;  /* 0x00981f00090e7f89 */ /* 0x000e2400000e0000 */
[----:B-1----:R-:W-:-:S05]  /*101b0*/  IMAD.X R3, RZ, RZ, R3, P0 ;  /* 0x000000ffff037224 */ /* 0x002fca00000e0603 */
        /* <DEDUP_REMOVED lines=8> */
[----:B------:R-:W-:Y:S02]  /*10240*/  SHFL.IDX PT, R14, R7, 0x1, 0x181f ;  /* 0x00381f00070e7f89 */ /* 0x000fe400000e0000 */
[----:B-1----:R-:W-:-:S05]  /*10250*/  IMAD.X R3, RZ, RZ, R3, P0 ;  /* 0x000000ffff037224 */ /* 0x002fca00000e0603 */
        /* <DEDUP_REMOVED lines=9> */
[----:B--2---:R-:W-:-:S04]  /*102f0*/  IADD3 R2, P0, R31, R9, RZ ;  /* 0x000000091f027210 */ /* 0x004fc80007f1e0ff */
[----:B------:R-:W-:-:S05]  /*10300*/  IADD3.X R3, RZ, R10, RZ, P0, !PT ;  /* 0x0000000aff037210 */ /* 0x000fca00007fe4ff */
[----:B------:R0:W-:Y:S02]  /*10310*/  LDGSTS.E.BYPASS.LTC128B.128 [R6+0x1bc00], desc[UR50][R2.64], !P2 ;  /* 0x1bc0000002067fae */ /* 0x0001e4000d101d72 */
[----:B0-----:R-:W-:-:S05]  /*10320*/  IADD3 R2, P0, R31, R5, RZ ;  /* 0x000000051f027210 */ /* 0x001fca0007f1e0ff */
[----:B---3--:R-:W-:-:S05]  /*10330*/  IMAD.X R3, RZ, RZ, R4, P0 ;  /* 0x000000ffff037224 */ /* 0x008fca00000e0604 */
[----:B----4-:R0:W-:Y:S03]  /*10340*/  LDGSTS.E.BYPASS.LTC128B.128 [R6+0x1c400], desc[UR50][R2.64], !P2 ;  /* 0x1c40000002067fae */ /* 0x0101e6000d101d72 */
.L_x_493:
[----:B0-----:R-:W-:-:S05]  /*10350*/  IADD3 R2, P0, R31, R14, RZ ;  /* 0x0000000e1f027210 */ /* 0x001fca0007f1e0ff */
[----:B------:R-:W-:Y:S01]  /*10360*/  IMAD.X R3, RZ, RZ, R8, P0 ;  /* 0x000000ffff037224 */ /* 0x000fe200000e0608 */
[----:B------:R-:W-:-:S04]  /*10370*/  PLOP3.LUT P0, PT, PT, PT, PT, 0x80, 0x0 ;  /* 0x000000000000781c */ /* 0x000fc80003f0f070 */
[----:B------:R-:W-:Y:S01]  /*10380*/  @!PT LDS RZ, [RZ] ;  /* 0x00000000fffff984 */ /* 0x000fe20000000800 */
[----:B------:R-:W-:Y:S01]  /*10390*/  @!PT LDS RZ, [RZ] ;  /* 0x00000000fffff984 */ /* 0x000fe20000000800 */
[----:B------:R-:W-:Y:S01]  /*103a0*/  @!PT LDS RZ, [RZ] ;  /* 0x00000000fffff984 */ /* 0x000fe20000000800 */
[----:B------:R0:W-:Y:S01]  /*103b0*/  LDGSTS.E.BYPASS.LTC128B.128 [R6+0x1cc00], desc[UR50][R2.64], !P2 ;  /* 0x1cc0000002067fae */ /* 0x0001e2000d101d72 */
[----:B------:R-:W-:-:S08]  /*103c0*/  NOP ;  /* 0x0000000000007918 */ /* 0x000fd00000000000 */
.L_x_335:
        /* <DEDUP_REMOVED lines=11> */
.L_x_336:
[----:B------:R0:W-:Y:S02]  /*10480*/  SYNCS.ARRIVE.TRANS64.A1T0 RZ, [R0+URZ+0x22830], RZ ;  /* 0x022830ff00ff79a7 */ /* 0x0001e4000810003f */
[----:B0-----:R-:W-:-:S05]  /*10490*/  IMAD.U32 R0, RZ, RZ, UR48 ;  /* 0x00000030ff007e24 */ /* 0x001fca000f8e00ff */
[----:B------:R-:W-:-:S13]  /*104a0*/  ISETP.NE.AND P0, PT, R0, 0x3, PT ;  /* 0x000000030000780c */ /* 0x000fda0003f05270 */
[----:B------:R-:W-:Y:S05]  /*104b0*/  @!P0 BRA `(.L_x_337) ;  /* 0x0000000000048947 */ /* 0x000fea0003800000 */
[----:B------:R-:W-:Y:S01]  /*104c0*/  BPT.TRAP 0x1 ;  /* 0x000000040000795c */ /* 0x000fe20000300000 */
.L_x_337:
[----:B------:R-:W-:Y:S01]  /*104d0*/  LOP3.LUT R0, R24, 0x1, RZ, 0x3c, !PT ;  /* 0x0000000118007812 */ /* 0x000fe200078e3cff */
[----:B------:R-:W-:Y:S01]  /*104e0*/  IMAD R17, R23, 0x8, R22 ;  /* 0x0000000817117824 */ /* 0x000fe200078e0216 */
[----:B------:R-:W-:Y:S02]  /*104f0*/  BSSY B0, `(.L_x_338) ;  /* 0x0000004000007945 */ /* 0x000fe40003800000 */
[----:B------:R-:W-:-:S04]  /*10500*/  SHF.L.U32 R0, R0, 0x1f, RZ ;  /* 0x0000001f00007819 */ /* 0x000fc800000006ff */
[----:B------:R-:W0:Y:S02]  /*10510*/  SYNCS.PHASECHK.TRANS64.TRYWAIT P2, [R17+URZ+0x22870], R0 ;  /* 0x02287000110075a7 */ /* 0x000e24000804017f */
[----:B0-----:R-:W-:Y:S05]  /*10520*/  @!P2 BRA `(.L_x_339) ;  /* 0x00000054008ca947 */ /* 0x001fea0003800000 */
.L_x_494:
[----:B------:R-:W-:Y:S05]  /*10530*/  BSYNC B0 ;  /* 0x0000000000007941 */ /* 0x000fea0003800000 */
.L_x_338:
[----:B------:R-:W-:-:S04]  /*10540*/  MOV R2, UR46 ;  /* 0x0000002e00027c02 */ /* 0x000fc80008000f00 */
[----:B------:R-:W-:-:S13]  /*10550*/  ISETP.NE.AND P2, PT, R2, 0x3, PT ;  /* 0x000000030200780c */ /* 0x000fda0003f45270 */
[----:B------:R-:W-:Y:S05]  /*10560*/  @!P2 BRA `(.L_x_340) ;  /* 0x000000000004a947 */ /* 0x000fea0003800000 */
[----:B------:R-:W-:Y:S01]  /*10570*/  BPT.TRAP 0x1 ;  /* 0x000000040000795c */ /* 0x000fe20000300000 */
.L_x_340:
[----:B0-----:R-:W-:Y:S01]  /*10580*/  SHF.L.U32 R0, R24, 0x1f, RZ ;  /* 0x0000001f18007819 */ /* 0x001fe200000006ff */
[----:B------:R-:W-:-:S03]  /*10590*/  IMAD R3, R23, 0x5000, RZ ;  /* 0x0000500017037824 */ /* 0x000fc600078e02ff */
[----:B------:R-:W0:Y:S02]  /*105a0*/  SYNCS.PHASECHK.TRANS64.TRYWAIT P2, [R17+URZ+0x22860], R0 ;  /* 0x02286000110075a7 */ /* 0x000e24000804017f */
[----:B0-----:R-:W-:Y:S05]  /*105b0*/  @!P2 BRA `(.L_x_341) ;  /* 0x00000054007ca947 */ /* 0x001fea0003800000 */
.L_x_495:
[----:B------:R-:W2:Y:S04]  /*105c0*/  LDL R4, [R1+0xc] ;  /* 0x00000c0001047983 */ /* 0x000ea80000100800 */
[----:B------:R-:W3:Y:S04]  /*105d0*/  LDL R2, [R1+0x10] ;  /* 0x0000100001027983 */ /* 0x000ee80000100800 */
[----:B------:R-:W4:Y:S01]  /*105e0*/  LDL R12, [R1+0x8] ;  /* 0x00000800010c7983 */ /* 0x000f220000100800 */
[----:B------:R-:W-:Y:S05]  /*105f0*/  WARPSYNC.ALL ;  /* 0x0000000000007948 */ /* 0x000fea0003800000 */
[----:B------:R-:W-:-:S05]  /*10600*/  IMAD.U32 R19, RZ, RZ, UR46 ;  /* 0x0000002eff137e24 */ /* 0x000fca000f8e00ff */
[----:B------:R-:W-:Y:S02]  /*10610*/  ISETP.NE.AND P2, PT, R19, 0x3, PT ;  /* 0x000000031300780c */ /* 0x000fe40003f45270 */
[----:B--2---:R-:W-:-:S05]  /*10620*/  LOP3.LUT R5, R3, R4, RZ, 0xfc, !PT ;  /* 0x0000000403057212 */ /* 0x004fca00078efcff */
[C---:B0-----:R-:W-:Y:S01]  /*10630*/  IMAD.IADD R0, R22.reuse, 0x1, R5 ;  /* 0x0000000116007824 */ /* 0x041fe200078e0205 */
[----:B----4-:R-:W-:-:S03]  /*10640*/  IADD3 R3, R22, R3, R12 ;  /* 0x0000000316037210 */ /* 0x010fc60007ffe00c */
[----:B---3--:R-:W-:Y:S01]  /*10650*/  IMAD.IADD R2, R2, 0x1, R0 ;  /* 0x0000000102027824 */ /* 0x008fe200078e0200 */
[----:B------:R-:W0:Y:S02]  /*10660*/  LDSM.16.MT88.4 R4, [R0+0xa400] ;  /* 0x00a400000004783b */ /* 0x000e240000004200 */
[C-C-:B0-----:R-:W-:Y:S02]  /*10670*/  PRMT R8, R4.reuse, 0x6420, R5.reuse ;  /* 0x0000642004087816 */ /* 0x141fe40000000005 */
[----:B------:R-:W-:Y:S02]  /*10680*/  PRMT R9, R4, 0x7531, R5 ;  /* 0x0000753104097816 */ /* 0x000fe40000000005 */
[C-C-:B------:R-:W-:Y:S02]  /*10690*/  PRMT R10, R6.reuse, 0x6420, R7.reuse ;  /* 0x00006420060a7816 */ /* 0x140fe40000000007 */
[----:B------:R-:W-:Y:S02]  /*106a0*/  PRMT R11, R6, 0x7531, R7 ;  /* 0x00007531060b7816 */ /* 0x000fe40000000007 */
[----:B------:R-:W0:Y:S04]  /*106b0*/  LDSM.16.MT88.4 R4, [R2+0xa400] ;  /* 0x00a400000204783b */ /* 0x000e280000004200 */
[----:B------:R-:W-:Y:S01]  /*106c0*/  STSM.16.M88.4 [R3+0x400], R8 ;  /* 0x0004000803007844 */ /* 0x000fe20000000200 */
[----:B0-----:R-:W-:-:S02]  /*106d0*/  PRMT R12, R4, 0x6420, R5 ;  /* 0x00006420040c7816 */ /* 0x001fc40000000005 */
[----:B------:R-:W-:Y:S02]  /*106e0*/  PRMT R13, R4, 0x7531, R5 ;  /* 0x00007531040d7816 */ /* 0x000fe40000000005 */
[C-C-:B------:R-:W-:Y:S02]  /*106f0*/  PRMT R14, R6.reuse, 0x6420, R7.reuse ;  /* 0x00006420060e7816 */ /* 0x140fe40000000007 */
[----:B------:R-:W-:-:S05]  /*10700*/  PRMT R15, R6, 0x7531, R7 ;  /* 0x00007531060f7816 */ /* 0x000fca0000000007 */
[----:B------:R-:W-:Y:S04]  /*10710*/  STSM.16.M88.4 [R3+0xc00], R12 ;  /* 0x000c000c03007844 */ /* 0x000fe80000000200 */
[----:B------:R-:W0:Y:S02]  /*10720*/  LDSM.16.MT88.4 R8, [R0+0xb400] ;  /* 0x00b400000008783b */ /* 0x000e240000004200 */
[C-C-:B0-----:R-:W-:Y:S02]  /*10730*/  PRMT R4, R8.reuse, 0x6420, R9.reuse ;  /* 0x0000642008047816 */ /* 0x141fe40000000009 */
[----:B------:R-:W-:Y:S02]  /*10740*/  PRMT R5, R8, 0x7531, R9 ;  /* 0x0000753108057816 */ /* 0x000fe40000000009 */
[----:B------:R-:W-:-:S02]  /*10750*/  PRMT R6, R10, 0x6420, R11 ;  /* 0x000064200a067816 */ /* 0x000fc4000000000b */
[----:B------:R-:W-:Y:S02]  /*10760*/  PRMT R7, R10, 0x7531, R11 ;  /* 0x000075310a077816 */ /* 0x000fe4000000000b */
[----:B------:R-:W0:Y:S04]  /*10770*/  LDSM.16.MT88.4 R8, [R2+0xb400] ;  /* 0x00b400000208783b */ /* 0x000e280000004200 */
[----:B------:R-:W-:Y:S01]  /*10780*/  STSM.16.M88.4 [R3+0x1400], R4 ;  /* 0x0014000403007844 */ /* 0x000fe20000000200 */
[C-C-:B0-----:R-:W-:Y:S02]  /*10790*/  PRMT R24, R8.reuse, 0x6420, R9.reuse ;  /* 0x0000642008187816 */ /* 0x141fe40000000009 */
[----:B------:R-:W-:Y:S02]  /*107a0*/  PRMT R25, R8, 0x7531, R9 ;  /* 0x0000753108197816 */ /* 0x000fe40000000009 */
[----:B------:R-:W-:-:S02]  /*107b0*/  PRMT R26, R10, 0x6420, R11 ;  /* 0x000064200a1a7816 */ /* 0x000fc4000000000b */
        /* <DEDUP_REMOVED lines=20> */
[----:B------:R0:W-:Y:S02]  /*10900*/  STSM.16.M88.4 [R3+0x3400], R4 ;  /* 0x0034000403007844 */ /* 0x0001e40000000200 */
[C-C-:B0-----:R-:W-:Y:S02]  /*10910*/  PRMT R4, R8.reuse, 0x6420, R9.reuse ;  /* 0x0000642008047816 */ /* 0x141fe40000000009 */
[----:B------:R-:W-:-:S02]  /*10920*/  PRMT R5, R8, 0x7531, R9 ;  /* 0x0000753108057816 */ /* 0x000fc40000000009 */
[C-C-:B------:R-:W-:Y:S02]  /*10930*/  PRMT R6, R10.reuse, 0x6420, R11.reuse ;  /* 0x000064200a067816 */ /* 0x140fe4000000000b */
[----:B------:R-:W-:-:S05]  /*10940*/  PRMT R7, R10, 0x7531, R11 ;  /* 0x000075310a077816 */ /* 0x000fca000000000b */
[----:B------:R-:W-:Y:S04]  /*10950*/  STSM.16.M88.4 [R3+0x3c00], R4 ;  /* 0x003c000403007844 */ /* 0x000fe80000000200 */
[----:B------:R-:W0:Y:S04]  /*10960*/  LDSM.16.MT88.4 R8, [R0+0xe400] ;  /* 0x00e400000008783b */ /* 0x000e280000004200 */
        /* <DEDUP_REMOVED lines=19> */
.L_x_342:
[----:B-1----:R1:W-:Y:S01]  /*10aa0*/  SYNCS.ARRIVE.TRANS64.A1T0 RZ, [R17+URZ+0x22850], RZ ;  /* 0x022850ff11ff79a7 */ /* 0x0023e2000810003f */
[----:B------:R-:W-:Y:S06]  /*10ab0*/  BAR.SYNC.DEFER_BLOCKING 0x2, 0x80 ;  /* 0x0082000000007b1d */ /* 0x000fec0000010000 */
[----:B------:R-:W-:Y:S05]  /*10ac0*/  @!P0 BRA `(.L_x_343) ;  /* 0x0000000000048947 */ /* 0x000fea0003800000 */
[----:B------:R-:W-:Y:S01]  /*10ad0*/  BPT.TRAP 0x1 ;  /* 0x000000040000795c */ /* 0x000fe20000300000 */
.L_x_343:
[----:B------:R-:W2:Y:S01]  /*10ae0*/  LDL R0, [R1] ;  /* 0x0000000001007983 */ /* 0x000ea20000100800 */
[----:B-1----:R-:W-:Y:S01]  /*10af0*/  VIADD R17, R17, 0x22880 ;  /* 0x0002288011117836 */ /* 0x002fe20000000000 */
[----:B------:R-:W-:Y:S01]  /*10b00*/  MOV R23, R32 ;  /* 0x0000002000177202 */ /* 0x000fe20000000f00 */
[----:B0-----:R-:W-:-:S03]  /*10b10*/  IMAD.MOV.U32 R24, RZ, RZ, R35 ;  /* 0x000000ffff187224 */ /* 0x001fc600078e0023 */
[----:B--2---:R-:W-:-:S04]  /*10b20*/  PRMT R17, R0, 0x654, R17 ;  /* 0x0000065400117816 */ /* 0x004fc80000000011 */
[----:B------:R1:W-:Y:S01]  /*10b30*/  SYNCS.ARRIVE.TRANS64.RED.A1T0 RZ, [R17+URZ], RZ ;  /* 0x000000ff11ff79a7 */ /* 0x0003e2000810043f */
[----:B------:R-:W-:Y:S05]  /*10b40*/  @P1 BRA `(.L_x_344) ;  /* 0xffffffe400e41947 */ /* 0x000fea000383ffff */
.L_x_324:
[----:B------:R-:W2:Y:S01]  /*10b50*/  S2R R0, SR_TID.X ;  /* 0x0000000000007919 */ /* 0x000ea20000002100 */
[----:B------:R-:W-:Y:S01]  /*10b60*/  BSSY B0, `(.L_x_345) ;  /* 0x0000012000007945 */ /* 0x000fe20003800000 */
[----:B--2---:R-:W-:Y:S01]  /*10b70*/  LOP3.LUT R2, R0, 0x7f, RZ, 0xc0, !PT ;  /* 0x0000007f00027812 */ /* 0x004fe200078ec0ff */
[----:B------:R-:W-:-:S03]  /*10b80*/  IMAD.U32 R0, RZ, RZ, UR48 ;  /* 0x00000030ff007e24 */ /* 0x000fc6000f8e00ff */
[----:B------:R-:W-:Y:S02]  /*10b90*/  ISETP.NE.AND P1, PT, R2, RZ, PT ;  /* 0x000000ff0200720c */ /* 0x000fe40003f25270 */
[----:B------:R-:W-:-:S11]  /*10ba0*/  ISETP.NE.AND P0, PT, R0, 0x3, PT ;  /* 0x000000030000780c */ /* 0x000fd60003f05270 */
[----:B------:R-:W-:Y:S05]  /*10bb0*/  @P1 BRA `(.L_x_346) ;  /* 0x0000000000301947 */ /* 0x000fea0003800000 */
[----:B------:R-:W2:Y:S01]  /*10bc0*/  S2R R5, SR_LANEID ;  /* 0x0000000000057919 */ /* 0x000ea20000000000 */
[----:B------:R-:W-:Y:S01]  /*10bd0*/  VOTEU.ANY UR4, UPT, PT ;  /* 0x0000000000047886 */ /* 0x000fe200038e0100 */
[----:B0-----:R-:W0:Y:S01]  /*10be0*/  LDC.64 R2, c[0x0][0xc60] ;  /* 0x00031800ff027b82 */ /* 0x001e220000000a00 */
[----:B------:R-:W2:Y:S02]  /*10bf0*/  FLO.U32 R0, UR4 ;  /* 0x0000000400007d00 */ /* 0x000ea400080e0000 */
[----:B--2---:R-:W-:-:S06]  /*10c00*/  ISETP.EQ.U32.AND P1, PT, R0, R5, PT ;  /* 0x000000050000720c */ /* 0x004fcc0003f22070 */
[----:B------:R-:W0:Y:S07]  /*10c10*/  POPC R5, UR4 ;  /* 0x0000000400057d09 */ /* 0x000e2e0008000000 */
[----:B0-----:R-:W2:Y:S01]  /*10c20*/  @P1 ATOMG.E.ADD.STRONG.GPU PT, R3, desc[UR50][R2.64], R5 ;  /* 0x00000005020319a8 */ /* 0x001ea200081ee1f2 */
[----:B------:R-:W0:Y:S02]  /*10c30*/  S2R R4, SR_LTMASK ;  /* 0x0000000000047919 */ /* 0x000e240000003900 */
[----:B0-----:R-:W-:-:S04]  /*10c40*/  LOP3.LUT R4, R4, UR4, RZ, 0xc0, !PT ;  /* 0x0000000404047c12 */ /* 0x001fc8000f8ec0ff */
[----:B------:R-:W0:Y:S01]  /*10c50*/  POPC R7, R4 ;  /* 0x0000000400077309 */ /* 0x000e220000000000 */
[----:B--2---:R-:W0:Y:S02]  /*10c60*/  SHFL.IDX PT, R0, R3, R0, 0x1f ;  /* 0x00001f0003007589 */ /* 0x004e2400000e0000 */
[----:B0-----:R-:W-:-:S07]  /*10c70*/  IADD3 R16, R0, UR49, R7 ;  /* 0x0000003100107c10 */ /* 0x001fce000fffe007 */
.L_x_346:
[----:B------:R-:W-:Y:S05]  /*10c80*/  BSYNC B0 ;  /* 0x0000000000007941 */ /* 0x000fea0003800000 */
.L_x_345:
[----:B------:R-:W-:Y:S05]  /*10c90*/  @!P0 BRA `(.L_x_347) ;  /* 0x0000000000048947 */ /* 0x000fea0003800000 */
[----:B------:R-:W-:Y:S01]  /*10ca0*/  BPT.TRAP 0x1 ;  /* 0x000000040000795c */ /* 0x000fe20000300000 */
.L_x_347:
[----:B------:R-:W-:Y:S01]  /*10cb0*/  LOP3.LUT R0, R35, 0x1, RZ, 0x3c, !PT ;  /* 0x0000000123007812 */ /* 0x000fe200078e3cff */
[----:B-1----:R-:W-:Y:S01]  /*10cc0*/  IMAD R17, R32, 0x8, R22 ;  /* 0x0000000820117824 */ /* 0x002fe200078e0216 */
[----:B------:R-:W-:Y:S02]  /*10cd0*/  BSSY B0, `(.L_x_348) ;  /* 0x0000004000007945 */ /* 0x000fe40003800000 */
[----:B------:R-:W-:-:S04]  /*10ce0*/  SHF.L.U32 R0, R0, 0x1f, RZ ;  /* 0x0000001f00007819 */ /* 0x000fc800000006ff */
[----:B------:R-:W1:Y:S02]  /*10cf0*/  SYNCS.PHASECHK.TRANS64.TRYWAIT P1, [R17+URZ+0x22870], R0 ;  /* 0x02287000110075a7 */ /* 0x000e64000802017f */
[----:B-1----:R-:W-:Y:S05]  /*10d00*/  @!P1 BRA `(.L_x_349) ;  /* 0x0000004c00bc9947 */ /* 0x002fea0003800000 */
.L_x_496:
[----:B------:R-:W-:Y:S05]  /*10d10*/  BSYNC B0 ;  /* 0x0000000000007941 */ /* 0x000fea0003800000 */
.L_x_348:
[----:B------:R-:W-:-:S05]  /*10d20*/  IMAD.U32 R2, RZ, RZ, UR46 ;  /* 0x0000002eff027e24 */ /* 0x000fca000f8e00ff */
[----:B------:R-:W-:-:S13]  /*10d30*/  ISETP.NE.AND P1, PT, R2, 0x3, PT ;  /* 0x000000030200780c */ /* 0x000fda0003f25270 */
[----:B------:R-:W-:Y:S05]  /*10d40*/  @!P1 BRA `(.L_x_350) ;  /* 0x0000000000049947 */ /* 0x000fea0003800000 */
[----:B------:R-:W-:Y:S01]  /*10d50*/  BPT.TRAP 0x1 ;  /* 0x000000040000795c */ /* 0x000fe20000300000 */
.L_x_350:
[----:B-1----:R-:W-:Y:S01]  /*10d60*/  SHF.L.U32 R0, R35, 0x1f, RZ ;  /* 0x0000001f23007819 */ /* 0x002fe200000006ff */
[----:B------:R-:W-:-:S03]  /*10d70*/  IMAD R19, R32, 0x5000, RZ ;  /* 0x0000500020137824 */ /* 0x000fc600078e02ff */
[----:B------:R-:W1:Y:S02]  /*10d80*/  SYNCS.PHASECHK.TRANS64.TRYWAIT P1, [R17+URZ+0x22860], R0 ;  /* 0x02286000110075a7 */ /* 0x000e64000802017f */
[----:B-1----:R-:W-:Y:S05]  /*10d90*/  @!P1 BRA `(.L_x_351) ;  /* 0x0000004c00ac9947 */ /* 0x002fea0003800000 */
.L_x_497:
[----:B------:R-:W0:Y:S04]  /*10da0*/  LDL R2, [R1+0xc] ;  /* 0x00000c0001027983 */ /* 0x000e280000100800 */
[----:B------:R-:W2:Y:S04]  /*10db0*/  LDL R4, [R1+0x10] ;  /* 0x0000100001047983 */ /* 0x000ea80000100800 */
[----:B------:R-:W1:Y:S01]  /*10dc0*/  LDL R18, [R1+0x8] ;  /* 0x0000080001127983 */ /* 0x000e620000100800 */
[----:B------:R-:W-:Y:S05]  /*10dd0*/  WARPSYNC.ALL ;  /* 0x0000000000007948 */ /* 0x000fea0003800000 */
[----:B0-----:R-:W-:-:S05]  /*10de0*/  LOP3.LUT R3, R19, R2, RZ, 0xfc, !PT ;  /* 0x0000000213037212 */ /* 0x001fca00078efcff */
[C---:B------:R-:W-:Y:S01]  /*10df0*/  IMAD.IADD R2, R22.reuse, 0x1, R3 ;  /* 0x0000000116027824 */ /* 0x040fe200078e0203 */
[----:B-1----:R-:W-:-:S03]  /*10e00*/  IADD3 R0, R22, R19, R18 ;  /* 0x0000001316007210 */ /* 0x002fc60007ffe012 */
[----:B--2---:R-:W-:Y:S01]  /*10e10*/  IMAD.IADD R3, R4, 0x1, R2 ;  /* 0x0000000104037824 */ /* 0x004fe200078e0202 */
[----:B------:R-:W0:Y:S01]  /*10e20*/  LDSM.16.MT88.4 R8, [R2+0xa400] ;  /* 0x00a400000208783b */ /* 0x000e220000004200 */
[----:B------:R-:W-:-:S03]  /*10e30*/  MOV R18, UR46 ;  /* 0x0000002e00127c02 */ /* 0x000fc60008000f00 */
[----:B------:R-:W1:Y:S01]  /*10e40*/  LDSM.16.MT88.4 R4, [R3+0xa400] ;  /* 0x00a400000304783b */ /* 0x000e620000004200 */
[----:B------:R-:W-:Y:S02]  /*10e50*/  ISETP.NE.AND P1, PT, R18, 0x3, PT ;  /* 0x000000031200780c */ /* 0x000fe40003f25270 */
[C-C-:B0-----:R-:W-:Y:S02]  /*10e60*/  PRMT R12, R8.reuse, 0x6420, R9.reuse ;  /* 0x00006420080c7816 */ /* 0x141fe40000000009 */
[----:B------:R-:W-:Y:S02]  /*10e70*/  PRMT R13, R8, 0x7531, R9 ;  /* 0x00007531080d7816 */ /* 0x000fe40000000009 */
[C-C-:B------:R-:W-:Y:S02]  /*10e80*/  PRMT R14, R10.reuse, 0x6420, R11.reuse ;  /* 0x000064200a0e7816 */ /* 0x140fe4000000000b */
[----:B------:R-:W-:Y:S02]  /*10e90*/  PRMT R15, R10, 0x7531, R11 ;  /* 0x000075310a0f7816 */ /* 0x000fe4000000000b */
[----:B-1----:R-:W-:-:S02]  /*10ea0*/  PRMT R8, R4, 0x6420, R5 ;  /* 0x0000642004087816 */ /* 0x002fc40000000005 */
[----:B------:R-:W-:Y:S01]  /*10eb0*/  PRMT R9, R4, 0x7531, R5 ;  /* 0x0000753104097816 */ /* 0x000fe20000000005 */
[----:B------:R-:W-:Y:S01]  /*10ec0*/  STSM.16.M88.4 [R0+0x400], R12 ;  /* 0x0004000c00007844 */ /* 0x000fe20000000200 */
        /* <DEDUP_REMOVED lines=59> */
.L_x_352:
[----:B-1----:R1:W-:Y:S01]  /*11280*/  SYNCS.ARRIVE.TRANS64.A1T0 RZ, [R17+URZ+0x22850], RZ ;  /* 0x022850ff11ff79a7 */ /* 0x0023e2000810003f */
[----:B------:R-:W-:Y:S06]  /*11290*/  BAR.SYNC.DEFER_BLOCKING 0x2, 0x80 ;  /* 0x0082000000007b1d */ /* 0x000fec0000010000 */
[----:B------:R-:W-:Y:S05]  /*112a0*/  @!P0 BRA `(.L_x_353) ;  /* 0x0000000000048947 */ /* 0x000fea0003800000 */
[----:B------:R-:W-:Y:S01]  /*112b0*/  BPT.TRAP 0x1 ;  /* 0x000000040000795c */ /* 0x000fe20000300000 */
.L_x_353:
[----:B0-----:R-:W2:Y:S01]  /*112c0*/  LDL R0, [R1] ;  /* 0x0000000001007983 */ /* 0x001ea20000100800 */
[----:B-1----:R-:W-:Y:S02]  /*112d0*/  VIADD R17, R17, 0x22880 ;  /* 0x0002288011117836 */ /* 0x002fe40000000000 */
[----:B------:R-:W-:-:S05]  /*112e0*/  VIADD R32, R32, 0x1 ;  /* 0x0000000120207836 */ /* 0x000fca0000000000 */
[----:B------:R-:W-:-:S04]  /*112f0*/  ISETP.NE.AND P0, PT, R32, 0x2, PT ;  /* 0x000000022000780c */ /* 0x000fc80003f05270 */
[----:B------:R-:W-:Y:S02]  /*11300*/  SEL R32, R32, RZ, P0 ;  /* 0x000000ff20207207 */ /* 0x000fe40000000000 */
[----:B--2---:R-:W-:Y:S02]  /*11310*/  PRMT R17, R0, 0x654, R17 ;  /* 0x0000065400117816 */ /* 0x004fe40000000011 */
[----:B------:R-:W-:Y:S02]  /*11320*/  SEL R0, RZ, 0x1, P0 ;  /* 0x00000001ff007807 */ /* 0x000fe40000000000 */
[----:B------:R0:W-:Y:S02]  /*11330*/  SYNCS.ARRIVE.TRANS64.RED.A1T0 RZ, [R17+URZ], RZ ;  /* 0x000000ff11ff79a7 */ /* 0x0001e4000810043f */
[----:B------:R-:W-:-:S07]  /*11340*/  LOP3.LUT R35, R35, R0, RZ, 0x3c, !PT ;  /* 0x0000000023237212 */ /* 0x000fce00078e3cff */
.L_x_296:
[----:B------:R-:W-:Y:S05]  /*11350*/  BSYNC B7 ;  /* 0x0000000000077941 */ /* 0x000fea0003800000 */
.L_x_294:
[----:B------:R-:W-:-:S13]  /*11360*/  LOP3.LUT P0, RZ, R30, 0x400, RZ, 0xc0, !PT ;  /* 0x000004001eff7812 */ /* 0x000fda000780c0ff */
[----:B------:R-:W-:Y:S05]  /*11370*/  @!P0 BRA `(.L_x_354) ;  /* 0x0000000000288947 */ /* 0x000fea0003800000 */
[----:B------:R-:W1:Y:S08]  /*11380*/  S2UR UR4, SR_CgaCtaId ;  /* 0x00000000000479c3 */ /* 0x000e700000008800 */
[----:B------:R-:W-:Y:S01]  /*11390*/  BAR.SYNC.DEFER_BLOCKING 0x5, 0x180 ;  /* 0x0146000000007b1d */ /* 0x000fe20000010000 */
[----:B------:R-:W-:Y:S01]  /*113a0*/  MOV R22, 0x400 ;  /* 0x0000040000167802 */ /* 0x000fe20000000f00 */
[----:B-1----:R-:W-:-:S05]  /*113b0*/  IMAD.U32 R0, RZ, RZ, UR4 ;  /* 0x00000004ff007e24 */ /* 0x002fca000f8e00ff */
[----:B------:R-:W-:Y:S01]  /*113c0*/  LEA R22, R0, R22, 0x18 ;  /* 0x0000001600167211 */ /* 0x000fe200078ec0ff */
[----:B------:R-:W-:Y:S04]  /*113d0*/  STL [R1], R0 ;  /* 0x0000000001007387 */ /* 0x000fe80000100800 */
[----:B0-----:R-:W0:Y:S02]  /*113e0*/  LDS.128 R16, [R22+0x228d0] ;  /* 0x0228d00016107984 */ /* 0x001e240000000c00 */
[----:B0-----:R-:W-:Y:S01]  /*113f0*/  R2UR UR40, R19 ;  /* 0x00000000132872ca */ /* 0x001fe200000e0000 */
[----:B------:R-:W-:Y:S06]  /*11400*/  BAR.ARV 0x4, 0x180 ;  /* 0x0106000000007b1d */ /* 0x000fec0000002000 */
[----:B------:R-:W-:Y:S08]  /*11410*/  BRA `(.L_x_355) ;  /* 0x0000000800207947 */ /* 0x000ff00003800000 */
.L_x_354:
[----:B------:R-:W1:Y:S01]  /*11420*/  S2R R0, SR_TID.X ;  /* 0x0000000000007919 */ /* 0x000e620000002100 */
[----:B------:R-:W-:Y:S01]  /*11430*/  ULDC UR4, c[0x0][0xc3c] ;  /* 0x00030f0000047ab9 */ /* 0x000fe20000000800 */
[----:B-1----:R-:W-:Y:S01]  /*11440*/  LOP3.LUT R8, R0, 0x1f, RZ, 0xc0, !PT ;  /* 0x0000001f00087812 */ /* 0x002fe200078ec0ff */
[----:B------:R-:W-:-:S03]  /*11450*/  IMAD.MOV.U32 R0, RZ, RZ, RZ ;  /* 0x000000ffff007224 */ /* 0x000fc600078e00ff */
[C---:B------:R-:W-:Y:S01]  /*11460*/  ISETP.NE.AND P0, PT, R8.reuse, 0x1f, PT ;  /* 0x0000001f0800780c */ /* 0x040fe20003f05270 */
[----:B------:R-:W-:-:S05]  /*11470*/  VIADD R5, R8, UR40 ;  /* 0x0000002808057c36 */ /* 0x000fca0008000000 */
[----:B------:R-:W-:Y:S01]  /*11480*/  ISETP.GE.OR P1, PT, R5, UR4, !P0 ;  /* 0x0000000405007c0c */ /* 0x000fe2000c726670 */
[----:B------:R-:W-:-:S12]  /*11490*/  ULDC UR4, c[0x0][0xc3c] ;  /* 0x00030f0000047ab9 */ /* 0x000fd80000000800 */
[----:B------:R-:W1:Y:S02]  /*114a0*/  @!P1 LDC.64 R2, c[0x0][0xc80] ;  /* 0x00032000ff029b82 */ /* 0x000e640000000a00 */
[----:B-1----:R-:W-:-:S05]  /*114b0*/  @!P1 IMAD.WIDE R2, R5, 0x4, R2 ;  /* 0x0000000405029825 */ /* 0x002fca00078e0202 */
[----:B------:R-:W2:Y:S01]  /*114c0*/  @!P1 LDG.E R0, desc[UR50][R2.64] ;  /* 0x0000003202009981 */ /* 0x000ea2000c1e1900 */
[C---:B------:R-:W-:Y:S02]  /*114d0*/  ISETP.NE.AND P1, PT, R8.reuse, RZ, PT ;  /* 0x000000ff0800720c */ /* 0x040fe40003f25270 */
[C---:B------:R-:W-:Y:S02]  /*114e0*/  ISETP.GE.U32.AND P2, PT, R8.reuse, 0x2, PT ;  /* 0x000000020800780c */ /* 0x040fe40003f46070 */
[C---:B------:R-:W-:Y:S02]  /*114f0*/  ISETP.GE.U32.AND P3, PT, R8.reuse, 0x4, PT ;  /* 0x000000040800780c */ /* 0x040fe40003f66070 */
[C---:B------:R-:W-:Y:S02]  /*11500*/  ISETP.GE.U32.AND P4, PT, R8.reuse, 0x8, PT ;  /* 0x000000080800780c */ /* 0x040fe40003f86070 */
[----:B------:R-:W-:Y:S01]  /*11510*/  ISETP.GE.U32.AND P5, PT, R8, 0x10, PT ;  /* 0x000000100800780c */ /* 0x000fe20003fa6070 */
[----:B--2---:R-:W1:Y:S02]  /*11520*/  SHFL.UP PT, R4, R0, 0x1, RZ ;  /* 0x0420000000047989 */ /* 0x004e6400000e00ff */
[----:B-1----:R-:W-:-:S04]  /*11530*/  SEL R5, R4, RZ, P1 ;  /* 0x000000ff04057207 */ /* 0x002fc80000800000 */
[----:B------:R-:W-:-:S05]  /*11540*/  IADD3 R5, R0, R5, RZ ;  /* 0x0000000500057210 */ /* 0x000fca0007ffe0ff */
[----:B------:R-:W1:Y:S02]  /*11550*/  SHFL.UP PT, R4, R5, 0x2, RZ ;  /* 0x0440000005047989 */ /* 0x000e6400000e00ff */
[----:B-1----:R-:W-:-:S05]  /*11560*/  SEL R4, R4, RZ, P2 ;  /* 0x000000ff04047207 */ /* 0x002fca0001000000 */
[----:B------:R-:W-:Y:S02]  /*11570*/  IMAD.IADD R4, R5, 0x1, R4 ;  /* 0x0000000105047824 */ /* 0x000fe400078e0204 */
[----:B------:R-:W-:Y:S04]  /*11580*/  SHFL.IDX PT, R5, R16, RZ, 0x1f ;  /* 0x00001fff10057589 */ /* 0x000fe800000e0000 */
[----:B------:R-:W1:Y:S02]  /*11590*/  SHFL.UP PT, R6, R4, 0x4, RZ ;  /* 0x0480000004067989 */ /* 0x000e6400000e00ff */
[----:B-1----:R-:W-:-:S05]  /*115a0*/  SEL R3, R6, RZ, P3 ;  /* 0x000000ff06037207 */ /* 0x002fca0001800000 */
[----:B------:R-:W-:Y:S02]  /*115b0*/  IMAD.IADD R6, R4, 0x1, R3 ;  /* 0x0000000104067824 */ /* 0x000fe400078e0203 */
[----:B------:R-:W-:Y:S04]  /*115c0*/  SHFL.IDX PT, R4, R16, 0x1, 0x1f ;  /* 0x00201f0010047f89 */ /* 0x000fe800000e0000 */
[----:B------:R-:W1:Y:S02]  /*115d0*/  SHFL.UP PT, R2, R6, 0x8, RZ ;  /* 0x0500000006027989 */ /* 0x000e6400000e00ff */
[----:B-1----:R-:W-:-:S05]  /*115e0*/  SEL R3, R2, RZ, P4 ;  /* 0x000000ff02037207 */ /* 0x002fca0002000000 */
[----:B------:R-:W-:-:S05]  /*115f0*/  IMAD.IADD R7, R6, 0x1, R3 ;  /* 0x0000000106077824 */ /* 0x000fca00078e0203 */
[----:B------:R-:W1:Y:S02]  /*11600*/  SHFL.UP PT, R2, R7, 0x10, RZ ;  /* 0x0600000007027989 */ /* 0x000e6400000e00ff */
[----:B-1----:R-:W-:-:S05]  /*11610*/  SEL R2, R2, RZ, P5 ;  /* 0x000000ff02027207 */ /* 0x002fca0002800000 */
[----:B------:R-:W-:Y:S02]  /*11620*/  IMAD.IADD R3, R7, 0x1, R2 ;  /* 0x0000000107037824 */ /* 0x000fe400078e0202 */
[----:B------:R-:W1:Y:S03]  /*11630*/  LDC R2, c[0x0][0xc38] ;  /* 0x00030e00ff027b82 */ /* 0x000e660000000800 */
[----:B------:R-:W1:Y:S02]  /*11640*/  SHFL.IDX PT, R9, R3, 0x1f, 0x1f ;  /* 0x03e01f0003097f89 */ /* 0x000e6400000e0000 */
[----:B-1----:R-:W-:-:S04]  /*11650*/  IMAD R9, R9, R2, RZ ;  /* 0x0000000209097224 */ /* 0x002fc800078e02ff */
[----:B------:R-:W-:-:S05]  /*11660*/  IMAD.IADD R4, R4, 0x1, R9 ;  /* 0x0000000104047824 */ /* 0x000fca00078e0209 */
[----:B------:R-:W-:-:S13]  /*11670*/  ISETP.GT.AND P6, PT, R4, R5, PT ;  /* 0x000000050400720c */ /* 0x000fda0003fc4270 */
[----:B------:R-:W-:Y:S05]  /*11680*/  @P6 BRA `(.L_x_356) ;  /* 0x0000000000906947 */ /* 0x000fea0003800000 */
.L_x_360:
[----:B------:R-:W-:-:S04]  /*11690*/  UIADD3 UR40, UR40, 0x1f, URZ ;  /* 0x0000001f28287890 */ /* 0x000fc8000fffe03f */
[----:B------:R-:W-:-:S06]  /*116a0*/  UISETP.GE.AND UP0, UPT, UR40, UR4, UPT ;  /* 0x000000042800728c */ /* 0x000fcc000bf06270 */
[----:B------:R-:W-:-:S13]  /*116b0*/  PLOP3.LUT P6, PT, PT, PT, UP0, 0x40, 0x0 ;  /* 0x000000000000781c */ /* 0x000fda0003fce808 */
[----:B------:R-:W-:Y:S05]  /*116c0*/  @!P6 BRA `(.L_x_357) ;  /* 0x000000040034e947 */ /* 0x000fea0003800000 */
[----:B------:R-:W1:Y:S01]  /*116d0*/  S2R R0, SR_TID.X ;  /* 0x0000000000007919 */ /* 0x000e620000002100 */
[----:B------:R-:W-:Y:S01]  /*116e0*/  BSSY B0, `(.L_x_358) ;  /* 0x0000009000007945 */ /* 0x000fe20003800000 */
[----:B-1----:R-:W-:-:S04]  /*116f0*/  LOP3.LUT R0, R0, 0x1f, RZ, 0xc0, !PT ;  /* 0x0000001f00007812 */ /* 0x002fc800078ec0ff */
[----:B------:R-:W-:Y:S01]  /*11700*/  IADD3 R7, R0, UR40, RZ ;  /* 0x0000002800077c10 */ /* 0x000fe2000fffe0ff */
[----:B------:R-:W-:-:S03]  /*11710*/  IMAD.MOV.U32 R0, RZ, RZ, RZ ;  /* 0x000000ffff007224 */ /* 0x000fc600078e00ff */
[----:B------:R-:W-:-:S13]  /*11720*/  ISETP.GE.OR P6, PT, R7, UR4, !P0 ;  /* 0x0000000407007c0c */ /* 0x000fda000c7c6670 */
[----:B------:R-:W-:Y:S05]  /*11730*/  @P6 BRA `(.L_x_359) ;  /* 0x00000000000c6947 */ /* 0x000fea0003800000 */
[----:B------:R-:W1:Y:S02]  /*11740*/  LDC.64 R2, c[0x0][0xc80] ;  /* 0x00032000ff027b82 */ /* 0x000e640000000a00 */
[----:B-1----:R-:W-:-:S05]  /*11750*/  IMAD.WIDE R2, R7, 0x4, R2 ;  /* 0x0000000407027825 */ /* 0x002fca00078e0202 */
[----:B------:R1:W5:Y:S02]  /*11760*/  LDG.E R0, desc[UR50][R2.64] ;  /* 0x0000003202007981 */ /* 0x000364000c1e1900 */
.L_x_359:
[----:B------:R-:W-:Y:S05]  /*11770*/  BSYNC B0 ;  /* 0x0000000000007941 */ /* 0x000fea0003800000 */
.L_x_358:
[----:B-1---5:R-:W1:Y:S02]  /*11780*/  SHFL.UP PT, R2, R0, 0x1, RZ ;  /* 0x0420000000027989 */ /* 0x022e6400000e00ff */
[----:B-1----:R-:W-:-:S05]  /*11790*/  SEL R3, R2, RZ, P1 ;  /* 0x000000ff02037207 */ /* 0x002fca0000800000 */
[----:B------:R-:W-:-:S05]  /*117a0*/  IMAD.IADD R3, R0, 0x1, R3 ;  /* 0x0000000100037824 */ /* 0x000fca00078e0203 */
[----:B------:R-:W1:Y:S02]  /*117b0*/  SHFL.UP PT, R2, R3, 0x2, RZ ;  /* 0x0440000003027989 */ /* 0x000e6400000e00ff */
        /* <DEDUP_REMOVED lines=9> */
[----:B-1----:R-:W-:Y:S02]  /*11850*/  SEL R9, R2, RZ, P5 ;  /* 0x000000ff02097207 */ /* 0x002fe40002800000 */
[----:B------:R-:W1:Y:S02]  /*11860*/  LDC R2, c[0x0][0xc38] ;  /* 0x00030e00ff027b82 */ /* 0x000e640000000800 */
[----:B------:R-:W-:-:S05]  /*11870*/  IADD3 R3, R8, R9, RZ ;  /* 0x0000000908037210 */ /* 0x000fca0007ffe0ff */
[----:B------:R-:W1:Y:S02]  /*11880*/  SHFL.IDX PT, R9, R3, 0x1f, 0x1f ;  /* 0x03e01f0003097f89 */ /* 0x000e6400000e0000 */
[----:B-1----:R-:W-:-:S04]  /*11890*/  IMAD R9, R9, R2, RZ ;  /* 0x0000000209097224 */ /* 0x002fc800078e02ff */
[----:B------:R-:W-:-:S05]  /*118a0*/  IMAD.IADD R4, R9, 0x1, R4 ;  /* 0x0000000109047824 */ /* 0x000fca00078e0204 */
[----:B------:R-:W-:-:S13]  /*118b0*/  ISETP.GT.AND P6, PT, R4, R5, PT ;  /* 0x000000050400720c */ /* 0x000fda0003fc4270 */
[----:B------:R-:W-:Y:S05]  /*118c0*/  @!P6 BRA `(.L_x_360) ;  /* 0xfffffffc0070e947 */ /* 0x000fea000383ffff */
.L_x_356:
[----:B------:R-:W-:Y:S02]  /*118d0*/  IMAD.IADD R16, R4, 0x1, -R9 ;  /* 0x0000000104107824 */ /* 0x000fe400078e0a09 */
[----:B------:R-:W-:Y:S02]  /*118e0*/  IMAD.MOV.U32 R7, RZ, RZ, RZ ;  /* 0x000000ffff077224 */ /* 0x000fe400078e00ff */
[----:B------:R-:W-:-:S05]  /*118f0*/  IMAD R4, R3, R2, R16 ;  /* 0x0000000203047224 */ /* 0x000fca00078e0210 */
[----:B------:R-:W-:-:S13]  /*11900*/  ISETP.GT.AND P0, PT, R4, R5, PT ;  /* 0x000000050400720c */ /* 0x000fda0003f04270 */
[----:B------:R-:W-:Y:S02]  /*11910*/  VOTEU.ANY UR5, UPT, !P0 ;  /* 0x0000000000057886 */ /* 0x000fe400040e0100 */
[----:B------:R-:W-:Y:S02]  /*11920*/  UPOPC UR4, UR5 ;  /* 0x00000005000472bf */ /* 0x000fe40008000000 */
[----:B------:R-:W-:-:S04]  /*11930*/  ISETP.NE.AND P0, PT, RZ, UR5, PT ;  /* 0x00000005ff007c0c */ /* 0x000fc8000bf05270 */
[----:B------:R-:W-:-:S05]  /*11940*/  IMAD.U32 R11, RZ, RZ, UR4 ;  /* 0x00000004ff0b7e24 */ /* 0x000fca000f8e00ff */
[----:B------:R-:W1:Y:S02]  /*11950*/  SHFL.IDX PT, R0, R0, R11, 0x1f ;  /* 0x00001f0b00007589 */ /* 0x000e6400000e0000 */
[----:B-1----:R-:W-:-:S04]  /*11960*/  IABS R4, R0 ;  /* 0x0000000000047213 */ /* 0x002fc80000000000 */
[----:B------:R-:W1:Y:S08]  /*11970*/  I2F.RP R6, R4 ;  /* 0x0000000400067306 */ /* 0x000e700000209400 */
[----:B-1----:R-:W1:Y:S02]  /*11980*/  MUFU.RCP R6, R6 ;  /* 0x0000000600067308 */ /* 0x002e640000001000 */
[----:B-1----:R-:W-:-:S06]  /*11990*/  VIADD R8, R6, 0xffffffe ;  /* 0x0ffffffe06087836 */ /* 0x002fcc0000000000 */
[----:B------:R1:W2:Y:S01]  /*119a0*/  F2I.FTZ.U32.TRUNC.NTZ R9, R8 ;  /* 0x0000000800097305 */ /* 0x0002a2000021f000 */
[----:B------:R-:W-:Y:S05]  /*119b0*/  @!P0 BRA `(.L_x_361) ;  /* 0x00000000000c8947 */ /* 0x000fea0003800000 */
[----:B------:R-:W-:-:S06]  /*119c0*/  UIADD3 UR5, UR4, -0x1, URZ ;  /* 0xffffffff04057890 */ /* 0x000fcc000fffe03f */
[----:B------:R-:W-:-:S05]  /*119d0*/  MOV R6, UR5 ;  /* 0x0000000500067c02 */ /* 0x000fca0008000f00 */
[----:B------:R3:W4:Y:S02]  /*119e0*/  SHFL.IDX PT, R7, R3, R6, 0x1f ;  /* 0x00001f0603077589 */ /* 0x00072400000e0000 */
.L_x_361:
[--C-:B--23--:R-:W-:Y:S01]  /*119f0*/  IMAD.MOV R3, RZ, RZ, -R9.reuse ;  /* 0x000000ffff037224 */ /* 0x10cfe200078e0a09 */
[----:B------:R-:W-:Y:S01]  /*11a00*/  UIADD3 UR40, UR4, UR40, URZ ;  /* 0x0000002804287290 */ /* 0x000fe2000fffe03f */
[----:B----4-:R-:W-:Y:S02]  /*11a10*/  IMAD R16, R7, R2, R16 ;  /* 0x0000000207107224 */ /* 0x010fe400078e0210 */
[----:B------:R-:W-:Y:S02]  /*11a20*/  IMAD R6, R3, R4, RZ ;  /* 0x0000000403067224 */ /* 0x000fe400078e02ff */
[----:B------:R-:W-:Y:S02]  /*11a30*/  IMAD.MOV.U32 R2, RZ, RZ, RZ ;  /* 0x000000ffff027224 */ /* 0x000fe400078e00ff */
[----:B------:R-:W-:Y:S02]  /*11a40*/  IMAD.MOV.U32 R3, RZ, RZ, R9 ;  /* 0x000000ffff037224 */ /* 0x000fe400078e0009 */
[----:B------:R-:W-:-:S02]  /*11a50*/  IMAD.IADD R5, R5, 0x1, -R16 ;  /* 0x0000000105057824 */ /* 0x000fc400078e0a10 */
[----:B------:R-:W-:Y:S01]  /*11a60*/  IMAD.HI.U32 R9, R9, R6, R2 ;  /* 0x0000000609097227 */ /* 0x000fe200078e0002 */
[----:B------:R-:W-:Y:S02]  /*11a70*/  IABS R3, R0 ;  /* 0x0000000000037213 */ /* 0x000fe40000000000 */
[----:B------:R-:W-:-:S03]  /*11a80*/  IABS R2, R5 ;  /* 0x0000000500027213 */ /* 0x000fc60000000000 */
[----:B------:R-:W-:Y:S02]  /*11a90*/  IMAD.MOV R3, RZ, RZ, -R3 ;  /* 0x000000ffff037224 */ /* 0x000fe400078e0a03 */
[----:B------:R-:W-:-:S04]  /*11aa0*/  IMAD.HI.U32 R9, R9, R2, RZ ;  /* 0x0000000209097227 */ /* 0x000fc800078e00ff */
[----:B------:R-:W-:Y:S01]  /*11ab0*/  IMAD R3, R9, R3, R2 ;  /* 0x0000000309037224 */ /* 0x000fe200078e0202 */
[----:B------:R-:W-:-:S04]  /*11ac0*/  LOP3.LUT R2, R5, R0, RZ, 0x3c, !PT ;  /* 0x0000000005027212 */ /* 0x000fc800078e3cff */
[----:B------:R-:W-:Y:S02]  /*11ad0*/  ISETP.GT.U32.AND P1, PT, R4, R3, PT ;  /* 0x000000030400720c */ /* 0x000fe40003f24070 */
[----:B------:R-:W-:-:S11]  /*11ae0*/  ISETP.GE.AND P2, PT, R2, RZ, PT ;  /* 0x000000ff0200720c */ /* 0x000fd60003f46270 */
[-C--:B------:R-:W-:Y:S01]  /*11af0*/  @!P1 IADD3 R3, R3, -R4.reuse, RZ ;  /* 0x8000000403039210 */ /* 0x080fe20007ffe0ff */
[----:B------:R-:W-:Y:S01]  /*11b00*/  @!P1 VIADD R9, R9, 0x1 ;  /* 0x0000000109099836 */ /* 0x000fe20000000000 */
[----:B------:R-:W-:Y:S02]  /*11b10*/  ISETP.NE.AND P1, PT, R0, RZ, PT ;  /* 0x000000ff0000720c */ /* 0x000fe40003f25270 */
[----:B------:R-:W-:-:S13]  /*11b20*/  ISETP.GE.U32.AND P0, PT, R3, R4, PT ;  /* 0x000000040300720c */ /* 0x000fda0003f06070 */
[----:B------:R-:W-:-:S04]  /*11b30*/  @P0 VIADD R9, R9, 0x1 ;  /* 0x0000000109090836 */ /* 0x000fc80000000000 */
[----:B------:R-:W-:Y:S01]  /*11b40*/  @!P2 IMAD.MOV R9, RZ, RZ, -R9 ;  /* 0x000000ffff09a224 */ /* 0x000fe200078e0a09 */
[----:B------:R-:W-:-:S05]  /*11b50*/  @!P1 LOP3.LUT R9, RZ, R0, RZ, 0x33, !PT ;  /* 0x00000000ff099212 */ /* 0x000fca00078e33ff */
[--C-:B0-----:R-:W-:Y:S02]  /*11b60*/  IMAD.MOV R17, RZ, RZ, -R9.reuse ;  /* 0x000000ffff117224 */ /* 0x101fe400078e0a09 */
[----:B------:R-:W-:Y:S02]  /*11b70*/  IMAD.MOV.U32 R18, RZ, RZ, R9 ;  /* 0x000000ffff127224 */ /* 0x000fe400078e0009 */
[----:B------:R-:W-:Y:S01]  /*11b80*/  IMAD R17, R0, R17, R5 ;  /* 0x0000001100117224 */ /* 0x000fe200078e0205 */
[----:B------:R-:W-:Y:S06]  /*11b90*/  BRA `(.L_x_362) ;  /* 0x0000000000107947 */ /* 0x000fec0003800000 */
.L_x_357:
[----:B------:R-:W-:Y:S01]  /*11ba0*/  MOV R16, R5 ;  /* 0x0000000500107202 */ /* 0x000fe20000000f00 */
[----:B0-----:R-:W-:Y:S01]  /*11bb0*/  IMAD.MOV.U32 R17, RZ, RZ, RZ ;  /* 0x000000ffff117224 */ /* 0x001fe200078e00ff */
[----:B------:R-:W-:Y:S01]  /*11bc0*/  ULDC UR40, c[0x0][0xc3c] ;  /* 0x00030f0000287ab9 */ /* 0x000fe20000000800 */
[----:B------:R-:W-:-:S07]  /*11bd0*/  IMAD.MOV.U32 R18, RZ, RZ, RZ ;  /* 0x000000ffff127224 */ /* 0x000fce00078e00ff */
.L_x_362:
[----:B------:R0:W2:Y:S01]  /*11be0*/  LDL R2, [R1] ;  /* 0x0000000001027983 */ /* 0x0000a20000100800 */
[----:B------:R-:W3:Y:S02]  /*11bf0*/  S2R R0, SR_TID.X ;  /* 0x0000000000007919 */ /* 0x000ee40000002100 */
[----:B---3--:R-:W-:Y:S01]  /*11c00*/  LOP3.LUT R0, R0, 0x1f, RZ, 0xc0, !PT ;  /* 0x0000001f00007812 */ /* 0x008fe200078ec0ff */
[----:B------:R-:W-:Y:S03]  /*11c10*/  BAR.SYNC.DEFER_BLOCKING 0x4, 0x180 ;  /* 0x0106000000007b1d */ /* 0x000fe60000010000 */
[----:B------:R-:W-:Y:S01]  /*11c20*/  ISETP.NE.AND P0, PT, R0, RZ, PT ;  /* 0x000000ff0000720c */ /* 0x000fe20003f05270 */
[----:B------:R-:W-:-:S12]  /*11c30*/  IMAD.U32 R19, RZ, RZ, UR40 ;  /* 0x00000028ff137e24 */ /* 0x000fd8000f8e00ff */
[----:B------:R-:W-:Y:S01]  /*11c40*/  @!P0 MOV R0, 0x400 ;  /* 0x0000040000008802 */ /* 0x000fe20000000f00 */
[----:B--2---:R-:W2:Y:S03]  /*11c50*/  @!P0 S2R R2, SR_CgaCtaId ;  /* 0x0000000000028919 */ /* 0x004ea60000008800 */
[----:B--2---:R-:W-:Y:S01]  /*11c60*/  @!P0 LEA R22, R2, R0, 0x18 ;  /* 0x0000000002168211 */ /* 0x004fe200078ec0ff */
[----:B------:R0:W-:Y:S04]  /*11c70*/  @!P0 STL [R1], R2 ;  /* 0x0000000201008387 */ /* 0x0001e80000100800 */
[----:B------:R0:W-:Y:S01]  /*11c80*/  @!P0 STS.128 [R22+0x228d0], R16 ;  /* 0x0228d01016008388 */ /* 0x0001e20000000c00 */
[----:B------:R-:W-:Y:S06]  /*11c90*/  BAR.ARV 0x5, 0x180 ;  /* 0x0146000000007b1d */ /* 0x000fec0000002000 */
.L_x_355:
[----:B------:R-:W-:Y:S02]  /*11ca0*/  ULDC UR4, c[0x0][0xc3c] ;  /* 0x00030f0000047ab9 */ /* 0x000fe40000000800 */
[----:B------:R-:W-:-:S06]  /*11cb0*/  UISETP.GE.AND UP0, UPT, UR40, UR4, UPT ;  /* 0x000000042800728c */ /* 0x000fcc000bf06270 */
[----:B------:R-:W-:-:S13]  /*11cc0*/  PLOP3.LUT P0, PT, PT, PT, UP0, 0x80, 0x0 ;  /* 0x000000000000781c */ /* 0x000fda0003f0f008 */
[----:B------:R-:W-:Y:S05]  /*11cd0*/  @!P0 BRA `(.L_x_363) ;  /* 0xffffffa400f88947 */ /* 0x000fea000383ffff */
.L_x_290:
[----:B0-----:R-:W3:Y:S01]  /*11ce0*/  LDL.LU R0, [R1+0x18] ;  /* 0x0000180001007983 */ /* 0x001ee20000300800 */
[----:B------:R-:W-:Y:S01]  /*11cf0*/  BSSY B0, `(.L_x_364) ;  /* 0x000000b000007945 */ /* 0x000fe20003800000 */
[----:B------:R-:W0:Y:S01]  /*11d00*/  S2R R5, SR_CgaCtaId ;  /* 0x0000000000057919 */ /* 0x000e220000008800 */
[----:B---3--:R-:W-:-:S05]  /*11d10*/  VIADD R0, R0, 0x1 ;  /* 0x0000000100007836 */ /* 0x008fca0000000000 */
[----:B------:R-:W-:-:S04]  /*11d20*/  LEA.HI R2, R0, R0, RZ, 0x1 ;  /* 0x0000000000027211 */ /* 0x000fc800078f08ff */
[----:B------:R-:W-:Y:S02]  /*11d30*/  LOP3.LUT R3, R2, 0xfffffffe, RZ, 0xc0, !PT ;  /* 0xfffffffe02037812 */ /* 0x000fe400078ec0ff */
[----:B------:R-:W-:-:S03]  /*11d40*/  MOV R2, 0x400 ;  /* 0x0000040000027802 */ /* 0x000fc60000000f00 */
[----:B------:R-:W-:Y:S01]  /*11d50*/  IMAD.IADD R0, R0, 0x1, -R3 ;  /* 0x0000000100007824 */ /* 0x000fe200078e0a03 */
[----:B0-----:R-:W-:-:S04]  /*11d60*/  LEA R5, R5, R2, 0x18 ;  /* 0x0000000205057211 */ /* 0x001fc800078ec0ff */
[----:B------:R-:W-:-:S04]  /*11d70*/  SHF.L.U32 R0, R0, 0x1f, RZ ;  /* 0x0000001f00007819 */ /* 0x000fc800000006ff */
[----:B------:R-:W0:Y:S02]  /*11d80*/  SYNCS.PHASECHK.TRANS64.TRYWAIT P0, [R5+URZ+0x22820], R0 ;  /* 0x02282000050075a7 */ /* 0x000e24000800017f */
[----:B0-----:R-:W-:Y:S05]  /*11d90*/  @!P0 BRA `(.L_x_365) ;  /* 0x0000003c00c08947 */ /* 0x001fea0003800000 */
.L_x_498:
[----:B------:R-:W-:Y:S05]  /*11da0*/  BSYNC B0 ;  /* 0x0000000000007941 */ /* 0x000fea0003800000 */
.L_x_364:
[----:B------:R-:W-:-:S03]  /*11db0*/  UMOV UR4, 0xffffffff ;  /* 0xffffffff00047882 */ /* 0x000fc60000000000 */
[----:B------:R-:W-:Y:S05]  /*11dc0*/  BRA.DIV UR4, `(.L_x_366) ;  /* 0x0000003e04c87947 */ /* 0x000fea000b800000 */
[----:B0-----:R-:W0:Y:S02]  /*11dd0*/  S2R R0, SR_TID.X ;  /* 0x0000000000007919 */ /* 0x001e240000002100 */
[----:B0-----:R-:W-:-:S04]  /*11de0*/  SHF.R.U32.HI R0, RZ, 0x5, R0 ;  /* 0x00000005ff007819 */ /* 0x001fc80000011600 */
[----:B------:R-:W-:-:S05]  /*11df0*/  LOP3.LUT R0, R0, 0x3, RZ, 0xc0, !PT ;  /* 0x0000000300007812 */ /* 0x000fca00078ec0ff */
[----:B------:R0:W3:Y:S02]  /*11e00*/  SHFL.IDX PT, R14, R0, RZ, 0x1f ;  /* 0x00001fff000e7589 */ /* 0x0000e400000e0000 */
.L_x_501:
[----:B---3--:R-:W-:Y:S01]  /*11e10*/  ISETP.NE.AND P0, PT, R14, RZ, PT ;  /* 0x000000ff0e00720c */ /* 0x008fe20003f05270 */
[----:B------:R-:W-:-:S12]  /*11e20*/  BSSY B0, `(.L_x_367) ;  /* 0x000002c000007945 */ /* 0x000fd80003800000 */
[----:B------:R-:W-:Y:S05]  /*11e30*/  @P0 BRA `(.L_x_368) ;  /* 0x0000000000a80947 */ /* 0x000fea0003800000 */
[----:B------:R-:W-:-:S03]  /*11e40*/  UMOV UR4, 0xffffffff ;  /* 0xffffffff00047882 */ /* 0x000fc60000000000 */
[----:B------:R-:W-:Y:S05]  /*11e50*/  BRA.DIV UR4, `(.L_x_369) ;  /* 0x0000003e04d87947 */ /* 0x000fea000b800000 */
[----:B------:R-:W-:-:S13]  /*11e60*/  ELECT P6, URZ, PT ;  /* 0x00000000003f782f */ /* 0x000fda00038c0000 */
.L_x_504:
[----:B------:R-:W-:Y:S05]  /*11e70*/  @!P6 BRA `(.L_x_368) ;  /* 0x000000000098e947 */ /* 0x000fea0003800000 */
[----:B------:R-:W-:-:S06]  /*11e80*/  ULOP3.LUT UR4, UR38, 0x2, URZ, 0xfc, !UPT ;  /* 0x0000000226047892 */ /* 0x000fcc000f8efc3f */
[----:B0-----:R-:W-:-:S04]  /*11e90*/  MOV R0, UR4 ;  /* 0x0000000400007c02 */ /* 0x001fc80008000f00 */
[----:B------:R-:W-:-:S13]  /*11ea0*/  ISETP.NE.AND P0, PT, R0, 0x3, PT ;  /* 0x000000030000780c */ /* 0x000fda0003f05270 */
[----:B------:R-:W-:Y:S05]  /*11eb0*/  @!P0 BRA `(.L_x_370) ;  /* 0x0000000000048947 */ /* 0x000fea0003800000 */
[----:B------:R-:W-:Y:S01]  /*11ec0*/  BPT.TRAP 0x1 ;  /* 0x000000040000795c */ /* 0x000fe20000300000 */
.L_x_370:
[C---:B------:R-:W-:Y:S01]  /*11ed0*/  IMAD R3, R32.reuse, 0x8, R5 ;  /* 0x0000000820037824 */ /* 0x040fe200078e0205 */
[----:B------:R-:W-:Y:S01]  /*11ee0*/  SHF.L.U32 R2, R35, 0x1f, RZ ;  /* 0x0000001f23027819 */ /* 0x000fe200000006ff */
[----:B------:R-:W-:-:S03]  /*11ef0*/  VIADD R32, R32, 0x1 ;  /* 0x0000000120207836 */ /* 0x000fc60000000000 */
[----:B------:R-:W0:Y:S02]  /*11f00*/  SYNCS.PHASECHK.TRANS64.TRYWAIT P1, [R3+URZ+0x22840], R2 ;  /* 0x02284002030075a7 */ /* 0x000e24000802017f */
[----:B------:R-:W-:-:S04]  /*11f10*/  ISETP.NE.AND P2, PT, R32, 0x2, PT ;  /* 0x000000022000780c */ /* 0x000fc80003f45270 */
[----:B------:R-:W-:Y:S01]  /*11f20*/  SEL R0, RZ, 0x1, P2 ;  /* 0x00000001ff007807 */ /* 0x000fe20001000000 */
[----:B0-----:R-:W-:Y:S08]  /*11f30*/  @!P1 BRA `(.L_x_371) ;  /* 0x0000003c00c09947 */ /* 0x001ff00003800000 */
.L_x_505:
[----:B------:R-:W-:Y:S02]  /*11f40*/  SEL R32, R32, RZ, P2 ;  /* 0x000000ff20207207 */ /* 0x000fe40001000000 */
[----:B------:R-:W-:Y:S01]  /*11f50*/  LOP3.LUT R0, R35, R0, RZ, 0x3c, !PT ;  /* 0x0000000023007212 */ /* 0x000fe200078e3cff */
[----:B------:R-:W-:Y:S06]  /*11f60*/  @!P0 BRA `(.L_x_372) ;  /* 0x0000000000048947 */ /* 0x000fec0003800000 */
[----:B------:R-:W-:Y:S01]  /*11f70*/  BPT.TRAP 0x1 ;  /* 0x000000040000795c */ /* 0x000fe20000300000 */
.L_x_372:
[----:B------:R-:W-:Y:S01]  /*11f80*/  IMAD R5, R32, 0x8, R5 ;  /* 0x0000000820057824 */ /* 0x000fe200078e0205 */
[----:B------:R-:W-:-:S04]  /*11f90*/  SHF.L.U32 R0, R0, 0x1f, RZ ;  /* 0x0000001f00007819 */ /* 0x000fc800000006ff */
[----:B------:R-:W3:Y:S02]  /*11fa0*/  SYNCS.PHASECHK.TRANS64.TRYWAIT P1, [R5+URZ+0x22840], R0 ;  /* 0x02284000050075a7 */ /* 0x000ee4000802017f */
[----:B---3--:R-:W-:Y:S05]  /*11fb0*/  @!P1 BRA `(.L_x_373) ;  /* 0x0000003c00b49947 */ /* 0x008fea0003800000 */
.L_x_506:
[----:B------:R-:W-:Y:S05]  /*11fc0*/  @!P0 BRA `(.L_x_374) ;  /* 0x0000000000048947 */ /* 0x000fea0003800000 */
[----:B------:R-:W-:Y:S01]  /*11fd0*/  BPT.TRAP 0x1 ;  /* 0x000000040000795c */ /* 0x000fe20000300000 */
.L_x_374:
[----:B------:R-:W4:Y:S02]  /*11fe0*/  SYNCS.PHASECHK.TRANS64.TRYWAIT P1, [R3+URZ+0x22860], R2 ;  /* 0x02286002030075a7 */ /* 0x000f24000802017f */
[----:B----4-:R-:W-:Y:S05]  /*11ff0*/  @!P1 BRA `(.L_x_375) ;  /* 0x0000003c00b89947 */ /* 0x010fea0003800000 */
.L_x_507:
[----:B------:R-:W-:Y:S05]  /*12000*/  @!P0 BRA `(.L_x_376) ;  /* 0x0000000000048947 */ /* 0x000fea0003800000 */
[----:B------:R-:W-:Y:S01]  /*12010*/  BPT.TRAP 0x1 ;  /* 0x000000040000795c */ /* 0x000fe20000300000 */
.L_x_376:
[----:B------:R-:W5:Y:S02]  /*12020*/  SYNCS.PHASECHK.TRANS64.TRYWAIT P1, [R5+URZ+0x22860], R0 ;  /* 0x02286000050075a7 */ /* 0x000f64000802017f */
[----:B-----5:R-:W-:Y:S05]  /*12030*/  @!P1 BRA `(.L_x_377) ;  /* 0x0000003c00bc9947 */ /* 0x020fea0003800000 */
.L_x_508:
[----:B------:R-:W-:Y:S05]  /*12040*/  @!P0 BRA `(.L_x_378) ;  /* 0x0000000000048947 */ /* 0x000fea0003800000 */
[----:B------:R-:W-:Y:S01]  /*12050*/  BPT.TRAP 0x1 ;  /* 0x000000040000795c */ /* 0x000fe20000300000 */
.L_x_378:
[----:B------:R-:W5:Y:S02]  /*12060*/  SYNCS.PHASECHK.TRANS64.TRYWAIT P1, [R3+URZ+0x22880], R2 ;  /* 0x02288002030075a7 */ /* 0x000f64000802017f */
[----:B-----5:R-:W-:Y:S05]  /*12070*/  @!P1 BRA `(.L_x_379) ;  /* 0x0000003c00c09947 */ /* 0x020fea0003800000 */
.L_x_509:
[----:B------:R-:W-:Y:S05]  /*12080*/  @!P0 BRA `(.L_x_380) ;  /* 0x0000000000048947 */ /* 0x000fea0003800000 */
[----:B------:R-:W-:Y:S01]  /*12090*/  BPT.TRAP 0x1 ;  /* 0x000000040000795c */ /* 0x000fe20000300000 */
.L_x_380:
[----:B------:R0:W0:Y:S02]  /*120a0*/  SYNCS.PHASECHK.TRANS64.TRYWAIT P0, [R5+URZ+0x22880], R0 ;  /* 0x02288000050075a7 */ /* 0x000024000800017f */
[----:B0-----:R-:W-:Y:S05]  /*120b0*/  @!P0 NANOSLEEP.SYNCS 0x989680 ;  /* 0x009896800000895d */ /* 0x001fea0003900000 */
[----:B------:R-:W0:Y:S02]  /*120c0*/  @!P0 SYNCS.PHASECHK.TRANS64 P0, [R5+URZ+0x22880], R0 ;  /* 0x02288000050085a7 */ /* 0x000e24000800007f */
[----:B0-----:R-:W-:Y:S05]  /*120d0*/  @!P0 BRA `(.L_x_380) ;  /* 0xfffffffc00f08947 */ /* 0x001fea000383ffff */
.L_x_368:
[----:B------:R-:W-:Y:S05]  /*120e0*/  BSYNC B0 ;  /* 0x0000000000007941 */ /* 0x000fea0003800000 */
.L_x_367:
[----:B------:R-:W-:Y:S05]  /*120f0*/  EXIT ;  /* 0x000000000000794d */ /* 0x000fea0003800000 */
.L_x_239:
[----:B0-----:R-:W-:-:S04]  /*12100*/  IMAD.U32 R3, RZ, RZ, UR52 ;  /* 0x00000034ff037e24 */ /* 0x001fc8000f8e00ff */
[----:B------:R0:W1:Y:S03]  /*12110*/  SYNCS.PHASECHK.TRANS64.TRYWAIT P1, [R3+URZ+0x22800], R8 ;  /* 0x02280008030075a7 */ /* 0x000066000802017f */
[----:B-1----:R-:W-:Y:S05]  /*12120*/  @!P1 NANOSLEEP.SYNCS 0x989680 ;  /* 0x009896800000995d */ /* 0x002fea0003900000 */
[----:B------:R-:W1:Y:S02]  /*12130*/  @!P1 SYNCS.PHASECHK.TRANS64 P1, [R3+URZ+0x22800], R8 ;  /* 0x02280008030095a7 */ /* 0x000e64000802007f */
[----:B-1----:R-:W-:Y:S05]  /*12140*/  @!P1 BRA `(.L_x_239) ;  /* 0xfffffffc00ec9947 */ /* 0x002fea000383ffff */
[----:B------:R-:W-:Y:S05]  /*12150*/  BRA `(.L_x_381) ;  /* 0xfffffef400d47947 */ /* 0x000fea000383ffff */
.L_x_243:
[----:B-1----:R1:W2:Y:S02]  /*12160*/  SYNCS.PHASECHK.TRANS64.TRYWAIT P1, [R4+URZ+0x22830], R3 ;  /* 0x02283003040075a7 */ /* 0x0022a4000802017f */
[----:B--2---:R-:W-:Y:S05]  /*12170*/  @!P1 NANOSLEEP.SYNCS 0x989680 ;  /* 0x009896800000995d */ /* 0x004fea0003900000 */
[----:B------:R-:W2:Y:S02]  /*12180*/  @!P1 SYNCS.PHASECHK.TRANS64 P1, [R4+URZ+0x22830], R3 ;  /* 0x02283003040095a7 */ /* 0x000ea4000802007f */
[----:B--2---:R-:W-:Y:S05]  /*12190*/  @!P1 BRA `(.L_x_243) ;  /* 0xfffffffc00f09947 */ /* 0x004fea000383ffff */
[----:B------:R-:W-:Y:S05]  /*121a0*/  BRA `(.L_x_242) ;  /* 0xfffffef400f07947 */ /* 0x000fea000383ffff */
.L_x_249:
[----:B-1----:R-:W-:-:S04]  /*121b0*/  IMAD.U32 R9, RZ, RZ, UR6 ;  /* 0x00000006ff097e24 */ /* 0x002fc8000f8e00ff */
[----:B------:R1:W2:Y:S03]  /*121c0*/  SYNCS.PHASECHK.TRANS64.TRYWAIT P1, [R9+URZ+0x22830], R8 ;  /* 0x02283008090075a7 */ /* 0x0002a6000802017f */
[----:B--2---:R-:W-:Y:S05]  /*121d0*/  @!P1 NANOSLEEP.SYNCS 0x989680 ;  /* 0x009896800000995d */ /* 0x004fea0003900000 */
[----:B------:R-:W2:Y:S02]  /*121e0*/  @!P1 SYNCS.PHASECHK.TRANS64 P1, [R9+URZ+0x22830], R8 ;  /* 0x02283008090095a7 */ /* 0x000ea4000802007f */
[----:B--2---:R-:W-:Y:S05]  /*121f0*/  @!P1 BRA `(.L_x_249) ;  /* 0xfffffffc00ec9947 */ /* 0x004fea000383ffff */
[----:B------:R-:W-:Y:S05]  /*12200*/  BRA `(.L_x_246) ;  /* 0xffffff3000407947 */ /* 0x000fea000383ffff */
.L_x_253:
[----:B-1----:R-:W-:-:S04]  /*12210*/  MOV R9, UR6 ;  /* 0x0000000600097c02 */ /* 0x002fc80008000f00 */
[----:B------:R1:W2:Y:S03]  /*12220*/  SYNCS.PHASECHK.TRANS64.TRYWAIT P1, [R9+URZ+0x22850], R8 ;  /* 0x02285008090075a7 */ /* 0x0002a6000802017f */
[----:B--2---:R-:W-:Y:S05]  /*12230*/  @!P1 NANOSLEEP.SYNCS 0x989680 ;  /* 0x009896800000995d */ /* 0x004fea0003900000 */
[----:B------:R-:W2:Y:S02]  /*12240*/  @!P1 SYNCS.PHASECHK.TRANS64 P1, [R9+URZ+0x22850], R8 ;  /* 0x02285008090095a7 */ /* 0x000ea4000802007f */
[----:B--2---:R-:W-:Y:S05]  /*12250*/  @!P1 BRA `(.L_x_253) ;  /* 0xfffffffc00ec9947 */ /* 0x004fea000383ffff */
[----:B------:R-:W-:Y:S05]  /*12260*/  BRA `(.L_x_250) ;  /* 0xffffff3800607947 */ /* 0x000fea000383ffff */
.L_x_260:
[----:B-1----:R-:W-:-:S04]  /*12270*/  IMAD.U32 R3, RZ, RZ, UR9 ;  /* 0x00000009ff037e24 */ /* 0x002fc8000f8e00ff */
[----:B------:R1:W2:Y:S03]  /*12280*/  SYNCS.PHASECHK.TRANS64.TRYWAIT P1, [R3+URZ+0x22850], R0 ;  /* 0x02285000030075a7 */ /* 0x0002a6000802017f */
[----:B--2---:R-:W-:Y:S05]  /*12290*/  @!P1 NANOSLEEP.SYNCS 0x989680 ;  /* 0x009896800000995d */ /* 0x004fea0003900000 */
[----:B------:R-:W2:Y:S02]  /*122a0*/  @!P1 SYNCS.PHASECHK.TRANS64 P1, [R3+URZ+0x22850], R0 ;  /* 0x02285000030095a7 */ /* 0x000ea4000802007f */
[----:B--2---:R-:W-:Y:S05]  /*122b0*/  @!P1 BRA `(.L_x_260) ;  /* 0xfffffffc00ec9947 */ /* 0x004fea000383ffff */
[----:B------:R-:W-:Y:S05]  /*122c0*/  BRA `(.L_x_259) ;  /* 0xffffff6000d07947 */ /* 0x000fea000383ffff */
.L_x_305:
[----:B------:R-:W0:Y:S01]  /*122d0*/  S2R R20, SR_TID.X ;  /* 0x0000000000147919 */ /* 0x000e220000002100 */
[----:B------:R-:W-:Y:S02]  /*122e0*/  IMAD.MOV.U32 R12, RZ, RZ, RZ ;  /* 0x000000ffff0c7224 */ /* 0x000fe400078e00ff */
[----:B------:R-:W-:Y:S02]  /*122f0*/  IMAD.MOV.U32 R11, RZ, RZ, 0x1f ;  /* 0x0000001fff0b7424 */ /* 0x000fe400078e00ff */
[----:B------:R-:W-:Y:S01]  /*12300*/  IMAD.MOV.U32 R15, RZ, RZ, -0x1 ;  /* 0xffffffffff0f7424 */ /* 0x000fe200078e00ff */
[----:B0-----:R-:W-:-:S04]  /*12310*/  SHF.R.U32.HI R20, RZ, 0x5, R20 ;  /* 0x00000005ff147819 */ /* 0x001fc80000011614 */
[----:B------:R-:W-:-:S05]  /*12320*/  LOP3.LUT R20, R20, 0x3, RZ, 0xc0, !PT ;  /* 0x0000000314147812 */ /* 0x000fca00078ec0ff */
[----:B------:R-:W-:-:S07]  /*12330*/  IMAD.MOV.U32 R13, RZ, RZ, R20 ;  /* 0x000000ffff0d7224 */ /* 0x000fce00078e0014 */
[----:B-----5:R-:W-:Y:S05]  /*12340*/  WARPSYNC.COLLECTIVE R15, `(.L_x_382) ;  /* 0x000000000f087348 */ /* 0x020fea0003c00000 */
[----:B------:R0:W1:Y:S02]  /*12350*/  SHFL.IDX P6, R14, R13, R12, R11 ;  /* 0x0000000c0d0e7389 */ /* 0x00006400000c000b */
[----:B01---5:R-:W-:Y:S01]  /*12360*/  ENDCOLLECTIVE ;  /* 0x000000000000791b */ /* 0x023fe20003800000 */
.L_x_382:
[----:B------:R-:W-:Y:S05]  /*12370*/  BRA `(.L_x_383) ;  /* 0xffffffac00887947 */ /* 0x000fea000383ffff */
.L_x_308:
[----:B0-----:R0:W1:Y:S02]  /*12380*/  SYNCS.PHASECHK.TRANS64.TRYWAIT P0, [R0+URZ+0x22880], R28 ;  /* 0x0228801c000075a7 */ /* 0x001064000800017f */
[----:B-1----:R-:W-:Y:S05]  /*12390*/  @!P0 NANOSLEEP.SYNCS 0x989680 ;  /* 0x009896800000895d */ /* 0x002fea0003900000 */
[----:B------:R-:W1:Y:S02]  /*123a0*/  @!P0 SYNCS.PHASECHK.TRANS64 P0, [R0+URZ+0x22880], R28 ;  /* 0x0228801c000085a7 */ /* 0x000e64000800007f */
[----:B-1----:R-:W-:Y:S05]  /*123b0*/  @!P0 BRA `(.L_x_308) ;  /* 0xfffffffc00f08947 */ /* 0x002fea000383ffff */
[----:B------:R-:W-:Y:S05]  /*123c0*/  BRA `(.L_x_384) ;  /* 0xffffffb000ac7947 */ /* 0x000fea000383ffff */
.L_x_309:
[----:B------:R-:W-:Y:S01]  /*123d0*/  BSSY B0, `(.L_x_385) ;  /* 0x0000008000007945 */ /* 0x000fe20003800000 */
[----:B------:R-:W-:Y:S01]  /*123e0*/  MOV R13, R10 ;  /* 0x0000000a000d7202 */ /* 0x000fe20000000f00 */
[----:B------:R-:W-:Y:S02]  /*123f0*/  IMAD.MOV.U32 R12, RZ, RZ, RZ ;  /* 0x000000ffff0c7224 */ /* 0x000fe400078e00ff */
[----:B------:R-:W-:Y:S02]  /*12400*/  IMAD.MOV.U32 R11, RZ, RZ, 0x181f ;  /* 0x0000181fff0b7424 */ /* 0x000fe400078e00ff */
[----:B------:R-:W-:-:S07]  /*12410*/  IMAD.MOV.U32 R15, RZ, RZ, -0x1 ;  /* 0xffffffffff0f7424 */ /* 0x000fce00078e00ff */
[----:B0-----:R-:W-:Y:S05]  /*12420*/  WARPSYNC.COLLECTIVE R15, `(.L_x_386) ;  /* 0x000000000f087348 */ /* 0x001fea0003c00000 */
[----:B------:R1:W2:Y:S02]  /*12430*/  SHFL.IDX P6, R14, R13, R12, R11 ;  /* 0x0000000c0d0e7389 */ /* 0x0002a400000c000b */
[----:B012---:R-:W-:Y:S01]  /*12440*/  ENDCOLLECTIVE ;  /* 0x000000000000791b */ /* 0x007fe20003800000 */
.L_x_386:
[----:B------:R-:W-:Y:S05]  /*12450*/  BSYNC B0 ;  /* 0x0000000000007941 */ /* 0x000fea0003800000 */
.L_x_385:
[----:B------:R-:W-:Y:S01]  /*12460*/  IMAD.MOV.U32 R13, RZ, RZ, R9 ;  /* 0x000000ffff0d7224 */ /* 0x000fe200078e0009 */
[----:B------:R-:W-:Y:S01]  /*12470*/  MOV R12, RZ ;  /* 0x000000ff000c7202 */ /* 0x000fe20000000f00 */
[----:B------:R-:W-:Y:S01]  /*12480*/  IMAD.MOV.U32 R11, RZ, RZ, 0x181f ;  /* 0x0000181fff0b7424 */ /* 0x000fe200078e00ff */
[C---:B------:R-:W-:Y:S01]  /*12490*/  ISETP.GE.AND P3, PT, R19.reuse, 0x41, PT ;  /* 0x000000411300780c */ /* 0x040fe20003f66270 */
[----:B------:R-:W-:Y:S01]  /*124a0*/  IMAD.MOV.U32 R15, RZ, RZ, -0x1 ;  /* 0xffffffffff0f7424 */ /* 0x000fe200078e00ff */
[----:B------:R-:W-:Y:S01]  /*124b0*/  LOP3.LUT R30, R30, 0xffffffef, RZ, 0xc0, !PT ;  /* 0xffffffef1e1e7812 */ /* 0x000fe200078ec0ff */
[----:B------:R-:W-:Y:S01]  /*124c0*/  IMAD.MOV.U32 R3, RZ, RZ, R14 ;  /* 0x000000ffff037224 */ /* 0x000fe200078e000e */
[----:B------:R-:W-:Y:S01]  /*124d0*/  ISETP.GE.AND P2, PT, R19, 0x61, PT ;  /* 0x000000611300780c */ /* 0x000fe20003f46270 */
[----:B------:R-:W-:-:S12]  /*124e0*/  IMAD.IADD R4, R22, 0x1, R4 ;  /* 0x0000000116047824 */ /* 0x000fd800078e0204 */
[----:B------:R-:W-:Y:S05]  /*124f0*/  WARPSYNC.COLLECTIVE R15, `(.L_x_387) ;  /* 0x000000000f087348 */ /* 0x000fea0003c00000 */
[----:B------:R0:W1:Y:S02]  /*12500*/  SHFL.IDX P6, R14, R13, R12, R11 ;  /* 0x0000000c0d0e7389 */ /* 0x00006400000c000b */
[----:B01----:R-:W-:Y:S01]  /*12510*/  ENDCOLLECTIVE ;  /* 0x000000000000791b */ /* 0x003fe20003800000 */
.L_x_387:
[C---:B------:R-:W-:Y:S02]  /*12520*/  ISETP.GE.AND P5, PT, R19.reuse, 0x21, PT ;  /* 0x000000211300780c */ /* 0x040fe40003fa6270 */
[----:B------:R-:W-:Y:S02]  /*12530*/  ISETP.GE.AND P4, PT, R19, 0x31, PT ;  /* 0x000000311300780c */ /* 0x000fe40003f86270 */
[----:B------:R-:W-:Y:S01]  /*12540*/  MOV R13, R10 ;  /* 0x0000000a000d7202 */ /* 0x000fe20000000f00 */
[----:B------:R-:W-:Y:S02]  /*12550*/  IMAD.MOV.U32 R12, RZ, RZ, 0x1 ;  /* 0x00000001ff0c7424 */ /* 0x000fe400078e00ff */
[----:B------:R-:W-:-:S08]  /*12560*/  IMAD.MOV.U32 R2, RZ, RZ, R14 ;  /* 0x000000ffff027224 */ /* 0x000fd000078e000e */
[----:B------:R-:W-:Y:S05]  /*12570*/  WARPSYNC.COLLECTIVE R15, `(.L_x_388) ;  /* 0x000000000f087348 */ /* 0x000fea0003c00000 */
[----:B------:R0:W1:Y:S02]  /*12580*/  SHFL.IDX P6, R14, R13, R12, R11 ;  /* 0x0000000c0d0e7389 */ /* 0x00006400000c000b */
[----:B01----:R-:W-:Y:S01]  /*12590*/  ENDCOLLECTIVE ;  /* 0x000000000000791b */ /* 0x003fe20003800000 */
.L_x_388:
[----:B------:R-:W-:-:S05]  /*125a0*/  IADD3 R2, P1, R31, R2, RZ ;  /* 0x000000021f027210 */ /* 0x000fca0007f3e0ff */
[----:B------:R-:W-:Y:S01]  /*125b0*/  IMAD.X R3, RZ, RZ, R3, P1 ;  /* 0x000000ffff037224 */ /* 0x000fe200008e0603 */
[----:B------:R-:W-:Y:S01]  /*125c0*/  ISETP.LT.OR P1, PT, R19, 0x1, P0 ;  /* 0x000000011300780c */ /* 0x000fe20000721670 */
[----:B------:R-:W-:-:S12]  /*125d0*/  IMAD.MOV.U32 R13, RZ, RZ, R9 ;  /* 0x000000ffff0d7224 */ /* 0x000fd800078e0009 */
[----:B------:R-:W-:Y:S01]  /*125e0*/  @!PT LDS RZ, [RZ] ;  /* 0x00000000fffff984 */ /* 0x000fe20000000800 */
[----:B------:R-:W-:Y:S01]  /*125f0*/  @!PT LDS RZ, [RZ] ;  /* 0x00000000fffff984 */ /* 0x000fe20000000800 */
[----:B------:R-:W-:Y:S01]  /*12600*/  @!PT LDS RZ, [RZ] ;  /* 0x00000000fffff984 */ /* 0x000fe20000000800 */
[----:B------:R0:W-:Y:S02]  /*12610*/  LDGSTS.E.BYPASS.LTC128B.128 [R4+0xa400], desc[UR50][R2.64], !P1 ;  /* 0x0a40000002047fae */ /* 0x0001e4000c901d72 */
[----:B0-----:R-:W-:-:S07]  /*12620*/  IMAD.MOV.U32 R3, RZ, RZ, R14 ;  /* 0x000000ffff037224 */ /* 0x001fce00078e000e */
[----:B------:R-:W-:Y:S05]  /*12630*/  WARPSYNC.COLLECTIVE R15, `(.L_x_389) ;  /* 0x000000000f087348 */ /* 0x000fea0003c00000 */
[----:B------:R0:W1:Y:S02]  /*12640*/  SHFL.IDX P6, R14, R13, R12, R11 ;  /* 0x0000000c0d0e7389 */ /* 0x00006400000c000b */
[----:B01----:R-:W-:Y:S01]  /*12650*/  ENDCOLLECTIVE ;  /* 0x000000000000791b */ /* 0x003fe20003800000 */
.L_x_389:
[----:B------:R-:W-:Y:S01]  /*12660*/  MOV R13, R10 ;  /* 0x0000000a000d7202 */ /* 0x000fe20000000f00 */
[----:B------:R-:W-:Y:S02]  /*12670*/  IMAD.MOV.U32 R12, RZ, RZ, 0x2 ;  /* 0x00000002ff0c7424 */ /* 0x000fe400078e00ff */
[----:B------:R-:W-:-:S07]  /*12680*/  IMAD.MOV.U32 R2, RZ, RZ, R14 ;  /* 0x000000ffff027224 */ /* 0x000fce00078e000e */
[----:B------:R-:W-:Y:S05]  /*12690*/  WARPSYNC.COLLECTIVE R15, `(.L_x_390) ;  /* 0x000000000f087348 */ /* 0x000fea0003c00000 */
[----:B------:R0:W1:Y:S02]  /*126a0*/  SHFL.IDX P6, R14, R13, R12, R11 ;  /* 0x0000000c0d0e7389 */ /* 0x00006400000c000b */
[----:B01----:R-:W-:Y:S01]  /*126b0*/  ENDCOLLECTIVE ;  /* 0x000000000000791b */ /* 0x003fe20003800000 */
.L_x_390:
        /* <DEDUP_REMOVED lines=12> */
.L_x_391:
[----:B------:R-:W-:Y:S01]  /*12780*/  MOV R13, R10 ;  /* 0x0000000a000d7202 */ /* 0x000fe20000000f00 */
[----:B------:R-:W-:Y:S02]  /*12790*/  IMAD.MOV.U32 R12, RZ, RZ, 0x3 ;  /* 0x00000003ff0c7424 */ /* 0x000fe400078e00ff */
[----:B------:R-:W-:-:S07]  /*127a0*/  IMAD.MOV.U32 R2, RZ, RZ, R14 ;  /* 0x000000ffff027224 */ /* 0x000fce00078e000e */
[----:B------:R-:W-:Y:S05]  /*127b0*/  WARPSYNC.COLLECTIVE R15, `(.L_x_392) ;  /* 0x000000000f087348 */ /* 0x000fea0003c00000 */
[----:B------:R0:W1:Y:S02]  /*127c0*/  SHFL.IDX P6, R14, R13, R12, R11 ;  /* 0x0000000c0d0e7389 */ /* 0x00006400000c000b */
[----:B01----:R-:W-:Y:S01]  /*127d0*/  ENDCOLLECTIVE ;  /* 0x000000000000791b */ /* 0x003fe20003800000 */
.L_x_392:
        /* <DEDUP_REMOVED lines=12> */
.L_x_393:
[----:B------:R-:W-:Y:S01]  /*128a0*/  MOV R13, R10 ;  /* 0x0000000a000d7202 */ /* 0x000fe20000000f00 */
[----:B------:R-:W-:Y:S02]  /*128b0*/  IMAD.MOV.U32 R12, RZ, RZ, 0x4 ;  /* 0x00000004ff0c7424 */ /* 0x000fe400078e00ff */
[----:B------:R-:W-:-:S07]  /*128c0*/  IMAD.MOV.U32 R2, RZ, RZ, R14 ;  /* 0x000000ffff027224 */ /* 0x000fce00078e000e */
[----:B------:R-:W-:Y:S05]  /*128d0*/  WARPSYNC.COLLECTIVE R15, `(.L_x_394) ;  /* 0x000000000f087348 */ /* 0x000fea0003c00000 */
[----:B------:R0:W1:Y:S02]  /*128e0*/  SHFL.IDX P6, R14, R13, R12, R11 ;  /* 0x0000000c0d0e7389 */ /* 0x00006400000c000b */
[----:B01----:R-:W-:Y:S01]  /*128f0*/  ENDCOLLECTIVE ;  /* 0x000000000000791b */ /* 0x003fe20003800000 */
.L_x_394:
        /* <DEDUP_REMOVED lines=12> */
.L_x_395:
[----:B------:R-:W-:Y:S01]  /*129c0*/  MOV R13, R10 ;  /* 0x0000000a000d7202 */ /* 0x000fe20000000f00 */
[----:B------:R-:W-:Y:S02]  /*129d0*/  IMAD.MOV.U32 R12, RZ, RZ, 0x5 ;  /* 0x00000005ff0c7424 */ /* 0x000fe400078e00ff */
[----:B------:R-:W-:-:S07]  /*129e0*/  IMAD.MOV.U32 R2, RZ, RZ, R14 ;  /* 0x000000ffff027224 */ /* 0x000fce00078e000e */
[----:B------:R-:W-:Y:S05]  /*129f0*/  WARPSYNC.COLLECTIVE R15, `(.L_x_396) ;  /* 0x000000000f087348 */ /* 0x000fea0003c00000 */
[----:B------:R0:W1:Y:S02]  /*12a00*/  SHFL.IDX P6, R14, R13, R12, R11 ;  /* 0x0000000c0d0e7389 */ /* 0x00006400000c000b */
[----:B01----:R-:W-:Y:S01]  /*12a10*/  ENDCOLLECTIVE ;  /* 0x000000000000791b */ /* 0x003fe20003800000 */
.L_x_396:
        /* <DEDUP_REMOVED lines=12> */
.L_x_397:
[----:B------:R-:W-:Y:S01]  /*12ae0*/  MOV R13, R10 ;  /* 0x0000000a000d7202 */ /* 0x000fe20000000f00 */
[----:B------:R-:W-:Y:S02]  /*12af0*/  IMAD.MOV.U32 R12, RZ, RZ, 0x6 ;  /* 0x00000006ff0c7424 */ /* 0x000fe400078e00ff */
[----:B------:R-:W-:-:S07]  /*12b00*/  IMAD.MOV.U32 R2, RZ, RZ, R14 ;  /* 0x000000ffff027224 */ /* 0x000fce00078e000e */
[----:B------:R-:W-:Y:S05]  /*12b10*/  WARPSYNC.COLLECTIVE R15, `(.L_x_398) ;  /* 0x000000000f087348 */ /* 0x000fea0003c00000 */
[----:B------:R0:W1:Y:S02]  /*12b20*/  SHFL.IDX P6, R14, R13, R12, R11 ;  /* 0x0000000c0d0e7389 */ /* 0x00006400000c000b */
[----:B01----:R-:W-:Y:S01]  /*12b30*/  ENDCOLLECTIVE ;  /* 0x000000000000791b */ /* 0x003fe20003800000 */
.L_x_398:
        /* <DEDUP_REMOVED lines=12> */
.L_x_399:
[----:B------:R-:W-:Y:S01]  /*12c00*/  MOV R13, R10 ;  /* 0x0000000a000d7202 */ /* 0x000fe20000000f00 */
[----:B------:R-:W-:Y:S02]  /*12c10*/  IMAD.MOV.U32 R12, RZ, RZ, 0x7 ;  /* 0x00000007ff0c7424 */ /* 0x000fe400078e00ff */
[----:B------:R-:W-:-:S07]  /*12c20*/  IMAD.MOV.U32 R2, RZ, RZ, R14 ;  /* 0x000000ffff027224 */ /* 0x000fce00078e000e */
[----:B------:R-:W-:Y:S05]  /*12c30*/  WARPSYNC.COLLECTIVE R15, `(.L_x_400) ;  /* 0x000000000f087348 */ /* 0x000fea0003c00000 */
[----:B------:R0:W1:Y:S02]  /*12c40*/  SHFL.IDX P6, R14, R13, R12, R11 ;  /* 0x0000000c0d0e7389 */ /* 0x00006400000c000b */
[----:B01----:R-:W-:Y:S01]  /*12c50*/  ENDCOLLECTIVE ;  /* 0x000000000000791b */ /* 0x003fe20003800000 */
.L_x_400:
[----:B------:R-:W-:-:S05]  /*12c60*/  IADD3 R2, P1, R31, R2, RZ ;  /* 0x000000021f027210 */ /* 0x000fca0007f3e0ff */
[----:B------:R-:W-:Y:S01]  /*12c70*/  IMAD.X R3, RZ, RZ, R3, P1 ;  /* 0x000000ffff037224 */ /* 0x000fe200008e0603 */
[----:B------:R-:W-:Y:S01]  /*12c80*/  ISETP.LT.OR P1, PT, R19, 0x61, P0 ;  /* 0x000000611300780c */ /* 0x000fe20000721670 */
[----:B------:R-:W-:-:S12]  /*12c90*/  IMAD.MOV.U32 R13, RZ, RZ, R9 ;  /* 0x000000ffff0d7224 */ /* 0x000fd800078e0009 */
[----:B------:R-:W-:Y:S01]  /*12ca0*/  @!PT LDS RZ, [RZ] ;  /* 0x00000000fffff984 */ /* 0x000fe20000000800 */
[----:B------:R-:W-:Y:S01]  /*12cb0*/  @!PT LDS RZ, [RZ] ;  /* 0x00000000fffff984 */ /* 0x000fe20000000800 */
[----:B------:R-:W-:Y:S01]  /*12cc0*/  @!PT LDS RZ, [RZ] ;  /* 0x00000000fffff984 */ /* 0x000fe20000000800 */
[----:B------:R0:W-:Y:S01]  /*12cd0*/  LDGSTS.E.BYPASS.LTC128B.128 [R4+0xd400], desc[UR50][R2.64], !P1 ;  /* 0x0d40000002047fae */ /* 0x0001e2000c901d72 */
[----:B------:R-:W-:-:S07]  /*12ce0*/  IMAD.MOV.U32 R10, RZ, RZ, R14 ;  /* 0x000000ffff0a7224 */ /* 0x000fce00078e000e */
[----:B0-----:R-:W-:Y:S05]  /*12cf0*/  WARPSYNC.COLLECTIVE R15, `(.L_x_401) ;  /* 0x000000000f087348 */ /* 0x001fea0003c00000 */
[----:B------:R1:W2:Y:S02]  /*12d00*/  SHFL.IDX P6, R14, R13, R12, R11 ;  /* 0x0000000c0d0e7389 */ /* 0x0002a400000c000b */
[----:B012---:R-:W-:Y:S01]  /*12d10*/  ENDCOLLECTIVE ;  /* 0x000000000000791b */ /* 0x007fe20003800000 */
.L_x_401:
[----:B------:R-:W-:Y:S01]  /*12d20*/  MOV R13, R21 ;  /* 0x00000015000d7202 */ /* 0x000fe20000000f00 */
[----:B------:R-:W-:Y:S02]  /*12d30*/  IMAD.MOV.U32 R12, RZ, RZ, RZ ;  /* 0x000000ffff0c7224 */ /* 0x000fe400078e00ff */
[----:B------:R-:W-:-:S07]  /*12d40*/  IMAD.MOV.U32 R2, RZ, RZ, R14 ;  /* 0x000000ffff027224 */ /* 0x000fce00078e000e */
[----:B------:R-:W-:Y:S05]  /*12d50*/  WARPSYNC.COLLECTIVE R15, `(.L_x_402) ;  /* 0x000000000f087348 */ /* 0x000fea0003c00000 */
[----:B------:R0:W1:Y:S02]  /*12d60*/  SHFL.IDX P6, R14, R13, R12, R11 ;  /* 0x0000000c0d0e7389 */ /* 0x00006400000c000b */
[----:B01----:R-:W-:Y:S01]  /*12d70*/  ENDCOLLECTIVE ;  /* 0x000000000000791b */ /* 0x003fe20003800000 */
.L_x_402:
        /* <DEDUP_REMOVED lines=12> */
.L_x_403:
[----:B------:R-:W-:Y:S01]  /*12e40*/  MOV R13, R21 ;  /* 0x00000015000d7202 */ /* 0x000fe20000000f00 */
[----:B------:R-:W-:Y:S02]  /*12e50*/  IMAD.MOV.U32 R12, RZ, RZ, 0x1 ;  /* 0x00000001ff0c7424 */ /* 0x000fe400078e00ff */
[----:B------:R-:W-:-:S07]  /*12e60*/  IMAD.MOV.U32 R2, RZ, RZ, R14 ;  /* 0x000000ffff027224 */ /* 0x000fce00078e000e */
[----:B------:R-:W-:Y:S05]  /*12e70*/  WARPSYNC.COLLECTIVE R15, `(.L_x_404) ;  /* 0x000000000f087348 */ /* 0x000fea0003c00000 */
[----:B------:R0:W1:Y:S02]  /*12e80*/  SHFL.IDX P6, R14, R13, R12, R11 ;  /* 0x0000000c0d0e7389 */ /* 0x00006400000c000b */
[----:B01----:R-:W-:Y:S01]  /*12e90*/  ENDCOLLECTIVE ;  /* 0x000000000000791b */ /* 0x003fe20003800000 */
.L_x_404:
        /* <DEDUP_REMOVED lines=8> */
[----:B------:R-:W-:Y:S01]  /*12f20*/  ISETP.GE.AND P1, PT, R19, 0x11, PT ;  /* 0x000000111300780c */ /* 0x000fe20003f26270 */
[----:B------:R-:W-:-:S12]  /*12f30*/  IMAD.MOV.U32 R21, RZ, RZ, R14 ;  /* 0x000000ffff157224 */ /* 0x000fd800078e000e */
[----:B0-----:R-:W-:Y:S05]  /*12f40*/  WARPSYNC.COLLECTIVE R15, `(.L_x_405) ;  /* 0x000000000f087348 */ /* 0x001fea0003c00000 */
[----:B------:R1:W2:Y:S02]  /*12f50*/  SHFL.IDX P6, R14, R13, R12, R11 ;  /* 0x0000000c0d0e7389 */ /* 0x0002a400000c000b */
[----:B012---:R-:W-:Y:S01]  /*12f60*/  ENDCOLLECTIVE ;  /* 0x000000000000791b */ /* 0x007fe20003800000 */
.L_x_405:
[----:B------:R-:W-:Y:S02]  /*12f70*/  @P1 LOP3.LUT R30, R30, 0x10, RZ, 0xfc, !PT ;  /* 0x000000101e1e1812 */ /* 0x000fe400078efcff */
[----:B------:R-:W-:Y:S02]  /*12f80*/  ISETP.GE.AND P1, PT, R19, 0x51, PT ;  /* 0x000000511300780c */ /* 0x000fe40003f26270 */
[----:B------:R-:W-:-:S04]  /*12f90*/  LOP3.LUT R30, R30, 0xffffffdf, RZ, 0xc0, !PT ;  /* 0xffffffdf1e1e7812 */ /* 0x000fc800078ec0ff */
[----:B------:R-:W-:Y:S02]  /*12fa0*/  @P3 LOP3.LUT R30, R30, 0x20, RZ, 0xfc, !PT ;  /* 0x000000201e1e3812 */ /* 0x000fe400078efcff */
[----:B------:R-:W-:Y:S02]  /*12fb0*/  ISETP.GE.AND P3, PT, R19, 0x71, PT ;  /* 0x000000711300780c */ /* 0x000fe40003f66270 */
[----:B------:R-:W-:Y:S01]  /*12fc0*/  LOP3.LUT R30, R30, 0xffffffbf, RZ, 0xc0, !PT ;  /* 0xffffffbf1e1e7812 */ /* 0x000fe200078ec0ff */
[----:B------:R-:W-:-:S03]  /*12fd0*/  IMAD.MOV.U32 R2, RZ, RZ, R14 ;  /* 0x000000ffff027224 */ /* 0x000fc600078e000e */
[----:B------:R-:W-:Y:S02]  /*12fe0*/  @P1 LOP3.LUT R30, R30, 0x40, RZ, 0xfc, !PT ;  /* 0x000000401e1e1812 */ /* 0x000fe400078efcff */
[----:B------:R-:W-:Y:S02]  /*12ff0*/  ISETP.GE.AND P1, PT, R19, 0x81, PT ;  /* 0x000000811300780c */ /* 0x000fe40003f26270 */
[----:B------:R-:W-:-:S04]  /*13000*/  LOP3.LUT R30, R30, 0xfffffeff, RZ, 0xc0, !PT ;  /* 0xfffffeff1e1e7812 */ /* 0x000fc800078ec0ff */
[----:B------:R-:W-:Y:S02]  /*13010*/  @P2 LOP3.LUT R30, R30, 0x100, RZ, 0xfc, !PT ;  /* 0x000001001e1e2812 */ /* 0x000fe400078efcff */
[----:B------:R-:W-:Y:S02]  /*13020*/  ISETP.GE.AND P2, PT, R19, 0x91, PT ;  /* 0x000000911300780c */ /* 0x000fe40003f46270 */
[----:B------:R-:W-:-:S11]  /*13030*/  LOP3.LUT R30, R30, 0xfffffdff, RZ, 0xc0, !PT ;  /* 0xfffffdff1e1e7812 */ /* 0x000fd600078ec0ff */
[----:B------:R-:W-:Y:S01]  /*13040*/  @P2 LOP3.LUT R30, R30, 0x200, RZ, 0xfc, !PT ;  /* 0x000002001e1e2812 */ /* 0x000fe200078efcff */
[----:B------:R-:W-:Y:S06]  /*13050*/  BRA `(.L_x_406) ;  /* 0xffffffac00847947 */ /* 0x000fec000383ffff */
.L_x_314:
[----:B--2---:R2:W3:Y:S02]  /*13060*/  SYNCS.PHASECHK.TRANS64.TRYWAIT P0, [R0+URZ+0x22840], R28 ;  /* 0x0228401c000075a7 */ /* 0x0044e4000800017f */
[----:B---3--:R-:W-:Y:S05]  /*13070*/  @!P0 NANOSLEEP.SYNCS 0x989680 ;  /* 0x009896800000895d */ /* 0x008fea0003900000 */
[----:B------:R-:W3:Y:S02]  /*13080*/  @!P0 SYNCS.PHASECHK.TRANS64 P0, [R0+URZ+0x22840], R28 ;  /* 0x0228401c000085a7 */ /* 0x000ee4000800007f */
[----:B---3--:R-:W-:Y:S05]  /*13090*/  @!P0 BRA `(.L_x_314) ;  /* 0xfffffffc00f08947 */ /* 0x008fea000383ffff */
[----:B------:R-:W-:Y:S05]  /*130a0*/  BRA `(.L_x_407) ;  /* 0xffffffac00d87947 */ /* 0x000fea000383ffff */
.L_x_315:
[----:B------:R-:W-:Y:S01]  /*130b0*/  BSSY B0, `(.L_x_408) ;  /* 0x0000008000007945 */ /* 0x000fe20003800000 */
[----:B------:R-:W-:Y:S01]  /*130c0*/  IMAD.MOV.U32 R13, RZ, RZ, R6 ;  /* 0x000000ffff0d7224 */ /* 0x000fe200078e0006 */
[----:B------:R-:W-:Y:S01]  /*130d0*/  MOV R12, RZ ;  /* 0x000000ff000c7202 */ /* 0x000fe20000000f00 */
[----:B------:R-:W-:Y:S02]  /*130e0*/  IMAD.MOV.U32 R11, RZ, RZ, 0x181f ;  /* 0x0000181fff0b7424 */ /* 0x000fe400078e00ff */
[----:B------:R-:W-:-:S07]  /*130f0*/  IMAD.MOV.U32 R15, RZ, RZ, -0x1 ;  /* 0xffffffffff0f7424 */ /* 0x000fce00078e00ff */
[----:B012---:R-:W-:Y:S05]  /*13100*/  WARPSYNC.COLLECTIVE R15, `(.L_x_409) ;  /* 0x000000000f087348 */ /* 0x007fea0003c00000 */
[----:B------:R3:W4:Y:S02]  /*13110*/  SHFL.IDX P6, R14, R13, R12, R11 ;  /* 0x0000000c0d0e7389 */ /* 0x00072400000c000b */
[----:B01234-:R-:W-:Y:S01]  /*13120*/  ENDCOLLECTIVE ;  /* 0x000000000000791b */ /* 0x01ffe20003800000 */
.L_x_409:
[----:B------:R-:W-:Y:S05]  /*13130*/  BSYNC B0 ;  /* 0x0000000000007941 */ /* 0x000fea0003800000 */
.L_x_408:
[----:B------:R-:W-:Y:S01]  /*13140*/  IMAD.MOV.U32 R13, RZ, RZ, R8 ;  /* 0x000000ffff0d7224 */ /* 0x000fe200078e0008 */
[----:B------:R-:W-:Y:S01]  /*13150*/  MOV R11, 0x181f ;  /* 0x0000181f000b7802 */ /* 0x000fe20000000f00 */
[----:B------:R-:W-:Y:S02]  /*13160*/  IMAD.MOV.U32 R12, RZ, RZ, RZ ;  /* 0x000000ffff0c7224 */ /* 0x000fe400078e00ff */
[----:B------:R-:W-:Y:S02]  /*13170*/  IMAD.MOV.U32 R15, RZ, RZ, -0x1 ;  /* 0xffffffffff0f7424 */ /* 0x000fe400078e00ff */
[----:B------:R-:W-:-:S07]  /*13180*/  IMAD.MOV.U32 R2, RZ, RZ, R14 ;  /* 0x000000ffff027224 */ /* 0x000fce00078e000e */
[----:B------:R-:W-:Y:S05]  /*13190*/  WARPSYNC.COLLECTIVE R15, `(.L_x_410) ;  /* 0x000000000f087348 */ /* 0x000fea0003c00000 */
[----:B------:R0:W1:Y:S02]  /*131a0*/  SHFL.IDX P6, R14, R13, R12, R11 ;  /* 0x0000000c0d0e7389 */ /* 0x00006400000c000b */
[----:B01----:R-:W-:Y:S01]  /*131b0*/  ENDCOLLECTIVE ;  /* 0x000000000000791b */ /* 0x003fe20003800000 */
.L_x_410:
[----:B------:R-:W-:Y:S02]  /*131c0*/  IMAD.MOV.U32 R13, RZ, RZ, R6 ;  /* 0x000000ffff0d7224 */ /* 0x000fe400078e0006 */
[----:B------:R-:W-:Y:S01]  /*131d0*/  IMAD.MOV.U32 R12, RZ, RZ, 0x1 ;  /* 0x00000001ff0c7424 */ /* 0x000fe200078e00ff */
[----:B------:R-:W-:-:S13]  /*131e0*/  LOP3.LUT P6, RZ, R30, 0x80, RZ, 0xc0, !PT ;  /* 0x000000801eff7812 */ /* 0x000fda00078cc0ff */
[----:B------:R-:W-:-:S05]  /*131f0*/  @P6 IADD3 R10, P0, R31, R14, RZ ;  /* 0x0000000e1f0a6210 */ /* 0x000fca0007f1e0ff */
[----:B------:R-:W-:Y:S02]  /*13200*/  @P6 IMAD.X R3, RZ, RZ, R2, P0 ;  /* 0x000000ffff036224 */ /* 0x000fe400000e0602 */
[----:B------:R-:W-:-:S05]  /*13210*/  @P6 IMAD.MOV.U32 R2, RZ, RZ, R10 ;  /* 0x000000ffff026224 */ /* 0x000fca00078e000a */
[----:B------:R-:W-:Y:S01]  /*13220*/  @!PT LDS RZ, [RZ] ;  /* 0x00000000fffff984 */ /* 0x000fe20000000800 */
[----:B------:R-:W-:Y:S01]  /*13230*/  @!PT LDS RZ, [RZ] ;  /* 0x00000000fffff984 */ /* 0x000fe20000000800 */
[----:B------:R-:W-:Y:S01]  /*13240*/  @!PT LDS RZ, [RZ] ;  /* 0x00000000fffff984 */ /* 0x000fe20000000800 */
[----:B------:R0:W-:Y:S02]  /*13250*/  @P6 LDGSTS.E.BYPASS.LTC128B.128 [R4+0x18400], desc[UR50][R2.64], !P2 ;  /* 0x1840000002046fae */ /* 0x0001e4000d101d72 */
[----:B0-----:R-:W-:Y:S05]  /*13260*/  WARPSYNC.COLLECTIVE R15, `(.L_x_411) ;  /* 0x000000000f087348 */ /* 0x001fea0003c00000 */
[----:B------:R1:W2:Y:S02]  /*13270*/  SHFL.IDX P6, R14, R13, R12, R11 ;  /* 0x0000000c0d0e7389 */ /* 0x0002a400000c000b */
[----:B012---:R-:W-:Y:S01]  /*13280*/  ENDCOLLECTIVE ;  /* 0x000000000000791b */ /* 0x007fe20003800000 */
.L_x_411:
[----:B------:R-:W-:Y:S01]  /*13290*/  IMAD.MOV.U32 R13, RZ, RZ, R8 ;  /* 0x000000ffff0d7224 */ /* 0x000fe200078e0008 */
[----:B------:R-:W-:-:S07]  /*132a0*/  MOV R2, R14 ;  /* 0x0000000e00027202 */ /* 0x000fce0000000f00 */
[----:B------:R-:W-:Y:S05]  /*132b0*/  WARPSYNC.COLLECTIVE R15, `(.L_x_412) ;  /* 0x000000000f087348 */ /* 0x000fea0003c00000 */
[----:B------:R0:W1:Y:S02]  /*132c0*/  SHFL.IDX P6, R14, R13, R12, R11 ;  /* 0x0000000c0d0e7389 */ /* 0x00006400000c000b */
[----:B01----:R-:W-:Y:S01]  /*132d0*/  ENDCOLLECTIVE ;  /* 0x000000000000791b */ /* 0x003fe20003800000 */
.L_x_412:
        /* <DEDUP_REMOVED lines=13> */
.L_x_413:
[----:B------:R-:W-:Y:S01]  /*133b0*/  IMAD.MOV.U32 R13, RZ, RZ, R8 ;  /* 0x000000ffff0d7224 */ /* 0x000fe200078e0008 */
[----:B------:R-:W-:-:S07]  /*133c0*/  MOV R2, R14 ;  /* 0x0000000e00027202 */ /* 0x000fce0000000f00 */
[----:B------:R-:W-:Y:S05]  /*133d0*/  WARPSYNC.COLLECTIVE R15, `(.L_x_414) ;  /* 0x000000000f087348 */ /* 0x000fea0003c00000 */
[----:B------:R0:W1:Y:S02]  /*133e0*/  SHFL.IDX P6, R14, R13, R12, R11 ;  /* 0x0000000c0d0e7389 */ /* 0x00006400000c000b */
[----:B01----:R-:W-:Y:S01]  /*133f0*/  ENDCOLLECTIVE ;  /* 0x000000000000791b */ /* 0x003fe20003800000 */
.L_x_414:
[----:B------:R-:W-:Y:S01]  /*13400*/  IMAD.MOV.U32 R13, RZ, RZ, R6 ;  /* 0x000000ffff0d7224 */ /* 0x000fe200078e0006 */
[----:B------:R-:W-:Y:S02]  /*13410*/  MOV R12, 0x3 ;  /* 0x00000003000c7802 */ /* 0x000fe40000000f00 */
[----:B------:R-:W-:-:S05]  /*13420*/  @P5 IADD3 R14, P0, R31, R14, RZ ;  /* 0x0000000e1f0e5210 */ /* 0x000fca0007f1e0ff */
[----:B------:R-:W-:Y:S02]  /*13430*/  @P5 IMAD.X R9, RZ, RZ, R2, P0 ;  /* 0x000000ffff095224 */ /* 0x000fe400000e0602 */
[----:B------:R-:W-:-:S07]  /*13440*/  @P5 IMAD.MOV.U32 R2, RZ, RZ, R14 ;  /* 0x000000ffff025224 */ /* 0x000fce00078e000e */
[----:B------:R-:W-:Y:S05]  /*13450*/  WARPSYNC.COLLECTIVE R15, `(.L_x_415) ;  /* 0x000000000f087348 */ /* 0x000fea0003c00000 */
[----:B------:R0:W1:Y:S02]  /*13460*/  SHFL.IDX P6, R14, R13, R12, R11 ;  /* 0x0000000c0d0e7389 */ /* 0x00006400000c000b */
[----:B01----:R-:W-:Y:S01]  /*13470*/  ENDCOLLECTIVE ;  /* 0x000000000000791b */ /* 0x003fe20003800000 */
.L_x_415:
[----:B------:R-:W-:-:S05]  /*13480*/  @P5 IMAD.MOV.U32 R3, RZ, RZ, R9 ;  /* 0x000000ffff035224 */ /* 0x000fca00078e0009 */
[----:B------:R-:W-:Y:S01]  /*13490*/  @!PT LDS RZ, [RZ] ;  /* 0x00000000fffff984 */ /* 0x000fe20000000800 */
[----:B------:R-:W-:Y:S01]  /*134a0*/  @!PT LDS RZ, [RZ] ;  /* 0x00000000fffff984 */ /* 0x000fe20000000800 */
[----:B------:R-:W-:Y:S01]  /*134b0*/  @!PT LDS RZ, [RZ] ;  /* 0x00000000fffff984 */ /* 0x000fe20000000800 */
[----:B------:R0:W-:Y:S01]  /*134c0*/  @P5 LDGSTS.E.BYPASS.LTC128B.128 [R4+0x19400], desc[UR50][R2.64], !P2 ;  /* 0x1940000002045fae */ /* 0x0001e2000d101d72 */
[----:B------:R-:W-:Y:S01]  /*134d0*/  LOP3.LUT P5, RZ, R30, 0x40, RZ, 0xc0, !PT ;  /* 0x000000401eff7812 */ /* 0x000fe200078ac0ff */
[----:B------:R-:W-:Y:S02]  /*134e0*/  IMAD.MOV.U32 R13, RZ, RZ, R8 ;  /* 0x000000ffff0d7224 */ /* 0x000fe400078e0008 */
[----:B0-----:R-:W-:-:S10]  /*134f0*/  IMAD.MOV.U32 R2, RZ, RZ, R14 ;  /* 0x000000ffff027224 */ /* 0x001fd400078e000e */
[----:B------:R-:W-:Y:S05]  /*13500*/  WARPSYNC.COLLECTIVE R15, `(.L_x_416) ;  /* 0x000000000f087348 */ /* 0x000fea0003c00000 */
[----:B------:R0:W1:Y:S02]  /*13510*/  SHFL.IDX P6, R14, R13, R12, R11 ;  /* 0x0000000c0d0e7389 */ /* 0x00006400000c000b */
[----:B01----:R-:W-:Y:S01]  /*13520*/  ENDCOLLECTIVE ;  /* 0x000000000000791b */ /* 0x003fe20003800000 */
.L_x_416:
[----:B------:R-:W-:Y:S01]  /*13530*/  MOV R13, R6 ;  /* 0x00000006000d7202 */ /* 0x000fe20000000f00 */
[----:B------:R-:W-:Y:S01]  /*13540*/  IMAD.MOV.U32 R12, RZ, RZ, 0x4 ;  /* 0x00000004ff0c7424 */ /* 0x000fe200078e00ff */
[----:B------:R-:W-:-:S05]  /*13550*/  @P4 IADD3 R14, P0, R31, R14, RZ ;  /* 0x0000000e1f0e4210 */ /* 0x000fca0007f1e0ff */
[----:B------:R-:W-:Y:S02]  /*13560*/  @P4 IMAD.X R9, RZ, RZ, R2, P0 ;  /* 0x000000ffff094224 */ /* 0x000fe400000e0602 */
[----:B------:R-:W-:-:S07]  /*13570*/  @P4 IMAD.MOV.U32 R2, RZ, RZ, R14 ;  /* 0x000000ffff024224 */ /* 0x000fce00078e000e */
[----:B------:R-:W-:Y:S05]  /*13580*/  WARPSYNC.COLLECTIVE R15, `(.L_x_417) ;  /* 0x000000000f087348 */ /* 0x000fea0003c00000 */
[----:B------:R0:W1:Y:S02]  /*13590*/  SHFL.IDX P6, R14, R13, R12, R11 ;  /* 0x0000000c0d0e7389 */ /* 0x00006400000c000b */
[----:B01----:R-:W-:Y:S01]  /*135a0*/  ENDCOLLECTIVE ;  /* 0x000000000000791b */ /* 0x003fe20003800000 */
.L_x_417:
        /* <DEDUP_REMOVED lines=11> */
.L_x_418:
[----:B------:R-:W-:Y:S02]  /*13660*/  IMAD.MOV.U32 R13, RZ, RZ, R6 ;  /* 0x000000ffff0d7224 */ /* 0x000fe400078e0006 */
[----:B------:R-:W-:Y:S01]  /*13670*/  IMAD.MOV.U32 R12, RZ, RZ, 0x5 ;  /* 0x00000005ff0c7424 */ /* 0x000fe200078e00ff */
[----:B------:R-:W-:-:S05]  /*13680*/  @P4 IADD3 R14, P0, R31, R14, RZ ;  /* 0x0000000e1f0e4210 */ /* 0x000fca0007f1e0ff */
[----:B------:R-:W-:Y:S02]  /*13690*/  @P4 IMAD.X R9, RZ, RZ, R2, P0 ;  /* 0x000000ffff094224 */ /* 0x000fe400000e0602 */
[----:B------:R-:W-:-:S07]  /*136a0*/  @P4 IMAD.MOV.U32 R2, RZ, RZ, R14 ;  /* 0x000000ffff024224 */ /* 0x000fce00078e000e */
[----:B------:R-:W-:Y:S05]  /*136b0*/  WARPSYNC.COLLECTIVE R15, `(.L_x_419) ;  /* 0x000000000f087348 */ /* 0x000fea0003c00000 */
[----:B------:R0:W1:Y:S02]  /*136c0*/  SHFL.IDX P6, R14, R13, R12, R11 ;  /* 0x0000000c0d0e7389 */ /* 0x00006400000c000b */
[----:B01----:R-:W-:Y:S01]  /*136d0*/  ENDCOLLECTIVE ;  /* 0x000000000000791b */ /* 0x003fe20003800000 */
.L_x_419:
[----:B------:R-:W-:-:S05]  /*136e0*/  @P4 MOV R3, R9 ;  /* 0x0000000900034202 */ /* 0x000fca0000000f00 */
        /* <DEDUP_REMOVED lines=10> */
.L_x_420:
[----:B------:R-:W-:Y:S02]  /*13790*/  IMAD.MOV.U32 R13, RZ, RZ, R6 ;  /* 0x000000ffff0d7224 */ /* 0x000fe400078e0006 */
[----:B------:R-:W-:Y:S01]  /*137a0*/  IMAD.MOV.U32 R12, RZ, RZ, 0x6 ;  /* 0x00000006ff0c7424 */ /* 0x000fe200078e00ff */
[----:B------:R-:W-:-:S05]  /*137b0*/  @P5 IADD3 R14, P0, R31, R14, RZ ;  /* 0x0000000e1f0e5210 */ /* 0x000fca0007f1e0ff */
[----:B------:R-:W-:Y:S01]  /*137c0*/  @P5 IMAD.X R9, RZ, RZ, R2, P0 ;  /* 0x000000ffff095224 */ /* 0x000fe200000e0602 */
[----:B------:R-:W-:-:S07]  /*137d0*/  @P5 MOV R2, R14 ;  /* 0x0000000e00025202 */ /* 0x000fce0000000f00 */
[----:B------:R-:W-:Y:S05]  /*137e0*/  WARPSYNC.COLLECTIVE R15, `(.L_x_421) ;  /* 0x000000000f087348 */ /* 0x000fea0003c00000 */
[----:B------:R0:W1:Y:S02]  /*137f0*/  SHFL.IDX P6, R14, R13, R12, R11 ;  /* 0x0000000c0d0e7389 */ /* 0x00006400000c000b */
[----:B01----:R-:W-:Y:S01]  /*13800*/  ENDCOLLECTIVE ;  /* 0x000000000000791b */ /* 0x003fe20003800000 */
.L_x_421:
[----:B------:R-:W-:-:S05]  /*13810*/  @P5 IMAD.MOV.U32 R3, RZ, RZ, R9 ;  /* 0x000000ffff035224 */ /* 0x000fca00078e0009 */
[----:B------:R-:W-:Y:S01]  /*13820*/  @!PT LDS RZ, [RZ] ;  /* 0x00000000fffff984 */ /* 0x000fe20000000800 */
[----:B------:R-:W-:Y:S01]  /*13830*/  @!PT LDS RZ, [RZ] ;  /* 0x00000000fffff984 */ /* 0x000fe20000000800 */
[----:B------:R-:W-:Y:S01]  /*13840*/  @!PT LDS RZ, [RZ] ;  /* 0x00000000fffff984 */ /* 0x000fe20000000800 */
[----:B------:R0:W-:Y:S01]  /*13850*/  @P5 LDGSTS.E.BYPASS.LTC128B.128 [R4+0x1ac00], desc[UR50][R2.64], !P2 ;  /* 0x1ac0000002045fae */ /* 0x0001e2000d101d72 */
[----:B------:R-:W-:Y:S02]  /*13860*/  IMAD.MOV.U32 R13, RZ, RZ, R8 ;  /* 0x000000ffff0d7224 */ /* 0x000fe400078e0008 */
[----:B0-----:R-:W-:-:S07]  /*13870*/  IMAD.MOV.U32 R2, RZ, RZ, R14 ;  /* 0x000000ffff027224 */ /* 0x001fce00078e000e */
[----:B------:R-:W-:Y:S05]  /*13880*/  WARPSYNC.COLLECTIVE R15, `(.L_x_422) ;  /* 0x000000000f087348 */ /* 0x000fea0003c00000 */
[----:B------:R0:W1:Y:S02]  /*13890*/  SHFL.IDX P6, R14, R13, R12, R11 ;  /* 0x0000000c0d0e7389 */ /* 0x00006400000c000b */
[----:B01----:R-:W-:Y:S01]  /*138a0*/  ENDCOLLECTIVE ;  /* 0x000000000000791b */ /* 0x003fe20003800000 */
.L_x_422:
[----:B------:R-:W-:Y:S02]  /*138b0*/  IMAD.MOV.U32 R13, RZ, RZ, R6 ;  /* 0x000000ffff0d7224 */ /* 0x000fe400078e0006 */
[----:B------:R-:W-:Y:S01]  /*138c0*/  IMAD.MOV.U32 R12, RZ, RZ, 0x7 ;  /* 0x00000007ff0c7424 */ /* 0x000fe200078e00ff */
[----:B------:R-:W-:-:S04]  /*138d0*/  @P4 IADD3 R14, P0, R31, R14, RZ ;  /* 0x0000000e1f0e4210 */ /* 0x000fc80007f1e0ff */
[----:B------:R-:W-:Y:S01]  /*138e0*/  @P4 IADD3.X R9, RZ, R2, RZ, P0, !PT ;  /* 0x00000002ff094210 */ /* 0x000fe200007fe4ff */
[----:B------:R-:W-:-:S08]  /*138f0*/  @P4 IMAD.MOV.U32 R2, RZ, RZ, R14 ;  /* 0x000000ffff024224 */ /* 0x000fd000078e000e */
[----:B------:R-:W-:Y:S05]  /*13900*/  WARPSYNC.COLLECTIVE R15, `(.L_x_423) ;  /* 0x000000000f087348 */ /* 0x000fea0003c00000 */
[----:B------:R0:W1:Y:S02]  /*13910*/  SHFL.IDX P6, R14, R13, R12, R11 ;  /* 0x0000000c0d0e7389 */ /* 0x00006400000c000b */
[----:B01----:R-:W-:Y:S01]  /*13920*/  ENDCOLLECTIVE ;  /* 0x000000000000791b */ /* 0x003fe20003800000 */
.L_x_423:
[----:B------:R-:W-:-:S05]  /*13930*/  @P4 IMAD.MOV.U32 R3, RZ, RZ, R9 ;  /* 0x000000ffff034224 */ /* 0x000fca00078e0009 */
[----:B------:R-:W-:Y:S01]  /*13940*/  @!PT LDS RZ, [RZ] ;  /* 0x00000000fffff984 */ /* 0x000fe20000000800 */
[----:B------:R-:W-:Y:S01]  /*13950*/  @!PT LDS RZ, [RZ] ;  /* 0x00000000fffff984 */ /* 0x000fe20000000800 */
[----:B------:R-:W-:Y:S01]  /*13960*/  @!PT LDS RZ, [RZ] ;  /* 0x00000000fffff984 */ /* 0x000fe20000000800 */
[----:B------:R0:W-:Y:S01]  /*13970*/  @P4 LDGSTS.E.BYPASS.LTC128B.128 [R4+0x1b400], desc[UR50][R2.64], !P2 ;  /* 0x1b40000002044fae */ /* 0x0001e2000d101d72 */
[----:B------:R-:W-:Y:S01]  /*13980*/  MOV R13, R8 ;  /* 0x00000008000d7202 */ /* 0x000fe20000000f00 */
[----:B------:R-:W-:-:S07]  /*13990*/  IMAD.MOV.U32 R6, RZ, RZ, R14 ;  /* 0x000000ffff067224 */ /* 0x000fce00078e000e */
[----:B0-----:R-:W-:Y:S05]  /*139a0*/  WARPSYNC.COLLECTIVE R15, `(.L_x_424) ;  /* 0x000000000f087348 */ /* 0x001fea0003c00000 */
[----:B------:R1:W2:Y:S02]  /*139b0*/  SHFL.IDX P6, R14, R13, R12, R11 ;  /* 0x0000000c0d0e7389 */ /* 0x0002a400000c000b */
[----:B012---:R-:W-:Y:S01]  /*139c0*/  ENDCOLLECTIVE ;  /* 0x000000000000791b */ /* 0x007fe20003800000 */
.L_x_424:
[----:B------:R-:W-:Y:S02]  /*139d0*/  IMAD.MOV.U32 R13, RZ, RZ, R5 ;  /* 0x000000ffff0d7224 */ /* 0x000fe400078e0005 */
[----:B------:R-:W-:Y:S01]  /*139e0*/  IMAD.MOV.U32 R12, RZ, RZ, RZ ;  /* 0x000000ffff0c7224 */ /* 0x000fe200078e00ff */
[----:B------:R-:W-:-:S05]  /*139f0*/  @P3 IADD3 R14, P0, R31, R14, RZ ;  /* 0x0000000e1f0e3210 */ /* 0x000fca0007f1e0ff */
[----:B------:R-:W-:-:S08]  /*13a00*/  @P3 IMAD.MOV.U32 R2, RZ, RZ, R14 ;  /* 0x000000ffff023224 */ /* 0x000fd000078e000e */
[----:B------:R-:W-:Y:S05]  /*13a10*/  WARPSYNC.COLLECTIVE R15, `(.L_x_425) ;  /* 0x000000000f087348 */ /* 0x000fea0003c00000 */
[----:B------:R0:W1:Y:S02]  /*13a20*/  SHFL.IDX P6, R14, R13, R12, R11 ;  /* 0x0000000c0d0e7389 */ /* 0x00006400000c000b */
[----:B01----:R-:W-:Y:S01]  /*13a30*/  ENDCOLLECTIVE ;  /* 0x000000000000791b */ /* 0x003fe20003800000 */
.L_x_425:
[----:B------:R-:W-:-:S04]  /*13a40*/  @P3 IMAD.X R9, RZ, RZ, R6, P0 ;  /* 0x000000ffff093224 */ /* 0x000fc800000e0606 */
[----:B------:R-:W-:-:S05]  /*13a50*/  @P3 IMAD.MOV.U32 R3, RZ, RZ, R9 ;  /* 0x000000ffff033224 */ /* 0x000fca00078e0009 */
[----:B------:R-:W-:Y:S01]  /*13a60*/  @!PT LDS RZ, [RZ] ;  /* 0x00000000fffff984 */ /* 0x000fe20000000800 */
[----:B------:R-:W-:Y:S01]  /*13a70*/  @!PT LDS RZ, [RZ] ;  /* 0x00000000fffff984 */ /* 0x000fe20000000800 */
[----:B------:R-:W-:Y:S01]  /*13a80*/  @!PT LDS RZ, [RZ] ;  /* 0x00000000fffff984 */ /* 0x000fe20000000800 */
[----:B------:R0:W-:Y:S01]  /*13a90*/  @P3 LDGSTS.E.BYPASS.LTC128B.128 [R4+0x1bc00], desc[UR50][R2.64], !P2 ;  /* 0x1bc0000002043fae */ /* 0x0001e2000d101d72 */
[----:B------:R-:W-:Y:S01]  /*13aa0*/  IMAD.MOV.U32 R13, RZ, RZ, R7 ;  /* 0x000000ffff0d7224 */ /* 0x000fe200078e0007 */
[----:B0-----:R-:W-:-:S07]  /*13ab0*/  MOV R2, R14 ;  /* 0x0000000e00027202 */ /* 0x001fce0000000f00 */
[----:B------:R-:W-:Y:S05]  /*13ac0*/  WARPSYNC.COLLECTIVE R15, `(.L_x_426) ;  /* 0x000000000f087348 */ /* 0x000fea0003c00000 */
[----:B------:R0:W1:Y:S02]  /*13ad0*/  SHFL.IDX P6, R14, R13, R12, R11 ;  /* 0x0000000c0d0e7389 */ /* 0x00006400000c000b */
[----:B01----:R-:W-:Y:S01]  /*13ae0*/  ENDCOLLECTIVE ;  /* 0x000000000000791b */ /* 0x003fe20003800000 */
.L_x_426:
        /* <DEDUP_REMOVED lines=8> */
.L_x_427:
[----:B------:R-:W-:-:S05]  /*13b70*/  @P1 IMAD.MOV.U32 R3, RZ, RZ, R9 ;  /* 0x000000ffff031224 */ /* 0x000fca00078e0009 */
[----:B------:R-:W-:Y:S01]  /*13b80*/  @!PT LDS RZ, [RZ] ;  /* 0x00000000fffff984 */ /* 0x000fe20000000800 */
[----:B------:R-:W-:Y:S01]  /*13b90*/  @!PT LDS RZ, [RZ] ;  /* 0x00000000fffff984 */ /* 0x000fe20000000800 */
[----:B------:R-:W-:Y:S01]  /*13ba0*/  @!PT LDS RZ, [RZ] ;  /* 0x00000000fffff984 */ /* 0x000fe20000000800 */
[----:B------:R0:W-:Y:S01]  /*13bb0*/  @P1 LDGSTS.E.BYPASS.LTC128B.128 [R4+0x1c400], desc[UR50][R2.64], !P2 ;  /* 0x1c40000002041fae */ /* 0x0001e2000d101d72 */
[----:B------:R-:W-:Y:S02]  /*13bc0*/  IMAD.MOV.U32 R13, RZ, RZ, R7 ;  /* 0x000000ffff0d7224 */ /* 0x000fe400078e0007 */
[----:B------:R-:W-:-:S07]  /*13bd0*/  IMAD.MOV.U32 R6, RZ, RZ, R14 ;  /* 0x000000ffff067224 */ /* 0x000fce00078e000e */
[----:B0-----:R-:W-:Y:S05]  /*13be0*/  WARPSYNC.COLLECTIVE R15, `(.L_x_428) ;  /* 0x000000000f087348 */ /* 0x001fea0003c00000 */
[----:B------:R1:W2:Y:S02]  /*13bf0*/  SHFL.IDX P6, R14, R13, R12, R11 ;  /* 0x0000000c0d0e7389 */ /* 0x0002a400000c000b */
[----:B012---:R-:W-:Y:S01]  /*13c00*/  ENDCOLLECTIVE ;  /* 0x000000000000791b */ /* 0x007fe20003800000 */
.L_x_428:
[----:B------:R-:W-:Y:S05]  /*13c10*/  BRA `(.L_x_429) ;  /* 0xffffffa800987947 */ /* 0x000fea000383ffff */
.L_x_320:
[----:B------:R-:W-:Y:S01]  /*13c20*/  IMAD.MOV.U32 R13, RZ, RZ, R6 ;  /* 0x000000ffff0d7224 */ /* 0x000fe200078e0006 */
[----:B------:R-:W-:Y:S01]  /*13c30*/  MOV R15, 0xffffffff ;  /* 0xffffffff000f7802 */ /* 0x000fe20000000f00 */
[----:B------:R-:W-:Y:S02]  /*13c40*/  IMAD.MOV.U32 R12, RZ, RZ, RZ ;  /* 0x000000ffff0c7224 */ /* 0x000fe400078e00ff */
[----:B------:R-:W-:Y:S02]  /*13c50*/  IMAD.MOV.U32 R11, RZ, RZ, 0x181f ;  /* 0x0000181fff0b7424 */ /* 0x000fe400078e00ff */
[----:B------:R-:W-:Y:S02]  /*13c60*/  IMAD R5, R5, UR41, RZ ;  /* 0x0000002905057c24 */ /* 0x000fe4000f8e02ff */
[----:B------:R-:W-:-:S07]  /*13c70*/  IMAD.IADD R4, R17, 0x1, R4 ;  /* 0x0000000111047824 */ /* 0x000fce00078e0204 */
[----:B-----5:R-:W-:Y:S05]  /*13c80*/  WARPSYNC.COLLECTIVE R15, `(.L_x_430) ;  /* 0x000000000f087348 */ /* 0x020fea0003c00000 */
[----:B------:R0:W1:Y:S02]  /*13c90*/  SHFL.IDX P6, R14, R13, R12, R11 ;  /* 0x0000000c0d0e7389 */ /* 0x00006400000c000b */
[----:B01---5:R-:W-:Y:S01]  /*13ca0*/  ENDCOLLECTIVE ;  /* 0x000000000000791b */ /* 0x023fe20003800000 */
.L_x_430:
[C---:B------:R-:W-:Y:S02]  /*13cb0*/  ISETP.GE.AND P2, PT, R4.reuse, R5, PT ;  /* 0x000000050400720c */ /* 0x040fe40003f46270 */
[----:B------:R-:W-:Y:S01]  /*13cc0*/  IADD3 R8, R4, 0x10, RZ ;  /* 0x0000001004087810 */ /* 0x000fe20007ffe0ff */
[----:B------:R-:W-:Y:S02]  /*13cd0*/  IMAD.MOV.U32 R13, RZ, RZ, R0 ;  /* 0x000000ffff0d7224 */ /* 0x000fe400078e0000 */
[----:B------:R-:W-:-:S08]  /*13ce0*/  IMAD.MOV.U32 R2, RZ, RZ, R14 ;  /* 0x000000ffff027224 */ /* 0x000fd000078e000e */
[----:B------:R-:W-:Y:S05]  /*13cf0*/  WARPSYNC.COLLECTIVE R15, `(.L_x_431) ;  /* 0x000000000f087348 */ /* 0x000fea0003c00000 */
[----:B------:R0:W1:Y:S02]  /*13d00*/  SHFL.IDX P6, R14, R13, R12, R11 ;  /* 0x0000000c0d0e7389 */ /* 0x00006400000c000b */
[----:B01----:R-:W-:Y:S01]  /*13d10*/  ENDCOLLECTIVE ;  /* 0x000000000000791b */ /* 0x003fe20003800000 */
.L_x_431:
[----:B------:R-:W-:Y:S02]  /*13d20*/  IMAD.MOV.U32 R13, RZ, RZ, R6 ;  /* 0x000000ffff0d7224 */ /* 0x000fe400078e0006 */
[----:B------:R-:W-:Y:S01]  /*13d30*/  IMAD.MOV.U32 R12, RZ, RZ, 0x1 ;  /* 0x00000001ff0c7424 */ /* 0x000fe200078e00ff */
[----:B------:R-:W-:-:S05]  /*13d40*/  @!P2 IADD3 R14, P1, R31, R14, RZ ;  /* 0x0000000e1f0ea210 */ /* 0x000fca0007f3e0ff */
[----:B------:R-:W-:Y:S02]  /*13d50*/  @!P2 IMAD.X R3, RZ, RZ, R2, P1 ;  /* 0x000000ffff03a224 */ /* 0x000fe400008e0602 */
[----:B------:R-:W-:-:S07]  /*13d60*/  @!P2 IMAD.MOV.U32 R2, RZ, RZ, R14 ;  /* 0x000000ffff02a224 */ /* 0x000fce00078e000e */
[----:B------:R-:W-:Y:S05]  /*13d70*/  WARPSYNC.COLLECTIVE R15, `(.L_x_432) ;  /* 0x000000000f087348 */ /* 0x000fea0003c00000 */
[----:B------:R0:W1:Y:S02]  /*13d80*/  SHFL.IDX P6, R14, R13, R12, R11 ;  /* 0x0000000c0d0e7389 */ /* 0x00006400000c000b */
[----:B01----:R-:W-:Y:S01]  /*13d90*/  ENDCOLLECTIVE ;  /* 0x000000000000791b */ /* 0x003fe20003800000 */
.L_x_432:
[----:B------:R-:W-:Y:S01]  /*13da0*/  @!PT LDS RZ, [RZ] ;  /* 0x00000000fffff984 */ /* 0x000fe20000000800 */
[----:B------:R-:W-:Y:S01]  /*13db0*/  @!PT LDS RZ, [RZ] ;  /* 0x00000000fffff984 */ /* 0x000fe20000000800 */
[----:B------:R-:W-:Y:S01]  /*13dc0*/  @!PT LDS RZ, [RZ] ;  /* 0x00000000fffff984 */ /* 0x000fe20000000800 */
[----:B------:R0:W-:Y:S01]  /*13dd0*/  @!P2 LDGSTS.E.BYPASS.LTC128B.128 [R10+0x14400], desc[UR50][R2.64], !P0 ;  /* 0x14400000020aafae */ /* 0x0001e2000c101d72 */
[----:B------:R-:W-:Y:S02]  /*13de0*/  ISETP.GE.AND P2, PT, R8, R5, PT ;  /* 0x000000050800720c */ /* 0x000fe40003f46270 */
[----:B------:R-:W-:Y:S01]  /*13df0*/  IADD3 R8, R4, 0x20, RZ ;  /* 0x0000002004087810 */ /* 0x000fe20007ffe0ff */
[----:B------:R-:W-:Y:S02]  /*13e00*/  IMAD.MOV.U32 R13, RZ, RZ, R0 ;  /* 0x000000ffff0d7224 */ /* 0x000fe400078e0000 */
[----:B------:R-:W-:-:S08]  /*13e10*/  IMAD.MOV.U32 R7, RZ, RZ, R14 ;  /* 0x000000ffff077224 */ /* 0x000fd000078e000e */
[----:B0-----:R-:W-:Y:S05]  /*13e20*/  WARPSYNC.COLLECTIVE R15, `(.L_x_433) ;  /* 0x000000000f087348 */ /* 0x001fea0003c00000 */
[----:B------:R1:W2:Y:S02]  /*13e30*/  SHFL.IDX P6, R14, R13, R12, R11 ;  /* 0x0000000c0d0e7389 */ /* 0x0002a400000c000b */
[----:B012---:R-:W-:Y:S01]  /*13e40*/  ENDCOLLECTIVE ;  /* 0x000000000000791b */ /* 0x007fe20003800000 */
.L_x_433:
[----:B------:R-:W-:Y:S02]  /*13e50*/  IMAD.MOV.U32 R13, RZ, RZ, R6 ;  /* 0x000000ffff0d7224 */ /* 0x000fe400078e0006 */
[----:B------:R-:W-:Y:S01]  /*13e60*/  IMAD.MOV.U32 R12, RZ, RZ, 0x2 ;  /* 0x00000002ff0c7424 */ /* 0x000fe200078e00ff */
[----:B------:R-:W-:-:S13]  /*13e70*/  @!P2 IADD3 R2, P1, R31, R14, RZ ;  /* 0x0000000e1f02a210 */ /* 0x000fda0007f3e0ff */
[----:B------:R-:W-:Y:S05]  /*13e80*/  WARPSYNC.COLLECTIVE R15, `(.L_x_434) ;  /* 0x000000000f087348 */ /* 0x000fea0003c00000 */
[----:B------:R0:W1:Y:S02]  /*13e90*/  SHFL.IDX P6, R14, R13, R12, R11 ;  /* 0x0000000c0d0e7389 */ /* 0x00006400000c000b */
[----:B01----:R-:W-:Y:S01]  /*13ea0*/  ENDCOLLECTIVE ;  /* 0x000000000000791b */ /* 0x003fe20003800000 */
.L_x_434:
[----:B------:R-:W-:-:S05]  /*13eb0*/  @!P2 IMAD.X R3, RZ, RZ, R7, P1 ;  /* 0x000000ffff03a224 */ /* 0x000fca00008e0607 */
        /* <DEDUP_REMOVED lines=11> */
.L_x_435:
[----:B------:R-:W-:Y:S02]  /*13f70*/  IMAD.MOV.U32 R13, RZ, RZ, R6 ;  /* 0x000000ffff0d7224 */ /* 0x000fe400078e0006 */
[----:B------:R-:W-:Y:S01]  /*13f80*/  IMAD.MOV.U32 R12, RZ, RZ, 0x3 ;  /* 0x00000003ff0c7424 */ /* 0x000fe200078e00ff */
[----:B------:R-:W-:-:S13]  /*13f90*/  @!P2 IADD3 R2, P1, R31, R14, RZ ;  /* 0x0000000e1f02a210 */ /* 0x000fda0007f3e0ff */
[----:B------:R-:W-:Y:S05]  /*13fa0*/  WARPSYNC.COLLECTIVE R15, `(.L_x_436) ;  /* 0x000000000f087348 */ /* 0x000fea0003c00000 */
[----:B------:R0:W1:Y:S02]  /*13fb0*/  SHFL.IDX P6, R14, R13, R12, R11 ;  /* 0x0000000c0d0e7389 */ /* 0x00006400000c000b */
[----:B01----:R-:W-:Y:S01]  /*13fc0*/  ENDCOLLECTIVE ;  /* 0x000000000000791b */ /* 0x003fe20003800000 */
.L_x_436:
        /* <DEDUP_REMOVED lines=12> */
.L_x_437:
[----:B------:R-:W-:Y:S02]  /*14090*/  IMAD.MOV.U32 R13, RZ, RZ, R6 ;  /* 0x000000ffff0d7224 */ /* 0x000fe400078e0006 */
[----:B------:R-:W-:Y:S01]  /*140a0*/  IMAD.MOV.U32 R12, RZ, RZ, 0x4 ;  /* 0x00000004ff0c7424 */ /* 0x000fe200078e00ff */
[----:B------:R-:W-:-:S13]  /*140b0*/  @!P2 IADD3 R2, P1, R31, R14, RZ ;  /* 0x0000000e1f02a210 */ /* 0x000fda0007f3e0ff */
[----:B------:R-:W-:Y:S05]  /*140c0*/  WARPSYNC.COLLECTIVE R15, `(.L_x_438) ;  /* 0x000000000f087348 */ /* 0x000fea0003c00000 */
[----:B------:R0:W1:Y:S02]  /*140d0*/  SHFL.IDX P6, R14, R13, R12, R11 ;  /* 0x0000000c0d0e7389 */ /* 0x00006400000c000b */
[----:B01----:R-:W-:Y:S01]  /*140e0*/  ENDCOLLECTIVE ;  /* 0x000000000000791b */ /* 0x003fe20003800000 */
.L_x_438:
        /* <DEDUP_REMOVED lines=12> */
.L_x_439:
[----:B------:R-:W-:Y:S02]  /*141b0*/  IMAD.MOV.U32 R13, RZ, RZ, R6 ;  /* 0x000000ffff0d7224 */ /* 0x000fe400078e0006 */
[----:B------:R-:W-:Y:S01]  /*141c0*/  IMAD.MOV.U32 R12, RZ, RZ, 0x5 ;  /* 0x00000005ff0c7424 */ /* 0x000fe200078e00ff */
[----:B------:R-:W-:-:S13]  /*141d0*/  @!P2 IADD3 R2, P1, R31, R14, RZ ;  /* 0x0000000e1f02a210 */ /* 0x000fda0007f3e0ff */
[----:B------:R-:W-:Y:S05]  /*141e0*/  WARPSYNC.COLLECTIVE R15, `(.L_x_440) ;  /* 0x000000000f087348 */ /* 0x000fea0003c00000 */
[----:B------:R0:W1:Y:S02]  /*141f0*/  SHFL.IDX P6, R14, R13, R12, R11 ;  /* 0x0000000c0d0e7389 */ /* 0x00006400000c000b */
[----:B01----:R-:W-:Y:S01]  /*14200*/  ENDCOLLECTIVE ;  /* 0x000000000000791b */ /* 0x003fe20003800000 */
.L_x_440:
[----:B------:R-:W-:-:S05]  /*14210*/  @!P2 IMAD.X R3, RZ, RZ, R7, P1 ;  /* 0x000000ffff03a224 */ /* 0x000fca00008e0607 */
[----:B------:R-:W-:Y:S01]  /*14220*/  @!PT LDS RZ, [RZ] ;  /* 0x00000000fffff984 */ /* 0x000fe20000000800 */
[----:B------:R-:W-:Y:S01]  /*14230*/  @!PT LDS RZ, [RZ] ;  /* 0x00000000fffff984 */ /* 0x000fe20000000800 */
[----:B------:R-:W-:Y:S01]  /*14240*/  @!PT LDS RZ, [RZ] ;  /* 0x00000000fffff984 */ /* 0x000fe20000000800 */
[----:B------:R0:W-:Y:S01]  /*14250*/  @!P2 LDGSTS.E.BYPASS.LTC128B.128 [R10+0x16400], desc[UR50][R2.64], !P0 ;  /* 0x16400000020aafae */ /* 0x0001e2000c101d72 */
[----:B------:R-:W-:Y:S01]  /*14260*/  ISETP.GE.AND P2, PT, R8, R5, PT ;  /* 0x000000050800720c */ /* 0x000fe20003f46270 */
[----:B------:R-:W-:Y:S02]  /*14270*/  IMAD.MOV.U32 R13, RZ, RZ, R0 ;  /* 0x000000ffff0d7224 */ /* 0x000fe400078e0000 */
[----:B------:R-:W-:-:S10]  /*14280*/  IMAD.MOV.U32 R7, RZ, RZ, R14 ;  /* 0x000000ffff077224 */ /* 0x000fd400078e000e */
[----:B0-----:R-:W-:Y:S05]  /*14290*/  WARPSYNC.COLLECTIVE R15, `(.L_x_441) ;  /* 0x000000000f087348 */ /* 0x001fea0003c00000 */
[----:B------:R1:W2:Y:S02]  /*142a0*/  SHFL.IDX P6, R14, R13, R12, R11 ;  /* 0x0000000c0d0e7389 */ /* 0x0002a400000c000b */
[----:B012---:R-:W-:Y:S01]  /*142b0*/  ENDCOLLECTIVE ;  /* 0x000000000000791b */ /* 0x007fe20003800000 */
.L_x_441:
[----:B------:R-:W-:Y:S01]  /*142c0*/  MOV R13, R6 ;  /* 0x00000006000d7202 */ /* 0x000fe20000000f00 */
[----:B------:R-:W-:Y:S01]  /*142d0*/  IMAD.MOV.U32 R12, RZ, RZ, 0x6 ;  /* 0x00000006ff0c7424 */ /* 0x000fe200078e00ff */
[----:B------:R-:W-:-:S13]  /*142e0*/  @!P2 IADD3 R2, P1, R31, R14, RZ ;  /* 0x0000000e1f02a210 */ /* 0x000fda0007f3e0ff */
[----:B------:R-:W-:Y:S05]  /*142f0*/  WARPSYNC.COLLECTIVE R15, `(.L_x_442) ;  /* 0x000000000f087348 */ /* 0x000fea0003c00000 */
[----:B------:R0:W1:Y:S02]  /*14300*/  SHFL.IDX P6, R14, R13, R12, R11 ;  /* 0x0000000c0d0e7389 */ /* 0x00006400000c000b */
[----:B01----:R-:W-:Y:S01]  /*14310*/  ENDCOLLECTIVE ;  /* 0x000000000000791b */ /* 0x003fe20003800000 */
.L_x_442:
[----:B------:R-:W-:-:S05]  /*14320*/  @!P2 IMAD.X R3, RZ, RZ, R7, P1 ;  /* 0x000000ffff03a224 */ /* 0x000fca00008e0607 */
[----:B------:R-:W-:Y:S01]  /*14330*/  @!PT LDS RZ, [RZ] ;  /* 0x00000000fffff984 */ /* 0x000fe20000000800 */
[----:B------:R-:W-:Y:S01]  /*14340*/  @!PT LDS RZ, [RZ] ;  /* 0x00000000fffff984 */ /* 0x000fe20000000800 */
[----:B------:R-:W-:Y:S01]  /*14350*/  @!PT LDS RZ, [RZ] ;  /* 0x00000000fffff984 */ /* 0x000fe20000000800 */
[----:B------:R0:W-:Y:S01]  /*14360*/  @!P2 LDGSTS.E.BYPASS.LTC128B.128 [R10+0x16c00], desc[UR50][R2.64], !P0 ;  /* 0x16c00000020aafae */ /* 0x0001e2000c101d72 */
[----:B------:R-:W-:Y:S02]  /*14370*/  IMAD.MOV.U32 R13, RZ, RZ, R0 ;  /* 0x000000ffff0d7224 */ /* 0x000fe400078e0000 */
[----:B0-----:R-:W-:Y:S02]  /*14380*/  VIADD R2, R4, 0x60 ;  /* 0x0000006004027836 */ /* 0x001fe40000000000 */
[----:B------:R-:W-:-:S03]  /*14390*/  IMAD.MOV.U32 R7, RZ, RZ, R14 ;  /* 0x000000ffff077224 */ /* 0x000fc600078e000e */
[----:B------:R-:W-:-:S13]  /*143a0*/  ISETP.GE.AND P2, PT, R2, R5, PT ;  /* 0x000000050200720c */ /* 0x000fda0003f46270 */
[----:B------:R-:W-:Y:S05]  /*143b0*/  WARPSYNC.COLLECTIVE R15, `(.L_x_443) ;  /* 0x000000000f087348 */ /* 0x000fea0003c00000 */
[----:B------:R0:W1:Y:S02]  /*143c0*/  SHFL.IDX P6, R14, R13, R12, R11 ;  /* 0x0000000c0d0e7389 */ /* 0x00006400000c000b */
[----:B01----:R-:W-:Y:S01]  /*143d0*/  ENDCOLLECTIVE ;  /* 0x000000000000791b */ /* 0x003fe20003800000 */
.L_x_443:
[----:B------:R-:W-:Y:S01]  /*143e0*/  MOV R13, R6 ;  /* 0x00000006000d7202 */ /* 0x000fe20000000f00 */
[----:B------:R-:W-:Y:S01]  /*143f0*/  IMAD.MOV.U32 R12, RZ, RZ, 0x7 ;  /* 0x00000007ff0c7424 */ /* 0x000fe200078e00ff */
[----:B------:R-:W-:-:S13]  /*14400*/  @!P2 IADD3 R2, P1, R31, R14, RZ ;  /* 0x0000000e1f02a210 */ /* 0x000fda0007f3e0ff */
[----:B------:R-:W-:Y:S05]  /*14410*/  WARPSYNC.COLLECTIVE R15, `(.L_x_444) ;  /* 0x000000000f087348 */ /* 0x000fea0003c00000 */
[----:B------:R0:W1:Y:S02]  /*14420*/  SHFL.IDX P6, R14, R13, R12, R11 ;  /* 0x0000000c0d0e7389 */ /* 0x00006400000c000b */
[----:B01----:R-:W-:Y:S01]  /*14430*/  ENDCOLLECTIVE ;  /* 0x000000000000791b */ /* 0x003fe20003800000 */
.L_x_444:
        /* <DEDUP_REMOVED lines=10> */
.L_x_445:
[----:B------:R-:W-:Y:S05]  /*144e0*/  BRA `(.L_x_446) ;  /* 0xffffffa800ec7947 */ /* 0x000fea000383ffff */
.L_x_323:
[----:B0-----:R0:W1:Y:S02]  /*144f0*/  SYNCS.PHASECHK.TRANS64.TRYWAIT P0, [R22+URZ+0x22820], R3 ;  /* 0x02282003160075a7 */ /* 0x001064000800017f */
[----:B-1----:R-:W-:Y:S05]  /*14500*/  @!P0 NANOSLEEP.SYNCS 0x989680 ;  /* 0x009896800000895d */ /* 0x002fea0003900000 */
[----:B------:R-:W1:Y:S02]  /*14510*/  @!P0 SYNCS.PHASECHK.TRANS64 P0, [R22+URZ+0x22820], R3 ;  /* 0x02282003160085a7 */ /* 0x000e64000800007f */
[----:B-1----:R-:W-:Y:S05]  /*14520*/  @!P0 BRA `(.L_x_323) ;  /* 0xfffffffc00f08947 */ /* 0x002fea000383ffff */
[----:B------:R-:W-:Y:S05]  /*14530*/  BRA `(.L_x_447) ;  /* 0xffffffac00487947 */ /* 0x000fea000383ffff */
.L_x_327:
[----:B0-----:R0:W1:Y:S02]  /*14540*/  SYNCS.PHASECHK.TRANS64.TRYWAIT P0, [R0+URZ+0x22880], R29 ;  /* 0x0228801d000075a7 */ /* 0x001064000800017f */
[----:B-1----:R-:W-:Y:S05]  /*14550*/  @!P0 NANOSLEEP.SYNCS 0x989680 ;  /* 0x009896800000895d */ /* 0x002fea0003900000 */
[----:B------:R-:W1:Y:S02]  /*14560*/  @!P0 SYNCS.PHASECHK.TRANS64 P0, [R0+URZ+0x22880], R29 ;  /* 0x0228801d000085a7 */ /* 0x000e64000800007f */
[----:B-1----:R-:W-:Y:S05]  /*14570*/  @!P0 BRA `(.L_x_327) ;  /* 0xfffffffc00f08947 */ /* 0x002fea000383ffff */
[----:B------:R-:W-:Y:S05]  /*14580*/  BRA `(.L_x_448) ;  /* 0xffffffb000747947 */ /* 0x000fea000383ffff */
.L_x_328:
[----:B------:R-:W-:Y:S01]  /*14590*/  BSSY B0, `(.L_x_449) ;  /* 0x0000008000007945 */ /* 0x000fe20003800000 */
[----:B------:R-:W-:Y:S01]  /*145a0*/  IMAD.MOV.U32 R13, RZ, RZ, R19 ;  /* 0x000000ffff0d7224 */ /* 0x000fe200078e0013 */
[----:B------:R-:W-:Y:S01]  /*145b0*/  MOV R11, 0x181f ;  /* 0x0000181f000b7802 */ /* 0x000fe20000000f00 */
[----:B------:R-:W-:Y:S02]  /*145c0*/  IMAD.MOV.U32 R12, RZ, RZ, RZ ;  /* 0x000000ffff0c7224 */ /* 0x000fe400078e00ff */
[----:B------:R-:W-:-:S07]  /*145d0*/  IMAD.MOV.U32 R15, RZ, RZ, -0x1 ;  /* 0xffffffffff0f7424 */ /* 0x000fce00078e00ff */
[----:B0-----:R-:W-:Y:S05]  /*145e0*/  WARPSYNC.COLLECTIVE R15, `(.L_x_450) ;  /* 0x000000000f087348 */ /* 0x001fea0003c00000 */
[----:B------:R1:W2:Y:S02]  /*145f0*/  SHFL.IDX P6, R14, R13, R12, R11 ;  /* 0x0000000c0d0e7389 */ /* 0x0002a400000c000b */
[----:B012---:R-:W-:Y:S01]  /*14600*/  ENDCOLLECTIVE ;  /* 0x000000000000791b */ /* 0x007fe20003800000 */
.L_x_450:
[----:B------:R-:W-:Y:S05]  /*14610*/  BSYNC B0 ;  /* 0x0000000000007941 */ /* 0x000fea0003800000 */
.L_x_449:
[----:B------:R-:W-:Y:S01]  /*14620*/  IMAD.MOV.U32 R13, RZ, RZ, R17 ;  /* 0x000000ffff0d7224 */ /* 0x000fe200078e0011 */
[----:B------:R-:W-:Y:S01]  /*14630*/  MOV R15, 0xffffffff ;  /* 0xffffffff000f7802 */ /* 0x000fe20000000f00 */
[----:B------:R-:W-:Y:S02]  /*14640*/  IMAD.MOV.U32 R12, RZ, RZ, RZ ;  /* 0x000000ffff0c7224 */ /* 0x000fe400078e00ff */
[----:B------:R-:W-:Y:S02]  /*14650*/  IMAD.MOV.U32 R11, RZ, RZ, 0x181f ;  /* 0x0000181fff0b7424 */ /* 0x000fe400078e00ff */
[----:B------:R-:W-:Y:S02]  /*14660*/  IMAD.MOV.U32 R3, RZ, RZ, R14 ;  /* 0x000000ffff037224 */ /* 0x000fe400078e000e */
[----:B------:R-:W-:-:S07]  /*14670*/  IMAD.IADD R6, R22, 0x1, R6 ;  /* 0x0000000116067824 */ /* 0x000fce00078e0206 */
[----:B------:R-:W-:Y:S05]  /*14680*/  WARPSYNC.COLLECTIVE R15, `(.L_x_451) ;  /* 0x000000000f087348 */ /* 0x000fea0003c00000 */
[----:B------:R0:W1:Y:S02]  /*14690*/  SHFL.IDX P6, R14, R13, R12, R11 ;  /* 0x0000000c0d0e7389 */ /* 0x00006400000c000b */
[----:B01----:R-:W-:Y:S01]  /*146a0*/  ENDCOLLECTIVE ;  /* 0x000000000000791b */ /* 0x003fe20003800000 */
.L_x_451:
[----:B------:R-:W-:Y:S02]  /*146b0*/  IMAD.MOV.U32 R13, RZ, RZ, R19 ;  /* 0x000000ffff0d7224 */ /* 0x000fe400078e0013 */
[----:B------:R-:W-:Y:S02]  /*146c0*/  IMAD.MOV.U32 R12, RZ, RZ, 0x1 ;  /* 0x00000001ff0c7424 */ /* 0x000fe400078e00ff */
[----:B------:R-:W-:-:S07]  /*146d0*/  IMAD.MOV.U32 R2, RZ, RZ, R14 ;  /* 0x000000ffff027224 */ /* 0x000fce00078e000e */
[----:B------:R-:W-:Y:S05]  /*146e0*/  WARPSYNC.COLLECTIVE R15, `(.L_x_452) ;  /* 0x000000000f087348 */ /* 0x000fea0003c00000 */
[----:B------:R0:W1:Y:S02]  /*146f0*/  SHFL.IDX P6, R14, R13, R12, R11 ;  /* 0x0000000c0d0e7389 */ /* 0x00006400000c000b */
[----:B01----:R-:W-:Y:S01]  /*14700*/  ENDCOLLECTIVE ;  /* 0x000000000000791b */ /* 0x003fe20003800000 */
.L_x_452:
        /* <DEDUP_REMOVED lines=11> */
.L_x_453:
[----:B------:R-:W-:Y:S02]  /*147c0*/  IMAD.MOV.U32 R13, RZ, RZ, R19 ;  /* 0x000000ffff0d7224 */ /* 0x000fe400078e0013 */
[----:B------:R-:W-:-:S05]  /*147d0*/  IMAD.MOV.U32 R12, RZ, RZ, R14 ;  /* 0x000000ffff0c7224 */ /* 0x000fca00078e000e */
[----:B------:R-:W-:Y:S01]  /*147e0*/  IADD3 R2, P0, R31, R12, RZ ;  /* 0x0000000c1f027210 */ /* 0x000fe20007f1e0ff */
[----:B------:R-:W-:-:S04]  /*147f0*/  IMAD.MOV.U32 R12, RZ, RZ, 0x2 ;  /* 0x00000002ff0c7424 */ /* 0x000fc800078e00ff */
[----:B------:R-:W-:-:S08]  /*14800*/  IMAD.X R3, RZ, RZ, R21, P0 ;  /* 0x000000ffff037224 */ /* 0x000fd000000e0615 */
[----:B------:R-:W-:Y:S05]  /*14810*/  WARPSYNC.COLLECTIVE R15, `(.L_x_454) ;  /* 0x000000000f087348 */ /* 0x000fea0003c00000 */
[----:B------:R0:W1:Y:S02]  /*14820*/  SHFL.IDX P6, R14, R13, R12, R11 ;  /* 0x0000000c0d0e7389 */ /* 0x00006400000c000b */
[----:B01----:R-:W-:Y:S01]  /*14830*/  ENDCOLLECTIVE ;  /* 0x000000000000791b */ /* 0x003fe20003800000 */
.L_x_454:
        /* <DEDUP_REMOVED lines=9> */
.L_x_455:
[----:B------:R-:W-:Y:S02]  /*148d0*/  IMAD.MOV.U32 R13, RZ, RZ, R19 ;  /* 0x000000ffff0d7224 */ /* 0x000fe400078e0013 */
[----:B------:R-:W-:Y:S02]  /*148e0*/  IMAD.MOV.U32 R12, RZ, RZ, 0x3 ;  /* 0x00000003ff0c7424 */ /* 0x000fe400078e00ff */
[----:B------:R-:W-:-:S05]  /*148f0*/  IMAD.MOV.U32 R11, RZ, RZ, R14 ;  /* 0x000000ffff0b7224 */ /* 0x000fca00078e000e */
[----:B------:R-:W-:Y:S02]  /*14900*/  IADD3 R2, P0, R31, R11, RZ ;  /* 0x0000000b1f027210 */ /* 0x000fe40007f1e0ff */
[----:B------:R-:W-:-:S03]  /*14910*/  MOV R11, 0x181f ;  /* 0x0000181f000b7802 */ /* 0x000fc60000000f00 */
[----:B------:R-:W-:-:S08]  /*14920*/  IMAD.X R3, RZ, RZ, R20, P0 ;  /* 0x000000ffff037224 */ /* 0x000fd000000e0614 */
[----:B------:R-:W-:Y:S05]  /*14930*/  WARPSYNC.COLLECTIVE R15, `(.L_x_456) ;  /* 0x000000000f087348 */ /* 0x000fea0003c00000 */
[----:B------:R0:W1:Y:S02]  /*14940*/  SHFL.IDX P6, R14, R13, R12, R11 ;  /* 0x0000000c0d0e7389 */ /* 0x00006400000c000b */
[----:B01----:R-:W-:Y:S01]  /*14950*/  ENDCOLLECTIVE ;  /* 0x000000000000791b */ /* 0x003fe20003800000 */
.L_x_456:
        /* <DEDUP_REMOVED lines=9> */
.L_x_457:
[----:B------:R-:W-:Y:S01]  /*149f0*/  IMAD.MOV.U32 R13, RZ, RZ, R19 ;  /* 0x000000ffff0d7224 */ /* 0x000fe200078e0013 */
[----:B------:R-:W-:Y:S01]  /*14a00*/  MOV R12, 0x4 ;  /* 0x00000004000c7802 */ /* 0x000fe20000000f00 */
[----:B------:R-:W-:-:S07]  /*14a10*/  IMAD.MOV.U32 R2, RZ, RZ, R14 ;  /* 0x000000ffff027224 */ /* 0x000fce00078e000e */
[----:B------:R-:W-:Y:S05]  /*14a20*/  WARPSYNC.COLLECTIVE R15, `(.L_x_458) ;  /* 0x000000000f087348 */ /* 0x000fea0003c00000 */
[----:B------:R0:W1:Y:S02]  /*14a30*/  SHFL.IDX P6, R14, R13, R12, R11 ;  /* 0x0000000c0d0e7389 */ /* 0x00006400000c000b */
[----:B01----:R-:W-:Y:S01]  /*14a40*/  ENDCOLLECTIVE ;  /* 0x000000000000791b */ /* 0x003fe20003800000 */
.L_x_458:
[----:B------:R-:W-:-:S05]  /*14a50*/  IADD3 R2, P0, R31, R2, RZ ;  /* 0x000000021f027210 */ /* 0x000fca0007f1e0ff */
        /* <DEDUP_REMOVED lines=10> */
.L_x_459:
[----:B------:R-:W-:Y:S01]  /*14b00*/  IMAD.MOV.U32 R13, RZ, RZ, R19 ;  /* 0x000000ffff0d7224 */ /* 0x000fe200078e0013 */
[----:B------:R-:W-:Y:S01]  /*14b10*/  MOV R12, 0x5 ;  /* 0x00000005000c7802 */ /* 0x000fe20000000f00 */
[----:B------:R-:W-:-:S07]  /*14b20*/  IMAD.MOV.U32 R2, RZ, RZ, R14 ;  /* 0x000000ffff027224 */ /* 0x000fce00078e000e */
[----:B------:R-:W-:Y:S05]  /*14b30*/  WARPSYNC.COLLECTIVE R15, `(.L_x_460) ;  /* 0x000000000f087348 */ /* 0x000fea0003c00000 */
[----:B------:R0:W1:Y:S02]  /*14b40*/  SHFL.IDX P6, R14, R13, R12, R11 ;  /* 0x0000000c0d0e7389 */ /* 0x00006400000c000b */
[----:B01----:R-:W-:Y:S01]  /*14b50*/  ENDCOLLECTIVE ;  /* 0x000000000000791b */ /* 0x003fe20003800000 */
.L_x_460:
        /* <DEDUP_REMOVED lines=11> */
.L_x_461:
[----:B------:R-:W-:Y:S01]  /*14c10*/  IMAD.MOV.U32 R13, RZ, RZ, R19 ;  /* 0x000000ffff0d7224 */ /* 0x000fe200078e0013 */
[----:B------:R-:W-:Y:S01]  /*14c20*/  MOV R12, 0x6 ;  /* 0x00000006000c7802 */ /* 0x000fe20000000f00 */
[----:B------:R-:W-:-:S07]  /*14c30*/  IMAD.MOV.U32 R2, RZ, RZ, R14 ;  /* 0x000000ffff027224 */ /* 0x000fce00078e000e */
[----:B------:R-:W-:Y:S05]  /*14c40*/  WARPSYNC.COLLECTIVE R15, `(.L_x_462) ;  /* 0x000000000f087348 */ /* 0x000fea0003c00000 */
[----:B------:R0:W1:Y:S02]  /*14c50*/  SHFL.IDX P6, R14, R13, R12, R11 ;  /* 0x0000000c0d0e7389 */ /* 0x00006400000c000b */
[----:B01----:R-:W-:Y:S01]  /*14c60*/  ENDCOLLECTIVE ;  /* 0x000000000000791b */ /* 0x003fe20003800000 */
.L_x_462:
        /* <DEDUP_REMOVED lines=11> */
.L_x_463:
[----:B------:R-:W-:Y:S02]  /*14d20*/  IMAD.MOV.U32 R13, RZ, RZ, R19 ;  /* 0x000000ffff0d7224 */ /* 0x000fe400078e0013 */
[----:B------:R-:W-:Y:S02]  /*14d30*/  IMAD.MOV.U32 R12, RZ, RZ, 0x7 ;  /* 0x00000007ff0c7424 */ /* 0x000fe400078e00ff */
[----:B------:R-:W-:-:S07]  /*14d40*/  IMAD.MOV.U32 R2, RZ, RZ, R14 ;  /* 0x000000ffff027224 */ /* 0x000fce00078e000e */
[----:B------:R-:W-:Y:S05]  /*14d50*/  WARPSYNC.COLLECTIVE R15, `(.L_x_464) ;  /* 0x000000000f087348 */ /* 0x000fea0003c00000 */
[----:B------:R0:W1:Y:S02]  /*14d60*/  SHFL.IDX P6, R14, R13, R12, R11 ;  /* 0x0000000c0d0e7389 */ /* 0x00006400000c000b */
[----:B01----:R-:W-:Y:S01]  /*14d70*/  ENDCOLLECTIVE ;  /* 0x000000000000791b */ /* 0x003fe20003800000 */
.L_x_464:
        /* <DEDUP_REMOVED lines=11> */
.L_x_465:
[----:B------:R-:W-:Y:S01]  /*14e30*/  IMAD.MOV.U32 R13, RZ, RZ, R10 ;  /* 0x000000ffff0d7224 */ /* 0x000fe200078e000a */
[----:B------:R-:W-:Y:S01]  /*14e40*/  MOV R12, RZ ;  /* 0x000000ff000c7202 */ /* 0x000fe20000000f00 */
[----:B------:R-:W-:-:S05]  /*14e50*/  IMAD.MOV.U32 R11, RZ, RZ, R14 ;  /* 0x000000ffff0b7224 */ /* 0x000fca00078e000e */
[----:B------:R-:W-:Y:S01]  /*14e60*/  IADD3 R2, P0, R31, R11, RZ ;  /* 0x0000000b1f027210 */ /* 0x000fe20007f1e0ff */
[----:B------:R-:W-:-:S04]  /*14e70*/  IMAD.MOV.U32 R11, RZ, RZ, 0x181f ;  /* 0x0000181fff0b7424 */ /* 0x000fc800078e00ff */
[----:B------:R-:W-:-:S08]  /*14e80*/  IMAD.X R3, RZ, RZ, R19, P0 ;  /* 0x000000ffff037224 */ /* 0x000fd000000e0613 */
[----:B------:R-:W-:Y:S05]  /*14e90*/  WARPSYNC.COLLECTIVE R15, `(.L_x_466) ;  /* 0x000000000f087348 */ /* 0x000fea0003c00000 */
[----:B------:R0:W1:Y:S02]  /*14ea0*/  SHFL.IDX P6, R14, R13, R12, R11 ;  /* 0x0000000c0d0e7389 */ /* 0x00006400000c000b */
[----:B01----:R-:W-:Y:S01]  /*14eb0*/  ENDCOLLECTIVE ;  /* 0x000000000000791b */ /* 0x003fe20003800000 */
.L_x_466:
        /* <DEDUP_REMOVED lines=9> */
.L_x_467:
        /* <DEDUP_REMOVED lines=8> */
.L_x_468:
        /* <DEDUP_REMOVED lines=9> */
.L_x_469:
[----:B------:R-:W-:Y:S01]  /*15060*/  IMAD.MOV.U32 R2, RZ, RZ, R14 ;  /* 0x000000ffff027224 */ /* 0x000fe200078e000e */
[----:B------:R-:W-:Y:S06]  /*15070*/  BRA `(.L_x_470) ;  /* 0xffffffac000c7947 */ /* 0x000fec000383ffff */
.L_x_333:
[----:B--2---:R2:W3:Y:S02]  /*15080*/  SYNCS.PHASECHK.TRANS64.TRYWAIT P0, [R0+URZ+0x22840], R29 ;  /* 0x0228401d000075a7 */ /* 0x0044e4000800017f */
[----:B---3--:R-:W-:Y:S05]  /*15090*/  @!P0 NANOSLEEP.SYNCS 0x989680 ;  /* 0x009896800000895d */ /* 0x008fea0003900000 */
[----:B------:R-:W3:Y:S02]  /*150a0*/  @!P0 SYNCS.PHASECHK.TRANS64 P0, [R0+URZ+0x22840], R29 ;  /* 0x0228401d000085a7 */ /* 0x000ee4000800007f */
[----:B---3--:R-:W-:Y:S05]  /*150b0*/  @!P0 BRA `(.L_x_333) ;  /* 0xfffffffc00f08947 */ /* 0x008fea000383ffff */
[----:B------:R-:W-:Y:S05]  /*150c0*/  BRA `(.L_x_471) ;  /* 0xffffffac005c7947 */ /* 0x000fea000383ffff */
.L_x_334:
[----:B------:R-:W-:Y:S01]  /*150d0*/  BSSY B0, `(.L_x_472) ;  /* 0x0000008000007945 */ /* 0x000fe20003800000 */
[----:B------:R-:W-:Y:S01]  /*150e0*/  IMAD.MOV.U32 R13, RZ, RZ, R4 ;  /* 0x000000ffff0d7224 */ /* 0x000fe200078e0004 */
[----:B------:R-:W-:Y:S01]  /*150f0*/  MOV R12, RZ ;  /* 0x000000ff000c7202 */ /* 0x000fe20000000f00 */
[----:B------:R-:W-:Y:S02]  /*15100*/  IMAD.MOV.U32 R11, RZ, RZ, 0x181f ;  /* 0x0000181fff0b7424 */ /* 0x000fe400078e00ff */
[----:B------:R-:W-:-:S07]  /*15110*/  IMAD.MOV.U32 R15, RZ, RZ, -0x1 ;  /* 0xffffffffff0f7424 */ /* 0x000fce00078e00ff */
[----:B-12---:R-:W-:Y:S05]  /*15120*/  WARPSYNC.COLLECTIVE R15, `(.L_x_473) ;  /* 0x000000000f087348 */ /* 0x006fea0003c00000 */
[----:B------:R0:W3:Y:S02]  /*15130*/  SHFL.IDX P6, R14, R13, R12, R11 ;  /* 0x0000000c0d0e7389 */ /* 0x0000e400000c000b */
[----:B0123--:R-:W-:Y:S01]  /*15140*/  ENDCOLLECTIVE ;  /* 0x000000000000791b */ /* 0x00ffe20003800000 */
.L_x_473:
[----:B------:R-:W-:Y:S05]  /*15150*/  BSYNC B0 ;  /* 0x0000000000007941 */ /* 0x000fea0003800000 */
.L_x_472:
        /* <DEDUP_REMOVED lines=8> */
.L_x_474:
[----:B------:R-:W-:Y:S02]  /*151e0*/  IMAD.MOV.U32 R13, RZ, RZ, R4 ;  /* 0x000000ffff0d7224 */ /* 0x000fe400078e0004 */
[----:B------:R-:W-:Y:S02]  /*151f0*/  IMAD.MOV.U32 R12, RZ, RZ, 0x1 ;  /* 0x00000001ff0c7424 */ /* 0x000fe400078e00ff */
[----:B------:R-:W-:-:S07]  /*15200*/  IMAD.MOV.U32 R2, RZ, RZ, R14 ;  /* 0x000000ffff027224 */ /* 0x000fce00078e000e */
[----:B------:R-:W-:Y:S05]  /*15210*/  WARPSYNC.COLLECTIVE R15, `(.L_x_475) ;  /* 0x000000000f087348 */ /* 0x000fea0003c00000 */
[----:B------:R0:W1:Y:S02]  /*15220*/  SHFL.IDX P6, R14, R13, R12, R11 ;  /* 0x0000000c0d0e7389 */ /* 0x00006400000c000b */
[----:B01----:R-:W-:Y:S01]  /*15230*/  ENDCOLLECTIVE ;  /* 0x000000000000791b */ /* 0x003fe20003800000 */
.L_x_475:
        /* <DEDUP_REMOVED lines=11> */
.L_x_476:
        /* <DEDUP_REMOVED lines=8> */
.L_x_477:
        /* <DEDUP_REMOVED lines=9> */
.L_x_478:
        /* <DEDUP_REMOVED lines=9> */
.L_x_479:
        /* <DEDUP_REMOVED lines=9> */
.L_x_480:
[----:B------:R-:W-:Y:S02]  /*15520*/  IMAD.MOV.U32 R13, RZ, RZ, R4 ;  /* 0x000000ffff0d7224 */ /* 0x000fe400078e0004 */
[----:B------:R-:W-:Y:S01]  /*15530*/  IMAD.MOV.U32 R12, RZ, RZ, 0x4 ;  /* 0x00000004ff0c7424 */ /* 0x000fe200078e00ff */
[----:B------:R-:W-:-:S13]  /*15540*/  IADD3 R2, P0, R31, R14, RZ ;  /* 0x0000000e1f027210 */ /* 0x000fda0007f1e0ff */
[----:B------:R-:W-:Y:S05]  /*15550*/  WARPSYNC.COLLECTIVE R15, `(.L_x_481) ;  /* 0x000000000f087348 */ /* 0x000fea0003c00000 */
[----:B------:R0:W1:Y:S02]  /*15560*/  SHFL.IDX P6, R14, R13, R12, R11 ;  /* 0x0000000c0d0e7389 */ /* 0x00006400000c000b */
[----:B01----:R-:W-:Y:S01]  /*15570*/  ENDCOLLECTIVE ;  /* 0x000000000000791b */ /* 0x003fe20003800000 */
.L_x_481:
        /* <DEDUP_REMOVED lines=10> */
.L_x_482:
[----:B------:R-:W-:Y:S02]  /*15620*/  IMAD.MOV.U32 R13, RZ, RZ, R4 ;  /* 0x000000ffff0d7224 */ /* 0x000fe400078e0004 */
[----:B------:R-:W-:Y:S01]  /*15630*/  IMAD.MOV.U32 R12, RZ, RZ, 0x5 ;  /* 0x00000005ff0c7424 */ /* 0x000fe200078e00ff */
[----:B------:R-:W-:-:S13]  /*15640*/  IADD3 R2, P0, R31, R14, RZ ;  /* 0x0000000e1f027210 */ /* 0x000fda0007f1e0ff */
[----:B------:R-:W-:Y:S05]  /*15650*/  WARPSYNC.COLLECTIVE R15, `(.L_x_483) ;  /* 0x000000000f087348 */ /* 0x000fea0003c00000 */
[----:B------:R0:W1:Y:S02]  /*15660*/  SHFL.IDX P6, R14, R13, R12, R11 ;  /* 0x0000000c0d0e7389 */ /* 0x00006400000c000b */
[----:B01----:R-:W-:Y:S01]  /*15670*/  ENDCOLLECTIVE ;  /* 0x000000000000791b */ /* 0x003fe20003800000 */
.L_x_483:
        /* <DEDUP_REMOVED lines=10> */
.L_x_484:
[----:B------:R-:W-:Y:S02]  /*15720*/  IMAD.MOV.U32 R13, RZ, RZ, R4 ;  /* 0x000000ffff0d7224 */ /* 0x000fe400078e0004 */
[----:B------:R-:W-:Y:S01]  /*15730*/  IMAD.MOV.U32 R12, RZ, RZ, 0x6 ;  /* 0x00000006ff0c7424 */ /* 0x000fe200078e00ff */
[----:B------:R-:W-:-:S13]  /*15740*/  IADD3 R2, P0, R31, R14, RZ ;  /* 0x0000000e1f027210 */ /* 0x000fda0007f1e0ff */
[----:B------:R-:W-:Y:S05]  /*15750*/  WARPSYNC.COLLECTIVE R15, `(.L_x_485) ;  /* 0x000000000f087348 */ /* 0x000fea0003c00000 */
[----:B------:R0:W1:Y:S02]  /*15760*/  SHFL.IDX P6, R14, R13, R12, R11 ;  /* 0x0000000c0d0e7389 */ /* 0x00006400000c000b */
[----:B01----:R-:W-:Y:S01]  /*15770*/  ENDCOLLECTIVE ;  /* 0x000000000000791b */ /* 0x003fe20003800000 */
.L_x_485:
        /* <DEDUP_REMOVED lines=10> */
.L_x_486:
[----:B------:R-:W-:Y:S02]  /*15820*/  IMAD.MOV.U32 R13, RZ, RZ, R4 ;  /* 0x000000ffff0d7224 */ /* 0x000fe400078e0004 */
[----:B------:R-:W-:Y:S01]  /*15830*/  IMAD.MOV.U32 R12, RZ, RZ, 0x7 ;  /* 0x00000007ff0c7424 */ /* 0x000fe200078e00ff */
[----:B------:R-:W-:-:S07]  /*15840*/  MOV R2, R14 ;  /* 0x0000000e00027202 */ /* 0x000fce0000000f00 */
[----:B------:R-:W-:Y:S05]  /*15850*/  WARPSYNC.COLLECTIVE R15, `(.L_x_487) ;  /* 0x000000000f087348 */ /* 0x000fea0003c00000 */
[----:B------:R0:W1:Y:S02]  /*15860*/  SHFL.IDX P6, R14, R13, R12, R11 ;  /* 0x0000000c0d0e7389 */ /* 0x00006400000c000b */
[----:B01----:R-:W-:Y:S01]  /*15870*/  ENDCOLLECTIVE ;  /* 0x000000000000791b */ /* 0x003fe20003800000 */
.L_x_487:
        /* <DEDUP_REMOVED lines=11> */
.L_x_488:
[----:B------:R-:W-:Y:S02]  /*15930*/  IMAD.MOV.U32 R13, RZ, RZ, R8 ;  /* 0x000000ffff0d7224 */ /* 0x000fe400078e0008 */
[----:B------:R-:W-:Y:S02]  /*15940*/  IMAD.MOV.U32 R12, RZ, RZ, RZ ;  /* 0x000000ffff0c7224 */ /* 0x000fe400078e00ff */
[----:B------:R-:W-:-:S07]  /*15950*/  IMAD.MOV.U32 R9, RZ, RZ, R14 ;  /* 0x000000ffff097224 */ /* 0x000fce00078e000e */
[----:B------:R-:W-:Y:S05]  /*15960*/  WARPSYNC.COLLECTIVE R15, `(.L_x_489) ;  /* 0x000000000f087348 */ /* 0x000fea0003c00000 */
[----:B------:R0:W1:Y:S02]  /*15970*/  SHFL.IDX P6, R14, R13, R12, R11 ;  /* 0x0000000c0d0e7389 */ /* 0x00006400000c000b */
[----:B01----:R-:W-:Y:S01]  /*15980*/  ENDCOLLECTIVE ;  /* 0x000000000000791b */ /* 0x003fe20003800000 */
.L_x_489:
        /* <DEDUP_REMOVED lines=11> */
.L_x_490:
[----:B------:R-:W-:Y:S02]  /*15a40*/  IMAD.MOV.U32 R13, RZ, RZ, R8 ;  /* 0x000000ffff0d7224 */ /* 0x000fe400078e0008 */
[----:B------:R-:W-:Y:S01]  /*15a50*/  IMAD.MOV.U32 R12, RZ, RZ, 0x1 ;  /* 0x00000001ff0c7424 */ /* 0x000fe200078e00ff */
[----:B------:R-:W-:-:S07]  /*15a60*/  MOV R5, R14 ;  /* 0x0000000e00057202 */ /* 0x000fce0000000f00 */
[----:B------:R-:W-:Y:S05]  /*15a70*/  WARPSYNC.COLLECTIVE R15, `(.L_x_491) ;  /* 0x000000000f087348 */ /* 0x000fea0003c00000 */
[----:B------:R0:W1:Y:S02]  /*15a80*/  SHFL.IDX P6, R14, R13, R12, R11 ;  /* 0x0000000c0d0e7389 */ /* 0x00006400000c000b */
[----:B01----:R-:W-:Y:S01]  /*15a90*/  ENDCOLLECTIVE ;  /* 0x000000000000791b */ /* 0x003fe20003800000 */
.L_x_491:
        /* <DEDUP_REMOVED lines=11> */
.L_x_492:
[----:B------:R-:W-:Y:S05]  /*15b50*/  BRA `(.L_x_493) ;  /* 0xffffffa400fc7947 */ /* 0x000fea000383ffff */
.L_x_339:
[----:B0-----:R0:W1:Y:S02]  /*15b60*/  SYNCS.PHASECHK.TRANS64.TRYWAIT P2, [R17+URZ+0x22870], R0 ;  /* 0x02287000110075a7 */ /* 0x001064000804017f */
[----:B-1----:R-:W-:Y:S05]  /*15b70*/  @!P2 NANOSLEEP.SYNCS 0x989680 ;  /* 0x009896800000a95d */ /* 0x002fea0003900000 */
[----:B------:R-:W1:Y:S02]  /*15b80*/  @!P2 SYNCS.PHASECHK.TRANS64 P2, [R17+URZ+0x22870], R0 ;  /* 0x022870001100a5a7 */ /* 0x000e64000804007f */
[----:B-1----:R-:W-:Y:S05]  /*15b90*/  @!P2 BRA `(.L_x_339) ;  /* 0xfffffffc00f0a947 */ /* 0x002fea000383ffff */
[----:B------:R-:W-:Y:S05]  /*15ba0*/  BRA `(.L_x_494) ;  /* 0xffffffa800607947 */ /* 0x000fea000383ffff */
.L_x_341:
[----:B0-----:R0:W1:Y:S02]  /*15bb0*/  SYNCS.PHASECHK.TRANS64.TRYWAIT P2, [R17+URZ+0x22860], R0 ;  /* 0x02286000110075a7 */ /* 0x001064000804017f */
[----:B-1----:R-:W-:Y:S05]  /*15bc0*/  @!P2 NANOSLEEP.SYNCS 0x989680 ;  /* 0x009896800000a95d */ /* 0x002fea0003900000 */
[----:B------:R-:W1:Y:S02]  /*15bd0*/  @!P2 SYNCS.PHASECHK.TRANS64 P2, [R17+URZ+0x22860], R0 ;  /* 0x022860001100a5a7 */ /* 0x000e64000804007f */
[----:B-1----:R-:W-:Y:S05]  /*15be0*/  @!P2 BRA `(.L_x_341) ;  /* 0xfffffffc00f0a947 */ /* 0x002fea000383ffff */
[----:B------:R-:W-:Y:S05]  /*15bf0*/  BRA `(.L_x_495) ;  /* 0xffffffa800707947 */ /* 0x000fea000383ffff */
.L_x_349:
[----:B-1----:R1:W2:Y:S02]  /*15c00*/  SYNCS.PHASECHK.TRANS64.TRYWAIT P1, [R17+URZ+0x22870], R0 ;  /* 0x02287000110075a7 */ /* 0x0022a4000802017f */
[----:B--2---:R-:W-:Y:S05]  /*15c10*/  @!P1 NANOSLEEP.SYNCS 0x989680 ;  /* 0x009896800000995d */ /* 0x004fea0003900000 */
[----:B------:R-:W2:Y:S02]  /*15c20*/  @!P1 SYNCS.PHASECHK.TRANS64 P1, [R17+URZ+0x22870], R0 ;  /* 0x02287000110095a7 */ /* 0x000ea4000802007f */
[----:B--2---:R-:W-:Y:S05]  /*15c30*/  @!P1 BRA `(.L_x_349) ;  /* 0xfffffffc00f09947 */ /* 0x004fea000383ffff */
[----:B------:R-:W-:Y:S05]  /*15c40*/  BRA `(.L_x_496) ;  /* 0xffffffb000307947 */ /* 0x000fea000383ffff */
.L_x_351:
[----:B-1----:R1:W2:Y:S02]  /*15c50*/  SYNCS.PHASECHK.TRANS64.TRYWAIT P1, [R17+URZ+0x22860], R0 ;  /* 0x02286000110075a7 */ /* 0x0022a4000802017f */
[----:B--2---:R-:W-:Y:S05]  /*15c60*/  @!P1 NANOSLEEP.SYNCS 0x989680 ;  /* 0x009896800000995d */ /* 0x004fea0003900000 */
[----:B------:R-:W2:Y:S02]  /*15c70*/  @!P1 SYNCS.PHASECHK.TRANS64 P1, [R17+URZ+0x22860], R0 ;  /* 0x02286000110095a7 */ /* 0x000ea4000802007f */
[----:B--2---:R-:W-:Y:S05]  /*15c80*/  @!P1 BRA `(.L_x_351) ;  /* 0xfffffffc00f09947 */ /* 0x004fea000383ffff */
[----:B------:R-:W-:Y:S05]  /*15c90*/  BRA `(.L_x_497) ;  /* 0xffffffb000407947 */ /* 0x000fea000383ffff */
.L_x_365:
[----:B0-----:R0:W3:Y:S02]  /*15ca0*/  SYNCS.PHASECHK.TRANS64.TRYWAIT P0, [R5+URZ+0x22820], R0 ;  /* 0x02282000050075a7 */ /* 0x0010e4000800017f */
[----:B---3--:R-:W-:Y:S05]  /*15cb0*/  @!P0 NANOSLEEP.SYNCS 0x989680 ;  /* 0x009896800000895d */ /* 0x008fea0003900000 */
[----:B------:R-:W3:Y:S02]  /*15cc0*/  @!P0 SYNCS.PHASECHK.TRANS64 P0, [R5+URZ+0x22820], R0 ;  /* 0x02282000050085a7 */ /* 0x000ee4000800007f */
[----:B---3--:R-:W-:Y:S05]  /*15cd0*/  @!P0 BRA `(.L_x_365) ;  /* 0xfffffffc00f08947 */ /* 0x008fea000383ffff */
[----:B------:R-:W-:Y:S05]  /*15ce0*/  BRA `(.L_x_498) ;  /* 0xffffffc0002c7947 */ /* 0x000fea000383ffff */
.L_x_366:
[----:B------:R-:W3:Y:S01]  /*15cf0*/  S2R R2, SR_TID.X ;  /* 0x0000000000027919 */ /* 0x000ee20000002100 */
[----:B------:R-:W-:Y:S01]  /*15d00*/  BSSY B0, `(.L_x_499) ;  /* 0x000000a000007945 */ /* 0x000fe20003800000 */
[----:B------:R-:W-:Y:S02]  /*15d10*/  IMAD.MOV.U32 R12, RZ, RZ, RZ ;  /* 0x000000ffff0c7224 */ /* 0x000fe400078e00ff */
[----:B------:R-:W-:Y:S02]  /*15d20*/  IMAD.MOV.U32 R11, RZ, RZ, 0x1f ;  /* 0x0000001fff0b7424 */ /* 0x000fe400078e00ff */
[----:B------:R-:W-:Y:S01]  /*15d30*/  IMAD.MOV.U32 R15, RZ, RZ, -0x1 ;  /* 0xffffffffff0f7424 */ /* 0x000fe200078e00ff */
[----:B---3--:R-:W-:-:S04]  /*15d40*/  SHF.R.U32.HI R2, RZ, 0x5, R2 ;  /* 0x00000005ff027819 */ /* 0x008fc80000011602 */
[----:B------:R-:W-:-:S04]  /*15d50*/  LOP3.LUT R2, R2, 0x3, RZ, 0xc0, !PT ;  /* 0x0000000302027812 */ /* 0x000fc800078ec0ff */
[----:B--2---:R-:W-:-:S07]  /*15d60*/  MOV R13, R2 ;  /* 0x00000002000d7202 */ /* 0x004fce0000000f00 */
[----:B01----:R-:W-:Y:S05]  /*15d70*/  WARPSYNC.COLLECTIVE R15, `(.L_x_500) ;  /* 0x000000000f087348 */ /* 0x003fea0003c00000 */
[----:B------:R2:W3:Y:S02]  /*15d80*/  SHFL.IDX P6, R14, R13, R12, R11 ;  /* 0x0000000c0d0e7389 */ /* 0x0004e400000c000b */
[----:B0123--:R-:W-:Y:S01]  /*15d90*/  ENDCOLLECTIVE ;  /* 0x000000000000791b */ /* 0x00ffe20003800000 */
.L_x_500:
[----:B------:R-:W-:Y:S05]  /*15da0*/  BSYNC B0 ;  /* 0x0000000000007941 */ /* 0x000fea0003800000 */
.L_x_499:
[----:B------:R-:W-:Y:S05]  /*15db0*/  BRA `(.L_x_501) ;  /* 0xffffffc000147947 */ /* 0x000fea000383ffff */
.L_x_369:
[----:B------:R-:W-:Y:S01]  /*15dc0*/  BSSY B1, `(.L_x_502) ;  /* 0x0000006000017945 */ /* 0x000fe20003800000 */
[----:B------:R-:W-:-:S07]  /*15dd0*/  IMAD.MOV.U32 R15, RZ, RZ, -0x1 ;  /* 0xffffffffff0f7424 */ /* 0x000fce00078e00ff */
[----:B012---:R-:W-:Y:S05]  /*15de0*/  WARPSYNC.COLLECTIVE R15, `(.L_x_503) ;  /* 0x000000000f0c7348 */ /* 0x007fea0003c00000 */
[----:B------:R-:W-:Y:S02]  /*15df0*/  ELECT P6, UR62, PT ;  /* 0x00000000003e782f */ /* 0x000fe400038c0000 */
[----:B------:R-:W-:Y:S01]  /*15e00*/  MOV R14, UR62 ;  /* 0x0000003e000e7c02 */ /* 0x000fe20008000f00 */
[----:B012---:R-:W-:Y:S10]  /*15e10*/  ENDCOLLECTIVE ;  /* 0x000000000000791b */ /* 0x007ff40003800000 */
.L_x_503:
[----:B------:R-:W-:Y:S05]  /*15e20*/  BSYNC B1 ;  /* 0x0000000000017941 */ /* 0x000fea0003800000 */
.L_x_502:
[----:B------:R-:W-:Y:S05]  /*15e30*/  BRA `(.L_x_504) ;  /* 0xffffffc0000c7947 */ /* 0x000fea000383ffff */
.L_x_371:
[----:B0-----:R0:W3:Y:S02]  /*15e40*/  SYNCS.PHASECHK.TRANS64.TRYWAIT P1, [R3+URZ+0x22840], R2 ;  /* 0x02284002030075a7 */ /* 0x0010e4000802017f */
[----:B---3--:R-:W-:Y:S05]  /*15e50*/  @!P1 NANOSLEEP.SYNCS 0x989680 ;  /* 0x009896800000995d */ /* 0x008fea0003900000 */
[----:B------:R-:W3:Y:S02]  /*15e60*/  @!P1 SYNCS.PHASECHK.TRANS64 P1, [R3+URZ+0x22840], R2 ;  /* 0x02284002030095a7 */ /* 0x000ee4000802007f */
[----:B---3--:R-:W-:Y:S05]  /*15e70*/  @!P1 BRA `(.L_x_371) ;  /* 0xfffffffc00f09947 */ /* 0x008fea000383ffff */
[----:B------:R-:W-:Y:S05]  /*15e80*/  BRA `(.L_x_505) ;  /* 0xffffffc0002c7947 */ /* 0x000fea000383ffff */
.L_x_373:
[----:B---3--:R3:W4:Y:S02]  /*15e90*/  SYNCS.PHASECHK.TRANS64.TRYWAIT P1, [R5+URZ+0x22840], R0 ;  /* 0x02284000050075a7 */ /* 0x008724000802017f */
[----:B----4-:R-:W-:Y:S05]  /*15ea0*/  @!P1 NANOSLEEP.SYNCS 0x989680 ;  /* 0x009896800000995d */ /* 0x010fea0003900000 */
[----:B------:R-:W4:Y:S02]  /*15eb0*/  @!P1 SYNCS.PHASECHK.TRANS64 P1, [R5+URZ+0x22840], R0 ;  /* 0x02284000050095a7 */ /* 0x000f24000802007f */
[----:B----4-:R-:W-:Y:S05]  /*15ec0*/  @!P1 BRA `(.L_x_373) ;  /* 0xfffffffc00f09947 */ /* 0x010fea000383ffff */
[----:B------:R-:W-:Y:S05]  /*15ed0*/  BRA `(.L_x_506) ;  /* 0xffffffc000387947 */ /* 0x000fea000383ffff */
.L_x_375:
[----:B----4-:R4:W0:Y:S02]  /*15ee0*/  SYNCS.PHASECHK.TRANS64.TRYWAIT P1, [R3+URZ+0x22860], R2 ;  /* 0x02286002030075a7 */ /* 0x010824000802017f */
[----:B0-----:R-:W-:Y:S05]  /*15ef0*/  @!P1 NANOSLEEP.SYNCS 0x989680 ;  /* 0x009896800000995d */ /* 0x001fea0003900000 */
[----:B------:R-:W0:Y:S02]  /*15f00*/  @!P1 SYNCS.PHASECHK.TRANS64 P1, [R3+URZ+0x22860], R2 ;  /* 0x02286002030095a7 */ /* 0x000e24000802007f */
[----:B0-----:R-:W-:Y:S05]  /*15f10*/  @!P1 BRA `(.L_x_375) ;  /* 0xfffffffc00f09947 */ /* 0x001fea000383ffff */
[----:B------:R-:W-:Y:S05]  /*15f20*/  BRA `(.L_x_507) ;  /* 0xffffffc000347947 */ /* 0x000fea000383ffff */
.L_x_377:
[----:B------:R0:W0:Y:S02]  /*15f30*/  SYNCS.PHASECHK.TRANS64.TRYWAIT P1, [R5+URZ+0x22860], R0 ;  /* 0x02286000050075a7 */ /* 0x000024000802017f */
[----:B0-----:R-:W-:Y:S05]  /*15f40*/  @!P1 NANOSLEEP.SYNCS 0x989680 ;  /* 0x009896800000995d */ /* 0x001fea0003900000 */
[----:B------:R-:W0:Y:S02]  /*15f50*/  @!P1 SYNCS.PHASECHK.TRANS64 P1, [R5+URZ+0x22860], R0 ;  /* 0x02286000050095a7 */ /* 0x000e24000802007f */
[----:B0-----:R-:W-:Y:S05]  /*15f60*/  @!P1 BRA `(.L_x_377) ;  /* 0xfffffffc00f09947 */ /* 0x001fea000383ffff */
[----:B------:R-:W-:Y:S05]  /*15f70*/  BRA `(.L_x_508) ;  /* 0xffffffc000307947 */ /* 0x000fea000383ffff */
.L_x_379:
[----:B------:R0:W0:Y:S02]  /*15f80*/  SYNCS.PHASECHK.TRANS64.TRYWAIT P1, [R3+URZ+0x22880], R2 ;  /* 0x02288002030075a7 */ /* 0x000024000802017f */
[----:B0-----:R-:W-:Y:S05]  /*15f90*/  @!P1 NANOSLEEP.SYNCS 0x989680 ;  /* 0x009896800000995d */ /* 0x001fea0003900000 */
[----:B------:R-:W0:Y:S02]  /*15fa0*/  @!P1 SYNCS.PHASECHK.TRANS64 P1, [R3+URZ+0x22880], R2 ;  /* 0x02288002030095a7 */ /* 0x000e24000802007f */
[----:B0-----:R-:W-:Y:S05]  /*15fb0*/  @!P1 BRA `(.L_x_379) ;  /* 0xfffffffc00f09947 */ /* 0x001fea000383ffff */
[----:B------:R-:W-:Y:S05]  /*15fc0*/  BRA `(.L_x_509) ;  /* 0xffffffc0002c7947 */ /* 0x000fea000383ffff */
.L_x_510:
        /* <DEDUP_REMOVED lines=11> */
.L_x_3623:


//--------------------- .text._ZN7cutlass13device_kernelIN5flash11enable_sm90INS1_16FlashAttnFwdSm90INS1_25CollectiveMainloopFwdSm90ILi2EN4cute5tupleIJNS5_1CILi1EEES8_S8_EEENS6_IJNS7_ILi128EEENS7_ILi160EEESA_EEELi128ENS_12float_e4m3_tEfNS_4arch4Sm90ELb0ELb0ELb1ELb1ELb1ELb1ELb0ELb1ELb1ELb1ELb0ELb0EEENS1_21CollectiveEpilogueFwdINS6_IJSA_SA_SB_EEES9_NS_10bfloat16_tESF_Li256ELb1ELb1ELb0ELb1EEENS1_36VarlenDynamicPersistentTileSchedulerILi128ELi160ELi256ELi128ELb0ELb1ELb1ELb0ELb1ELb1EEEEEEEEEvNT_6ParamsE --------------------------
	.section	.text._ZN7cutlass13device_kernelIN5flash11enable_sm90INS1_16FlashAttnFwdSm90INS1_25CollectiveMainloopFwdSm90ILi2EN4cute5tupleIJNS5_1CILi1EEES8_S8_EEENS6_IJNS7_ILi128EEENS7_ILi160EEESA_EEELi128ENS_12float_e4m3_tEfNS_4arch4Sm90ELb0ELb0ELb1ELb1ELb1ELb1ELb0ELb1ELb1ELb1ELb0ELb0EEENS1_21CollectiveEpilogueFwdINS6_IJSA_SA_SB_EEES9_NS_10bfloat16_tESF_Li256ELb1ELb1ELb0ELb1EEENS1_36VarlenDynamicPersistentTileSchedulerILi128ELi160ELi256ELi128ELb0ELb1ELb1ELb0ELb1ELb1EEEEEEEEEvNT_6ParamsE,"ax",@progbits
	.align	128
.text._ZN7cutlass13device_kernelIN5flash11enable_sm90INS1_16FlashAttnFwdSm90INS1_25CollectiveMainloopFwdSm90ILi2EN4cute5tupleIJNS5_1CILi1EEES8_S8_EEENS6_IJNS7_ILi128EEENS7_ILi160EEESA_EEELi128ENS_12float_e4m3_tEfNS_4arch4Sm90ELb0ELb0ELb1ELb1ELb1ELb1ELb0ELb1ELb1ELb1ELb0ELb0EEENS1_21CollectiveEpilogueFwdINS6_IJSA_SA_SB_EEES9_NS_10bfloat16_tESF_Li256ELb1ELb1ELb0ELb1EEENS1_36VarlenDynamicPersistentTileSchedulerILi128ELi160ELi256ELi128ELb0ELb1ELb1ELb0ELb1ELb1EEEEEEEEEvNT_6ParamsE:
        .type           _ZN7cutlass13device_kernelIN5flash11enable_sm90INS1_16FlashAttnFwdSm90INS1_25CollectiveMainloopFwdSm90ILi2EN4cute5tupleIJNS5_1CILi1EEES8_S8_EEENS6_IJNS7_ILi128EEENS7_ILi160EEESA_EEELi128ENS_12float_e4m3_tEfNS_4arch4Sm90ELb0ELb0ELb1ELb1ELb1ELb1ELb0ELb1ELb1ELb1ELb0ELb0EEENS1_21CollectiveEpilogueFwdINS6_IJSA_SA_SB_EEES9_NS_10bfloat16_tESF_Li256ELb1ELb1ELb0ELb1EEENS1_36VarlenDynamicPersistentTileSchedulerILi128ELi160ELi256ELi128ELb0ELb1ELb1ELb0ELb1ELb1EEEEEEEEEvNT_6ParamsE,@function
        .size           _ZN7cutlass13device_kernelIN5flash11enable_sm90INS1_16FlashAttnFwdSm90INS1_25CollectiveMainloopFwdSm90ILi2EN4cute5tupleIJNS5_1CILi1EEES8_S8_EEENS6_IJNS7_ILi128EEENS7_ILi160EEESA_EEELi128ENS_12float_e4m3_tEfNS_4arch4Sm90ELb0ELb0ELb1ELb1ELb1ELb1ELb0ELb1ELb1ELb1ELb0ELb0EEENS1_21CollectiveEpilogueFwdINS6_IJSA_SA_SB_EEES9_NS_10bfloat16_tESF_Li256ELb1ELb1ELb0ELb1EEENS1_36VarlenDynamicPersistentTileSchedulerILi128ELi160ELi256ELi128ELb0ELb1ELb1ELb0ELb1ELb1EEEEEEEEEvNT_6ParamsE,(.L_x_3624 - _ZN7cutlass13device_kernelIN5flash11enable_sm90INS1_16FlashAttnFwdSm90INS1_25CollectiveMainloopFwdSm90ILi2EN4cute5tupleIJNS5_1CILi1EEES8_S8_EEENS6_IJNS7_ILi128EEENS7_ILi160EEESA_EEELi128ENS_12float_e4m3_tEfNS_4arch4Sm90ELb0ELb0ELb1ELb1ELb1ELb1ELb0ELb1ELb1ELb1ELb0ELb0EEENS1_21CollectiveEpilogueFwdINS6_IJSA_SA_SB_EEES9_NS_10bfloat16_tESF_Li256ELb1ELb1ELb0ELb1EEENS1_36VarlenDynamicPersistentTileSchedulerILi128ELi160ELi256ELi128ELb0ELb1ELb1ELb0ELb1ELb1EEEEEEEEEvNT_6ParamsE)
        .other          _ZN7cutlass13device_kernelIN5flash11enable_sm90INS1_16FlashAttnFwdSm90INS1_25CollectiveMainloopFwdSm90ILi2EN4cute5tupleIJNS5_1CILi1EEES8_S8_EEENS6_IJNS7_ILi128EEENS7_ILi160EEESA_EEELi128ENS_12float_e4m3_tEfNS_4arch4Sm90ELb0ELb0ELb1ELb1ELb1ELb1ELb0ELb1ELb1ELb1ELb0ELb0EEENS1_21CollectiveEpilogueFwdINS6_IJSA_SA_SB_EEES9_NS_10bfloat16_tESF_Li256ELb1ELb1ELb0ELb1EEENS1_36VarlenDynamicPersistentTileSchedulerILi128ELi160ELi256ELi128ELb0ELb1ELb1ELb0ELb1ELb1EEEEEEEEEvNT_6ParamsE,@"STO_CUDA_ENTRY STV_DEFAULT"
_ZN7cutlass13device_kernelIN5flash11enable_sm90INS1_16FlashAttnFwdSm90INS1_25CollectiveMainloopFwdSm90ILi2EN4cute5tupleIJNS5_1CILi1EEES8_S8_EEENS6_IJNS7_ILi128EEENS7_ILi160EEESA_EEELi128ENS_12float_e4m3_tEfNS_4arch4Sm90ELb0ELb0ELb1ELb1ELb1ELb1ELb0ELb1ELb1ELb1ELb0ELb0EEENS1_21CollectiveEpilogueFwdINS6_IJSA_SA_SB_EEES9_NS_10bfloat16_tESF_Li256ELb1ELb1ELb0ELb1EEENS1_36VarlenDynamicPersistentTileSchedulerILi128ELi160ELi256ELi128ELb0ELb1ELb1ELb0ELb1ELb1EEEEEEEEEvNT_6ParamsE:
[----:B------:R-:W0:Y:S02]  /*0000*/  LDC R1, c[0x0][0x28] ;  /* 0x00000a00ff017b82 */ /* 0x000e240000000800 */
[----:B0-----:R-:W-:Y:S01]  /*0010*/  VIADD R1, R1, 0xffffffb8 ;  /* 0xffffffb801017836 */ /* 0x001fe20000000000 */
[----:B------:R-:W0:Y:S01]  /*0020*/  S2R R3, SR_TID.X ;  /* 0x0000000000037919 */ /* 0x000e220000002100 */
[----:B------:R-:W-:Y:S01]  /*0030*/  ELECT P0, URZ, PT ;  /* 0x00000000003f782f */ /* 0x000fe20003800000 */
[----:B------:R-:W-:Y:S01]  /*0040*/  BSSY B0, `(.L_x_511) ;  /* 0x000000d000007945 */ /* 0x000fe20003800000 */
[----:B0-----:R-:W-:-:S05]  /*0050*/  SHF.R.U32.HI R0, RZ, 0x5, R3 ;  /* 0x00000005ff007819 */ /* 0x001fca0000011603 */
[----:B------:R-:W0:Y:S02]  /*0060*/  SHFL.IDX PT, R2, R0, RZ, 0x1f ;  /* 0x00001fff00027589 */ /* 0x000e2400000e0000 */
[----:B0-----:R-:W-:-:S13]  /*0070*/  ISETP.EQ.AND P0, PT, R2, RZ, P0 ;  /* 0x000000ff0200720c */ /* 0x001fda0000702270 */
[----:B------:R-:W-:Y:S05]  /*0080*/  @!P0 BRA `(.L_x_512) ;  /* 0x0000000000208947 */ /* 0x000fea0003800000 */
[----:B------:R-:W-:Y:S02]  /*0090*/  ULDC.64 UR4, c[0x0][0x198] ;  /* 0x0000660000047ab9 */ /* 0x000fe40000000a00 */
[----:B------:R-:W-:Y:S02]  /*00a0*/  UIADD3 UR6, UP0, UR4, 0x570, URZ ;  /* 0x0000057004067890 */ /* 0x000fe4000ff1e03f */
[----:B------:R-:W-:Y:S02]  /*00b0*/  UIADD3 UR4, UP1, UR4, 0x670, URZ ;  /* 0x0000067004047890 */ /* 0x000fe4000ff3e03f */
[----:B------:R-:W-:Y:S02]  /*00c0*/  UIADD3.X UR7, URZ, UR5, URZ, UP0, !UPT ;  /* 0x000000053f077290 */ /* 0x000fe400087fe43f */
[----:B------:R-:W-:-:S07]  /*00d0*/  UIADD3.X UR5, URZ, UR5, URZ, UP1, !UPT ;  /* 0x000000053f057290 */ /* 0x000fce0008ffe43f */
[----:B------:R0:W-:Y:S02]  /*00e0*/  UTMACCTL.PF [UR6] ;  /* 0x00000000060079b9 */ /* 0x0001e40008040000 */
[----:B------:R0:W-:Y:S02]  /*00f0*/  UTMACCTL.PF [UR4] ;  /* 0x00000000040079b9 */ /* 0x0001e40008040000 */
[----:B0-----:R-:W-:Y:S01]  /*0100*/  NOP ;  /* 0x0000000000007918 */ /* 0x001fe20000000000 */
.L_x_512:
[----:B------:R-:W-:Y:S05]  /*0110*/  BSYNC B0 ;  /* 0x0000000000007941 */ /* 0x000fea0003800000 */
.L_x_511:
[----:B------:R-:W-:Y:S01]  /*0120*/  VOTEU.ANY UP0, P0 ;  /* 0x00000000003f7886 */ /* 0x000fe20000000100 */
[----:B------:R-:W0:Y:S01]  /*0130*/  SHFL.IDX PT, R2, R0, RZ, 0x1f ;  /* 0x00001fff00027589 */ /* 0x000e2200000e0000 */
[----:B------:R-:W-:Y:S01]  /*0140*/  UMOV UR4, 0x80 ;  /* 0x0000008000047882 */ /* 0x000fe20000000000 */
[----:B------:R-:W-:Y:S01]  /*0150*/  UMOV UR7, 0x100 ;  /* 0x0000010000077882 */ /* 0x000fe20000000000 */
[----:B------:R-:W-:Y:S01]  /*0160*/  SHF.R.U32.HI R3, RZ, 0x7, R3 ;  /* 0x00000007ff037819 */ /* 0x000fe20000011603 */
[----:B------:R-:W1:Y:S01]  /*0170*/  @UP0 S2UR UR8, SR_CgaCtaId ;  /* 0x00000000000809c3 */ /* 0x000e620000008800 */
[----:B------:R-:W-:Y:S01]  /*0180*/  @UP0 UMOV UR6, 0x400 ;  /* 0x0000040000060882 */ /* 0x000fe20000000000 */
[----:B------:R-:W-:-:S04]  /*0190*/  @UP0 UIADD3 UR4, -UR4, 0x100000, URZ ;  /* 0x0010000004040890 */ /* 0x000fc8000fffe13f */
[----:B------:R-:W-:Y:S02]  /*01a0*/  @UP0 USHF.L.U32 UR5, UR4, 0xb, URZ ;  /* 0x0000000b04050899 */ /* 0x000fe4000800063f */
[----:B------:R-:W-:Y:S01]  /*01b0*/  @UP0 USHF.L.U32 UR4, UR4, 0x1, URZ ;  /* 0x0000000104040899 */ /* 0x000fe2000800063f */
[----:B------:R-:W-:Y:S01]  /*01c0*/  VOTEU.ANY UP1, P0 ;  /* 0x00000000003f7886 */ /* 0x000fe20000020100 */
[----:B0-----:R-:W-:Y:S02]  /*01d0*/  ISETP.NE.AND P1, PT, R2, RZ, PT ;  /* 0x000000ff0200720c */ /* 0x001fe40003f25270 */
[----:B------:R0:W2:Y:S01]  /*01e0*/  SHFL.IDX PT, R2, R3, RZ, 0x1f ;  /* 0x00001fff03027589 */ /* 0x0000a200000e0000 */
[----:B-1----:R-:W-:Y:S02]  /*01f0*/  @UP0 ULEA UR8, UR8, UR6, 0x18 ;  /* 0x0000000608080291 */ /* 0x002fe4000f8ec03f */
[----:B------:R-:W-:-:S04]  /*0200*/  @UP0 UIADD3 UR6, -UR7, 0x100000, URZ ;  /* 0x0010000007060890 */ /* 0x000fc8000fffe13f */
[----:B------:R-:W-:Y:S02]  /*0210*/  @UP0 USHF.L.U32 UR7, UR6, 0xb, URZ ;  /* 0x0000000b06070899 */ /* 0x000fe4000800063f */
[----:B------:R-:W-:Y:S01]  /*0220*/  @UP0 USHF.L.U32 UR6, UR6, 0x1, URZ ;  /* 0x0000000106060899 */ /* 0x000fe2000800063f */
[----:B------:R-:W-:Y:S01]  /*0230*/  VOTEU.ANY UP0, P0 ;  /* 0x00000000003f7886 */ /* 0x000fe20000000100 */
[----:B------:R-:W1:Y:S04]  /*0240*/  FENCE.VIEW.ASYNC.S ;  /* 0x00000000000073c6 */ /* 0x000e680000000000 */
[----:B-1----:R0:W1:Y:S06]  /*0250*/  @UP0 SYNCS.EXCH.64 URZ, [UR8+0x22800], UR4 ;  /* 0x02280004083f05b2 */ /* 0x00206c0008000100 */
[----:B------:R0:W3:Y:S02]  /*0260*/  @UP1 SYNCS.EXCH.64 URZ, [UR8+0x22820], UR6 ;  /* 0x02282006083f15b2 */ /* 0x0000e40008000100 */
[----:B0-----:R-:W-:Y:S05]  /*0270*/  @P1 BRA `(.L_x_513) ;  /* 0x0000000000481947 */ /* 0x001fea0003800000 */
[----:B------:R-:W0:Y:S01]  /*0280*/  S2UR UR5, SR_CgaCtaId ;  /* 0x00000000000579c3 */ /* 0x000e220000008800 */
        /* <DEDUP_REMOVED lines=12> */
[----:B0-----:R0:W4:Y:S08]  /*0350*/  SYNCS.EXCH.64 URZ, [UR8+0x22830], UR4 ;  /* 0x02283004083f75b2 */ /* 0x0011300008000100 */
[----:B------:R0:W0:Y:S01]  /*0360*/  SYNCS.EXCH.64 URZ, [UR8+0x22840], UR6 ;  /* 0x02284006083f75b2 */ /* 0x0000220008000100 */
[----:B------:R0:W0:Y:S01]  /*0370*/  SYNCS.EXCH.64 URZ, [UR8+0x22838], UR4 ;  /* 0x02283804083f75b2 */ /* 0x0000220008000100 */
[----:B------:R0:W0:Y:S01]  /*0380*/  SYNCS.EXCH.64 URZ, [UR8+0x22848], UR6 ;  /* 0x02284806083f75b2 */ /* 0x0000220008000100 */
[----:B------:R-:W-:Y:S01]  /*0390*/  NOP ;  /* 0x0000000000007918 */ /* 0x000fe20000000000 */
.L_x_513:
[----:B------:R-:W5:Y:S01]  /*03a0*/  SHFL.IDX PT, R3, R0, RZ, 0x1f ;  /* 0x00001fff00037589 */ /* 0x000f6200000e0000 */
[----:B------:R-:W-:Y:S01]  /*03b0*/  NOP ;  /* 0x0000000000007918 */ /* 0x000fe20000000000 */
[----:B-----5:R-:W-:-:S13]  /*03c0*/  ISETP.NE.AND P0, PT, R3, RZ, PT ;  /* 0x000000ff0300720c */ /* 0x020fda0003f05270 */
[----:B------:R-:W-:Y:S05]  /*03d0*/  @P0 BRA `(.L_x_514) ;  /* 0x0000000000480947 */ /* 0x000fea0003800000 */
[----:B0-----:R-:W0:Y:S01]  /*03e0*/  S2UR UR5, SR_CgaCtaId ;  /* 0x00000000000579c3 */ /* 0x001e220000008800 */
        /* <DEDUP_REMOVED lines=12> */
[----:B0-----:R0:W0:Y:S08]  /*04b0*/  SYNCS.EXCH.64 URZ, [UR8+0x22850], UR4 ;  /* 0x02285004083f75b2 */ /* 0x0010300008000100 */
[----:B------:R0:W0:Y:S01]  /*04c0*/  SYNCS.EXCH.64 URZ, [UR8+0x22860], UR6 ;  /* 0x02286006083f75b2 */ /* 0x0000220008000100 */
[----:B------:R0:W0:Y:S01]  /*04d0*/  SYNCS.EXCH.64 URZ, [UR8+0x22858], UR4 ;  /* 0x02285804083f75b2 */ /* 0x0000220008000100 */
[----:B------:R0:W0:Y:S01]  /*04e0*/  SYNCS.EXCH.64 URZ, [UR8+0x22868], UR6 ;  /* 0x02286806083f75b2 */ /* 0x0000220008000100 */
[----:B------:R-:W-:Y:S01]  /*04f0*/  NOP ;  /* 0x0000000000007918 */ /* 0x000fe20000000000 */
.L_x_514:
[----:B------:R-:W5:Y:S01]  /*0500*/  SHFL.IDX PT, R3, R0, RZ, 0x1f ;  /* 0x00001fff00037589 */ /* 0x000f6200000e0000 */
[----:B------:R-:W-:Y:S01]  /*0510*/  NOP ;  /* 0x0000000000007918 */ /* 0x000fe20000000000 */
[----:B-----5:R-:W-:-:S13]  /*0520*/  ISETP.NE.AND P0, PT, R3, RZ, PT ;  /* 0x000000ff0300720c */ /* 0x020fda0003f05270 */
[----:B------:R-:W-:Y:S05]  /*0530*/  @P0 BRA `(.L_x_515) ;  /* 0x0000000000380947 */ /* 0x000fea0003800000 */
[----:B0-----:R-:W0:Y:S01]  /*0540*/  S2UR UR5, SR_CgaCtaId ;  /* 0x00000000000579c3 */ /* 0x001e220000008800 */
[----:B------:R-:W-:Y:S01]  /*0550*/  UMOV UR4, 0x400 ;  /* 0x0000040000047882 */ /* 0x000fe20000000000 */
[----:B------:R-:W-:Y:S01]  /*0560*/  UMOV UR7, 0x80 ;  /* 0x0000008000077882 */ /* 0x000fe20000000000 */
[----:B------:R-:W-:Y:S01]  /*0570*/  ELECT P0, URZ, PT ;  /* 0x00000000003f782f */ /* 0x000fe20003800000 */
[----:B0-----:R-:W-:Y:S02]  /*0580*/  ULEA UR6, UR5, UR4, 0x18 ;  /* 0x0000000405067291 */ /* 0x001fe4000f8ec03f */
[----:B------:R-:W-:-:S04]  /*0590*/  UIADD3 UR4, -UR7, 0x100000, URZ ;  /* 0x0010000007047890 */ /* 0x000fc8000fffe13f */
[----:B------:R-:W-:Y:S02]  /*05a0*/  USHF.L.U32 UR5, UR4, 0xb, URZ ;  /* 0x0000000b04057899 */ /* 0x000fe4000800063f */
[----:B------:R-:W-:Y:S01]  /*05b0*/  USHF.L.U32 UR4, UR4, 0x1, URZ ;  /* 0x0000000104047899 */ /* 0x000fe2000800063f */
[----:B------:R-:W0:Y:S11]  /*05c0*/  FENCE.VIEW.ASYNC.S ;  /* 0x00000000000073c6 */ /* 0x000e360000000000 */
[----:B0-----:R0:W0:Y:S01]  /*05d0*/  SYNCS.EXCH.64 URZ, [UR6+0x22870], UR4 ;  /* 0x02287004063f75b2 */ /* 0x0010220008000100 */
[----:B------:R0:W0:Y:S01]  /*05e0*/  SYNCS.EXCH.64 URZ, [UR6+0x22880], UR4 ;  /* 0x02288004063f75b2 */ /* 0x0000220008000100 */
[----:B------:R0:W0:Y:S01]  /*05f0*/  SYNCS.EXCH.64 URZ, [UR6+0x22878], UR4 ;  /* 0x02287804063f75b2 */ /* 0x0000220008000100 */
[----:B------:R0:W0:Y:S01]  /*0600*/  SYNCS.EXCH.64 URZ, [UR6+0x22888], UR4 ;  /* 0x02288804063f75b2 */ /* 0x0000220008000100 */
[----:B------:R-:W-:Y:S01]  /*0610*/  NOP ;  /* 0x0000000000007918 */ /* 0x000fe20000000000 */
.L_x_515:
        /* <DEDUP_REMOVED lines=22> */
.L_x_516:
[----:B------:R-:W5:Y:S01]  /*0780*/  SHFL.IDX PT, R4, R0, RZ, 0x1f ;  /* 0x00001fff00047589 */ /* 0x000f6200000e0000 */
[----:B------:R-:W-:Y:S01]  /*0790*/  NOP ;  /* 0x0000000000007918 */ /* 0x000fe20000000000 */
[----:B------:R-:W0:Y:S01]  /*07a0*/  S2R R3, SR_CgaCtaId ;  /* 0x0000000000037919 */ /* 0x000e220000008800 */
[----:B-----5:R-:W-:-:S13]  /*07b0*/  ISETP.NE.AND P0, PT, R4, RZ, PT ;  /* 0x000000ff0400720c */ /* 0x020fda0003f05270 */
        /* <DEDUP_REMOVED lines=19> */
.L_x_517:
[----:B--2---:R-:W-:Y:S01]  /*08f0*/  ISETP.NE.AND P0, PT, R2, RZ, PT ;  /* 0x000000ff0200720c */ /* 0x004fe20003f05270 */
[----:B------:R-:W-:Y:S01]  /*0900*/  IMAD.MOV.U32 R2, RZ, RZ, 0x1 ;  /* 0x00000001ff027424 */ /* 0x000fe200078e00ff */
[----:B------:R-:W-:Y:S01]  /*0910*/  NOP ;  /* 0x0000000000007918 */ /* 0x000fe20000000000 */
[----:B------:R-:W-:Y:S01]  /*0920*/  ULDC.64 UR60, c[0x0][0x208] ;  /* 0x00008200003c7ab9 */ /* 0x000fe20000000a00 */
[----:B------:R-:W-:Y:S02]  /*0930*/  BSSY B8, `(.L_x_518) ;  /* 0x0001f2b000087945 */ /* 0x000fe40003800000 */
[----:B------:R-:W-:-:S05]  /*0940*/  SEL R2, R2, 0x2, !P0 ;  /* 0x0000000202027807 */ /* 0x000fca0004000000 */
[----:B------:R2:W-:Y:S01]  /*0950*/  STL [R1+0x10], R2 ;  /* 0x0000100201007387 */ /* 0x0005e20000100800 */
[----:B01-34-:R-:W-:Y:S06]  /*0960*/  BAR.SYNC.DEFER_BLOCKING 0x0 ;  /* 0x0000000000007b1d */ /* 0x01bfec0000010000 */
[----:B------:R-:W-:Y:S05]  /*0970*/  @!P0 BRA `(.L_x_519) ;  /* 0x0000017800708947 */ /* 0x000fea0003800000 */
.L_x_520:
[----:B------:R-:W-:-:S08]  /*0980*/  NOP ;  /* 0x0000000000007918 */ /* 0x000fd00000000000 */
[----:B------:R-:W0:Y:S02]  /*0990*/  USETMAXREG.TRY_ALLOC.CTAPOOL UP0, 0xe8 ;  /* 0x000000e8000079c8 */ /* 0x000e240008000600 */
[----:B0-----:R-:W-:-:S13]  /*09a0*/  PLOP3.LUT P0, PT, PT, PT, UP0, 0x80, 0x0 ;  /* 0x000000000000781c */ /* 0x001fda0003f0f008 */
[----:B------:R-:W-:Y:S05]  /*09b0*/  @!P0 BRA `(.L_x_520) ;  /* 0xfffffffc00f08947 */ /* 0x000fea000383ffff */
[----:B------:R-:W2:Y:S01]  /*09c0*/  S2R R0, SR_TID.X ;  /* 0x0000000000007919 */ /* 0x000ea20000002100 */
[----:B------:R-:W-:Y:S01]  /*09d0*/  MOV R18, 0x400 ;  /* 0x0000040000127802 */ /* 0x000fe20000000f00 */
[----:B------:R-:W-:Y:S01]  /*09e0*/  ULDC UR4, c[0x0][0xc3c] ;  /* 0x00030f0000047ab9 */ /* 0x000fe20000000800 */
[----:B--2---:R-:W-:Y:S02]  /*09f0*/  SHF.R.U32.HI R2, RZ, 0x7, R0 ;  /* 0x00000007ff027819 */ /* 0x004fe40000011600 */
[----:B------:R-:W0:Y:S01]  /*0a00*/  S2R R0, SR_CgaCtaId ;  /* 0x0000000000007919 */ /* 0x000e220000008800 */
[----:B------:R-:W-:Y:S06]  /*0a10*/  BAR.ARV 0x8, 0x180 ;  /* 0x0206000000007b1d */ /* 0x000fec0000002000 */
[----:B------:R-:W-:-:S13]  /*0a20*/  ISETP.NE.AND P0, PT, R2, 0x1, PT ;  /* 0x000000010200780c */ /* 0x000fda0003f05270 */
[----:B------:R-:W-:Y:S08]  /*0a30*/  @!P0 BAR.ARV 0x9, 0x100 ;  /* 0x0244000000008b1d */ /* 0x000ff00000002000 */
[----:B------:R-:W-:Y:S01]  /*0a40*/  BAR.SYNC.DEFER_BLOCKING 0x5, 0x180 ;  /* 0x0146000000007b1d */ /* 0x000fe20000010000 */
[----:B0-----:R-:W-:-:S05]  /*0a50*/  LEA R18, R0, R18, 0x18 ;  /* 0x0000001200127211 */ /* 0x001fca00078ec0ff */
[----:B------:R-:W0:Y:S02]  /*0a60*/  LDS.128 R168, [R18+0x228d0] ;  /* 0x0228d00012a87984 */ /* 0x000e240000000c00 */
[----:B------:R-:W-:Y:S06]  /*0a70*/  BAR.ARV 0x4, 0x180 ;  /* 0x0106000000007b1d */ /* 0x000fec0000002000 */
[----:B0-----:R-:W-:-:S13]  /*0a80*/  ISETP.GE.AND P0, PT, R171, UR4, PT ;  /* 0x00000004ab007c0c */ /* 0x001fda000bf06270 */
[----:B------:R-:W-:Y:S05]  /*0a90*/  @P0 BRA `(.L_x_521) ;  /* 0x000001f000500947 */ /* 0x000fea0003800000 */
[----:B------:R-:W2:Y:S01]  /*0aa0*/  LDL R13, [R1+0x10] ;  /* 0x00001000010d7983 */ /* 0x000ea20000100800 */
[----:B------:R-:W0:Y:S02]  /*0ab0*/  S2R R0, SR_TID.X ;  /* 0x0000000000007919 */ /* 0x000e240000002100 */
[----:B0-----:R-:W-:-:S05]  /*0ac0*/  VIADD R12, R0, 0xffffff80 ;  /* 0xffffff80000c7836 */ /* 0x001fca0000000000 */
[----:B------:R-:W-:-:S04]  /*0ad0*/  SHF.R.S32.HI R0, RZ, 0x1f, R12 ;  /* 0x0000001fff007819 */ /* 0x000fc8000001140c */
[CC--:B------:R-:W-:Y:S02]  /*0ae0*/  LEA.HI R3, R0.reuse, R12.reuse, RZ, 0x4 ;  /* 0x0000000c00037211 */ /* 0x0c0fe400078f20ff */
[----:B------:R-:W-:Y:S02]  /*0af0*/  LEA.HI R2, R0, R12, RZ, 0x7 ;  /* 0x0000000c00027211 */ /* 0x000fe400078f38ff */
[----:B------:R-:W-:Y:S02]  /*0b00*/  SHF.R.S32.HI R6, RZ, 0x4, R3 ;  /* 0x00000004ff067819 */ /* 0x000fe40000011403 */
[----:B------:R-:W-:Y:S02]  /*0b10*/  LOP3.LUT R217, R2, 0xffffff80, RZ, 0xc0, !PT ;  /* 0xffffff8002d97812 */ /* 0x000fe400078ec0ff */
[----:B------:R-:W-:Y:S02]  /*0b20*/  LEA.HI R4, R3, R6, RZ, 0x1 ;  /* 0x0000000603047211 */ /* 0x000fe400078f08ff */
[----:B------:R-:W-:-:S02]  /*0b30*/  IADD3 R217, R12, -R217, RZ ;  /* 0x800000d90cd97210 */ /* 0x000fc40007ffe0ff */
[----:B------:R-:W-:Y:S02]  /*0b40*/  LOP3.LUT R5, R4, 0x1ffffffe, RZ, 0xc0, !PT ;  /* 0x1ffffffe04057812 */ /* 0x000fe400078ec0ff */
[----:B------:R-:W-:Y:S02]  /*0b50*/  LEA.HI R4, R0, R12, RZ, 0x5 ;  /* 0x0000000c00047211 */ /* 0x000fe400078f28ff */
[----:B------:R-:W-:Y:S02]  /*0b60*/  SHF.R.S32.HI R8, RZ, 0x1f, R217 ;  /* 0x0000001fff087819 */ /* 0x000fe400000114d9 */
[----:B------:R-:W-:Y:S02]  /*0b70*/  SHF.R.S32.HI R229, RZ, 0x7, R2 ;  /* 0x00000007ffe57819 */ /* 0x000fe40000011402 */
[----:B------:R-:W-:Y:S02]  /*0b80*/  LOP3.LUT R3, R3, 0x3fffff0, RZ, 0xc0, !PT ;  /* 0x03fffff003037812 */ /* 0x000fe400078ec0ff */
[----:B------:R-:W-:Y:S01]  /*0b90*/  SHF.L.U32 R4, R4, 0x5, RZ ;  /* 0x0000000504047819 */ /* 0x000fe200000006ff */
[----:B------:R-:W-:Y:S01]  /*0ba0*/  IMAD.IADD R5, R6, 0x1, -R5 ;  /* 0x0000000106057824 */ /* 0x000fe200078e0a05 */
[----:B------:R-:W-:-:S02]  /*0bb0*/  LEA.HI R7, R8, R217, RZ, 0x2 ;  /* 0x000000d908077211 */ /* 0x000fc400078f10ff */
[----:B------:R-:W-:Y:S01]  /*0bc0*/  LEA.HI R6, R2, R229, RZ, 0x1 ;  /* 0x000000e502067211 */ /* 0x000fe200078f08ff */
[----:B------:R-:W-:Y:S01]  /*0bd0*/  IMAD.IADD R2, R12, 0x1, -R3 ;  /* 0x000000010c027824 */ /* 0x000fe200078e0a03 */
[----:B------:R-:W-:Y:S02]  /*0be0*/  LOP3.LUT R203, R4, 0xfffffc00, RZ, 0xc0, !PT ;  /* 0xfffffc0004cb7812 */ /* 0x000fe400078ec0ff */
[----:B------:R-:W-:Y:S02]  /*0bf0*/  LOP3.LUT R4, R7, 0x7ffffffc, RZ, 0xc0, !PT ;  /* 0x7ffffffc07047812 */ /* 0x000fe400078ec0ff */
[-C--:B------:R-:W-:Y:S01]  /*0c00*/  LEA.HI R216, R0, R12.reuse, RZ, 0x3 ;  /* 0x0000000c00d87211 */ /* 0x080fe200078f18ff */
[----:B------:R-:W-:Y:S01]  /*0c10*/  IMAD R2, R2, 0x40, R203 ;  /* 0x0000004002027824 */ /* 0x000fe200078e02cb */
[----:B------:R-:W-:Y:S01]  /*0c20*/  LEA.HI R0, R0, R12, RZ, 0x2 ;  /* 0x0000000c00007211 */ /* 0x000fe200078f10ff */
[----:B------:R-:W-:Y:S01]  /*0c30*/  IMAD.MOV.U32 R11, RZ, RZ, -0x2 ;  /* 0xfffffffeff0b7424 */ /* 0x000fe200078e00ff */
[--C-:B------:R-:W-:Y:S01]  /*0c40*/  SHF.R.S32.HI R9, RZ, 0x2, R7.reuse ;  /* 0x00000002ff097819 */ /* 0x100fe20000011407 */
[----:B------:R-:W-:Y:S01]  /*0c50*/  IMAD.IADD R4, R217, 0x1, -R4 ;  /* 0x00000001d9047824 */ /* 0x000fe200078e0a04 */
[----:B------:R-:W-:Y:S01]  /*0c60*/  SHF.R.S32.HI R10, RZ, 0x1f, R7 ;  /* 0x0000001fff0a7819 */ /* 0x000fe20000011407 */
[----:B------:R-:W-:Y:S01]  /*0c70*/  IMAD R3, R5, 0x8, R2 ;  /* 0x0000000805037824 */ /* 0x000fe200078e0202 */
[----:B------:R-:W-:Y:S01]  /*0c80*/  SHF.R.S32.HI R194, RZ, 0x2, R0 ;  /* 0x00000002ffc27819 */ /* 0x000fe20000011400 */
[----:B------:R-:W-:Y:S01]  /*0c90*/  IMAD R2, R4, R11, 0xa0 ;  /* 0x000000a004027424 */ /* 0x000fe200078e020b */
[----:B------:R-:W-:-:S02]  /*0ca0*/  LEA.HI R10, R10, R9, RZ, 0x3 ;  /* 0x000000090a0a7211 */ /* 0x000fc400078f18ff */
[----:B------:R0:W-:Y:S01]  /*0cb0*/  STL [R1+0x18], R3 ;  /* 0x0000180301007387 */ /* 0x0001e20000100800 */
[----:B------:R-:W-:Y:S01]  /*0cc0*/  VIADD R221, R194, 0x40 ;  /* 0x00000040c2dd7836 */ /* 0x000fe20000000000 */
[----:B------:R-:W-:Y:S02]  /*0cd0*/  LOP3.LUT R10, R10, 0xfffffff8, RZ, 0xc0, !PT ;  /* 0xfffffff80a0a7812 */ /* 0x000fe400078ec0ff */
[----:B------:R-:W-:Y:S01]  /*0ce0*/  LOP3.LUT R228, R0, 0xfffffffc, RZ, 0xc0, !PT ;  /* 0xfffffffc00e47812 */ /* 0x000fe200078ec0ff */
[----:B------:R1:W-:Y:S01]  /*0cf0*/  STL [R1+0x14], R2 ;  /* 0x0000140201007387 */ /* 0x0003e20000100800 */
[----:B------:R-:W-:Y:S02]  /*0d00*/  LOP3.LUT R209, R216, 0xfffffff8, RZ, 0xc0, !PT ;  /* 0xfffffff8d8d17812 */ /* 0x000fe400078ec0ff */
[----:B0-----:R-:W-:Y:S02]  /*0d10*/  SHF.R.S32.HI R3, RZ, 0x1f, R0 ;  /* 0x0000001fff037819 */ /* 0x001fe40000011400 */
[----:B------:R-:W-:-:S02]  /*0d20*/  LEA.HI R8, R8, R217, RZ, 0x5 ;  /* 0x000000d908087211 */ /* 0x000fc400078f28ff */
[----:B------:R-:W-:Y:S02]  /*0d30*/  LEA.HI R3, R3, R194, RZ, 0x3 ;  /* 0x000000c203037211 */ /* 0x000fe400078f18ff */
[----:B-1----:R-:W-:Y:S01]  /*0d40*/  SHF.R.S32.HI R2, RZ, 0x1f, R221 ;  /* 0x0000001fff027819 */ /* 0x002fe200000114dd */
[----:B------:R-:W-:Y:S01]  /*0d50*/  IMAD.IADD R9, R9, 0x1, -R10 ;  /* 0x0000000109097824 */ /* 0x000fe200078e0a0a */
[C---:B------:R-:W-:Y:S01]  /*0d60*/  IADD3 R228, R12.reuse, -R228, RZ ;  /* 0x800000e40ce47210 */ /* 0x040fe20007ffe0ff */
[----:B------:R-:W-:Y:S01]  /*0d70*/  IMAD.IADD R209, R12, 0x1, -R209 ;  /* 0x000000010cd17824 */ /* 0x000fe200078e0ad1 */
[----:B------:R-:W-:Y:S01]  /*0d80*/  SHF.R.S32.HI R8, RZ, 0x5, R8 ;  /* 0x00000005ff087819 */ /* 0x000fe20000011408 */
[----:B------:R-:W-:Y:S01]  /*0d90*/  IMAD.SHL.U32 R200, R221, 0x80, RZ ;  /* 0x00000080ddc87824 */ /* 0x000fe200078e00ff */
[----:B------:R-:W-:Y:S02]  /*0da0*/  LOP3.LUT R6, R6, 0x3fffffe, RZ, 0xc0, !PT ;  /* 0x03fffffe06067812 */ /* 0x000fe400078ec0ff */
[----:B------:R-:W-:-:S02]  /*0db0*/  LEA.HI R2, R2, R221, RZ, 0x3 ;  /* 0x000000dd02027211 */ /* 0x000fc400078f18ff */
[----:B------:R-:W-:Y:S02]  /*0dc0*/  LOP3.LUT R3, R3, 0xfffffff8, RZ, 0xc0, !PT ;  /* 0xfffffff803037812 */ /* 0x000fe400078ec0ff */
[----:B------:R-:W-:Y:S01]  /*0dd0*/  LEA.HI R0, R228, R228, RZ, 0x1 ;  /* 0x000000e4e4007211 */ /* 0x000fe200078f08ff */
[----:B------:R-:W-:Y:S01]  /*0de0*/  IMAD.SHL.U32 R202, R209, 0x8, RZ ;  /* 0x00000008d1ca7824 */ /* 0x000fe200078e00ff */
[----:B------:R-:W-:Y:S01]  /*0df0*/  LEA R9, R8, R9, 0x4 ;  /* 0x0000000908097211 */ /* 0x000fe200078e20ff */
[----:B------:R-:W-:Y:S01]  /*0e00*/  IMAD.IADD R6, R229, 0x1, -R6 ;  /* 0x00000001e5067824 */ /* 0x000fe200078e0a06 */
[----:B------:R-:W-:Y:S01]  /*0e10*/  IADD3 R204, R194, -R3, RZ ;  /* 0x80000003c2cc7210 */ /* 0x000fe20007ffe0ff */
[----:B------:R-:W-:Y:S01]  /*0e20*/  IMAD.SHL.U32 R2, R2, 0x80, RZ ;  /* 0x0000008002027824 */ /* 0x000fe200078e00ff */
[----:B------:R-:W-:Y:S02]  /*0e30*/  SHF.L.U32 R16, R228, 0x4, RZ ;  /* 0x00000004e4107819 */ /* 0x000fe400000006ff */
[----:B------:R-:W-:-:S02]  /*0e40*/  LOP3.LUT R3, R0, 0x1ffffffe, RZ, 0xc0, !PT ;  /* 0x1ffffffe00037812 */ /* 0x000fc400078ec0ff */
[----:B------:R-:W-:Y:S01]  /*0e50*/  LOP3.LUT R200, R200, 0x380, RZ, 0xc0, !PT ;  /* 0x00000380c8c87812 */ /* 0x000fe200078ec0ff */
[----:B------:R-:W-:Y:S01]  /*0e60*/  IMAD R5, R6, 0x40, R9 ;  /* 0x0000004006057824 */ /* 0x000fe200078e0209 */
[----:B------:R-:W-:Y:S01]  /*0e70*/  SHF.R.S32.HI R0, RZ, 0x1f, R202 ;  /* 0x0000001fff007819 */ /* 0x000fe200000114ca */
[----:B------:R-:W-:Y:S01]  /*0e80*/  VIADD R208, R202, 0x40 ;  /* 0x00000040cad07836 */ /* 0x000fe20000000000 */
[----:B------:R-:W-:Y:S01]  /*0e90*/  SHF.R.U32.HI R6, RZ, 0x3, R200 ;  /* 0x00000003ff067819 */ /* 0x000fe200000116c8 */
[----:B------:R-:W-:Y:S01]  /*0ea0*/  IMAD.IADD R3, R228, 0x1, -R3 ;  /* 0x00000001e4037824 */ /* 0x000fe200078e0a03 */
[----:B------:R-:W-:Y:S02]  /*0eb0*/  LOP3.LUT R0, R200, 0x70, R16, 0xf8, !PT ;  /* 0x00000070c8007812 */ /* 0x000fe400078ef810 */
[----:B------:R-:W-:-:S04]  /*0ec0*/  LOP3.LUT R205, R2, 0xfffffc00, RZ, 0xc0, !PT ;  /* 0xfffffc0002cd7812 */ /* 0x000fc800078ec0ff */
[----:B------:R-:W-:Y:S02]  /*0ed0*/  LOP3.LUT R219, R205, R0, R6, 0xf6, !PT ;  /* 0x00000000cddb7212 */ /* 0x000fe400078ef606 */
[----:B------:R-:W-:Y:S02]  /*0ee0*/  SHF.R.S32.HI R0, RZ, 0x1f, R208 ;  /* 0x0000001fff007819 */ /* 0x000fe400000114d0 */
[----:B------:R-:W-:Y:S01]  /*0ef0*/  LEA R0, R3, R5, 0x3 ;  /* 0x0000000503007211 */ /* 0x000fe200078e18ff */
[----:B------:R0:W-:Y:S01]  /*0f00*/  STL [R1+0x8], R5 ;  /* 0x0000080501007387 */ /* 0x0001e20000100800 */
[----:B------:R-:W-:-:S03]  /*0f10*/  VIADD R227, R194, 0x80 ;  /* 0x00000080c2e37836 */ /* 0x000fc60000000000 */
[----:B------:R0:W-:Y:S02]  /*0f20*/  STL [R1+0xc], R0 ;  /* 0x00000c0001007387 */ /* 0x0001e40000100800 */
[----:B------:R-:W-:Y:S01]  /*0f30*/  SHF.R.S32.HI R4, RZ, 0x1f, R227 ;  /* 0x0000001fff047819 */ /* 0x000fe200000114e3 */
[----:B------:R-:W-:-:S03]  /*0f40*/  IMAD.SHL.U32 R22, R228, 0x8, RZ ;  /* 0x00000008e4167824 */ /* 0x000fc600078e00ff */
[----:B------:R-:W-:Y:S01]  /*0f50*/  LEA.HI R4, R4, R227, RZ, 0x3 ;  /* 0x000000e304047211 */ /* 0x000fe200078f18ff */
[----:B------:R-:W-:Y:S01]  /*0f60*/  IMAD.SHL.U32 R201, R227, 0x80, RZ ;  /* 0x00000080e3c97824 */ /* 0x000fe200078e00ff */
[----:B------:R-:W-:Y:S01]  /*0f70*/  IADD3 R195, R22, 0x20, RZ ;  /* 0x0000002016c37810 */ /* 0x000fe20007ffe0ff */
[----:B------:R-:W-:Y:S02]  /*0f80*/  VIADD R19, R16, 0x40 ;  /* 0x0000004010137836 */ /* 0x000fe40000000000 */
[----:B------:R-:W-:Y:S01]  /*0f90*/  IMAD.SHL.U32 R4, R4, 0x80, RZ ;  /* 0x0000008004047824 */ /* 0x000fe200078e00ff */
[----:B------:R-:W-:Y:S01]  /*0fa0*/  MOV R213, RZ ;  /* 0x000000ff00d57202 */ /* 0x000fe20000000f00 */
[----:B------:R-:W-:Y:S01]  /*0fb0*/  IMAD.MOV.U32 R192, RZ, RZ, RZ ;  /* 0x000000ffffc07224 */ /* 0x000fe200078e00ff */
[----:B------:R-:W-:Y:S01]  /*0fc0*/  CS2R R196, SRZ ;  /* 0x0000000000c47805 */ /* 0x000fe2000001ff00 */
[----:B------:R-:W-:Y:S01]  /*0fd0*/  IMAD.MOV.U32 R199, RZ, RZ, RZ ;  /* 0x000000ffffc77224 */ /* 0x000fe200078e00ff */
[----:B------:R-:W-:Y:S01]  /*0fe0*/  SHF.R.S32.HI R216, RZ, 0x3, R216 ;  /* 0x00000003ffd87819 */ /* 0x000fe200000114d8 */
[----:B------:R-:W-:Y:S01]  /*0ff0*/  IMAD.IADD R219, R18, 0x1, R219 ;  /* 0x0000000112db7824 */ /* 0x000fe200078e02db */
[----:B------:R-:W-:-:S02]  /*1000*/  LOP3.LUT R201, R201, 0x380, RZ, 0xc0, !PT ;  /* 0x00000380c9c97812 */ /* 0x000fc400078ec0ff */
[----:B------:R-:W-:Y:S02]  /*1010*/  SHF.R.S32.HI R17, RZ, 0x1f, R16 ;  /* 0x0000001fff117819 */ /* 0x000fe40000011410 */
[----:B------:R-:W-:Y:S02]  /*1020*/  SHF.R.S32.HI R193, RZ, 0x1f, R19 ;  /* 0x0000001fffc17819 */ /* 0x000fe40000011413 */
[----:B------:R-:W-:Y:S02]  /*1030*/  SHF.R.S32.HI R218, RZ, 0x1f, R195 ;  /* 0x0000001fffda7819 */ /* 0x000fe400000114c3 */
[----:B------:R-:W-:Y:S02]  /*1040*/  LOP3.LUT R206, R4, 0xfffffc00, RZ, 0xc0, !PT ;  /* 0xfffffc0004ce7812 */ /* 0x000fe400078ec0ff */
[----:B0-2---:R-:W-:-:S07]  /*1050*/  LOP3.LUT R198, R13, 0x1, RZ, 0xfc, !PT ;  /* 0x000000010dc67812 */ /* 0x005fce00078efcff */
.L_x_685:
[----:B0--3--:R-:W0:Y:S02]  /*1060*/  LDC.64 R2, c[0x0][0xc88] ;  /* 0x00032200ff027b82 */ /* 0x009e240000000a00 */
[----:B0-----:R-:W-:-:S05]  /*1070*/  IMAD.WIDE R2, R171, 0x4, R2 ;  /* 0x00000004ab027825 */ /* 0x001fca00078e0202 */
[----:B--2---:R-:W2:Y:S01]  /*1080*/  LDG.E R207, desc[UR60][R2.64] ;  /* 0x0000003c02cf7981 */ /* 0x004ea2000c1e1900 */
[----:B------:R-:W-:Y:S05]  /*1090*/  YIELD ;  /* 0x0000000000007946 */ /* 0x000fea0003800000 */
[----:B------:R-:W-:Y:S01]  /*10a0*/  ULDC.64 UR4, c[0x0][0xa28] ;  /* 0x00028a0000047ab9 */ /* 0x000fe20000000a00 */
[----:B------:R-:W-:Y:S01]  /*10b0*/  ULDC.64 UR8, c[0x0][0xa18] ;  /* 0x0002860000087ab9 */ /* 0x000fe20000000a00 */
[----:B------:R-:W-:Y:S01]  /*10c0*/  ISETP.NE.U32.AND P1, PT, RZ, UR4, PT ;  /* 0x00000004ff007c0c */ /* 0x000fe2000bf25070 */
[----:B------:R-:W-:Y:S01]  /*10d0*/  ULDC.64 UR6, c[0x0][0xa08] ;  /* 0x0002820000067ab9 */ /* 0x000fe20000000a00 */
[----:B------:R-:W-:Y:S01]  /*10e0*/  IMAD.MOV.U32 R9, RZ, RZ, RZ ;  /* 0x000000ffff097224 */ /* 0x000fe200078e00ff */
[----:B------:R-:W-:Y:S01]  /*10f0*/  ISETP.NE.U32.AND P0, PT, RZ, UR6, PT ;  /* 0x00000006ff007c0c */ /* 0x000fe2000bf05070 */
[----:B------:R-:W-:Y:S01]  /*1100*/  IMAD.MOV.U32 R87, RZ, RZ, RZ ;  /* 0x000000ffff577224 */ /* 0x000fe200078e00ff */
[----:B------:R-:W-:-:S02]  /*1110*/  ISETP.NE.AND.EX P1, PT, RZ, UR5, PT, P1 ;  /* 0x00000005ff007c0c */ /* 0x000fc4000bf25310 */
[----:B------:R-:W-:Y:S02]  /*1120*/  ISETP.NE.AND.EX P0, PT, RZ, UR7, PT, P0 ;  /* 0x00000007ff007c0c */ /* 0x000fe4000bf05300 */
[----:B--2---:R-:W-:Y:S01]  /*1130*/  SHF.R.S32.HI R214, RZ, 0x1f, R207 ;  /* 0x0000001fffd67819 */ /* 0x004fe200000114cf */
[----:B------:R-:W-:-:S08]  /*1140*/  IMAD.SHL.U32 R211, R207, 0x4, RZ ;  /* 0x00000004cfd37824 */ /* 0x000fd000078e00ff */
[C---:B------:R-:W-:Y:S02]  /*1150*/  @P1 LEA R4, P2, R207.reuse, UR4, 0x2 ;  /* 0x00000004cf041c11 */ /* 0x040fe4000f8410ff */
[C-C-:B------:R-:W-:Y:S02]  /*1160*/  SHF.L.U64.HI R212, R207.reuse, 0x2, R214.reuse ;  /* 0x00000002cfd47819 */ /* 0x140fe400000102d6 */
[----:B----4-:R-:W-:Y:S02]  /*1170*/  @P1 LEA.HI.X R5, R207, UR5, R214, 0x2, P2 ;  /* 0x00000005cf051c11 */ /* 0x010fe400090f14d6 */
[----:B------:R-:W-:Y:S01]  /*1180*/  ISETP.NE.U32.AND P2, PT, RZ, UR8, PT ;  /* 0x00000008ff007c0c */ /* 0x000fe2000bf45070 */
[----:B------:R-:W-:Y:S01]  /*1190*/  ULDC UR4, c[0x0][0x288] ;  /* 0x0000a20000047ab9 */ /* 0x000fe20000000800 */
[----:B------:R-:W-:Y:S01]  /*11a0*/  IADD3 R6, P3, R211, UR6, RZ ;  /* 0x00000006d3067c10 */ /* 0x000fe2000ff7e0ff */
[----:B------:R0:W5:Y:S01]  /*11b0*/  @P1 LDG.E R9, desc[UR60][R4.64] ;  /* 0x0000003c04091981 */ /* 0x000162000c1e1900 */
[----:B------:R-:W-:-:S02]  /*11c0*/  ISETP.NE.AND.EX P2, PT, RZ, UR9, PT, P2 ;  /* 0x00000009ff007c0c */ /* 0x000fc4000bf45320 */
[----:B------:R-:W-:Y:S01]  /*11d0*/  MOV R25, UR4 ;  /* 0x0000000400197c02 */ /* 0x000fe20008000f00 */
[----:B------:R-:W-:Y:S01]  /*11e0*/  ULDC.64 UR4, c[0x0][0x418] ;  /* 0x0001060000047ab9 */ /* 0x000fe20000000a00 */
[----:B------:R-:W-:-:S05]  /*11f0*/  IADD3.X R7, R212, UR7, RZ, P3, !PT ;  /* 0x00000007d4077c10 */ /* 0x000fca0009ffe4ff */
[----:B------:R0:W5:Y:S04]  /*1200*/  @P0 LDG.E R87, desc[UR60][R6.64] ;  /* 0x0000003c06570981 */ /* 0x000168000c1e1900 */
[----:B------:R-:W-:-:S04]  /*1210*/  @P2 IADD3 R2, P1, R211, UR8, RZ ;  /* 0x00000008d3022c10 */ /* 0x000fc8000ff3e0ff */
[----:B------:R-:W-:-:S05]  /*1220*/  @P2 IADD3.X R3, R212, UR9, RZ, P1, !PT ;  /* 0x00000009d4032c10 */ /* 0x000fca0008ffe4ff */
[----:B------:R0:W5:Y:S01]  /*1230*/  @P2 LDG.E R25, desc[UR60][R2.64] ;  /* 0x0000003c02192981 */ /* 0x000162000c1e1900 */
[----:B------:R-:W-:-:S03]  /*1240*/  UISETP.NE.U32.AND UP0, UPT, UR4, URZ, UPT ;  /* 0x0000003f0400728c */ /* 0x000fc6000bf05070 */
[----:B------:R-:W-:Y:S01]  /*1250*/  ULDC UR4, c[0x0][0x424] ;  /* 0x0001090000047ab9 */ /* 0x000fe20000000800 */
[----:B------:R-:W-:-:S03]  /*1260*/  UISETP.NE.AND.EX UP0, UPT, UR5, URZ, UPT, UP0 ;  /* 0x0000003f0500728c */ /* 0x000fc6000bf05300 */
[----:B------:R-:W-:Y:S01]  /*1270*/  ULDC UR5, c[0x0][0x2f0] ;  /* 0x0000bc0000057ab9 */ /* 0x000fe20000000800 */
[----:B------:R-:W-:-:S04]  /*1280*/  USEL UR4, UR4, 0x1, UP0 ;  /* 0x0000000104047887 */ /* 0x000fc80008000000 */
[----:B------:R-:W-:-:S03]  /*1290*/  UIMAD UR4, UR4, UR5, URZ ;  /* 0x00000005040472a4 */ /* 0x000fc6000f8e023f */
[----:B------:R-:W-:Y:S02]  /*12a0*/  ULDC UR5, c[0x0][0x348] ;  /* 0x0000d20000057ab9 */ /* 0x000fe40000000800 */
[----:B------:R-:W-:Y:S02]  /*12b0*/  IMAD.U32 R48, RZ, RZ, UR5 ;  /* 0x00000005ff307e24 */ /* 0x000fe4000f8e00ff */
[----:B------:R-:W-:Y:S02]  /*12c0*/  IMAD.U32 R28, RZ, RZ, UR4 ;  /* 0x00000004ff1c7e24 */ /* 0x000fe4000f8e00ff */
[----:B------:R-:W-:Y:S01]  /*12d0*/  IMAD.MOV.U32 R27, RZ, RZ, R207 ;  /* 0x000000ffff1b7224 */ /* 0x000fe200078e00cf */
[----:B0-----:R-:W-:Y:S06]  /*12e0*/  @P2 BRA `(.L_x_522) ;  /* 0x0000000000242947 */ /* 0x001fec0003800000 */
[----:B------:R-:W-:Y:S02]  /*12f0*/  ULDC.64 UR4, c[0x0][0xa00] ;  /* 0x0002800000047ab9 */ /* 0x000fe40000000a00 */
[----:B------:R-:W-:-:S04]  /*1300*/  ISETP.NE.U32.AND P1, PT, RZ, UR4, PT ;  /* 0x00000004ff007c0c */ /* 0x000fc8000bf25070 */
[----:B------:R-:W-:-:S13]  /*1310*/  ISETP.NE.AND.EX P1, PT, RZ, UR5, PT, P1 ;  /* 0x00000005ff007c0c */ /* 0x000fda000bf25310 */
[----:B------:R-:W-:Y:S05]  /*1320*/  @!P1 BRA `(.L_x_522) ;  /* 0x0000000000149947 */ /* 0x000fea0003800000 */
[----:B------:R-:W0:Y:S02]  /*1330*/  LDC.64 R2, c[0x0][0xa00] ;  /* 0x00028000ff027b82 */ /* 0x000e240000000a00 */
[----:B0-----:R-:W-:-:S05]  /*1340*/  IMAD.WIDE R2, R27, 0x4, R2 ;  /* 0x000000041b027825 */ /* 0x001fca00078e0202 */
[----:B-----5:R-:W2:Y:S04]  /*1350*/  LDG.E R25, desc[UR60][R2.64] ;  /* 0x0000003c02197981 */ /* 0x020ea8000c1e1900 */
[----:B------:R-:W2:Y:S02]  /*1360*/  LDG.E R0, desc[UR60][R2.64+0x4] ;  /* 0x0000043c02007981 */ /* 0x000ea4000c1e1900 */
[----:B--2---:R-:W-:-:S07]  /*1370*/  IADD3 R25, -R25, R0, RZ ;  /* 0x0000000019197210 */ /* 0x004fce0007ffe1ff */
.L_x_522:
[----:B------:R-:W-:Y:S01]  /*1380*/  ULDC.64 UR4, c[0x0][0xa20] ;  /* 0x0002880000047ab9 */ /* 0x000fe20000000a00 */
[----:B------:R-:W-:Y:S01]  /*1390*/  IMAD.MOV.U32 R215, RZ, RZ, R169 ;  /* 0x000000ffffd77224 */ /* 0x000fe200078e00a9 */
[----:B------:R-:W-:Y:S01]  /*13a0*/  ISETP.NE.U32.AND P1, PT, RZ, UR4, PT ;  /* 0x00000004ff007c0c */ /* 0x000fe2000bf25070 */
[----:B------:R-:W-:-:S03]  /*13b0*/  IMAD.MOV.U32 R210, RZ, RZ, R170 ;  /* 0x000000ffffd27224 */ /* 0x000fc600078e00aa */
[----:B------:R-:W-:-:S13]  /*13c0*/  ISETP.NE.AND.EX P1, PT, RZ, UR5, PT, P1 ;  /* 0x00000005ff007c0c */ /* 0x000fda000bf25310 */
[----:B------:R-:W-:Y:S05]  /*13d0*/  @!P1 BRA `(.L_x_523) ;  /* 0x0000000000109947 */ /* 0x000fea0003800000 */
[----:B------:R-:W-:-:S04]  /*13e0*/  IADD3 R2, P0, R211, UR4, RZ ;  /* 0x00000004d3027c10 */ /* 0x000fc8000ff1e0ff */
[----:B------:R-:W-:-:S05]  /*13f0*/  IADD3.X R3, R212, UR5, RZ, P0, !PT ;  /* 0x00000005d4037c10 */ /* 0x000fca00087fe4ff */
[----:B------:R0:W5:Y:S01]  /*1400*/  LDG.E R28, desc[UR60][R2.64] ;  /* 0x0000003c021c7981 */ /* 0x000162000c1e1900 */
[----:B------:R-:W-:Y:S05]  /*1410*/  BRA `(.L_x_524) ;  /* 0x0000000000107947 */ /* 0x000fea0003800000 */
.L_x_523:
[----:B------:R-:W-:Y:S05]  /*1420*/  @!P0 BRA `(.L_x_524) ;  /* 0x00000000000c8947 */ /* 0x000fea0003800000 */
[----:B------:R-:W2:Y:S04]  /*1430*/  LDG.E R3, desc[UR60][R6.64] ;  /* 0x0000003c06037981 */ /* 0x000ea8000c1e1900 */
[----:B------:R-:W2:Y:S02]  /*1440*/  LDG.E R28, desc[UR60][R6.64+0x4] ;  /* 0x0000043c061c7981 */ /* 0x000ea4000c1e1900 */
[----:B--2---:R-:W-:-:S07]  /*1450*/  IMAD.IADD R28, R28, 0x1, -R3 ;  /* 0x000000011c1c7824 */ /* 0x004fce00078e0a03 */
.L_x_524:
[----:B------:R-:W-:Y:S02]  /*1460*/  ULDC.64 UR4, c[0x0][0xa10] ;  /* 0x0002840000047ab9 */ /* 0x000fe40000000a00 */
[----:B------:R-:W-:-:S04]  /*1470*/  ISETP.NE.U32.AND P0, PT, RZ, UR4, PT ;  /* 0x00000004ff007c0c */ /* 0x000fc8000bf05070 */
[----:B------:R-:W-:Y:S01]  /*1480*/  ISETP.NE.AND.EX P0, PT, RZ, UR5, PT, P0 ;  /* 0x00000005ff007c0c */ /* 0x000fe2000bf05300 */
[----:B-----5:R-:W-:Y:S01]  /*1490*/  IMAD.IADD R9, R28, 0x1, -R9 ;  /* 0x000000011c097824 */ /* 0x020fe200078e0a09 */
[----:B------:R-:W-:-:S11]  /*14a0*/  ULDC.64 UR4, c[0x0][0xa30] ;  /* 0x00028c0000047ab9 */ /* 0x000fd60000000a00 */
[----:B0-----:R-:W0:Y:S02]  /*14b0*/  @P0 LDC.64 R2, c[0x0][0xa10] ;  /* 0x00028400ff020b82 */ /* 0x001e240000000a00 */
[----:B0-----:R-:W-:-:S05]  /*14c0*/  @P0 IMAD.WIDE R2, R27, 0x4, R2 ;  /* 0x000000041b020825 */ /* 0x001fca00078e0202 */
[----:B------:R-:W2:Y:S04]  /*14d0*/  @P0 LDG.E R0, desc[UR60][R2.64] ;  /* 0x0000003c02000981 */ /* 0x000ea8000c1e1900 */
[----:B------:R0:W2:Y:S01]  /*14e0*/  @P0 LDG.E R7, desc[UR60][R2.64+0x4] ;  /* 0x0000043c02070981 */ /* 0x0000a2000c1e1900 */
[----:B------:R-:W-:Y:S02]  /*14f0*/  ISETP.NE.U32.AND P1, PT, RZ, UR4, PT ;  /* 0x00000004ff007c0c */ /* 0x000fe4000bf25070 */
[----:B------:R-:W-:Y:S02]  /*1500*/  MOV R24, R28 ;  /* 0x0000001c00187202 */ /* 0x000fe40000000f00 */
[----:B------:R-:W-:Y:S01]  /*1510*/  ISETP.NE.AND.EX P1, PT, RZ, UR5, PT, P1 ;  /* 0x00000005ff007c0c */ /* 0x000fe2000bf25310 */
[----:B0-----:R-:W-:-:S12]  /*1520*/  IMAD.MOV R2, RZ, RZ, -R9 ;  /* 0x000000ffff027224 */ /* 0x001fd800078e0a09 */
[----:B------:R-:W-:-:S04]  /*1530*/  @P1 IADD3 R4, P2, R211, UR4, RZ ;  /* 0x00000004d3041c10 */ /* 0x000fc8000ff5e0ff */
[----:B------:R-:W-:Y:S02]  /*1540*/  @P1 IADD3.X R5, R212, UR5, RZ, P2, !PT ;  /* 0x00000005d4051c10 */ /* 0x000fe400097fe4ff */
[----:B------:R-:W-:-:S03]  /*1550*/  VIMNMX R2, RZ, R2, !PT ;  /* 0x00000002ff027248 */ /* 0x000fc60007fe0100 */
[----:B------:R0:W5:Y:S01]  /*1560*/  @P1 LDG.E R24, desc[UR60][R4.64] ;  /* 0x0000003c04181981 */ /* 0x000162000c1e1900 */
[----:B--2---:R-:W-:-:S04]  /*1570*/  @P0 IMAD.IADD R48, R7, 0x1, -R0 ;  /* 0x0000000107300824 */ /* 0x004fc800078e0a00 */
[----:B------:R-:W-:-:S05]  /*1580*/  IMAD.IADD R72, R9, 0x1, R48 ;  /* 0x0000000109487824 */ /* 0x000fca00078e0230 */
[----:B------:R-:W-:-:S05]  /*1590*/  IADD3 R0, R72, 0x9f, RZ ;  /* 0x0000009f48007810 */ /* 0x000fca0007ffe0ff */
[----:B------:R-:W-:-:S05]  /*15a0*/  IMAD.HI R0, R0, 0x66666667, RZ ;  /* 0x6666666700007827 */ /* 0x000fca00078e02ff */
[----:B------:R-:W-:-:S04]  /*15b0*/  SHF.R.U32.HI R3, RZ, 0x1f, R0 ;  /* 0x0000001fff037819 */ /* 0x000fc80000011600 */
[----:B------:R-:W-:-:S05]  /*15c0*/  LEA.HI.SX32 R120, R0, R3, 0x1a ;  /* 0x0000000300787211 */ /* 0x000fca00078fd2ff */
[----:B------:R-:W-:-:S05]  /*15d0*/  IMAD R3, R120, 0xa0, -R9 ;  /* 0x000000a078037824 */ /* 0x000fca00078e0a09 */
[----:B0-----:R-:W-:-:S04]  /*15e0*/  VIMNMX R5, R3, R48, PT ;  /* 0x0000003003057248 */ /* 0x001fc80003fe0100 */
[----:B------:R-:W-:Y:S01]  /*15f0*/  ISETP.GT.AND P0, PT, R5, R2, PT ;  /* 0x000000020500720c */ /* 0x000fe20003f04270 */
[----:B------:R-:W-:-:S05]  /*1600*/  IMAD.WIDE.U32 R2, R2, -0x33333333, RZ ;  /* 0xcccccccd02027825 */ /* 0x000fca00078e00ff */
[----:B------:R-:W-:-:S05]  /*1610*/  SHF.R.U32.HI R26, RZ, 0x7, R3 ;  /* 0x00000007ff1a7819 */ /* 0x000fca0000011603 */
[----:B------:R-:W-:Y:S02]  /*1620*/  IMAD.MOV.U32 R2, RZ, RZ, R26 ;  /* 0x000000ffff027224 */ /* 0x000fe400078e001a */
[----:B------:R-:W-:-:S04]  /*1630*/  @P0 VIADD R0, R5, 0x9f ;  /* 0x0000009f05000836 */ /* 0x000fc80000000000 */
[----:B------:R-:W-:-:S05]  /*1640*/  @P0 IMAD.HI R0, R0, 0x66666667, RZ ;  /* 0x6666666700000827 */ /* 0x000fca00078e02ff */
[----:B------:R-:W-:-:S04]  /*1650*/  @P0 SHF.R.U32.HI R3, RZ, 0x1f, R0 ;  /* 0x0000001fff030819 */ /* 0x000fc80000011600 */
[----:B------:R-:W-:Y:S02]  /*1660*/  @P0 LEA.HI.SX32 R2, R0, R3, 0x1a ;  /* 0x0000000300020211 */ /* 0x000fe400078fd2ff */
[----:B------:R-:W-:Y:S02]  /*1670*/  PLOP3.LUT P0, PT, PT, PT, PT, 0x80, 0x0 ;  /* 0x000000000000781c */ /* 0x000fe40003f0f070 */
[----:B------:R-:W-:-:S13]  /*1680*/  ISETP.GT.AND P1, PT, R2, R26, PT ;  /* 0x0000001a0200720c */ /* 0x000fda0003f24270 */
[----:B------:R-:W-:Y:S05]  /*1690*/  @!P1 BRA `(.L_x_525) ;  /* 0x0000007c00789947 */ /* 0x000fea0003800000 */
[----:B------:R-:W-:Y:S01]  /*16a0*/  IADD3 R0, R18, 0x18400, RZ ;  /* 0x0001840012007810 */ /* 0x000fe20007ffe0ff */
[----:B------:R-:W-:Y:S03]  /*16b0*/  BSSY B6, `(.L_x_526) ;  /* 0x0000013000067945 */ /* 0x000fe60003800000 */
[----:B------:R-:W-:-:S13]  /*16c0*/  LOP3.LUT P0, RZ, R0, 0x3ff, RZ, 0xc0, !PT ;  /* 0x000003ff00ff7812 */ /* 0x000fda000780c0ff */
[----:B------:R-:W-:Y:S05]  /*16d0*/  @!P0 BRA `(.L_x_527) ;  /* 0x0000000000408947 */ /* 0x000fea0003800000 */
        /* <DEDUP_REMOVED lines=9> */
[----:B------:R-:W-:Y:S01]  /*1770*/  IMAD.U32 R6, RZ, RZ, UR4 ;  /* 0x00000004ff067e24 */ /* 0x000fe2000f8e00ff */
[----:B------:R-:W-:Y:S01]  /*1780*/  MOV R12, 0x1 ;  /* 0x00000001000c7802 */ /* 0x000fe20000000f00 */
[----:B------:R-:W-:-:S02]  /*1790*/  IMAD.U32 R11, RZ, RZ, UR7 ;  /* 0x00000007ff0b7e24 */ /* 0x000fc4000f8e00ff */
[----:B------:R-:W-:Y:S02]  /*17a0*/  IMAD.MOV.U32 R8, RZ, RZ, 0x70 ;  /* 0x00000070ff087424 */ /* 0x000fe400078e00ff */
[----:B0-----:R-:W-:-:S07]  /*17b0*/  IMAD.MOV.U32 R13, RZ, RZ, RZ ;  /* 0x000000ffff0d7224 */ /* 0x001fce00078e00ff */
[----:B------:R-:W-:-:S07]  /*17c0*/  LEPC R20, `(.L_x_527) ;  /* 0x000000001014794e */ /* 0x000fce0000000000 */
[----:B-1---5:R-:W-:Y:S05]  /*17d0*/  CALL.ABS.NOINC R14 ;  /* 0x000000000e007343 */ /* 0x022fea0003c00000 */
.L_x_527:
[----:B------:R-:W-:Y:S05]  /*17e0*/  BSYNC B6 ;  /* 0x0000000000067941 */ /* 0x000fea0003800000 */
.L_x_526:
[----:B------:R-:W-:Y:S01]  /*17f0*/  VIADD R0, R18, 0xa400 ;  /* 0x0000a40012007836 */ /* 0x000fe20000000000 */
[----:B------:R-:W-:Y:S04]  /*1800*/  BSSY B6, `(.L_x_528) ;  /* 0x0000013000067945 */ /* 0x000fe80003800000 */
[----:B------:R-:W-:-:S13]  /*1810*/  LOP3.LUT P0, RZ, R0, 0x3ff, RZ, 0xc0, !PT ;  /* 0x000003ff00ff7812 */ /* 0x000fda000780c0ff */
[----:B------:R-:W-:Y:S05]  /*1820*/  @!P0 BRA `(.L_x_529) ;  /* 0x0000000000408947 */ /* 0x000fea0003800000 */
[----:B------:R-:W-:Y:S01]  /*1830*/  MOV R0, 0x0 ;  /* 0x0000000000007802 */ /* 0x000fe20000000f00 */
[----:B------:R-:W-:Y:S01]  /*1840*/  ULDC.64 UR4, c[0x4][0x98] ;  /* 0x0100260000047ab9 */ /* 0x000fe20000000a00 */
[----:B------:R-:W-:Y:S01]  /*1850*/  ULDC.64 UR6, c[0x4][0x20] ;  /* 0x0100080000067ab9 */ /* 0x000fe20000000a00 */
[----:B------:R-:W-:Y:S01]  /*1860*/  IMAD.U32 R4, RZ, RZ, UR4 ;  /* 0x00000004ff047e24 */ /* 0x000fe2000f8e00ff */
[----:B------:R0:W1:Y:S01]  /*1870*/  LDC.64 R14, c[0x4][R0] ;  /* 0x01000000000e7b82 */ /* 0x0000620000000a00 */
[----:B------:R-:W-:Y:S01]  /*1880*/  MOV R5, UR5 ;  /* 0x0000000500057c02 */ /* 0x000fe20008000f00 */
        /* <DEDUP_REMOVED lines=9> */
[----:B-1---5:R-:W-:Y:S05]  /*1920*/  CALL.ABS.NOINC R14 ;  /* 0x000000000e007343 */ /* 0x022fea0003c00000 */
.L_x_529:
[----:B------:R-:W-:Y:S05]  /*1930*/  BSYNC B6 ;  /* 0x0000000000067941 */ /* 0x000fea0003800000 */
.L_x_528:
[----:B------:R-:W-:Y:S01]  /*1940*/  ULDC.64 UR4, c[0x0][0x9f8] ;  /* 0x00027e0000047ab9 */ /* 0x000fe20000000a00 */
[----:B------:R-:W0:Y:S01]  /*1950*/  LDC.64 R52, c[0x0][0x3f8] ;  /* 0x0000fe00ff347b82 */ /* 0x000e220000000a00 */
[----:B------:R-:W-:-:S04]  /*1960*/  ISETP.NE.U32.AND P0, PT, RZ, UR4, PT ;  /* 0x00000004ff007c0c */ /* 0x000fc8000bf05070 */
[----:B------:R-:W-:-:S03]  /*1970*/  ISETP.NE.AND.EX P0, PT, RZ, UR5, PT, P0 ;  /* 0x00000005ff007c0c */ /* 0x000fc6000bf05300 */
[----:B------:R-:W1:Y:S08]  /*1980*/  LDC.64 R58, c[0x0][0x408] ;  /* 0x00010200ff3a7b82 */ /* 0x000e700000000a00 */
[----:B------:R-:W2:Y:S02]  /*1990*/  LDC R71, c[0x0][0x3f4] ;  /* 0x0000fd00ff477b82 */ /* 0x000ea40000000800 */
[----:B------:R-:W-:-:S04]  /*19a0*/  @P0 IADD3 R4, P1, R211, UR4, RZ ;  /* 0x00000004d3040c10 */ /* 0x000fc8000ff3e0ff */
[----:B------:R-:W-:-:S05]  /*19b0*/  @P0 IADD3.X R5, R212, UR5, RZ, P1, !PT ;  /* 0x00000005d4050c10 */ /* 0x000fca0008ffe4ff */
[----:B------:R3:W4:Y:S01]  /*19c0*/  @P0 LDG.E R27, desc[UR60][R4.64] ;  /* 0x0000003c041b0981 */ /* 0x000722000c1e1900 */
[----:B------:R-:W-:Y:S01]  /*19d0*/  SHF.R.S32.HI R3, RZ, 0x1f, R194 ;  /* 0x0000001fff037819 */ /* 0x000fe200000114c2 */
[----:B------:R-:W-:Y:S01]  /*19e0*/  IMAD.SHL.U32 R82, R204, 0x80, RZ ;  /* 0x00000080cc527824 */ /* 0x000fe200078e00ff */
[----:B------:R-:W-:Y:S01]  /*19f0*/  SHF.R.S32.HI R23, RZ, 0x1f, R22 ;  /* 0x0000001fff177819 */ /* 0x000fe20000011416 */
[----:B------:R-:W2:Y:S01]  /*1a00*/  S2R R30, SR_TID.X ;  /* 0x00000000001e7919 */ /* 0x000ea20000002100 */
[-C--:B0-----:R-:W-:Y:S01]  /*1a10*/  IMAD.WIDE.U32 R8, R194, R52.reuse, R16 ;  /* 0x00000034c2087225 */ /* 0x081fe200078e0010 */
[----:B------:R-:W-:Y:S02]  /*1a20*/  SHF.R.U32.HI R77, RZ, 0x3, R201 ;  /* 0x00000003ff4d7819 */ /* 0x000fe400000116c9 */
[----:B------:R-:W-:Y:S01]  /*1a30*/  LOP3.LUT R82, R82, 0x380, RZ, 0xc0, !PT ;  /* 0x0000038052527812 */ /* 0x000fe200078ec0ff */
[C---:B------:R-:W-:Y:S01]  /*1a40*/  IMAD R0, R3.reuse, R52, RZ ;  /* 0x0000003403007224 */ /* 0x040fe200078e02ff */
[----:B------:R-:W-:Y:S01]  /*1a50*/  SHF.L.U64.HI R86, R52, 0x6, R53 ;  /* 0x0000000634567819 */ /* 0x000fe20000010235 */
[-C--:B-1----:R-:W-:Y:S01]  /*1a60*/  IMAD R3, R3, R58.reuse, RZ ;  /* 0x0000003a03037224 */ /* 0x082fe200078e02ff */
[----:B------:R-:W-:Y:S01]  /*1a70*/  SHF.R.U32.HI R76, RZ, 0x3, R82 ;  /* 0x00000003ff4c7819 */ /* 0x000fe20000011652 */
[----:B---3--:R-:W-:Y:S01]  /*1a80*/  IMAD.WIDE.U32 R4, R194, R58, R22 ;  /* 0x0000003ac2047225 */ /* 0x008fe200078e0016 */
[----:B--2---:R-:W-:-:S02]  /*1a90*/  ISETP.GE.AND P0, PT, R16, R71, PT ;  /* 0x000000471000720c */ /* 0x004fc40003f06270 */
[----:B------:R-:W-:Y:S01]  /*1aa0*/  SHF.L.U64.HI R85, R52, 0x7, R53 ;  /* 0x0000000734557819 */ /* 0x000fe20000010235 */
[C---:B------:R-:W-:Y:S01]  /*1ab0*/  IMAD R15, R194.reuse, R59, R3 ;  /* 0x0000003bc20f7224 */ /* 0x040fe200078e0203 */
[----:B------:R-:W-:Y:S01]  /*1ac0*/  SEL R3, R71, RZ, P0 ;  /* 0x000000ff47037207 */ /* 0x000fe20000000000 */
[----:B------:R-:W-:Y:S01]  /*1ad0*/  IMAD R13, R194, R53, R0 ;  /* 0x00000035c20d7224 */ /* 0x000fe200078e0200 */
[----:B------:R-:W-:Y:S01]  /*1ae0*/  SHF.L.U32 R83, R52, 0x7, RZ ;  /* 0x0000000734537819 */ /* 0x000fe200000006ff */
[----:B------:R-:W-:Y:S01]  /*1af0*/  IMAD.WIDE.U32 R6, R194, R52, R22 ;  /* 0x00000034c2067225 */ /* 0x000fe200078e0016 */
[----:B------:R-:W-:Y:S02]  /*1b00*/  IADD3 R5, R5, R15, RZ ;  /* 0x0000000f05057210 */ /* 0x000fe40007ffe0ff */
[----:B------:R-:W-:Y:S01]  /*1b10*/  SHF.L.U64.HI R81, R58, 0x6, R59 ;  /* 0x000000063a517819 */ /* 0x000fe2000001023b */
[----:B------:R-:W-:Y:S01]  /*1b20*/  IMAD.IADD R3, R16, 0x1, R3 ;  /* 0x0000000110037824 */ /* 0x000fe200078e0203 */
[----:B------:R-:W-:Y:S01]  /*1b30*/  SHF.L.U64.HI R80, R58, 0x7, R59 ;  /* 0x000000073a507819 */ /* 0x000fe2000001023b */
[----:B------:R-:W-:Y:S01]  /*1b40*/  IMAD.IADD R7, R7, 0x1, R13 ;  /* 0x0000000107077824 */ /* 0x000fe200078e020d */
[----:B------:R-:W-:Y:S01]  /*1b50*/  LOP3.LUT P1, RZ, R204, 0x4, RZ, 0xc0, !PT ;  /* 0x00000004ccff7812 */ /* 0x000fe2000782c0ff */
[----:B------:R-:W-:Y:S01]  /*1b60*/  IMAD.IADD R9, R13, 0x1, R9 ;  /* 0x000000010d097824 */ /* 0x000fe200078e0209 */
[----:B------:R-:W-:Y:S01]  /*1b70*/  SHF.R.S32.HI R0, RZ, 0x1f, R3 ;  /* 0x0000001fff007819 */ /* 0x000fe20000011403 */
[----:B-----5:R-:W-:Y:S01]  /*1b80*/  IMAD.WIDE.U32 R54, R24, R58, R4 ;  /* 0x0000003a18367225 */ /* 0x020fe200078e0004 */
[----:B------:R-:W-:-:S02]  /*1b90*/  SHF.R.S32.HI R13, RZ, 0x1f, R24 ;  /* 0x0000001fff0d7819 */ /* 0x000fc40000011418 */
[--C-:B------:R-:W-:Y:S01]  /*1ba0*/  LOP3.LUT R5, R82, 0x30, R16.reuse, 0xf8, !PT ;  /* 0x0000003052057812 */ /* 0x100fe200078ef810 */
[----:B------:R-:W-:Y:S01]  /*1bb0*/  IMAD.WIDE.U32 R10, R194, R58, R16 ;  /* 0x0000003ac20a7225 */ /* 0x000fe200078e0010 */
[----:B------:R-:W-:Y:S02]  /*1bc0*/  SHF.R.U32.HI R30, RZ, 0x7, R30 ;  /* 0x00000007ff1e7819 */ /* 0x000fe4000001161e */
[----:B------:R-:W-:Y:S01]  /*1bd0*/  LEA.HI R3, R0, R3, RZ, 0x4 ;  /* 0x0000000300037211 */ /* 0x000fe200078f20ff */
[-C--:B------:R-:W-:Y:S01]  /*1be0*/  IMAD R0, R13, R52.reuse, RZ ;  /* 0x000000340d007224 */ /* 0x080fe200078e02ff */
[----:B------:R-:W-:Y:S01]  /*1bf0*/  ISETP.NE.AND P6, PT, R30, 0x1, PT ;  /* 0x000000011e00780c */ /* 0x000fe20003fc5270 */
[----:B------:R-:W-:Y:S01]  /*1c00*/  IMAD.WIDE.U32 R20, R24, R52, R6 ;  /* 0x0000003418147225 */ /* 0x000fe200078e0006 */
[----:B------:R-:W-:Y:S02]  /*1c10*/  LOP3.LUT R68, R5, R76, RZ, 0x3c, !PT ;  /* 0x0000004c05447212 */ /* 0x000fe400078e3cff */
[--C-:B------:R-:W-:Y:S01]  /*1c20*/  LOP3.LUT R5, R82, 0x70, R3.reuse, 0xf8, !PT ;  /* 0x0000007052057812 */ /* 0x100fe200078ef803 */
[----:B------:R-:W-:Y:S01]  /*1c30*/  VIADD R74, R30, 0x8 ;  /* 0x000000081e4a7836 */ /* 0x000fe20000000000 */
[----:B------:R-:W-:Y:S01]  /*1c40*/  LOP3.LUT R4, R200, 0x70, R3, 0xf8, !PT ;  /* 0x00000070c8047812 */ /* 0x000fe200078ef803 */
[----:B------:R-:W-:Y:S01]  /*1c50*/  IMAD.IADD R11, R15, 0x1, R11 ;  /* 0x000000010f0b7824 */ /* 0x000fe200078e020b */
[----:B------:R-:W-:Y:S01]  /*1c60*/  LOP3.LUT R6, R201, 0x70, R3, 0xf8, !PT ;  /* 0x00000070c9067812 */ /* 0x000fe200078ef803 */
[----:B------:R-:W-:Y:S01]  /*1c70*/  IMAD R13, R13, R58, RZ ;  /* 0x0000003a0d0d7224 */ /* 0x000fe200078e02ff */
[----:B------:R-:W-:Y:S01]  /*1c80*/  SHF.R.U32.HI R30, RZ, 0x3, R200 ;  /* 0x00000003ff1e7819 */ /* 0x000fe200000116c8 */
[----:B------:R-:W-:Y:S01]  /*1c90*/  IMAD R15, R24, R53, R0 ;  /* 0x00000035180f7224 */ /* 0x000fe200078e0200 */
[----:B------:R-:W-:Y:S01]  /*1ca0*/  LOP3.LUT R0, R5, R76, RZ, 0x3c, !PT ;  /* 0x0000004c05007212 */ /* 0x000fe200078e3cff */
[----:B------:R-:W-:Y:S05]  /*1cb0*/  @!P6 WARPSYNC.ALL ;  /* 0x000000000000e948 */ /* 0x000fea0003800000 */
[----:B------:R-:W-:Y:S01]  /*1cc0*/  ULDC UR4, c[0x0][0x2f4] ;  /* 0x0000bd0000047ab9 */ /* 0x000fe20000000800 */
[----:B------:R-:W-:Y:S01]  /*1cd0*/  IMAD R29, R53, 0xa0, RZ ;  /* 0x000000a0351d7824 */ /* 0x000fe200078e02ff */
[----:B------:R-:W-:Y:S01]  /*1ce0*/  LOP3.LUT R4, R4, R30, RZ, 0x3c, !PT ;  /* 0x0000001e04047212 */ /* 0x000fe200078e3cff */
[----:B------:R-:W-:Y:S01]  /*1cf0*/  IMAD.SHL.U32 R84, R52, 0x40, RZ ;  /* 0x0000004034547824 */ /* 0x000fe200078e00ff */
[----:B------:R-:W-:Y:S01]  /*1d00*/  LOP3.LUT R5, R6, R77, RZ, 0x3c, !PT ;  /* 0x0000004d06057212 */ /* 0x000fe200078e3cff */
[----:B------:R-:W-:Y:S01]  /*1d10*/  IMAD.WIDE.U32 R50, R24, R52, R8 ;  /* 0x0000003418327225 */ /* 0x000fe200078e0008 */
[----:B------:R-:W-:-:S02]  /*1d20*/  LOP3.LUT R62, R3, 0xfffffff0, RZ, 0xc0, !PT ;  /* 0xfffffff0033e7812 */ /* 0x000fc400078ec0ff */
[----:B------:R-:W-:Y:S01]  /*1d30*/  ISETP.GE.AND P2, PT, R19, UR4, PT ;  /* 0x0000000413007c0c */ /* 0x000fe2000bf46270 */
[----:B------:R-:W-:Y:S01]  /*1d40*/  IMAD R13, R24, R59, R13 ;  /* 0x0000003b180d7224 */ /* 0x000fe200078e020d */
[----:B------:R-:W-:Y:S01]  /*1d50*/  SHF.R.S32.HI R63, RZ, 0x4, R3 ;  /* 0x00000004ff3f7819 */ /* 0x000fe20000011403 */
[----:B------:R-:W-:Y:S01]  /*1d60*/  IMAD R69, R59, 0xa0, RZ ;  /* 0x000000a03b457824 */ /* 0x000fe200078e02ff */
[----:B------:R-:W-:Y:S01]  /*1d70*/  IADD3 R87, R87, R28, RZ ;  /* 0x0000001c57577210 */ /* 0x000fe20007ffe0ff */
[C---:B------:R-:W-:Y:S01]  /*1d80*/  IMAD.SHL.U32 R79, R58.reuse, 0x40, RZ ;  /* 0x000000403a4f7824 */ /* 0x040fe200078e00ff */
[----:B------:R-:W-:Y:S01]  /*1d90*/  SHF.R.S32.HI R75, RZ, 0x1f, R170 ;  /* 0x0000001fff4b7819 */ /* 0x000fe200000114aa */
[----:B------:R-:W-:Y:S01]  /*1da0*/  IMAD.SHL.U32 R78, R58, 0x80, RZ ;  /* 0x000000803a4e7824 */ /* 0x000fe200078e00ff */
[----:B------:R-:W-:Y:S01]  /*1db0*/  LEA R73, R228, R194, 0x6 ;  /* 0x000000c2e4497211 */ /* 0x000fe200078e30ff */
[----:B------:R-:W-:Y:S01]  /*1dc0*/  IMAD.WIDE.U32 R56, R24, R58, R10 ;  /* 0x0000003a18387225 */ /* 0x000fe200078e000a */
[----:B------:R-:W-:-:S02]  /*1dd0*/  IADD3 R68, R203, R68, RZ ;  /* 0x00000044cb447210 */ /* 0x000fc40007ffe0ff */
[----:B------:R-:W-:Y:S01]  /*1de0*/  ISETP.GE.AND P1, PT, R16, UR4, PT ;  /* 0x0000000410007c0c */ /* 0x000fe2000bf26270 */
[----:B------:R-:W-:Y:S01]  /*1df0*/  IMAD.WIDE.U32 R52, R52, 0xa0, RZ ;  /* 0x000000a034347825 */ /* 0x000fe200078e00ff */
[----:B------:R-:W-:Y:S02]  /*1e00*/  IADD3 R64, R13, R57, RZ ;  /* 0x000000390d407210 */ /* 0x000fe40007ffe0ff */
[----:B------:R-:W-:Y:S01]  /*1e10*/  P2R R89, PR, RZ, 0x4 ;  /* 0x00000004ff597803 */ /* 0x000fe20000000000 */
[----:B------:R-:W-:Y:S01]  /*1e20*/  IMAD.WIDE.U32 R58, R58, 0xa0, RZ ;  /* 0x000000a03a3a7825 */ /* 0x000fe200078e00ff */
[----:B------:R-:W-:-:S03]  /*1e30*/  SHF.R.S32.HI R60, RZ, 0x1f, R62 ;  /* 0x0000001fff3c7819 */ /* 0x000fc6000001143e */
[----:B------:R-:W-:Y:S02]  /*1e40*/  IMAD.IADD R49, R203, 0x1, R0 ;  /* 0x00000001cb317824 */ /* 0x000fe400078e0200 */
[----:B------:R-:W-:Y:S02]  /*1e50*/  IMAD.SHL.U32 R71, R71, 0x2, RZ ;  /* 0x0000000247477824 */ /* 0x000fe400078e00ff */
[----:B------:R-:W-:Y:S02]  /*1e60*/  IMAD.IADD R70, R53, 0x1, R29 ;  /* 0x0000000135467824 */ /* 0x000fe400078e021d */
[----:B------:R-:W-:Y:S02]  /*1e70*/  IMAD.IADD R69, R59, 0x1, R69 ;  /* 0x000000013b457824 */ /* 0x000fe400078e0245 */
[----:B------:R-:W-:Y:S02]  /*1e80*/  IMAD.IADD R67, R21, 0x1, R15 ;  /* 0x0000000115437824 */ /* 0x000fe400078e020f */
[----:B------:R-:W-:-:S02]  /*1e90*/  IMAD.IADD R66, R15, 0x1, R51 ;  /* 0x000000010f427824 */ /* 0x000fc400078e0233 */
[----:B------:R-:W-:Y:S02]  /*1ea0*/  IMAD.IADD R65, R55, 0x1, R13 ;  /* 0x0000000137417824 */ /* 0x000fe400078e020d */
[----:B------:R-:W-:Y:S02]  /*1eb0*/  IMAD.IADD R3, R205, 0x1, R4 ;  /* 0x00000001cd037824 */ /* 0x000fe400078e0204 */
[----:B------:R-:W-:Y:S01]  /*1ec0*/  IMAD.IADD R0, R206, 0x1, R5 ;  /* 0x00000001ce007824 */ /* 0x000fe200078e0205 */
[----:B----4-:R-:W-:Y:S01]  /*1ed0*/  SHF.R.S32.HI R61, RZ, 0x1f, R27 ;  /* 0x0000001fff3d7819 */ /* 0x010fe2000001141b */
[----:B------:R-:W-:Y:S06]  /*1ee0*/  @!P6 BAR.SYNC.DEFER_BLOCKING 0x9, 0x100 ;  /* 0x024400000000eb1d */ /* 0x000fec0000010000 */
.L_x_604:
[----:B------:R-:W0:Y:S01]  /*1ef0*/  LDC R94, c[0x0][0x430] ;  /* 0x00010c00ff5e7b82 */ /* 0x000e220000000800 */
[----:B------:R-:W-:Y:S01]  /*1f00*/  IADD3 R2, R2, -0x1, RZ ;  /* 0xffffffff02027810 */ /* 0x000fe20007ffe0ff */
[----:B------:R-:W-:-:S04]  /*1f10*/  IMAD.MOV.U32 R93, RZ, RZ, RZ ;  /* 0x000000ffff5d7224 */ /* 0x000fc800078e00ff */
[----:B------:R-:W-:Y:S02]  /*1f20*/  IMAD R8, R2, 0xa0, R73 ;  /* 0x000000a002087824 */ /* 0x000fe400078e0249 */
[----:B------:R-:W1:Y:S02]  /*1f30*/  LDC R105, c[0x0][0x3f4] ;  /* 0x0000fd00ff697b82 */ /* 0x000e640000000800 */
[----:B------:R-:W-:Y:S01]  /*1f40*/  IMAD.IADD R11, R87, 0x1, R8 ;  /* 0x00000001570b7824 */ /* 0x000fe200078e0208 */
[----:B------:R-:W-:-:S03]  /*1f50*/  ISETP.GE.AND P2, PT, R8, R48, PT ;  /* 0x000000300800720c */ /* 0x000fc60003f46270 */
[----:B------:R-:W-:Y:S01]  /*1f60*/  IMAD.MOV.U32 R9, RZ, RZ, R11 ;  /* 0x000000ffff097224 */ /* 0x000fe200078e000b */
[----:B------:R-:W-:Y:S02]  /*1f70*/  ISETP.GT.OR P2, PT, R73, 0x9f, P2 ;  /* 0x0000009f4900780c */ /* 0x000fe40001744670 */
[----:B0-----:R-:W-:-:S11]  /*1f80*/  ISETP.NE.AND P3, PT, R94, 0x1, PT ;  /* 0x000000015e00780c */ /* 0x001fd60003f65270 */
[----:B------:R-:W0:Y:S08]  /*1f90*/  @!P2 LDC.64 R6, c[0x0][0x428] ;  /* 0x00010a00ff06ab82 */ /* 0x000e300000000a00 */
[----:B--2---:R-:W2:Y:S08]  /*1fa0*/  @!P2 LDC.64 R12, c[0x0][0x418] ;  /* 0x00010600ff0cab82 */ /* 0x004eb00000000a00 */
[----:B------:R-:W3:Y:S08]  /*1fb0*/  @P3 LDC R4, c[0x0][0x434] ;  /* 0x00010d00ff043b82 */ /* 0x000ef00000000800 */
[----:B----4-:R-:W4:Y:S01]  /*1fc0*/  @P3 LDC R5, c[0x0][0x438] ;  /* 0x00010e00ff053b82 */ /* 0x010f220000000800 */
[----:B---3--:R-:W-:-:S05]  /*1fd0*/  @P3 IMAD.HI.U32 R4, R11, R4, RZ ;  /* 0x000000040b043227 */ /* 0x008fca00078e00ff */
[----:B----4-:R-:W-:Y:S01]  /*1fe0*/  @P3 SHF.R.U32.HI R9, RZ, R5, R4 ;  /* 0x00000005ff093219 */ /* 0x010fe20000011604 */
[----:B0-----:R-:W-:-:S03]  /*1ff0*/  @!P2 IMAD R4, R61, R6, RZ ;  /* 0x000000063d04a224 */ /* 0x001fc600078e02ff */
[--C-:B------:R-:W-:Y:S01]  /*2000*/  @!P2 SHF.R.S32.HI R5, RZ, 0x1f, R9.reuse ;  /* 0x0000001fff05a819 */ /* 0x100fe20000011409 */
[----:B------:R-:W-:Y:S02]  /*2010*/  @!P2 IMAD R7, R27, R7, R4 ;  /* 0x000000071b07a224 */ /* 0x000fe400078e0204 */
[----:B------:R-:W-:-:S04]  /*2020*/  @!P2 IMAD.MOV.U32 R4, RZ, RZ, R9 ;  /* 0x000000ffff04a224 */ /* 0x000fc800078e0009 */
[----:B------:R-:W-:-:S05]  /*2030*/  @!P2 IMAD.WIDE.U32 R4, R27, R6, R4 ;  /* 0x000000061b04a225 */ /* 0x000fca00078e0004 */
[----:B------:R-:W-:Y:S02]  /*2040*/  @!P2 IADD3 R5, R5, R7, RZ ;  /* 0x000000070505a210 */ /* 0x000fe40007ffe0ff */
[----:B--2---:R-:W-:-:S04]  /*2050*/  @!P2 LEA R6, P3, R4, R12, 0x2 ;  /* 0x0000000c0406a211 */ /* 0x004fc800078610ff */
[----:B------:R-:W-:Y:S02]  /*2060*/  @!P2 LEA.HI.X R7, R4, R13, R5, 0x2, P3 ;  /* 0x0000000d0407a211 */ /* 0x000fe400018f1405 */
[----:B------:R-:W-:-:S03]  /*2070*/  LOP3.LUT P4, RZ, R204, 0x4, RZ, 0xc0, !PT ;  /* 0x00000004ccff7812 */ /* 0x000fc6000788c0ff */
[----:B------:R0:W5:Y:S01]  /*2080*/  @!P2 LDG.E R93, desc[UR60][R6.64] ;  /* 0x0000003c065da981 */ /* 0x000162000c1e1900 */
[----:B------:R-:W-:Y:S01]  /*2090*/  ISETP.GT.AND P2, PT, R2, R26, PT ;  /* 0x0000001a0200720c */ /* 0x000fe20003f44270 */
[----:B------:R-:W-:Y:S01]  /*20a0*/  IMAD R5, R192, 0x5000, R68 ;  /* 0x00005000c0057824 */ /* 0x000fe200078e0244 */
[----:B------:R-:W-:Y:S05]  /*20b0*/  YIELD ;  /* 0x0000000000007946 */ /* 0x000fea0003800000 */
[----:B------:R-:W-:Y:S01]  /*20c0*/  P2R R90, PR, RZ, 0x4 ;  /* 0x00000004ff5a7803 */ /* 0x000fe20000000000 */
[----:B------:R-:W-:Y:S01]  /*20d0*/  VIADD R91, R5, 0x40 ;  /* 0x00000040055b7836 */ /* 0x000fe20000000000 */
[----:B-1----:R-:W-:Y:S01]  /*20e0*/  ISETP.GE.AND P2, PT, R105, 0x1, PT ;  /* 0x000000016900780c */ /* 0x002fe20003f46270 */
[----:B------:R-:W-:Y:S01]  /*20f0*/  IMAD.MOV R9, RZ, RZ, -R9 ;  /* 0x000000ffff097224 */ /* 0x000fe200078e0a09 */
[----:B------:R-:W-:Y:S01]  /*2100*/  @P4 IADD3 R91, R5, -0x40, RZ ;  /* 0xffffffc0055b4810 */ /* 0x000fe20007ffe0ff */
[----:B------:R-:W-:Y:S01]  /*2110*/  BSSY B0, `(.L_x_530) ;  /* 0x00006c6000007945 */ /* 0x000fe20003800000 */
[----:B------:R-:W-:-:S02]  /*2120*/  IMAD.IADD R92, R18, 0x1, R5 ;  /* 0x00000001125c7824 */ /* 0x000fc400078e0205 */
[----:B------:R-:W-:Y:S02]  /*2130*/  IMAD R94, R94, R9, R11 ;  /* 0x000000095e5e7224 */ /* 0x000fe400078e020b */
[----:B------:R-:W-:-:S05]  /*2140*/  IMAD.IADD R91, R18, 0x1, R91 ;  /* 0x00000001125b7824 */ /* 0x000fca00078e025b */
[----:B0-----:R-:W-:Y:S05]  /*2150*/  @!P2 BRA `(.L_x_531) ;  /* 0x0000006400aca947 */ /* 0x001fea0003800000 */
[----:B------:R-:W-:Y:S01]  /*2160*/  SHF.R.S32.HI R95, RZ, 0x1f, R94 ;  /* 0x0000001fff5f7819 */ /* 0x000fe2000001145e */
[----:B------:R-:W-:Y:S01]  /*2170*/  ULDC.64 UR4, c[0x0][0x300] ;  /* 0x0000c00000047ab9 */ /* 0x000fe20000000a00 */
[----:B-----5:R-:W-:Y:S01]  /*2180*/  SHF.R.S32.HI R96, RZ, 0x1f, R93 ;  /* 0x0000001fff607819 */ /* 0x020fe2000001145d */
[----:B------:R-:W-:-:S04]  /*2190*/  IMAD.WIDE.U32 R4, R94, UR4, RZ ;  /* 0x000000045e047c25 */ /* 0x000fc8000f8e00ff */
[----:B------:R-:W-:Y:S02]  /*21a0*/  IMAD R7, R95, UR4, RZ ;  /* 0x000000045f077c24 */ /* 0x000fe4000f8e02ff */
[----:B------:R-:W-:Y:S02]  /*21b0*/  IMAD R97, R2, -0xa0, R48 ;  /* 0xffffff6002617824 */ /* 0x000fe400078e0230 */
[----:B------:R-:W-:Y:S01]  /*21c0*/  IMAD R7, R94, UR5, R7 ;  /* 0x000000055e077c24 */ /* 0x000fe2000f8e0207 */
[----:B------:R-:W-:Y:S02]  /*21d0*/  ULDC.64 UR4, c[0x0][0x310] ;  /* 0x0000c40000047ab9 */ /* 0x000fe40000000a00 */
[----:B------:R-:W-:Y:S01]  /*21e0*/  IMAD R6, R96, UR4, RZ ;  /* 0x0000000460067c24 */ /* 0x000fe2000f8e02ff */
[----:B------:R-:W-:Y:S01]  /*21f0*/  VIMNMX R97, R97, 0xa0, PT ;  /* 0x000000a061617848 */ /* 0x000fe20003fe0100 */
[----:B------:R-:W-:Y:S02]  /*2200*/  IMAD.IADD R5, R5, 0x1, R7 ;  /* 0x0000000105057824 */ /* 0x000fe400078e0207 */
[----:B------:R-:W-:-:S02]  /*2210*/  IMAD R7, R93, UR5, R6 ;  /* 0x000000055d077c24 */ /* 0x000fc4000f8e0206 */
[----:B------:R-:W-:Y:S01]  /*2220*/  IMAD.WIDE.U32 R4, R93, UR4, R4 ;  /* 0x000000045d047c25 */ /* 0x000fe2000f8e0004 */
[----:B------:R-:W-:-:S03]  /*2230*/  ULDC.64 UR4, c[0x0][0x308] ;  /* 0x0000c20000047ab9 */ /* 0x000fc60000000a00 */
[----:B------:R-:W-:Y:S01]  /*2240*/  IMAD R9, R75, UR4, RZ ;  /* 0x000000044b097c24 */ /* 0x000fe2000f8e02ff */
[----:B------:R-:W-:Y:S02]  /*2250*/  IADD3 R5, R5, R7, RZ ;  /* 0x0000000705057210 */ /* 0x000fe40007ffe0ff */
[----:B------:R-:W-:Y:S01]  /*2260*/  SHF.R.S32.HI R7, RZ, 0x1f, R2 ;  /* 0x0000001fff077819 */ /* 0x000fe20000011402 */
[C---:B------:R-:W-:Y:S02]  /*2270*/  IMAD R9, R170.reuse, UR5, R9 ;  /* 0x00000005aa097c24 */ /* 0x040fe4000f8e0209 */
[----:B------:R-:W-:Y:S01]  /*2280*/  IMAD.WIDE.U32 R102, R170, UR4, R4 ;  /* 0x00000004aa667c25 */ /* 0x000fe2000f8e0004 */
[----:B------:R-:W-:-:S03]  /*2290*/  ULDC.64 UR4, c[0x0][0x2e8] ;  /* 0x0000ba0000047ab9 */ /* 0x000fc60000000a00 */
[-C--:B------:R-:W-:Y:S01]  /*22a0*/  IMAD R4, R70, R2.reuse, RZ ;  /* 0x0000000246047224 */ /* 0x080fe200078e02ff */
[----:B------:R-:W-:Y:S01]  /*22b0*/  IADD3 R101, P2, R102, UR4, RZ ;  /* 0x0000000466657c10 */ /* 0x000fe2000ff5e0ff */
[----:B------:R-:W-:Y:S01]  /*22c0*/  ULDC.U8 UR4, c[0x0][0x410] ;  /* 0x0001040000047ab9 */ /* 0x000fe20000000000 */
[----:B------:R-:W-:Y:S02]  /*22d0*/  IMAD R5, R69, R2, RZ ;  /* 0x0000000245057224 */ /* 0x000fe400078e02ff */
[----:B------:R-:W-:Y:S01]  /*22e0*/  IADD3.X R102, R103, UR5, R9, P2, !PT ;  /* 0x0000000567667c10 */ /* 0x000fe200097fe409 */
[C---:B------:R-:W-:Y:S01]  /*22f0*/  IMAD R11, R7.reuse, R52, R4 ;  /* 0x00000034070b7224 */ /* 0x040fe200078e0204 */
[----:B------:R-:W-:Y:S01]  /*2300*/  ISETP.NE.AND P2, PT, RZ, UR4, PT ;  /* 0x00000004ff007c0c */ /* 0x000fe2000bf45270 */
[----:B------:R-:W-:Y:S02]  /*2310*/  IMAD R13, R7, R58, R5 ;  /* 0x0000003a070d7224 */ /* 0x000fe400078e0205 */
[----:B------:R-:W-:-:S04]  /*2320*/  IMAD.WIDE.U32 R4, R52, R2, RZ ;  /* 0x0000000234047225 */ /* 0x000fc800078e00ff */
[----:B------:R-:W-:-:S04]  /*2330*/  IMAD.WIDE.U32 R6, R58, R2, RZ ;  /* 0x000000023a067225 */ /* 0x000fc800078e00ff */
[----:B------:R-:W-:Y:S02]  /*2340*/  IMAD.IADD R88, R5, 0x1, R11 ;  /* 0x0000000105587824 */ /* 0x000fe400078e020b */
[----:B------:R-:W-:Y:S01]  /*2350*/  IMAD.IADD R100, R7, 0x1, R13 ;  /* 0x0000000107647824 */ /* 0x000fe200078e020d */
[----:B------:R-:W-:Y:S06]  /*2360*/  @!P2 BRA `(.L_x_532) ;  /* 0x0000003000a0a947 */ /* 0x000fec0003800000 */
[----:B------:R-:W-:Y:S01]  /*2370*/  ISETP.GE.AND P2, PT, R194, R97, PT ;  /* 0x00000061c200720c */ /* 0x000fe20003f46270 */
[----:B------:R-:W-:Y:S01]  /*2380*/  BSSY B1, `(.L_x_533) ;  /* 0x000001e000017945 */ /* 0x000fe20003800000 */
        /* <DEDUP_REMOVED lines=11> */
[----:B------:R-:W-:Y:S01]  /*2440*/  CS2R R46, SRZ ;  /* 0x00000000002e7805 */ /* 0x000fe2000001ff00 */
[----:B------:R-:W-:Y:S06]  /*2450*/  @P2 BRA `(.L_x_534) ;  /* 0x0000000000402947 */ /* 0x000fec0003800000 */
[----:B------:R-:W-:Y:S01]  /*2460*/  ULDC.64 UR4, c[0x0][0x3e8] ;  /* 0x0000fa0000047ab9 */ /* 0x000fe20000000a00 */
[----:B------:R-:W-:Y:S02]  /*2470*/  CS2R R98, SRZ ;  /* 0x0000000000627805 */ /* 0x000fe4000001ff00 */
[----:B------:R-:W-:Y:S02]  /*2480*/  IADD3 R10, P3, P4, R20, UR4, R4 ;  /* 0x00000004140a7c10 */ /* 0x000fe4000fc7e004 */
[----:B------:R-:W-:Y:S02]  /*2490*/  CS2R R46, SRZ ;  /* 0x00000000002e7805 */ /* 0x000fe4000001ff00 */
[----:B------:R-:W-:Y:S01]  /*24a0*/  IADD3.X R11, R67, UR5, R88, P3, P4 ;  /* 0x00000005430b7c10 */ /* 0x000fe20009fe8458 */
[----:B------:R-:W-:Y:S02]  /*24b0*/  ULDC.64 UR4, c[0x0][0x400] ;  /* 0x0001000000047ab9 */ /* 0x000fe40000000a00 */
[----:B------:R-:W-:-:S04]  /*24c0*/  IADD3 R12, P3, P4, R54, UR4, R6 ;  /* 0x00000004360c7c10 */ /* 0x000fc8000fc7e006 */
[----:B------:R-:W-:Y:S02]  /*24d0*/  IADD3.X R13, R65, UR5, R100, P3, P4 ;  /* 0x00000005410d7c10 */ /* 0x000fe40009fe8464 */
[----:B------:R-:W-:Y:S02]  /*24e0*/  ISETP.GE.AND P3, PT, R22, R105, PT ;  /* 0x000000691600720c */ /* 0x000fe40003f66270 */
[----:B------:R-:W-:Y:S02]  /*24f0*/  CS2R R44, SRZ ;  /* 0x00000000002c7805 */ /* 0x000fe4000001ff00 */
[----:B------:R-:W-:-:S09]  /*2500*/  CS2R R42, SRZ ;  /* 0x00000000002a7805 */ /* 0x000fd2000001ff00 */
[----:B------:R0:W5:Y:S04]  /*2510*/  @!P3 LDG.E.64 R98, desc[UR60][R10.64] ;  /* 0x0000003c0a62b981 */ /* 0x000168000c1e1b00 */
[----:B------:R0:W5:Y:S01]  /*2520*/  @!P3 LDG.E.64 R46, desc[UR60][R12.64] ;  /* 0x0000003c0c2eb981 */ /* 0x000162000c1e1b00 */
[----:B------:R-:W-:-:S13]  /*2530*/  ISETP.GE.AND P3, PT, R195, R105, PT ;  /* 0x00000069c300720c */ /* 0x000fda0003f66270 */
[----:B------:R0:W5:Y:S04]  /*2540*/  @!P3 LDG.E.64 R44, desc[UR60][R10.64+0x20] ;  /* 0x0000203c0a2cb981 */ /* 0x000168000c1e1b00 */
[----:B------:R0:W5:Y:S02]  /*2550*/  @!P3 LDG.E.64 R42, desc[UR60][R12.64+0x20] ;  /* 0x0000203c0c2ab981 */ /* 0x000164000c1e1b00 */
.L_x_534:
[----:B------:R-:W-:Y:S05]  /*2560*/  BSYNC B1 ;  /* 0x0000000000017941 */ /* 0x000fea0003800000 */
.L_x_533:
[----:B------:R-:W-:Y:S01]  /*2570*/  ISETP.GE.AND P3, PT, R221, R97, PT ;  /* 0x00000061dd00720c */ /* 0x000fe20003f66270 */
[----:B------:R-:W-:Y:S01]  /*2580*/  BSSY B1, `(.L_x_535) ;  /* 0x0000018000017945 */ /* 0x000fe20003800000 */
[----:B-----5:R-:W-:Y:S01]  /*2590*/  IMAD.MOV.U32 R111, RZ, RZ, R44 ;  /* 0x000000ffff6f7224 */ /* 0x020fe200078e002c */
[----:B------:R-:W-:-:S10]  /*25a0*/  MOV R123, R98 ;  /* 0x00000062007b7202 */ /* 0x000fd40000000f00 */
[----:B------:R-:W-:Y:S05]  /*25b0*/  @P3 BRA `(.L_x_536) ;  /* 0x0000000000503947 */ /* 0x000fea0003800000 */
[----:B0-----:R-:W-:Y:S01]  /*25c0*/  IADD3 R10, P4, P5, R20, R4, R84 ;  /* 0x00000004140a7210 */ /* 0x001fe20007d9e054 */
[----:B------:R-:W-:Y:S01]  /*25d0*/  ULDC.64 UR4, c[0x0][0x3e8] ;  /* 0x0000fa0000047ab9 */ /* 0x000fe20000000a00 */
[----:B------:R-:W-:Y:S02]  /*25e0*/  CS2R R38, SRZ ;  /* 0x0000000000267805 */ /* 0x000fe4000001ff00 */
[----:B------:R-:W-:Y:S02]  /*25f0*/  CS2R R40, SRZ ;  /* 0x0000000000287805 */ /* 0x000fe4000001ff00 */
[----:B------:R-:W-:Y:S02]  /*2600*/  IADD3.X R11, R67, R88, R86, P4, P5 ;  /* 0x00000058430b7210 */ /* 0x000fe400027ea456 */
[----:B------:R-:W-:-:S04]  /*2610*/  IADD3 R12, P4, P5, R54, R6, R79 ;  /* 0x00000006360c7210 */ /* 0x000fc80007d9e04f */
[----:B------:R-:W-:Y:S02]  /*2620*/  IADD3.X R13, R65, R100, R81, P4, P5 ;  /* 0x00000064410d7210 */ /* 0x000fe400027ea451 */
[----:B------:R-:W-:-:S04]  /*2630*/  IADD3 R10, P4, R10, UR4, RZ ;  /* 0x000000040a0a7c10 */ /* 0x000fc8000ff9e0ff */
[----:B------:R-:W-:Y:S01]  /*2640*/  IADD3.X R11, R11, UR5, RZ, P4, !PT ;  /* 0x000000050b0b7c10 */ /* 0x000fe2000a7fe4ff */
[----:B------:R-:W-:Y:S02]  /*2650*/  ULDC.64 UR4, c[0x0][0x400] ;  /* 0x0001000000047ab9 */ /* 0x000fe40000000a00 */
[----:B------:R-:W-:-:S04]  /*2660*/  IADD3 R12, P4, R12, UR4, RZ ;  /* 0x000000040c0c7c10 */ /* 0x000fc8000ff9e0ff */
[----:B------:R-:W-:Y:S02]  /*2670*/  IADD3.X R13, R13, UR5, RZ, P4, !PT ;  /* 0x000000050d0d7c10 */ /* 0x000fe4000a7fe4ff */
        /* <DEDUP_REMOVED lines=8> */
.L_x_536:
[----:B------:R-:W-:Y:S05]  /*2700*/  BSYNC B1 ;  /* 0x0000000000017941 */ /* 0x000fea0003800000 */
.L_x_535:
[----:B------:R-:W-:Y:S01]  /*2710*/  ISETP.GE.AND P4, PT, R227, R97, PT ;  /* 0x00000061e300720c */ /* 0x000fe20003f86270 */
[----:B------:R-:W-:-:S12]  /*2720*/  BSSY B1, `(.L_x_537) ;  /* 0x0000014000017945 */ /* 0x000fd80003800000 */
[----:B------:R-:W-:Y:S05]  /*2730*/  @P4 BRA `(.L_x_538) ;  /* 0x0000000000484947 */ /* 0x000fea0003800000 */
[----:B------:R-:W-:Y:S01]  /*2740*/  IADD3 R4, P5, P6, R20, R83, R4 ;  /* 0x0000005314047210 */ /* 0x000fe20007ebe004 */
[----:B------:R-:W-:-:S03]  /*2750*/  ULDC.64 UR4, c[0x0][0x3e8] ;  /* 0x0000fa0000047ab9 */ /* 0x000fc60000000a00 */
        /* <DEDUP_REMOVED lines=16> */
.L_x_538:
[----:B------:R-:W-:Y:S05]  /*2860*/  BSYNC B1 ;  /* 0x0000000000017941 */ /* 0x000fea0003800000 */
.L_x_537:
[----:B------:R-:W-:Y:S01]  /*2870*/  ISETP.NE.AND P5, PT, R198, 0x3, PT ;  /* 0x00000003c600780c */ /* 0x000fe20003fa5270 */
[----:B------:R-:W-:Y:S01]  /*2880*/  IMAD.MOV.U32 R114, RZ, RZ, R42 ;  /* 0x000000ffff727224 */ /* 0x000fe200078e002a */
[----:B-----5:R-:W-:Y:S01]  /*2890*/  MOV R112, R38 ;  /* 0x0000002600707202 */ /* 0x020fe20000000f00 */
[----:B------:R-:W-:Y:S01]  /*28a0*/  IMAD.MOV.U32 R119, RZ, RZ, R46 ;  /* 0x000000ffff777224 */ /* 0x000fe200078e002e */
[----:B------:R-:W-:Y:S01]  /*28b0*/  MOV R107, R30 ;  /* 0x0000001e006b7202 */ /* 0x000fe20000000f00 */
[----:B------:R-:W-:Y:S02]  /*28c0*/  IMAD.MOV.U32 R109, RZ, RZ, R34 ;  /* 0x000000ffff6d7224 */ /* 0x000fe400078e0022 */
[----:B------:R-:W-:Y:S02]  /*28d0*/  IMAD.MOV.U32 R110, RZ, RZ, R36 ;  /* 0x000000ffff6e7224 */ /* 0x000fe400078e0024 */
[----:B------:R-:W-:Y:S02]  /*28e0*/  IMAD.MOV.U32 R113, RZ, RZ, R40 ;  /* 0x000000ffff717224 */ /* 0x000fe400078e0028 */
[----:B------:R-:W-:-:S02]  /*28f0*/  IMAD.MOV.U32 R104, RZ, RZ, R8 ;  /* 0x000000ffff687224 */ /* 0x000fc400078e0008 */
[----:B------:R-:W-:Y:S02]  /*2900*/  IMAD.MOV.U32 R106, RZ, RZ, R28 ;  /* 0x000000ffff6a7224 */ /* 0x000fe400078e001c */
[----:B------:R-:W-:Y:S01]  /*2910*/  IMAD.MOV.U32 R108, RZ, RZ, R32 ;  /* 0x000000ffff6c7224 */ /* 0x000fe200078e0020 */
[----:B------:R-:W-:Y:S06]  /*2920*/  @!P5 BRA `(.L_x_539) ;  /* 0x000000000004d947 */ /* 0x000fec0003800000 */
[----:B------:R-:W-:Y:S01]  /*2930*/  BPT.TRAP 0x1 ;  /* 0x000000040000795c */ /* 0x000fe20000300000 */
.L_x_539:
[----:B------:R-:W-:Y:S01]  /*2940*/  IMAD R88, R192, 0x8, R18 ;  /* 0x00000008c0587824 */ /* 0x000fe200078e0212 */
[----:B------:R-:W-:Y:S01]  /*2950*/  SHF.L.U32 R100, R196, 0x1f, RZ ;  /* 0x0000001fc4647819 */ /* 0x000fe200000006ff */
[----:B------:R-:W-:Y:S03]  /*2960*/  BSSY B1, `(.L_x_540) ;  /* 0x0000003000017945 */ /* 0x000fe60003800000 */
[----:B------:R-:W3:Y:S02]  /*2970*/  SYNCS.PHASECHK.TRANS64.TRYWAIT P6, [R88+URZ+0x22890], R100 ;  /* 0x02289064580075a7 */ /* 0x000ee400080c017f */
[----:B---3--:R-:W-:Y:S05]  /*2980*/  @!P6 BRA `(.L_x_541) ;  /* 0x000001d0009ce947 */ /* 0x008fea0003800000 */
.L_x_818:
[----:B------:R-:W-:Y:S05]  /*2990*/  BSYNC B1 ;  /* 0x0000000000017941 */ /* 0x000fea0003800000 */
.L_x_540:
[----:B------:R-:W-:-:S03]  /*29a0*/  UMOV UR4, 0xffffffff ;  /* 0xffffffff00047882 */ /* 0x000fc60000000000 */
[----:B------:R-:W-:Y:S05]  /*29b0*/  BRA.DIV UR4, `(.L_x_542) ;  /* 0x000001d204a47947 */ /* 0x000fea000b800000 */
[----:B------:R4:W0:Y:S04]  /*29c0*/  SHFL.IDX PT, R103, R102, RZ, 0x1c1f ;  /* 0x001c1fff66677589 */ /* 0x00082800000e0000 */
[----:B------:R4:W0:Y:S02]  /*29d0*/  SHFL.IDX PT, R14, R101, RZ, 0x1c1f ;  /* 0x001c1fff650e7589 */ /* 0x00082400000e0000 */
.L_x_822:
[----:B------:R-:W-:Y:S04]  /*29e0*/  BSSY B1, `(.L_x_543) ;  /* 0x00000e7000017945 */ /* 0x000fe80003800000 */
[----:B------:R-:W-:Y:S05]  /*29f0*/  @P2 BRA `(.L_x_544) ;  /* 0x0000000c00942947 */ /* 0x000fea0003800000 */
[----:B------:R-:W-:Y:S04]  /*2a00*/  BSSY B2, `(.L_x_545) ;  /* 0x0000071000027945 */ /* 0x000fe80003800000 */
[----:B------:R-:W-:Y:S05]  /*2a10*/  @P1 BRA `(.L_x_546) ;  /* 0x0000000400bc1947 */ /* 0x000fea0003800000 */
[----:B--2---:R2:W2:Y:S01]  /*2a20*/  LDS.128 R4, [R92+0x18400] ;  /* 0x018400005c047984 */ /* 0x0044a20000000c00 */
[----:B01----:R-:W-:Y:S01]  /*2a30*/  IADD3 R10, P2, R16, R14, RZ ;  /* 0x0000000e100a7210 */ /* 0x003fe20007f5e0ff */
[----:B------:R-:W-:Y:S03]  /*2a40*/  BSSY B3, `(.L_x_547) ;  /* 0x000006b000037945 */ /* 0x000fe60003800000 */
[----:B------:R-:W-:Y:S02]  /*2a50*/  IADD3.X R11, R103, R17, RZ, P2, !PT ;  /* 0x00000011670b7210 */ /* 0x000fe400017fe4ff */
[----:B------:R-:W-:-:S13]  /*2a60*/  ISETP.GE.AND P2, PT, R22, R105, PT ;  /* 0x000000691600720c */ /* 0x000fda0003f46270 */
[----:B------:R-:W-:Y:S05]  /*2a70*/  @P2 BRA `(.L_x_548) ;  /* 0x00000004009c2947 */ /* 0x000fea0003800000 */
[----:B------:R-:W-:Y:S01]  /*2a80*/  SHF.R.U32.HI R13, RZ, 0x8, R99 ;  /* 0x00000008ff0d7819 */ /* 0x000fe20000011663 */
[----:B--2---:R-:W-:Y:S01]  /*2a90*/  IMAD.MOV.U32 R12, RZ, RZ, R4 ;  /* 0x000000ffff0c7224 */ /* 0x004fe200078e0004 */
[----:B------:R-:W-:Y:S02]  /*2aa0*/  SHF.R.U32.HI R15, RZ, 0x8, R47 ;  /* 0x00000008ff0f7819 */ /* 0x000fe4000001162f */
[----:B------:R-:W-:Y:S01]  /*2ab0*/  SHF.R.U32.HI R115, RZ, 0x10, R99 ;  /* 0x00000010ff737819 */ /* 0x000fe20000011663 */
[----:B------:R-:W-:Y:S01]  /*2ac0*/  IMAD.SHL.U32 R13, R13, 0x100, RZ ;  /* 0x000001000d0d7824 */ /* 0x000fe200078e00ff */
[----:B------:R-:W-:Y:S01]  /*2ad0*/  LOP3.LUT R46, R99, 0xff0000ff, RZ, 0xc0, !PT ;  /* 0xff0000ff632e7812 */ /* 0x000fe200078ec0ff */
[----:B------:R-:W-:Y:S01]  /*2ae0*/  IMAD.SHL.U32 R15, R15, 0x100, RZ ;  /* 0x000001000f0f7824 */ /* 0x000fe200078e00ff */
[----:B------:R-:W-:Y:S02]  /*2af0*/  SHF.R.U32.HI R99, RZ, 0x10, R47 ;  /* 0x00000010ff637819 */ /* 0x000fe4000001162f */
[----:B------:R-:W-:-:S02]  /*2b00*/  LOP3.LUT R98, R47, 0xff0000ff, RZ, 0xc0, !PT ;  /* 0xff0000ff2f627812 */ /* 0x000fc400078ec0ff */
[----:B------:R-:W-:Y:S01]  /*2b10*/  LOP3.LUT R46, R46, 0xff00, R13, 0xf8, !PT ;  /* 0x0000ff002e2e7812 */ /* 0x000fe200078ef80d */
[----:B------:R-:W-:Y:S01]  /*2b20*/  IMAD.U32 R47, R99, 0x10000, RZ ;  /* 0x00010000632f7824 */ /* 0x000fe200078e00ff */
[----:B------:R-:W-:Y:S02]  /*2b30*/  LOP3.LUT R98, R98, 0xff00, R15, 0xf8, !PT ;  /* 0x0000ff0062627812 */ /* 0x000fe400078ef80f */
[----:B------:R-:W-:Y:S02]  /*2b40*/  SHF.L.U32 R13, R115, 0x10, RZ ;  /* 0x00000010730d7819 */ /* 0x000fe400000006ff */
[----:B------:R-:W-:Y:S02]  /*2b50*/  F2FP.F16.E4M3.UNPACK_B R15, R119.H1 ;  /* 0x00000077ff0f723e */ /* 0x000fe400030006ff */
[-C--:B------:R-:W-:Y:S02]  /*2b60*/  F2FP.F16.E4M3.UNPACK_B R4, R5.reuse ;  /* 0x00000005ff04723e */ /* 0x080fe400020006ff */
[----:B------:R-:W-:Y:S01]  /*2b70*/  F2FP.F16.E4M3.UNPACK_B R5, R5.H1 ;  /* 0x00000005ff05723e */ /* 0x000fe200030006ff */
[--C-:B------:R-:W-:Y:S01]  /*2b80*/  HADD2.F32 R116, -RZ, R15.reuse.H1_H1 ;  /* 0x3000000fff747230 */ /* 0x100fe20000004100 */
[----:B------:R-:W-:Y:S01]  /*2b90*/  LOP3.LUT R99, R46, 0xff0000, R13, 0xf8, !PT ;  /* 0x00ff00002e637812 */ /* 0x000fe200078ef80d */
[----:B------:R-:W-:Y:S01]  /*2ba0*/  HADD2.F32 R13, -RZ, R4.H1_H1 ;  /* 0x30000004ff0d7230 */ /* 0x000fe20000004100 */
[----:B------:R-:W-:Y:S01]  /*2bb0*/  LOP3.LUT R115, R98, 0xff0000, R47, 0xf8, !PT ;  /* 0x00ff000062737812 */ /* 0x000fe200078ef82f */
[----:B------:R-:W-:Y:S01]  /*2bc0*/  HADD2.F32 R98, -RZ, R15.H0_H0 ;  /* 0x2000000fff627230 */ /* 0x000fe20000004100 */
[----:B------:R-:W-:Y:S01]  /*2bd0*/  F2FP.F16.E4M3.UNPACK_B R46, R123.H1 ;  /* 0x0000007bff2e723e */ /* 0x000fe200030006ff */
[----:B------:R-:W-:-:S02]  /*2be0*/  HADD2.F32 R15, -RZ, R5.H1_H1 ;  /* 0x30000005ff0f7230 */ /* 0x000fc40000004100 */
[----:B------:R-:W-:Y:S02]  /*2bf0*/  HADD2.F32 R5, -RZ, R5.H0_H0 ;  /* 0x20000005ff057230 */ /* 0x000fe40000004100 */
[----:B------:R-:W-:Y:S01]  /*2c00*/  FMUL.FTZ R117, R13, R98 ;  /* 0x000000620d757220 */ /* 0x000fe20000410000 */
[--C-:B------:R-:W-:Y:S02]  /*2c10*/  HADD2.F32 R47, -RZ, R46.reuse.H0_H0 ;  /* 0x2000002eff2f7230 */ /* 0x100fe40000004100 */
[-C--:B------:R-:W-:Y:S01]  /*2c20*/  FMUL.FTZ R122, R15, R116.reuse ;  /* 0x000000740f7a7220 */ /* 0x080fe20000410000 */
[----:B------:R-:W-:Y:S02]  /*2c30*/  HADD2.F32 R46, -RZ, R46.H1_H1 ;  /* 0x3000002eff2e7230 */ /* 0x000fe40000004100 */
[C---:B------:R-:W-:Y:S01]  /*2c40*/  FMUL.FTZ R116, R5.reuse, R116 ;  /* 0x0000007405747220 */ /* 0x040fe20000410000 */
[----:B------:R-:W-:Y:S02]  /*2c50*/  HADD2.F32 R4, -RZ, R4.H0_H0 ;  /* 0x20000004ff047230 */ /* 0x000fe40000004100 */
[----:B------:R-:W-:Y:S01]  /*2c60*/  FFMA.FTZ R121, R5, R46, -R122 ;  /* 0x0000002e05797223 */ /* 0x000fe2000001087a */
[----:B------:R-:W-:-:S02]  /*2c70*/  F2FP.F16.E4M3.UNPACK_B R5, R12.H1 ;  /* 0x0000000cff05723e */ /* 0x000fc400030006ff */
[C---:B------:R-:W-:Y:S01]  /*2c80*/  FMUL.FTZ R118, R4.reuse, R98 ;  /* 0x0000006204767220 */ /* 0x040fe20000410000 */
[----:B------:R-:W-:Y:S01]  /*2c90*/  F2FP.F16.E4M3.UNPACK_B R98, R119 ;  /* 0x00000077ff62723e */ /* 0x000fe200020006ff */
[----:B------:R-:W-:Y:S01]  /*2ca0*/  FFMA.FTZ R124, R15, R46, R116 ;  /* 0x0000002e0f7c7223 */ /* 0x000fe20000010074 */
[----:B------:R-:W-:Y:S01]  /*2cb0*/  F2FP.F16.E4M3.UNPACK_B R12, R12 ;  /* 0x0000000cff0c723e */ /* 0x000fe200020006ff */
[-C--:B------:R-:W-:Y:S01]  /*2cc0*/  FFMA.FTZ R119, R13, R47.reuse, R118 ;  /* 0x0000002f0d777223 */ /* 0x080fe20000010076 */
[--C-:B------:R-:W-:Y:S02]  /*2cd0*/  HADD2.F32 R13, -RZ, R5.reuse.H0_H0 ;  /* 0x20000005ff0d7230 */ /* 0x100fe40000004100 */
[----:B------:R-:W-:Y:S01]  /*2ce0*/  FFMA.FTZ R4, R4, R47, -R117 ;  /* 0x0000002f04047223 */ /* 0x000fe20000010875 */
[----:B------:R-:W-:Y:S01]  /*2cf0*/  HADD2.F32 R15, -RZ, R5.H1_H1 ;  /* 0x30000005ff0f7230 */ /* 0x000fe20000004100 */
[----:B------:R-:W-:Y:S01]  /*2d00*/  F2FP.F16.E4M3.UNPACK_B R46, R123 ;  /* 0x0000007bff2e723e */ /* 0x000fe200020006ff */
[----:B------:R-:W-:Y:S01]  /*2d10*/  HADD2.F32 R116, -RZ, R98.H1_H1 ;  /* 0x30000062ff747230 */ /* 0x000fe20000004100 */
[----:B------:R-:W-:Y:S01]  /*2d20*/  F2FP.SATFINITE.E4M3.F32.PACK_AB_MERGE_C R125, R124, R121, RZ ;  /* 0x000000797c7d723e */ /* 0x000fe200048070ff */
[----:B------:R-:W-:-:S02]  /*2d30*/  HADD2.F32 R5, -RZ, R12.H0_H0 ;  /* 0x2000000cff057230 */ /* 0x000fc40000004100 */
[----:B------:R-:W-:Y:S02]  /*2d40*/  HADD2.F32 R47, -RZ, R98.H0_H0 ;  /* 0x20000062ff2f7230 */ /* 0x000fe40000004100 */
[-C--:B------:R-:W-:Y:S01]  /*2d50*/  FMUL.FTZ R118, R15, R116.reuse ;  /* 0x000000740f767220 */ /* 0x080fe20000410000 */
[----:B------:R-:W-:Y:S02]  /*2d60*/  HADD2.F32 R12, -RZ, R12.H1_H1 ;  /* 0x3000000cff0c7230 */ /* 0x000fe40000004100 */
[----:B------:R-:W-:Y:S01]  /*2d70*/  FMUL.FTZ R122, R13, R116 ;  /* 0x000000740d7a7220 */ /* 0x000fe20000410000 */
[--C-:B------:R-:W-:Y:S02]  /*2d80*/  HADD2.F32 R98, -RZ, R46.reuse.H1_H1 ;  /* 0x3000002eff627230 */ /* 0x100fe40000004100 */
[----:B------:R-:W-:Y:S02]  /*2d90*/  HADD2.F32 R46, -RZ, R46.H0_H0 ;  /* 0x2000002eff2e7230 */ /* 0x000fe40000004100 */
[CC--:B------:R-:W-:Y:S01]  /*2da0*/  FMUL.FTZ R116, R12.reuse, R47.reuse ;  /* 0x0000002f0c747220 */ /* 0x0c0fe20000410000 */
[----:B------:R-:W-:Y:S01]  /*2db0*/  FMUL.FTZ R47, R5, R47 ;  /* 0x0000002f052f7220 */ /* 0x000fe20000410000 */
[-C--:B------:R-:W-:Y:S01]  /*2dc0*/  FFMA.FTZ R15, R15, R98.reuse, R122 ;  /* 0x000000620f0f7223 */ /* 0x080fe2000001007a */
[----:B------:R-:W-:Y:S01]  /*2dd0*/  FFMA.FTZ R118, R13, R98, -R118 ;  /* 0x000000620d767223 */ /* 0x000fe20000010876 */
[-C--:B------:R-:W-:Y:S01]  /*2de0*/  FFMA.FTZ R117, R5, R46.reuse, -R116 ;  /* 0x0000002e05757223 */ /* 0x080fe20000010874 */
[----:B------:R-:W-:Y:S01]  /*2df0*/  FFMA.FTZ R122, R12, R46, R47 ;  /* 0x0000002e0c7a7223 */ /* 0x000fe2000001002f */
[----:B------:R-:W-:-:S02]  /*2e00*/  F2FP.F16.E4M3.UNPACK_B R12, R7.H1 ;  /* 0x00000007ff0c723e */ /* 0x000fc400030006ff */
[----:B------:R-:W-:Y:S02]  /*2e10*/  F2FP.F16.E4M3.UNPACK_B R47, R115.H1 ;  /* 0x00000073ff2f723e */ /* 0x000fe400030006ff */
[----:B------:R-:W-:Y:S01]  /*2e20*/  F2FP.SATFINITE.E4M3.F32.PACK_AB_MERGE_C R123, R15, R118, RZ ;  /* 0x000000760f7b723e */ /* 0x000fe200048070ff */
[--C-:B------:R-:W-:Y:S01]  /*2e30*/  HADD2.F32 R15, -RZ, R12.reuse.H1_H1 ;  /* 0x3000000cff0f7230 */ /* 0x100fe20000004100 */
[----:B------:R-:W-:Y:S01]  /*2e40*/  F2FP.F16.E4M3.UNPACK_B R46, R99.H1 ;  /* 0x00000063ff2e723e */ /* 0x000fe200030006ff */
[----:B------:R-:W-:Y:S01]  /*2e50*/  HADD2.F32 R118, -RZ, R47.H1_H1 ;  /* 0x3000002fff767230 */ /* 0x000fe20000004100 */
[----:B------:R-:W-:Y:S01]  /*2e60*/  F2FP.F16.E4M3.UNPACK_B R5, R6.H1 ;  /* 0x00000006ff05723e */ /* 0x000fe200030006ff */
[----:B------:R-:W-:Y:S01]  /*2e70*/  HADD2.F32 R13, -RZ, R12.H0_H0 ;  /* 0x2000000cff0d7230 */ /* 0x000fe20000004100 */
[----:B------:R-:W-:Y:S01]  /*2e80*/  F2FP.F16.E4M3.UNPACK_B R115, R115 ;  /* 0x00000073ff73723e */ /* 0x000fe200020006ff */
[----:B------:R-:W-:Y:S01]  /*2e90*/  HADD2.F32 R98, -RZ, R46.H1_H1 ;  /* 0x3000002eff627230 */ /* 0x000fe20000004100 */
[----:B------:R-:W-:Y:S01]  /*2ea0*/  F2FP.F16.E4M3.UNPACK_B R99, R99 ;  /* 0x00000063ff63723e */ /* 0x000fe200020006ff */
[----:B------:R-:W-:Y:S01]  /*2eb0*/  FMUL.FTZ R124, R15, R118 ;  /* 0x000000760f7c7220 */ /* 0x000fe20000410000 */
[----:B------:R-:W-:-:S02]  /*2ec0*/  HADD2.F32 R12, -RZ, R5.H1_H1 ;  /* 0x30000005ff0c7230 */ /* 0x000fc40000004100 */
[C---:B------:R-:W-:Y:S01]  /*2ed0*/  FMUL.FTZ R126, R13.reuse, R118 ;  /* 0x000000760d7e7220 */ /* 0x040fe20000410000 */
[----:B------:R-:W-:Y:S02]  /*2ee0*/  HADD2.F32 R116, -RZ, R115.H1_H1 ;  /* 0x30000073ff747230 */ /* 0x000fe40000004100 */
[----:B------:R-:W-:Y:S01]  /*2ef0*/  FFMA.FTZ R124, R13, R98, -R124 ;  /* 0x000000620d7c7223 */ /* 0x000fe2000001087c */
[----:B------:R-:W-:Y:S01]  /*2f00*/  HADD2.F32 R5, -RZ, R5.H0_H0 ;  /* 0x20000005ff057230 */ /* 0x000fe20000004100 */
[----:B------:R-:W-:Y:S01]  /*2f10*/  F2FP.F16.E4M3.UNPACK_B R6, R6 ;  /* 0x00000006ff06723e */ /* 0x000fe200020006ff */
[----:B------:R-:W-:Y:S02]  /*2f20*/  HADD2.F32 R13, -RZ, R99.H1_H1 ;  /* 0x30000063ff0d7230 */ /* 0x000fe40000004100 */
[-C--:B------:R-:W-:Y:S01]  /*2f30*/  FMUL.FTZ R118, R12, R116.reuse ;  /* 0x000000740c767220 */ /* 0x080fe20000410000 */
[----:B------:R-:W-:Y:S01]  /*2f40*/  F2FP.F16.E4M3.UNPACK_B R7, R7 ;  /* 0x00000007ff07723e */ /* 0x000fe200020006ff */
[----:B------:R-:W-:Y:S01]  /*2f50*/  FMUL.FTZ R121, R5, R116 ;  /* 0x0000007405797220 */ /* 0x000fe20000410000 */
[----:B------:R-:W-:-:S02]  /*2f60*/  HADD2.F32 R115, -RZ, R115.H0_H0 ;  /* 0x20000073ff737230 */ /* 0x000fc40000004100 */
[-C--:B------:R-:W-:Y:S01]  /*2f70*/  FFMA.FTZ R118, R5, R13.reuse, -R118 ;  /* 0x0000000d05767223 */ /* 0x080fe20000010876 */
[--C-:B------:R-:W-:Y:S02]  /*2f80*/  HADD2.F32 R5, -RZ, R6.reuse.H0_H0 ;  /* 0x20000006ff057230 */ /* 0x100fe40000004100 */
[----:B------:R-:W-:Y:S01]  /*2f90*/  FFMA.FTZ R121, R12, R13, R121 ;  /* 0x0000000d0c797223 */ /* 0x000fe20000010079 */
[--C-:B------:R-:W-:Y:S02]  /*2fa0*/  HADD2.F32 R12, -RZ, R7.reuse.H0_H0 ;  /* 0x20000007ff0c7230 */ /* 0x100fe40000004100 */
[----:B------:R-:W-:Y:S01]  /*2fb0*/  FFMA.FTZ R15, R15, R98, R126 ;  /* 0x000000620f0f7223 */ /* 0x000fe2000001007e */
[----:B------:R-:W-:Y:S02]  /*2fc0*/  HADD2.F32 R6, -RZ, R6.H1_H1 ;  /* 0x30000006ff067230 */ /* 0x000fe40000004100 */
[----:B------:R-:W-:Y:S01]  /*2fd0*/  HADD2.F32 R7, -RZ, R7.H1_H1 ;  /* 0x30000007ff077230 */ /* 0x000fe20000004100 */
[----:B------:R-:W-:Y:S01]  /*2fe0*/  F2FP.SATFINITE.E4M3.F32.PACK_AB_MERGE_C R118, R121, R118, RZ ;  /* 0x000000767976723e */ /* 0x000fe200048070ff */
[----:B------:R-:W-:-:S02]  /*2ff0*/  HADD2.F32 R47, -RZ, R47.H0_H0 ;  /* 0x2000002fff2f7230 */ /* 0x000fc40000004100 */
[-C--:B------:R-:W-:Y:S01]  /*3000*/  FMUL.FTZ R98, R6, R115.reuse ;  /* 0x0000007306627220 */ /* 0x080fe20000410000 */
[----:B------:R-:W-:Y:S02]  /*3010*/  HADD2.F32 R46, -RZ, R46.H0_H0 ;  /* 0x2000002eff2e7230 */ /* 0x000fe40000004100 */
[----:B------:R-:W-:Y:S01]  /*3020*/  FMUL.FTZ R115, R5, R115 ;  /* 0x0000007305737220 */ /* 0x000fe20000410000 */
[----:B------:R-:W-:Y:S02]  /*3030*/  HADD2.F32 R99, -RZ, R99.H0_H0 ;  /* 0x20000063ff637230 */ /* 0x000fe40000004100 */
[-C--:B------:R-:W-:Y:S01]  /*3040*/  FMUL.FTZ R13, R7, R47.reuse ;  /* 0x0000002f070d7220 */ /* 0x080fe20000410000 */
[C---:B------:R-:W-:Y:S01]  /*3050*/  FMUL.FTZ R116, R12.reuse, R47 ;  /* 0x0000002f0c747220 */ /* 0x040fe20000410000 */
[----:B------:R-:W-:Y:S02]  /*3060*/  F2FP.SATFINITE.E4M3.F32.PACK_AB_MERGE_C R15, R15, R124, RZ ;  /* 0x0000007c0f0f723e */ /* 0x000fe400048070ff */
[-C--:B------:R-:W-:Y:S01]  /*3070*/  FFMA.FTZ R13, R12, R46.reuse, -R13 ;  /* 0x0000002e0c0d7223 */ /* 0x080fe2000001080d */
[----:B------:R-:W-:Y:S01]  /*3080*/  FFMA.FTZ R116, R7, R46, R116 ;  /* 0x0000002e07747223 */ /* 0x000fe20000010074 */
[-C--:B------:R-:W-:Y:S01]  /*3090*/  FFMA.FTZ R98, R5, R99.reuse, -R98 ;  /* 0x0000006305627223 */ /* 0x080fe20000010862 */
[----:B------:R-:W-:Y:S01]  /*30a0*/  FFMA.FTZ R115, R6, R99, R115 ;  /* 0x0000006306737223 */ /* 0x000fe20000010073 */
[----:B------:R-:W-:-:S02]  /*30b0*/  F2FP.SATFINITE.E4M3.F32.PACK_AB_MERGE_C R5, R119, R4, R125 ;  /* 0x000000047705723e */ /* 0x000fc4000480707d */
[----:B------:R-:W-:Y:S02]  /*30c0*/  F2FP.SATFINITE.E4M3.F32.PACK_AB_MERGE_C R4, R122, R117, R123 ;  /* 0x000000757a04723e */ /* 0x000fe4000480707b */
[----:B------:R-:W-:Y:S02]  /*30d0*/  F2FP.SATFINITE.E4M3.F32.PACK_AB_MERGE_C R6, R115, R98, R118 ;  /* 0x000000627306723e */ /* 0x000fe40004807076 */
[----:B------:R-:W-:-:S07]  /*30e0*/  F2FP.SATFINITE.E4M3.F32.PACK_AB_MERGE_C R7, R116, R13, R15 ;  /* 0x0000000d7407723e */ /* 0x000fce000480700f */
.L_x_548:
[----:B------:R-:W-:Y:S05]  /*30f0*/  BSYNC B3 ;  /* 0x0000000000037941 */ /* 0x000fea0003800000 */
.L_x_547:
[----:B--2---:R0:W-:Y:S02]  /*3100*/  ST.E.128 desc[UR60][R10.64], R4 ;  /* 0x000000040a007985 */ /* 0x0041e4000c101d3c */
.L_x_546:
[----:B------:R-:W-:Y:S05]  /*3110*/  BSYNC B2 ;  /* 0x0000000000027941 */ /* 0x000fea0003800000 */
.L_x_545:
[----:B------:R-:W-:-:S13]  /*3120*/  ISETP.NE.AND P2, PT, R89, RZ, PT ;  /* 0x000000ff5900720c */ /* 0x000fda0003f45270 */
[----:B------:R-:W-:Y:S05]  /*3130*/  @P2 BRA `(.L_x_544) ;  /* 0x0000000400c42947 */ /* 0x000fea0003800000 */
[----:B0-2---:R0:W2:Y:S01]  /*3140*/  LDS.128 R4, [R91+0x18400] ;  /* 0x018400005b047984 */ /* 0x0050a20000000c00 */
[----:B-1----:R-:W-:Y:S01]  /*3150*/  IADD3 R10, P2, R19, R14, RZ ;  /* 0x0000000e130a7210 */ /* 0x002fe20007f5e0ff */
[----:B------:R-:W-:Y:S04]  /*3160*/  BSSY B2, `(.L_x_549) ;  /* 0x000006d000027945 */ /* 0x000fe80003800000 */
[----:B------:R-:W-:Y:S01]  /*3170*/  IMAD.X R11, R103, 0x1, R193, P2 ;  /* 0x00000001670b7824 */ /* 0x000fe200010e06c1 */
[----:B------:R-:W-:-:S13]  /*3180*/  ISETP.GE.AND P2, PT, R195, R105, PT ;  /* 0x00000069c300720c */ /* 0x000fda0003f46270 */
[----:B0-----:R-:W-:Y:S05]  /*3190*/  @P2 BRA `(.L_x_550) ;  /* 0x0000000400a42947 */ /* 0x001fea0003800000 */
[----:B------:R-:W-:Y:S01]  /*31a0*/  SHF.R.U32.HI R46, RZ, 0x8, R45 ;  /* 0x00000008ff2e7819 */ /* 0x000fe2000001162d */
[----:B--2---:R-:W-:Y:S01]  /*31b0*/  IMAD.MOV.U32 R14, RZ, RZ, R7 ;  /* 0x000000ffff0e7224 */ /* 0x004fe200078e0007 */
[----:B------:R-:W-:Y:S02]  /*31c0*/  SHF.R.U32.HI R42, RZ, 0x8, R43 ;  /* 0x00000008ff2a7819 */ /* 0x000fe4000001162b */
[----:B------:R-:W-:Y:S01]  /*31d0*/  LOP3.LUT R12, R45, 0xff0000ff, RZ, 0xc0, !PT ;  /* 0xff0000ff2d0c7812 */ /* 0x000fe200078ec0ff */
[----:B------:R-:W-:Y:S01]  /*31e0*/  IMAD.SHL.U32 R7, R46, 0x100, RZ ;  /* 0x000001002e077824 */ /* 0x000fe200078e00ff */
[----:B------:R-:W-:Y:S01]  /*31f0*/  MOV R13, R6 ;  /* 0x00000006000d7202 */ /* 0x000fe20000000f00 */
[----:B------:R-:W-:Y:S01]  /*3200*/  IMAD.SHL.U32 R6, R42, 0x100, RZ ;  /* 0x000001002a067824 */ /* 0x000fe200078e00ff */
[----:B------:R-:W-:Y:S02]  /*3210*/  SHF.R.U32.HI R45, RZ, 0x10, R45 ;  /* 0x00000010ff2d7819 */ /* 0x000fe4000001162d */
[----:B------:R-:W-:-:S02]  /*3220*/  LOP3.LUT R15, R43, 0xff0000ff, RZ, 0xc0, !PT ;  /* 0xff0000ff2b0f7812 */ /* 0x000fc400078ec0ff */
[----:B------:R-:W-:Y:S02]  /*3230*/  SHF.R.U32.HI R44, RZ, 0x10, R43 ;  /* 0x00000010ff2c7819 */ /* 0x000fe4000001162b */
[----:B------:R-:W-:Y:S01]  /*3240*/  LOP3.LUT R7, R12, 0xff00, R7, 0xf8, !PT ;  /* 0x0000ff000c077812 */ /* 0x000fe200078ef807 */
[----:B------:R-:W-:Y:S01]  /*3250*/  IMAD.U32 R12, R45, 0x10000, RZ ;  /* 0x000100002d0c7824 */ /* 0x000fe200078e00ff */
[----:B------:R-:W-:Y:S02]  /*3260*/  LOP3.LUT R15, R15, 0xff00, R6, 0xf8, !PT ;  /* 0x0000ff000f0f7812 */ /* 0x000fe400078ef806 */
[----:B------:R-:W-:Y:S02]  /*3270*/  SHF.L.U32 R44, R44, 0x10, RZ ;  /* 0x000000102c2c7819 */ /* 0x000fe400000006ff */
[----:B------:R-:W-:Y:S02]  /*3280*/  F2FP.F16.E4M3.UNPACK_B R42, R114.H1 ;  /* 0x00000072ff2a723e */ /* 0x000fe400030006ff */
[----:B------:R-:W-:-:S02]  /*3290*/  F2FP.F16.E4M3.UNPACK_B R6, R5 ;  /* 0x00000005ff06723e */ /* 0x000fc400020006ff */
[----:B------:R-:W-:Y:S01]  /*32a0*/  LOP3.LUT R46, R15, 0xff0000, R44, 0xf8, !PT ;  /* 0x00ff00000f2e7812 */ /* 0x000fe200078ef82c */
[----:B------:R-:W-:Y:S01]  /*32b0*/  HADD2.F32 R44, -RZ, R42.H0_H0 ;  /* 0x2000002aff2c7230 */ /* 0x000fe20000004100 */
[----:B------:R-:W-:Y:S01]  /*32c0*/  LOP3.LUT R43, R7, 0xff0000, R12, 0xf8, !PT ;  /* 0x00ff0000072b7812 */ /* 0x000fe200078ef80c */
[----:B------:R-:W-:Y:S01]  /*32d0*/  HADD2.F32 R7, -RZ, R6.H1_H1 ;  /* 0x30000006ff077230 */ /* 0x000fe20000004100 */
[----:B------:R-:W-:Y:S01]  /*32e0*/  F2FP.F16.E4M3.UNPACK_B R15, R111.H1 ;  /* 0x0000006fff0f723e */ /* 0x000fe200030006ff */
[----:B------:R-:W-:Y:S01]  /*32f0*/  HADD2.F32 R45, -RZ, R42.H1_H1 ;  /* 0x3000002aff2d7230 */ /* 0x000fe20000004100 */
[----:B------:R-:W-:Y:S01]  /*3300*/  F2FP.F16.E4M3.UNPACK_B R5, R5.H1 ;  /* 0x00000005ff05723e */ /* 0x000fe200030006ff */
[----:B------:R-:W-:Y:S02]  /*3310*/  HADD2.F32 R6, -RZ, R6.H0_H0 ;  /* 0x20000006ff067230 */ /* 0x000fe40000004100 */
[----:B------:R-:W-:Y:S01]  /*3320*/  FMUL.FTZ R47, R7, R44 ;  /* 0x0000002c072f7220 */ /* 0x000fe20000410000 */
[----:B------:R-:W-:Y:S01]  /*3330*/  HADD2.F32 R42, -RZ, R15.H0_H0 ;  /* 0x2000000fff2a7230 */ /* 0x000fe20000004100 */
[----:B------:R-:W-:Y:S01]  /*3340*/  F2FP.F16.E4M3.UNPACK_B R114, R114 ;  /* 0x00000072ff72723e */ /* 0x000fe200020006ff */
[----:B------:R-:W-:-:S02]  /*3350*/  HADD2.F32 R12, -RZ, R5.H1_H1 ;  /* 0x30000005ff0c7230 */ /* 0x000fc40000004100 */
[C---:B------:R-:W-:Y:S01]  /*3360*/  FMUL.FTZ R44, R6.reuse, R44 ;  /* 0x0000002c062c7220 */ /* 0x040fe20000410000 */
[----:B------:R-:W-:Y:S02]  /*3370*/  HADD2.F32 R5, -RZ, R5.H0_H0 ;  /* 0x20000005ff057230 */ /* 0x000fe40000004100 */
[-C--:B------:R-:W-:Y:S01]  /*3380*/  FFMA.FTZ R99, R6, R42.reuse, -R47 ;  /* 0x0000002a06637223 */ /* 0x080fe2000001082f */
[----:B------:R-:W-:Y:S02]  /*3390*/  HADD2.F32 R15, -RZ, R15.H1_H1 ;  /* 0x3000000fff0f7230 */ /* 0x000fe40000004100 */
[CC--:B------:R-:W-:Y:S01]  /*33a0*/  FMUL.FTZ R6, R12.reuse, R45.reuse ;  /* 0x0000002d0c067220 */ /* 0x0c0fe20000410000 */
[----:B------:R-:W-:Y:S01]  /*33b0*/  FFMA.FTZ R116, R7, R42, R44 ;  /* 0x0000002a07747223 */ /* 0x000fe2000001002c */
[C---:B------:R-:W-:Y:S01]  /*33c0*/  FMUL.FTZ R45, R5.reuse, R45 ;  /* 0x0000002d052d7220 */ /* 0x040fe20000410000 */
[----:B------:R-:W-:Y:S01]  /*33d0*/  F2FP.F16.E4M3.UNPACK_B R111, R111 ;  /* 0x0000006fff6f723e */ /* 0x000fe200020006ff */
[-C--:B------:R-:W-:Y:S01]  /*33e0*/  FFMA.FTZ R103, R5, R15.reuse, -R6 ;  /* 0x0000000f05677223 */ /* 0x080fe20000010806 */
[-C--:B------:R-:W-:Y:S01]  /*33f0*/  F2FP.F16.E4M3.UNPACK_B R5, R4.reuse.H1 ;  /* 0x00000004ff05723e */ /* 0x080fe200030006ff */
[----:B------:R-:W-:Y:S01]  /*3400*/  FFMA.FTZ R118, R12, R15, R45 ;  /* 0x0000000f0c767223 */ /* 0x000fe2000001002d */
[----:B------:R-:W-:Y:S01]  /*3410*/  F2FP.F16.E4M3.UNPACK_B R4, R4 ;  /* 0x00000004ff04723e */ /* 0x000fe200020006ff */
[----:B------:R-:W-:-:S02]  /*3420*/  HADD2.F32 R15, -RZ, R114.H1_H1 ;  /* 0x30000072ff0f7230 */ /* 0x000fc40000004100 */
[--C-:B------:R-:W-:Y:S01]  /*3430*/  HADD2.F32 R6, -RZ, R5.reuse.H0_H0 ;  /* 0x20000005ff067230 */ /* 0x100fe20000004100 */
[----:B------:R-:W-:Y:S01]  /*3440*/  F2FP.SATFINITE.E4M3.F32.PACK_AB_MERGE_C R118, R118, R103, RZ ;  /* 0x000000677676723e */ /* 0x000fe200048070ff */
[----:B------:R-:W-:Y:S02]  /*3450*/  HADD2.F32 R7, -RZ, R5.H1_H1 ;  /* 0x30000005ff077230 */ /* 0x000fe40000004100 */
[----:B------:R-:W-:Y:S02]  /*3460*/  HADD2.F32 R5, -RZ, R4.H0_H0 ;  /* 0x20000004ff057230 */ /* 0x000fe40000004100 */
[-C--:B------:R-:W-:Y:S01]  /*3470*/  FMUL.FTZ R44, R6, R15.reuse ;  /* 0x0000000f062c7220 */ /* 0x080fe20000410000 */
[----:B------:R-:W-:Y:S02]  /*3480*/  HADD2.F32 R114, -RZ, R114.H0_H0 ;  /* 0x20000072ff727230 */ /* 0x000fe40000004100 */
[----:B------:R-:W-:Y:S01]  /*3490*/  FMUL.FTZ R45, R7, R15 ;  /* 0x0000000f072d7220 */ /* 0x000fe20000410000 */
[----:B------:R-:W-:-:S02]  /*34a0*/  HADD2.F32 R4, -RZ, R4.H1_H1 ;  /* 0x30000004ff047230 */ /* 0x000fc40000004100 */
[--C-:B------:R-:W-:Y:S02]  /*34b0*/  HADD2.F32 R12, -RZ, R111.reuse.H1_H1 ;  /* 0x3000006fff0c7230 */ /* 0x100fe40000004100 */
[-C--:B------:R-:W-:Y:S01]  /*34c0*/  FMUL.FTZ R15, R5, R114.reuse ;  /* 0x00000072050f7220 */ /* 0x080fe20000410000 */
[----:B------:R-:W-:Y:S02]  /*34d0*/  HADD2.F32 R111, -RZ, R111.H0_H0 ;  /* 0x2000006fff6f7230 */ /* 0x000fe40000004100 */
[----:B------:R-:W-:Y:S01]  /*34e0*/  FMUL.FTZ R42, R4, R114 ;  /* 0x00000072042a7220 */ /* 0x000fe20000410000 */
[-C--:B------:R-:W-:Y:S01]  /*34f0*/  FFMA.FTZ R45, R6, R12.reuse, -R45 ;  /* 0x0000000c062d7223 */ /* 0x080fe2000001082d */
[----:B------:R-:W-:Y:S02]  /*3500*/  FFMA.FTZ R44, R7, R12, R44 ;  /* 0x0000000c072c7223 */ /* 0x000fe4000001002c */
[-C--:B------:R-:W-:Y:S01]  /*3510*/  FFMA.FTZ R47, R5, R111.reuse, -R42 ;  /* 0x0000006f052f7223 */ /* 0x080fe2000001082a */
[----:B------:R-:W-:Y:S01]  /*3520*/  F2FP.F16.E4M3.UNPACK_B R5, R14.H1 ;  /* 0x0000000eff05723e */ /* 0x000fe200030006ff */
[----:B------:R-:W-:Y:S01]  /*3530*/  FFMA.FTZ R98, R4, R111, R15 ;  /* 0x0000006f04627223 */ /* 0x000fe2000001000f */
[----:B------:R-:W-:-:S02]  /*3540*/  F2FP.F16.E4M3.UNPACK_B R42, R46.H1 ;  /* 0x0000002eff2a723e */ /* 0x000fc400030006ff */
        /* <DEDUP_REMOVED lines=17> */
[----:B------:R-:W-:Y:S01]  /*3660*/  FMUL.FTZ R45, R5, R44 ;  /* 0x0000002c052d7220 */ /* 0x000fe20000410000 */
[----:B------:R-:W-:Y:S01]  /*3670*/  F2FP.F16.E4M3.UNPACK_B R14, R14 ;  /* 0x0000000eff0e723e */ /* 0x000fe200020006ff */
[----:B------:R-:W-:Y:S01]  /*3680*/  FMUL.FTZ R44, R4, R44 ;  /* 0x0000002c042c7220 */ /* 0x000fe20000410000 */
[----:B------:R-:W-:-:S02]  /*3690*/  HADD2.F32 R46, -RZ, R46.H0_H0 ;  /* 0x2000002eff2e7230 */ /* 0x000fc40000004100 */
[-C--:B------:R-:W-:Y:S01]  /*36a0*/  FFMA.FTZ R45, R4, R6.reuse, -R45 ;  /* 0x00000006042d7223 */ /* 0x080fe2000001082d */
[--C-:B------:R-:W-:Y:S02]  /*36b0*/  HADD2.F32 R4, -RZ, R13.reuse.H0_H0 ;  /* 0x2000000dff047230 */ /* 0x100fe40000004100 */
[----:B------:R-:W-:Y:S01]  /*36c0*/  FFMA.FTZ R44, R5, R6, R44 ;  /* 0x00000006052c7223 */ /* 0x000fe2000001002c */
[----:B------:R-:W-:Y:S02]  /*36d0*/  HADD2.F32 R13, -RZ, R13.H1_H1 ;  /* 0x3000000dff0d7230 */ /* 0x000fe40000004100 */
[----:B------:R-:W-:Y:S01]  /*36e0*/  FFMA.FTZ R114, R7, R15, R114 ;  /* 0x0000000f07727223 */ /* 0x000fe20000010072 */
[--C-:B------:R-:W-:Y:S02]  /*36f0*/  HADD2.F32 R5, -RZ, R14.reuse.H0_H0 ;  /* 0x2000000eff057230 */ /* 0x100fe40000004100 */
[----:B------:R-:W-:Y:S02]  /*3700*/  HADD2.F32 R14, -RZ, R14.H1_H1 ;  /* 0x3000000eff0e7230 */ /* 0x000fe40000004100 */
[----:B------:R-:W-:Y:S01]  /*3710*/  FMUL.FTZ R7, R13, R46 ;  /* 0x0000002e0d077220 */ /* 0x000fe20000410000 */
[----:B------:R-:W-:-:S02]  /*3720*/  HADD2.F32 R42, -RZ, R42.H0_H0 ;  /* 0x2000002aff2a7230 */ /* 0x000fc40000004100 */
[----:B------:R-:W-:Y:S01]  /*3730*/  FMUL.FTZ R46, R4, R46 ;  /* 0x0000002e042e7220 */ /* 0x000fe20000410000 */
[----:B------:R-:W-:Y:S01]  /*3740*/  HADD2.F32 R43, -RZ, R43.H0_H0 ;  /* 0x2000002bff2b7230 */ /* 0x000fe20000004100 */
[----:B------:R-:W-:Y:S01]  /*3750*/  F2FP.SATFINITE.E4M3.F32.PACK_AB_MERGE_C R44, R44, R45, RZ ;  /* 0x0000002d2c2c723e */ /* 0x000fe200048070ff */
[----:B------:R-:W-:Y:S02]  /*3760*/  HADD2.F32 R12, -RZ, R12.H0_H0 ;  /* 0x2000000cff0c7230 */ /* 0x000fe40000004100 */
[-C--:B------:R-:W-:Y:S01]  /*3770*/  FMUL.FTZ R6, R14, R42.reuse ;  /* 0x0000002a0e067220 */ /* 0x080fe20000410000 */
[----:B------:R-:W-:Y:S01]  /*3780*/  FMUL.FTZ R15, R5, R42 ;  /* 0x0000002a050f7220 */ /* 0x000fe20000410000 */
[-C--:B------:R-:W-:Y:S01]  /*3790*/  FFMA.FTZ R7, R4, R43.reuse, -R7 ;  /* 0x0000002b04077223 */ /* 0x080fe20000010807 */
[----:B------:R-:W-:Y:S01]  /*37a0*/  FFMA.FTZ R46, R13, R43, R46 ;  /* 0x0000002b0d2e7223 */ /* 0x000fe2000001002e */
[-C--:B------:R-:W-:Y:S01]  /*37b0*/  FFMA.FTZ R6, R5, R12.reuse, -R6 ;  /* 0x0000000c05067223 */ /* 0x080fe20000010806 */
[----:B------:R-:W-:Y:S01]  /*37c0*/  FFMA.FTZ R15, R14, R12, R15 ;  /* 0x0000000c0e0f7223 */ /* 0x000fe2000001000f */
[----:B------:R-:W-:-:S02]  /*37d0*/  F2FP.SATFINITE.E4M3.F32.PACK_AB_MERGE_C R103, R114, R103, RZ ;  /* 0x000000677267723e */ /* 0x000fc400048070ff */
[----:B------:R-:W-:Y:S02]  /*37e0*/  F2FP.SATFINITE.E4M3.F32.PACK_AB_MERGE_C R44, R46, R7, R44 ;  /* 0x000000072e2c723e */ /* 0x000fe4000480702c */
[----:B------:R-:W-:Y:S02]  /*37f0*/  F2FP.SATFINITE.E4M3.F32.PACK_AB_MERGE_C R7, R15, R6, R103 ;  /* 0x000000060f07723e */ /* 0x000fe40004807067 */
[----:B------:R-:W-:Y:S01]  /*3800*/  F2FP.SATFINITE.E4M3.F32.PACK_AB_MERGE_C R5, R116, R99, R118 ;  /* 0x000000637405723e */ /* 0x000fe20004807076 */
[----:B------:R-:W-:Y:S01]  /*3810*/  IMAD.MOV.U32 R6, RZ, RZ, R44 ;  /* 0x000000ffff067224 */ /* 0x000fe200078e002c */
[----:B------:R-:W-:-:S07]  /*3820*/  F2FP.SATFINITE.E4M3.F32.PACK_AB_MERGE_C R4, R98, R47, R111 ;  /* 0x0000002f6204723e */ /* 0x000fce000480706f */
.L_x_550:
[----:B------:R-:W-:Y:S05]  /*3830*/  BSYNC B2 ;  /* 0x0000000000027941 */ /* 0x000fea0003800000 */
.L_x_549:
[----:B--2---:R0:W-:Y:S02]  /*3840*/  ST.E.128 desc[UR60][R10.64], R4 ;  /* 0x000000040a007985 */ /* 0x0041e4000c101d3c */
.L_x_544:
[----:B------:R-:W-:Y:S05]  /*3850*/  BSYNC B1 ;  /* 0x0000000000017941 */ /* 0x000fea0003800000 */
.L_x_543:
[----:B------:R-:W-:-:S03]  /*3860*/  UMOV UR4, 0xffffffff ;  /* 0xffffffff00047882 */ /* 0x000fc60000000000 */
[----:B------:R-:W-:Y:S05]  /*3870*/  BRA.DIV UR4, `(.L_x_551) ;  /* 0x000001c6043c7947 */ /* 0x000fea000b800000 */
[----:B------:R1:W1:Y:S04]  /*3880*/  SHFL.IDX PT, R42, R102, 0x1, 0x1c1f ;  /* 0x003c1f00662a7f89 */ /* 0x00026800000e0000 */
[----:B0-----:R0:W0:Y:S02]  /*3890*/  SHFL.IDX PT, R14, R101, 0x1, 0x1c1f ;  /* 0x003c1f00650e7f89 */ /* 0x00102400000e0000 */
.L_x_826:
[----:B------:R-:W-:Y:S04]  /*38a0*/  BSSY B1, `(.L_x_552) ;  /* 0x00000e8000017945 */ /* 0x000fe80003800000 */
[----:B------:R-:W-:Y:S05]  /*38b0*/  @P3 BRA `(.L_x_553) ;  /* 0x0000000c00983947 */ /* 0x000fea0003800000 */
[----:B------:R-:W-:Y:S04]  /*38c0*/  BSSY B2, `(.L_x_554) ;  /* 0x0000072000027945 */ /* 0x000fe80003800000 */
[----:B------:R-:W-:Y:S05]  /*38d0*/  @P1 BRA `(.L_x_555) ;  /* 0x0000000400c01947 */ /* 0x000fea0003800000 */
[----:B--2---:R2:W2:Y:S01]  /*38e0*/  LDS.128 R4, [R92+0x1a400] ;  /* 0x01a400005c047984 */ /* 0x0044a20000000c00 */
[----:B01----:R-:W-:Y:S01]  /*38f0*/  IADD3 R10, P2, R16, R14, RZ ;  /* 0x0000000e100a7210 */ /* 0x003fe20007f5e0ff */
[----:B------:R-:W-:Y:S04]  /*3900*/  BSSY B3, `(.L_x_556) ;  /* 0x000006c000037945 */ /* 0x000fe80003800000 */
[----:B------:R-:W-:Y:S01]  /*3910*/  IMAD.X R11, R42, 0x1, R17, P2 ;  /* 0x000000012a0b7824 */ /* 0x000fe200010e0611 */
[----:B------:R-:W-:-:S13]  /*3920*/  ISETP.GE.AND P2, PT, R22, R105, PT ;  /* 0x000000691600720c */ /* 0x000fda0003f46270 */
[----:B------:R-:W-:Y:S05]  /*3930*/  @P2 BRA `(.L_x_557) ;  /* 0x0000000400a02947 */ /* 0x000fea0003800000 */
[----:B------:R-:W-:Y:S01]  /*3940*/  SHF.R.U32.HI R43, RZ, 0x8, R39 ;  /* 0x00000008ff2b7819 */ /* 0x000fe20000011627 */
[----:B--2---:R-:W-:Y:S01]  /*3950*/  IMAD.MOV.U32 R15, RZ, RZ, R7 ;  /* 0x000000ffff0f7224 */ /* 0x004fe200078e0007 */
[----:B------:R-:W-:Y:S02]  /*3960*/  LOP3.LUT R12, R39, 0xff0000ff, RZ, 0xc0, !PT ;  /* 0xff0000ff270c7812 */ /* 0x000fe400078ec0ff */
[----:B------:R-:W-:Y:S01]  /*3970*/  SHF.R.U32.HI R40, RZ, 0x10, R39 ;  /* 0x00000010ff287819 */ /* 0x000fe20000011627 */
[----:B------:R-:W-:Y:S01]  /*3980*/  IMAD.SHL.U32 R7, R43, 0x100, RZ ;  /* 0x000001002b077824 */ /* 0x000fe200078e00ff */
[--C-:B------:R-:W-:Y:S02]  /*3990*/  SHF.R.U32.HI R39, RZ, 0x8, R41.reuse ;  /* 0x00000008ff277819 */ /* 0x100fe40000011629 */
[----:B------:R-:W-:Y:S02]  /*39a0*/  LOP3.LUT R38, R41, 0xff0000ff, RZ, 0xc0, !PT ;  /* 0xff0000ff29267812 */ /* 0x000fe400078ec0ff */
[----:B------:R-:W-:Y:S01]  /*39b0*/  SHF.R.U32.HI R41, RZ, 0x10, R41 ;  /* 0x00000010ff297819 */ /* 0x000fe20000011629 */
[----:B------:R-:W-:Y:S01]  /*39c0*/  IMAD.SHL.U32 R39, R39, 0x100, RZ ;  /* 0x0000010027277824 */ /* 0x000fe200078e00ff */
[----:B------:R-:W-:Y:S01]  /*39d0*/  LOP3.LUT R7, R12, 0xff00, R7, 0xf8, !PT ;  /* 0x0000ff000c077812 */ /* 0x000fe200078ef807 */
[----:B------:R-:W-:Y:S01]  /*39e0*/  IMAD.U32 R12, R40, 0x10000, RZ ;  /* 0x00010000280c7824 */ /* 0x000fe200078e00ff */
[----:B------:R-:W-:-:S02]  /*39f0*/  MOV R13, R6 ;  /* 0x00000006000d7202 */ /* 0x000fc40000000f00 */
[----:B------:R-:W-:Y:S02]  /*3a00*/  LOP3.LUT R38, R38, 0xff00, R39, 0xf8, !PT ;  /* 0x0000ff0026267812 */ /* 0x000fe400078ef827 */
[----:B------:R-:W-:Y:S02]  /*3a10*/  SHF.L.U32 R41, R41, 0x10, RZ ;  /* 0x0000001029297819 */ /* 0x000fe400000006ff */
[----:B------:R-:W-:Y:S02]  /*3a20*/  F2FP.F16.E4M3.UNPACK_B R39, R113.H1 ;  /* 0x00000071ff27723e */ /* 0x000fe400030006ff */
[-C--:B------:R-:W-:Y:S02]  /*3a30*/  F2FP.F16.E4M3.UNPACK_B R6, R5.reuse ;  /* 0x00000005ff06723e */ /* 0x080fe400020006ff */
[----:B------:R-:W-:Y:S01]  /*3a40*/  LOP3.LUT R44, R38, 0xff0000, R41, 0xf8, !PT ;  /* 0x00ff0000262c7812 */ /* 0x000fe200078ef829 */
[--C-:B------:R-:W-:Y:S01]  /*3a50*/  HADD2.F32 R41, -RZ, R39.reuse.H0_H0 ;  /* 0x20000027ff297230 */ /* 0x100fe20000004100 */
[----:B------:R-:W-:Y:S01]  /*3a60*/  LOP3.LUT R40, R7, 0xff0000, R12, 0xf8, !PT ;  /* 0x00ff000007287812 */ /* 0x000fe200078ef80c */
[--C-:B------:R-:W-:Y:S01]  /*3a70*/  HADD2.F32 R7, -RZ, R6.reuse.H1_H1 ;  /* 0x30000006ff077230 */ /* 0x100fe20000004100 */
[----:B------:R-:W-:Y:S01]  /*3a80*/  F2FP.F16.E4M3.UNPACK_B R38, R112.H1 ;  /* 0x00000070ff26723e */ /* 0x000fe200030006ff */
[----:B------:R-:W-:Y:S01]  /*3a90*/  HADD2.F32 R43, -RZ, R39.H1_H1 ;  /* 0x30000027ff2b7230 */ /* 0x000fe20000004100 */
[----:B------:R-:W-:Y:S01]  /*3aa0*/  F2FP.F16.E4M3.UNPACK_B R5, R5.H1 ;  /* 0x00000005ff05723e */ /* 0x000fe200030006ff */
[----:B------:R-:W-:-:S02]  /*3ab0*/  HADD2.F32 R6, -RZ, R6.H0_H0 ;  /* 0x20000006ff067230 */ /* 0x000fc40000004100 */
[C---:B------:R-:W-:Y:S01]  /*3ac0*/  FMUL.FTZ R45, R7.reuse, R41 ;  /* 0x00000029072d7220 */ /* 0x040fe20000410000 */
[--C-:B------:R-:W-:Y:S01]  /*3ad0*/  HADD2.F32 R39, -RZ, R38.reuse.H0_H0 ;  /* 0x20000026ff277230 */ /* 0x100fe20000004100 */
[----:B------:R-:W-:Y:S01]  /*3ae0*/  F2FP.F16.E4M3.UNPACK_B R113, R113 ;  /* 0x00000071ff71723e */ /* 0x000fe200020006ff */
[--C-:B------:R-:W-:Y:S02]  /*3af0*/  HADD2.F32 R12, -RZ, R5.reuse.H1_H1 ;  /* 0x30000005ff0c7230 */ /* 0x100fe40000004100 */
[C---:B------:R-:W-:Y:S01]  /*3b00*/  FMUL.FTZ R46, R6.reuse, R41 ;  /* 0x00000029062e7220 */ /* 0x040fe20000410000 */
[----:B------:R-:W-:Y:S02]  /*3b10*/  HADD2.F32 R5, -RZ, R5.H0_H0 ;  /* 0x20000005ff057230 */ /* 0x000fe40000004100 */
[----:B------:R-:W-:Y:S01]  /*3b20*/  FFMA.FTZ R47, R6, R39, -R45 ;  /* 0x00000027062f7223 */ /* 0x000fe2000001082d */
[----:B------:R-:W-:Y:S02]  /*3b30*/  HADD2.F32 R38, -RZ, R38.H1_H1 ;  /* 0x30000026ff267230 */ /* 0x000fe40000004100 */
[C---:B------:R-:W-:Y:S01]  /*3b40*/  FMUL.FTZ R6, R12.reuse, R43 ;  /* 0x0000002b0c067220 */ /* 0x040fe20000410000 */
[----:B------:R-:W-:Y:S01]  /*3b50*/  FFMA.FTZ R98, R7, R39, R46 ;  /* 0x0000002707627223 */ /* 0x000fe2000001002e */
[C---:B------:R-:W-:Y:S01]  /*3b60*/  FMUL.FTZ R43, R5.reuse, R43 ;  /* 0x0000002b052b7220 */ /* 0x040fe20000410000 */
[----:B------:R-:W-:Y:S01]  /*3b70*/  F2FP.F16.E4M3.UNPACK_B R112, R112 ;  /* 0x00000070ff70723e */ /* 0x000fe200020006ff */
[----:B------:R-:W-:Y:S01]  /*3b80*/  FFMA.FTZ R41, R5, R38, -R6 ;  /* 0x0000002605297223 */ /* 0x000fe20000010806 */
[----:B------:R-:W-:Y:S01]  /*3b90*/  F2FP.F16.E4M3.UNPACK_B R5, R4.H1 ;  /* 0x00000004ff05723e */ /* 0x000fe200030006ff */
        /* <DEDUP_REMOVED lines=8> */
[----:B------:R-:W-:Y:S02]  /*3c20*/  HADD2.F32 R12, -RZ, R112.H1_H1 ;  /* 0x30000070ff0c7230 */ /* 0x000fe40000004100 */
[----:B------:R-:W-:Y:S01]  /*3c30*/  FMUL.FTZ R39, R7, R38 ;  /* 0x0000002607277220 */ /* 0x000fe20000410000 */
[----:B------:R-:W-:-:S02]  /*3c40*/  HADD2.F32 R113, -RZ, R113.H0_H0 ;  /* 0x20000071ff717230 */ /* 0x000fc40000004100 */
[----:B------:R-:W-:Y:S02]  /*3c50*/  HADD2.F32 R4, -RZ, R4.H1_H1 ;  /* 0x30000004ff047230 */ /* 0x000fe40000004100 */
[-C--:B------:R-:W-:Y:S01]  /*3c60*/  FFMA.FTZ R39, R6, R12.reuse, -R39 ;  /* 0x0000000c06277223 */ /* 0x080fe20000010827 */
[----:B------:R-:W-:Y:S02]  /*3c70*/  HADD2.F32 R112, -RZ, R112.H0_H0 ;  /* 0x20000070ff707230 */ /* 0x000fe40000004100 */
[----:B------:R-:W-:Y:S01]  /*3c80*/  FFMA.FTZ R46, R7, R12, R46 ;  /* 0x0000000c072e7223 */ /* 0x000fe2000001002e */
[-C--:B------:R-:W-:Y:S01]  /*3c90*/  F2FP.F16.E4M3.UNPACK_B R12, R40.reuse.H1 ;  /* 0x00000028ff0c723e */ /* 0x080fe200030006ff */
[-C--:B------:R-:W-:Y:S01]  /*3ca0*/  FMUL.FTZ R38, R4, R113.reuse ;  /* 0x0000007104267220 */ /* 0x080fe20000410000 */
[C---:B------:R-:W-:Y:S01]  /*3cb0*/  FMUL.FTZ R113, R5.reuse, R113 ;  /* 0x0000007105717220 */ /* 0x040fe20000410000 */
[----:B------:R-:W-:Y:S02]  /*3cc0*/  F2FP.F16.E4M3.UNPACK_B R40, R40 ;  /* 0x00000028ff28723e */ /* 0x000fe400020006ff */
[-C--:B------:R-:W-:Y:S01]  /*3cd0*/  FFMA.FTZ R45, R5, R112.reuse, -R38 ;  /* 0x00000070052d7223 */ /* 0x080fe20000010826 */
[----:B------:R-:W-:Y:S01]  /*3ce0*/  F2FP.SATFINITE.E4M3.F32.PACK_AB_MERGE_C R103, R46, R39, RZ ;  /* 0x000000272e67723e */ /* 0x000fe200048070ff */
[----:B------:R-:W-:Y:S01]  /*3cf0*/  FFMA.FTZ R112, R4, R112, R113 ;  /* 0x0000007004707223 */ /* 0x000fe20000010071 */
[----:B------:R-:W-:Y:S01]  /*3d00*/  F2FP.F16.E4M3.UNPACK_B R5, R15.H1 ;  /* 0x0000000fff05723e */ /* 0x000fe200030006ff */
[--C-:B------:R-:W-:Y:S01]  /*3d10*/  HADD2.F32 R38, -RZ, R12.reuse.H1_H1 ;  /* 0x3000000cff267230 */ /* 0x100fe20000004100 */
[-C--:B------:R-:W-:Y:S01]  /*3d20*/  F2FP.F16.E4M3.UNPACK_B R39, R44.reuse.H1 ;  /* 0x0000002cff27723e */ /* 0x080fe200030006ff */
[----:B------:R-:W-:Y:S01]  /*3d30*/  HADD2.F32 R12, -RZ, R12.H0_H0 ;  /* 0x2000000cff0c7230 */ /* 0x000fe20000004100 */
[-C--:B------:R-:W-:Y:S01]  /*3d40*/  F2FP.F16.E4M3.UNPACK_B R4, R13.reuse.H1 ;  /* 0x0000000dff04723e */ /* 0x080fe200030006ff */
[----:B------:R-:W-:Y:S01]  /*3d50*/  HADD2.F32 R7, -RZ, R5.H1_H1 ;  /* 0x30000005ff077230 */ /* 0x000fe20000004100 */
[----:B------:R-:W-:Y:S01]  /*3d60*/  F2FP.F16.E4M3.UNPACK_B R44, R44 ;  /* 0x0000002cff2c723e */ /* 0x000fe200020006ff */
[----:B------:R-:W-:Y:S01]  /*3d70*/  HADD2.F32 R43, -RZ, R39.H1_H1 ;  /* 0x30000027ff2b7230 */ /* 0x000fe20000004100 */
[----:B------:R-:W-:Y:S01]  /*3d80*/  F2FP.F16.E4M3.UNPACK_B R13, R13 ;  /* 0x0000000dff0d723e */ /* 0x000fe200020006ff */
[----:B------:R-:W-:Y:S01]  /*3d90*/  HADD2.F32 R6, -RZ, R5.H0_H0 ;  /* 0x20000005ff067230 */ /* 0x000fe20000004100 */
[----:B------:R-:W-:Y:S01]  /*3da0*/  F2FP.F16.E4M3.UNPACK_B R15, R15 ;  /* 0x0000000fff0f723e */ /* 0x000fe200020006ff */
[----:B------:R-:W-:-:S02]  /*3db0*/  HADD2.F32 R5, -RZ, R4.H1_H1 ;  /* 0x30000004ff057230 */ /* 0x000fc40000004100 */
[-C--:B------:R-:W-:Y:S01]  /*3dc0*/  FMUL.FTZ R99, R7, R43.reuse ;  /* 0x0000002b07637220 */ /* 0x080fe20000410000 */
[----:B------:R-:W-:Y:S02]  /*3dd0*/  HADD2.F32 R41, -RZ, R44.H1_H1 ;  /* 0x3000002cff297230 */ /* 0x000fe40000004100 */
[C---:B------:R-:W-:Y:S01]  /*3de0*/  FMUL.FTZ R114, R6.reuse, R43 ;  /* 0x0000002b06727220 */ /* 0x040fe20000410000 */
[----:B------:R-:W-:Y:S02]  /*3df0*/  HADD2.F32 R4, -RZ, R4.H0_H0 ;  /* 0x20000004ff047230 */ /* 0x000fe40000004100 */
[----:B------:R-:W-:Y:S01]  /*3e00*/  FFMA.FTZ R99, R6, R38, -R99 ;  /* 0x0000002606637223 */ /* 0x000fe20000010863 */
[----:B------:R-:W-:Y:S02]  /*3e10*/  HADD2.F32 R6, -RZ, R40.H1_H1 ;  /* 0x30000028ff067230 */ /* 0x000fe40000004100 */
[----:B------:R-:W-:Y:S01]  /*3e20*/  FMUL.FTZ R43, R5, R41 ;  /* 0x00000029052b7220 */ /* 0x000fe20000410000 */
[----:B------:R-:W-:-:S02]  /*3e30*/  HADD2.F32 R44, -RZ, R44.H0_H0 ;  /* 0x2000002cff2c7230 */ /* 0x000fc40000004100 */
[C---:B------:R-:W-:Y:S01]  /*3e40*/  FMUL.FTZ R46, R4.reuse, R41 ;  /* 0x00000029042e7220 */ /* 0x040fe20000410000 */
[----:B------:R-:W-:Y:S01]  /*3e50*/  FFMA.FTZ R114, R7, R38, R114 ;  /* 0x0000002607727223 */ /* 0x000fe20000010072 */
[-C--:B------:R-:W-:Y:S01]  /*3e60*/  FFMA.FTZ R43, R4, R6.reuse, -R43 ;  /* 0x00000006042b7223 */ /* 0x080fe2000001082b */
[----:B------:R-:W-:Y:S02]  /*3e70*/  HADD2.F32 R4, -RZ, R13.H0_H0 ;  /* 0x2000000dff047230 */ /* 0x000fe40000004100 */
[----:B------:R-:W-:Y:S01]  /*3e80*/  FFMA.FTZ R46, R5, R6, R46 ;  /* 0x00000006052e7223 */ /* 0x000fe2000001002e */
[----:B------:R-:W-:Y:S01]  /*3e90*/  HADD2.F32 R5, -RZ, R15.H0_H0 ;  /* 0x2000000fff057230 */ /* 0x000fe20000004100 */
[----:B------:R-:W-:Y:S01]  /*3ea0*/  F2FP.SATFINITE.E4M3.F32.PACK_AB_MERGE_C R99, R114, R99, RZ ;  /* 0x000000637263723e */ /* 0x000fe200048070ff */
[----:B------:R-:W-:Y:S02]  /*3eb0*/  HADD2.F32 R13, -RZ, R13.H1_H1 ;  /* 0x3000000dff0d7230 */ /* 0x000fe40000004100 */
[----:B------:R-:W-:Y:S01]  /*3ec0*/  HADD2.F32 R15, -RZ, R15.H1_H1 ;  /* 0x3000000fff0f7230 */ /* 0x000fe20000004100 */
[----:B------:R-:W-:Y:S01]  /*3ed0*/  F2FP.SATFINITE.E4M3.F32.PACK_AB_MERGE_C R43, R46, R43, RZ ;  /* 0x0000002b2e2b723e */ /* 0x000fe200048070ff */
[----:B------:R-:W-:-:S02]  /*3ee0*/  HADD2.F32 R6, -RZ, R39.H0_H0 ;  /* 0x20000027ff067230 */ /* 0x000fc40000004100 */
[-C--:B------:R-:W-:Y:S01]  /*3ef0*/  FMUL.FTZ R7, R13, R44.reuse ;  /* 0x0000002c0d077220 */ /* 0x080fe20000410000 */
[----:B------:R-:W-:Y:S02]  /*3f00*/  HADD2.F32 R40, -RZ, R40.H0_H0 ;  /* 0x20000028ff287230 */ /* 0x000fe40000004100 */
[C---:B------:R-:W-:Y:S01]  /*3f10*/  FMUL.FTZ R44, R4.reuse, R44 ;  /* 0x0000002c042c7220 */ /* 0x040fe20000410000 */
[-C--:B------:R-:W-:Y:S01]  /*3f20*/  FMUL.FTZ R38, R15, R6.reuse ;  /* 0x000000060f267220 */ /* 0x080fe20000410000 */
[----:B------:R-:W-:Y:S01]  /*3f30*/  FMUL.FTZ R6, R5, R6 ;  /* 0x0000000605067220 */ /* 0x000fe20000410000 */
        /* <DEDUP_REMOVED lines=8> */
.L_x_557:
[----:B------:R-:W-:Y:S05]  /*3fc0*/  BSYNC B3 ;  /* 0x0000000000037941 */ /* 0x000fea0003800000 */
.L_x_556:
[----:B--2---:R0:W-:Y:S02]  /*3fd0*/  ST.E.128 desc[UR60][R10.64], R4 ;  /* 0x000000040a007985 */ /* 0x0041e4000c101d3c */
.L_x_555:
[----:B------:R-:W-:Y:S05]  /*3fe0*/  BSYNC B2 ;  /* 0x0000000000027941 */ /* 0x000fea0003800000 */
.L_x_554:
        /* <DEDUP_REMOVED lines=10> */
[--C-:B------:R-:W-:Y:S01]  /*4090*/  SHF.R.U32.HI R36, RZ, 0x8, R35.reuse ;  /* 0x00000008ff247819 */ /* 0x100fe20000011623 */
[----:B------:R-:W-:Y:S01]  /*40a0*/  IMAD.MOV.U32 R13, RZ, RZ, R6 ;  /* 0x000000ffff0d7224 */ /* 0x000fe200078e0006 */
[----:B------:R-:W-:Y:S01]  /*40b0*/  SHF.R.U32.HI R38, RZ, 0x10, R35 ;  /* 0x00000010ff267819 */ /* 0x000fe20000011623 */
[----:B------:R-:W-:Y:S01]  /*40c0*/  IMAD.SHL.U32 R7, R12, 0x100, RZ ;  /* 0x000001000c077824 */ /* 0x000fe200078e00ff */
[----:B------:R-:W-:Y:S02]  /*40d0*/  LOP3.LUT R15, R35, 0xff0000ff, RZ, 0xc0, !PT ;  /* 0xff0000ff230f7812 */ /* 0x000fe400078ec0ff */
[----:B------:R-:W-:Y:S02]  /*40e0*/  SHF.R.U32.HI R35, RZ, 0x10, R37 ;  /* 0x00000010ff237819 */ /* 0x000fe40000011625 */
[----:B------:R-:W-:-:S02]  /*40f0*/  SHF.L.U32 R6, R36, 0x8, RZ ;  /* 0x0000000824067819 */ /* 0x000fc400000006ff */
[----:B------:R-:W-:Y:S02]  /*4100*/  LOP3.LUT R34, R37, 0xff0000ff, RZ, 0xc0, !PT ;  /* 0xff0000ff25227812 */ /* 0x000fe400078ec0ff */
[----:B------:R-:W-:Y:S01]  /*4110*/  LOP3.LUT R12, R15, 0xff00, R6, 0xf8, !PT ;  /* 0x0000ff000f0c7812 */ /* 0x000fe200078ef806 */
[----:B------:R-:W-:Y:S01]  /*4120*/  IMAD.U32 R15, R35, 0x10000, RZ ;  /* 0x00010000230f7824 */ /* 0x000fe200078e00ff */
[----:B------:R-:W-:Y:S01]  /*4130*/  LOP3.LUT R36, R34, 0xff00, R7, 0xf8, !PT ;  /* 0x0000ff0022247812 */ /* 0x000fe200078ef807 */
[----:B------:R-:W-:Y:S01]  /*4140*/  IMAD.U32 R7, R38, 0x10000, RZ ;  /* 0x0001000026077824 */ /* 0x000fe200078e00ff */
[----:B------:R-:W-:Y:S02]  /*4150*/  F2FP.F16.E4M3.UNPACK_B R34, R110.H1 ;  /* 0x0000006eff22723e */ /* 0x000fe400030006ff */
[----:B------:R-:W-:Y:S02]  /*4160*/  F2FP.F16.E4M3.UNPACK_B R6, R5 ;  /* 0x00000005ff06723e */ /* 0x000fe400020006ff */
[----:B------:R-:W-:Y:S01]  /*4170*/  LOP3.LUT R38, R36, 0xff0000, R15, 0xf8, !PT ;  /* 0x00ff000024267812 */ /* 0x000fe200078ef80f */
[----:B------:R-:W-:Y:S01]  /*4180*/  HADD2.F32 R36, -RZ, R34.H0_H0 ;  /* 0x20000022ff247230 */ /* 0x000fe20000004100 */
[----:B------:R-:W-:Y:S01]  /*4190*/  LOP3.LUT R35, R12, 0xff0000, R7, 0xf8, !PT ;  /* 0x00ff00000c237812 */ /* 0x000fe200078ef807 */
[----:B------:R-:W-:Y:S01]  /*41a0*/  HADD2.F32 R7, -RZ, R6.H1_H1 ;  /* 0x30000006ff077230 */ /* 0x000fe20000004100 */
[----:B------:R-:W-:Y:S01]  /*41b0*/  F2FP.F16.E4M3.UNPACK_B R15, R109.H1 ;  /* 0x0000006dff0f723e */ /* 0x000fe200030006ff */
[----:B------:R-:W-:Y:S01]  /*41c0*/  HADD2.F32 R37, -RZ, R34.H1_H1 ;  /* 0x30000022ff257230 */ /* 0x000fe20000004100 */
[----:B------:R-:W-:Y:S01]  /*41d0*/  F2FP.F16.E4M3.UNPACK_B R5, R5.H1 ;  /* 0x00000005ff05723e */ /* 0x000fe200030006ff */
[----:B------:R-:W-:-:S02]  /*41e0*/  HADD2.F32 R6, -RZ, R6.H0_H0 ;  /* 0x20000006ff067230 */ /* 0x000fc40000004100 */
[C---:B------:R-:W-:Y:S01]  /*41f0*/  FMUL.FTZ R39, R7.reuse, R36 ;  /* 0x0000002407277220 */ /* 0x040fe20000410000 */
[----:B------:R-:W-:Y:S01]  /*4200*/  HADD2.F32 R34, -RZ, R15.H0_H0 ;  /* 0x2000000fff227230 */ /* 0x000fe20000004100 */
[----:B------:R-:W-:Y:S01]  /*4210*/  F2FP.F16.E4M3.UNPACK_B R110, R110 ;  /* 0x0000006eff6e723e */ /* 0x000fe200020006ff */
[--C-:B------:R-:W-:Y:S02]  /*4220*/  HADD2.F32 R12, -RZ, R5.reuse.H1_H1 ;  /* 0x30000005ff0c7230 */ /* 0x100fe40000004100 */
        /* <DEDUP_REMOVED lines=74> */
[----:B------:R-:W-:Y:S02]  /*46d0*/  F2FP.SATFINITE.E4M3.F32.PACK_AB_MERGE_C R5, R42, R41, R46 ;  /* 0x000000292a05723e */ /* 0x000fe4000480702e */
[----:B------:R-:W-:Y:S02]  /*46e0*/  F2FP.SATFINITE.E4M3.F32.PACK_AB_MERGE_C R4, R40, R39, R45 ;  /* 0x000000272804723e */ /* 0x000fe4000480702d */
[----:B------:R-:W-:-:S07]  /*46f0*/  MOV R6, R36 ;  /* 0x0000002400067202 */ /* 0x000fce0000000f00 */
.L_x_559:
[----:B------:R-:W-:Y:S05]  /*4700*/  BSYNC B2 ;  /* 0x0000000000027941 */ /* 0x000fea0003800000 */
.L_x_558:
[----:B--2---:R0:W-:Y:S02]  /*4710*/  ST.E.128 desc[UR60][R10.64], R4 ;  /* 0x000000040a007985 */ /* 0x0041e4000c101d3c */
.L_x_553:
[----:B------:R-:W-:Y:S05]  /*4720*/  BSYNC B1 ;  /* 0x0000000000017941 */ /* 0x000fea0003800000 */
.L_x_552:
[----:B------:R-:W-:-:S03]  /*4730*/  UMOV UR4, 0xffffffff ;  /* 0xffffffff00047882 */ /* 0x000fc60000000000 */
[----:B------:R-:W-:Y:S05]  /*4740*/  BRA.DIV UR4, `(.L_x_560) ;  /* 0x000001b604d07947 */ /* 0x000fea000b800000 */
[----:B-1--4-:R-:W1:Y:S04]  /*4750*/  SHFL.IDX PT, R102, R102, 0x2, 0x1c1f ;  /* 0x005c1f0066667f89 */ /* 0x012e6800000e0000 */
[----:B0-----:R0:W4:Y:S02]  /*4760*/  SHFL.IDX PT, R14, R101, 0x2, 0x1c1f ;  /* 0x005c1f00650e7f89 */ /* 0x00112400000e0000 */
.L_x_830:
[----:B------:R-:W-:Y:S05]  /*4770*/  @P4 BRA `(.L_x_561) ;  /* 0x00000044007c4947 */ /* 0x000fea0003800000 */
[----:B------:R-:W-:Y:S04]  /*4780*/  BSSY B1, `(.L_x_562) ;  /* 0x0000072000017945 */ /* 0x000fe80003800000 */
[----:B------:R-:W-:Y:S05]  /*4790*/  @P1 BRA `(.L_x_563) ;  /* 0x0000000400c01947 */ /* 0x000fea0003800000 */
[----:B--2---:R2:W0:Y:S01]  /*47a0*/  LDS.128 R4, [R92+0x1c400] ;  /* 0x01c400005c047984 */ /* 0x0044220000000c00 */
[----:B----4-:R-:W-:Y:S01]  /*47b0*/  IADD3 R10, P2, R16, R14, RZ ;  /* 0x0000000e100a7210 */ /* 0x010fe20007f5e0ff */
[----:B------:R-:W-:Y:S04]  /*47c0*/  BSSY B2, `(.L_x_564) ;  /* 0x000006c000027945 */ /* 0x000fe80003800000 */
[----:B-1----:R-:W-:Y:S01]  /*47d0*/  IMAD.X R11, R102, 0x1, R17, P2 ;  /* 0x00000001660b7824 */ /* 0x002fe200010e0611 */
[----:B------:R-:W-:-:S13]  /*47e0*/  ISETP.GE.AND P2, PT, R22, R105, PT ;  /* 0x000000691600720c */ /* 0x000fda0003f46270 */
[----:B--2---:R-:W-:Y:S05]  /*47f0*/  @P2 BRA `(.L_x_565) ;  /* 0x0000000400a02947 */ /* 0x004fea0003800000 */
[----:B------:R-:W-:Y:S01]  /*4800*/  SHF.R.U32.HI R12, RZ, 0x8, R33 ;  /* 0x00000008ff0c7819 */ /* 0x000fe20000011621 */
[----:B0-----:R-:W-:Y:S01]  /*4810*/  IMAD.MOV.U32 R15, RZ, RZ, R7 ;  /* 0x000000ffff0f7224 */ /* 0x001fe200078e0007 */
[----:B------:R-:W-:Y:S01]  /*4820*/  SHF.R.U32.HI R34, RZ, 0x8, R31 ;  /* 0x00000008ff227819 */ /* 0x000fe2000001161f */
[----:B------:R-:W-:Y:S01]  /*4830*/  IMAD.MOV.U32 R13, RZ, RZ, R6 ;  /* 0x000000ffff0d7224 */ /* 0x000fe200078e0006 */
[----:B------:R-:W-:Y:S01]  /*4840*/  SHF.R.U32.HI R32, RZ, 0x10, R33 ;  /* 0x00000010ff207819 */ /* 0x000fe20000011621 */
[----:B------:R-:W-:Y:S01]  /*4850*/  IMAD.SHL.U32 R7, R12, 0x100, RZ ;  /* 0x000001000c077824 */ /* 0x000fe200078e00ff */
[----:B------:R-:W-:Y:S02]  /*4860*/  LOP3.LUT R30, R33, 0xff0000ff, RZ, 0xc0, !PT ;  /* 0xff0000ff211e7812 */ /* 0x000fe400078ec0ff */
[----:B------:R-:W-:Y:S02]  /*4870*/  SHF.R.U32.HI R35, RZ, 0x10, R31 ;  /* 0x00000010ff237819 */ /* 0x000fe4000001161f */
[----:B------:R-:W-:-:S02]  /*4880*/  LOP3.LUT R31, R31, 0xff0000ff, RZ, 0xc0, !PT ;  /* 0xff0000ff1f1f7812 */ /* 0x000fc400078ec0ff */
[----:B------:R-:W-:Y:S02]  /*4890*/  SHF.L.U32 R6, R34, 0x8, RZ ;  /* 0x0000000822067819 */ /* 0x000fe400000006ff */
[----:B------:R-:W-:Y:S01]  /*48a0*/  LOP3.LUT R33, R30, 0xff00, R7, 0xf8, !PT ;  /* 0x0000ff001e217812 */ /* 0x000fe200078ef807 */
[----:B------:R-:W-:Y:S01]  /*48b0*/  IMAD.U32 R30, R32, 0x10000, RZ ;  /* 0x00010000201e7824 */ /* 0x000fe200078e00ff */
[----:B------:R-:W-:Y:S01]  /*48c0*/  LOP3.LUT R12, R31, 0xff00, R6, 0xf8, !PT ;  /* 0x0000ff001f0c7812 */ /* 0x000fe200078ef806 */
[----:B------:R-:W-:Y:S01]  /*48d0*/  IMAD.U32 R7, R35, 0x10000, RZ ;  /* 0x0001000023077824 */ /* 0x000fe200078e00ff */
[----:B------:R-:W-:Y:S02]  /*48e0*/  F2FP.F16.E4M3.UNPACK_B R31, R108.H1 ;  /* 0x0000006cff1f723e */ /* 0x000fe400030006ff */
[----:B------:R-:W-:Y:S02]  /*48f0*/  F2FP.F16.E4M3.UNPACK_B R6, R5 ;  /* 0x00000005ff06723e */ /* 0x000fe400020006ff */
        /* <DEDUP_REMOVED lines=8> */
[CC--:B------:R-:W-:Y:S01]  /*4980*/  FMUL.FTZ R37, R7.reuse, R33.reuse ;  /* 0x0000002107257220 */ /* 0x0c0fe20000410000 */
[--C-:B------:R-:W-:Y:S01]  /*4990*/  HADD2.F32 R31, -RZ, R30.reuse.H0_H0 ;  /* 0x2000001eff1f7230 */ /* 0x100fe20000004100 */
        /* <DEDUP_REMOVED lines=30> */
[----:B------:R-:W-:Y:S01]  /*4b80*/  FFMA.FTZ R107, R4, R107, R31 ;  /* 0x0000006b046b7223 */ /* 0x000fe2000001001f */
[----:B------:R-:W-:-:S02]  /*4b90*/  F2FP.F16.E4M3.UNPACK_B R5, R15.H1 ;  /* 0x0000000fff05723e */ /* 0x000fc400030006ff */
[----:B------:R-:W-:Y:S02]  /*4ba0*/  F2FP.F16.E4M3.UNPACK_B R31, R35.H1 ;  /* 0x00000023ff1f723e */ /* 0x000fe400030006ff */
[----:B------:R-:W-:Y:S01]  /*4bb0*/  F2FP.SATFINITE.E4M3.F32.PACK_AB_MERGE_C R43, R34, R33, RZ ;  /* 0x00000021222b723e */ /* 0x000fe200048070ff */
[----:B------:R-:W-:Y:S01]  /*4bc0*/  HADD2.F32 R7, -RZ, R5.H1_H1 ;  /* 0x30000005ff077230 */ /* 0x000fe20000004100 */
[-C--:B------:R-:W-:Y:S01]  /*4bd0*/  F2FP.F16.E4M3.UNPACK_B R12, R32.reuse.H1 ;  /* 0x00000020ff0c723e */ /* 0x080fe200030006ff */
[----:B------:R-:W-:Y:S01]  /*4be0*/  HADD2.F32 R34, -RZ, R31.H1_H1 ;  /* 0x3000001fff227230 */ /* 0x000fe20000004100 */
[----:B------:R-:W-:Y:S01]  /*4bf0*/  F2FP.F16.E4M3.UNPACK_B R4, R13.H1 ;  /* 0x0000000dff04723e */ /* 0x000fe200030006ff */
[----:B------:R-:W-:Y:S01]  /*4c00*/  HADD2.F32 R6, -RZ, R5.H0_H0 ;  /* 0x20000005ff067230 */ /* 0x000fe20000004100 */
[----:B------:R-:W-:Y:S01]  /*4c10*/  F2FP.F16.E4M3.UNPACK_B R35, R35 ;  /* 0x00000023ff23723e */ /* 0x000fe200020006ff */
[----:B------:R-:W-:Y:S01]  /*4c20*/  HADD2.F32 R30, -RZ, R12.H1_H1 ;  /* 0x3000000cff1e7230 */ /* 0x000fe20000004100 */
[----:B------:R-:W-:Y:S01]  /*4c30*/  F2FP.F16.E4M3.UNPACK_B R32, R32 ;  /* 0x00000020ff20723e */ /* 0x000fe200020006ff */
[----:B------:R-:W-:-:S02]  /*4c40*/  HADD2.F32 R5, -RZ, R4.H1_H1 ;  /* 0x30000004ff057230 */ /* 0x000fc40000004100 */
[-C--:B------:R-:W-:Y:S01]  /*4c50*/  FMUL.FTZ R39, R7, R34.reuse ;  /* 0x0000002207277220 */ /* 0x080fe20000410000 */
[--C-:B------:R-:W-:Y:S02]  /*4c60*/  HADD2.F32 R33, -RZ, R35.reuse.H1_H1 ;  /* 0x30000023ff217230 */ /* 0x100fe40000004100 */
[C---:B------:R-:W-:Y:S01]  /*4c70*/  FMUL.FTZ R40, R6.reuse, R34 ;  /* 0x0000002206287220 */ /* 0x040fe20000410000 */
[----:B------:R-:W-:Y:S02]  /*4c80*/  HADD2.F32 R4, -RZ, R4.H0_H0 ;  /* 0x20000004ff047230 */ /* 0x000fe40000004100 */
[----:B------:R-:W-:Y:S01]  /*4c90*/  FFMA.FTZ R41, R6, R30, -R39 ;  /* 0x0000001e06297223 */ /* 0x000fe20000010827 */
[----:B------:R-:W-:Y:S01]  /*4ca0*/  HADD2.F32 R6, -RZ, R32.H1_H1 ;  /* 0x30000020ff067230 */ /* 0x000fe20000004100 */
[----:B------:R-:W-:Y:S01]  /*4cb0*/  F2FP.F16.E4M3.UNPACK_B R15, R15 ;  /* 0x0000000fff0f723e */ /* 0x000fe200020006ff */
[-C--:B------:R-:W-:Y:S01]  /*4cc0*/  FMUL.FTZ R39, R5, R33.reuse ;  /* 0x0000002105277220 */ /* 0x080fe20000410000 */
[----:B------:R-:W-:Y:S01]  /*4cd0*/  FMUL.FTZ R34, R4, R33 ;  /* 0x0000002104227220 */ /* 0x000fe20000410000 */
[----:B------:R-:W-:Y:S01]  /*4ce0*/  F2FP.F16.E4M3.UNPACK_B R13, R13 ;  /* 0x0000000dff0d723e */ /* 0x000fe200020006ff */
[----:B------:R-:W-:-:S02]  /*4cf0*/  HADD2.F32 R35, -RZ, R35.H0_H0 ;  /* 0x20000023ff237230 */ /* 0x000fc40000004100 */
[-C--:B------:R-:W-:Y:S01]  /*4d00*/  FFMA.FTZ R39, R4, R6.reuse, -R39 ;  /* 0x0000000604277223 */ /* 0x080fe20000010827 */
[----:B------:R-:W-:Y:S01]  /*4d10*/  FFMA.FTZ R34, R5, R6, R34 ;  /* 0x0000000605227223 */ /* 0x000fe20000010022 */
[--C-:B------:R-:W-:Y:S02]  /*4d20*/  HADD2.F32 R5, -RZ, R15.reuse.H0_H0 ;  /* 0x2000000fff057230 */ /* 0x100fe40000004100 */
[----:B------:R-:W-:Y:S01]  /*4d30*/  FFMA.FTZ R42, R7, R30, R40 ;  /* 0x0000001e072a7223 */ /* 0x000fe20000010028 */
[----:B------:R-:W-:Y:S02]  /*4d40*/  HADD2.F32 R15, -RZ, R15.H1_H1 ;  /* 0x3000000fff0f7230 */ /* 0x000fe40000004100 */
[----:B------:R-:W-:Y:S01]  /*4d50*/  HADD2.F32 R6, -RZ, R31.H0_H0 ;  /* 0x2000001fff067230 */ /* 0x000fe20000004100 */
[----:B------:R-:W-:Y:S01]  /*4d60*/  F2FP.SATFINITE.E4M3.F32.PACK_AB_MERGE_C R34, R34, R39, RZ ;  /* 0x000000272222723e */ /* 0x000fe200048070ff */
[--C-:B------:R-:W-:Y:S01]  /*4d70*/  HADD2.F32 R4, -RZ, R13.reuse.H0_H0 ;  /* 0x2000000dff047230 */ /* 0x100fe20000004100 */
[----:B------:R-:W-:Y:S01]  /*4d80*/  F2FP.SATFINITE.E4M3.F32.PACK_AB_MERGE_C R41, R42, R41, RZ ;  /* 0x000000292a29723e */ /* 0x000fe200048070ff */
[----:B------:R-:W-:-:S02]  /*4d90*/  HADD2.F32 R13, -RZ, R13.H1_H1 ;  /* 0x3000000dff0d7230 */ /* 0x000fc40000004100 */
[-C--:B------:R-:W-:Y:S01]  /*4da0*/  FMUL.FTZ R30, R15, R6.reuse ;  /* 0x000000060f1e7220 */ /* 0x080fe20000410000 */
[----:B------:R-:W-:Y:S02]  /*4db0*/  HADD2.F32 R32, -RZ, R32.H0_H0 ;  /* 0x20000020ff207230 */ /* 0x000fe40000004100 */
[----:B------:R-:W-:Y:S01]  /*4dc0*/  FMUL.FTZ R40, R5, R6 ;  /* 0x0000000605287220 */ /* 0x000fe20000410000 */
[----:B------:R-:W-:Y:S02]  /*4dd0*/  HADD2.F32 R12, -RZ, R12.H0_H0 ;  /* 0x2000000cff0c7230 */ /* 0x000fe40000004100 */
[-C--:B------:R-:W-:Y:S01]  /*4de0*/  FMUL.FTZ R7, R13, R35.reuse ;  /* 0x000000230d077220 */ /* 0x080fe20000410000 */
[----:B------:R-:W-:-:S03]  /*4df0*/  FMUL.FTZ R6, R4, R35 ;  /* 0x0000002304067220 */ /* 0x000fc60000410000 */
[-C--:B------:R-:W-:Y:S01]  /*4e00*/  FFMA.FTZ R7, R4, R32.reuse, -R7 ;  /* 0x0000002004077223 */ /* 0x080fe20000010807 */
[----:B------:R-:W-:Y:S01]  /*4e10*/  FFMA.FTZ R6, R13, R32, R6 ;  /* 0x000000200d067223 */ /* 0x000fe20000010006 */
[-C--:B------:R-:W-:Y:S01]  /*4e20*/  FFMA.FTZ R30, R5, R12.reuse, -R30 ;  /* 0x0000000c051e7223 */ /* 0x080fe2000001081e */
[----:B------:R-:W-:Y:S01]  /*4e30*/  FFMA.FTZ R15, R15, R12, R40 ;  /* 0x0000000c0f0f7223 */ /* 0x000fe20000010028 */
[----:B------:R-:W-:Y:S02]  /*4e40*/  F2FP.SATFINITE.E4M3.F32.PACK_AB_MERGE_C R5, R38, R37, R44 ;  /* 0x000000252605723e */ /* 0x000fe4000480702c */
[----:B------:R-:W-:Y:S02]  /*4e50*/  F2FP.SATFINITE.E4M3.F32.PACK_AB_MERGE_C R6, R6, R7, R34 ;  /* 0x000000070606723e */ /* 0x000fe40004807022 */
[----:B------:R-:W-:Y:S02]  /*4e60*/  F2FP.SATFINITE.E4M3.F32.PACK_AB_MERGE_C R4, R107, R36, R43 ;  /* 0x000000246b04723e */ /* 0x000fe4000480702b */
[----:B------:R-:W-:-:S07]  /*4e70*/  F2FP.SATFINITE.E4M3.F32.PACK_AB_MERGE_C R7, R15, R30, R41 ;  /* 0x0000001e0f07723e */ /* 0x000fce0004807029 */
.L_x_565:
[----:B------:R-:W-:Y:S05]  /*4e80*/  BSYNC B2 ;  /* 0x0000000000027941 */ /* 0x000fea0003800000 */
.L_x_564:
[----:B0-----:R0:W-:Y:S02]  /*4e90*/  ST.E.128 desc[UR60][R10.64], R4 ;  /* 0x000000040a007985 */ /* 0x0011e4000c101d3c */
.L_x_563:
[----:B------:R-:W-:Y:S05]  /*4ea0*/  BSYNC B1 ;  /* 0x0000000000017941 */ /* 0x000fea0003800000 */
.L_x_562:
[----:B------:R-:W-:-:S13]  /*4eb0*/  ISETP.NE.AND P2, PT, R89, RZ, PT ;  /* 0x000000ff5900720c */ /* 0x000fda0003f45270 */
[----:B------:R-:W-:Y:S05]  /*4ec0*/  @P2 BRA `(.L_x_561) ;  /* 0x0000003c00a82947 */ /* 0x000fea0003800000 */
[----:B0-2---:R0:W2:Y:S01]  /*4ed0*/  LDS.128 R4, [R91+0x1c400] ;  /* 0x01c400005b047984 */ /* 0x0050a20000000c00 */
[----:B----4-:R-:W-:Y:S01]  /*4ee0*/  IADD3 R14, P2, R19, R14, RZ ;  /* 0x0000000e130e7210 */ /* 0x010fe20007f5e0ff */
[----:B------:R-:W-:Y:S03]  /*4ef0*/  BSSY B1, `(.L_x_566) ;  /* 0x000006d000017945 */ /* 0x000fe60003800000 */
[----:B-1----:R-:W-:Y:S02]  /*4f00*/  IADD3.X R15, R102, R193, RZ, P2, !PT ;  /* 0x000000c1660f7210 */ /* 0x002fe400017fe4ff */
[----:B------:R-:W-:-:S13]  /*4f10*/  ISETP.GE.AND P2, PT, R195, R105, PT ;  /* 0x00000069c300720c */ /* 0x000fda0003f46270 */
[----:B0-----:R-:W-:Y:S05]  /*4f20*/  @P2 BRA `(.L_x_567) ;  /* 0x0000000400a42947 */ /* 0x001fea0003800000 */
[----:B------:R-:W-:Y:S01]  /*4f30*/  SHF.R.U32.HI R30, RZ, 0x8, R9 ;  /* 0x00000008ff1e7819 */ /* 0x000fe20000011609 */
[----:B--2---:R-:W-:Y:S01]  /*4f40*/  IMAD.MOV.U32 R10, RZ, RZ, R7 ;  /* 0x000000ffff0a7224 */ /* 0x004fe200078e0007 */
[----:B------:R-:W-:Y:S02]  /*4f50*/  SHF.R.U32.HI R12, RZ, 0x8, R29 ;  /* 0x00000008ff0c7819 */ /* 0x000fe4000001161d */
[----:B------:R-:W-:Y:S01]  /*4f60*/  LOP3.LUT R8, R9, 0xff0000ff, RZ, 0xc0, !PT ;  /* 0xff0000ff09087812 */ /* 0x000fe200078ec0ff */
[----:B------:R-:W-:Y:S01]  /*4f70*/  IMAD.SHL.U32 R7, R30, 0x100, RZ ;  /* 0x000001001e077824 */ /* 0x000fe200078e00ff */
[----:B------:R-:W-:Y:S01]  /*4f80*/  SHF.R.U32.HI R13, RZ, 0x10, R9 ;  /* 0x00000010ff0d7819 */ /* 0x000fe20000011609 */
[----:B------:R-:W-:Y:S01]  /*4f90*/  IMAD.MOV.U32 R9, RZ, RZ, R6 ;  /* 0x000000ffff097224 */ /* 0x000fe200078e0006 */
[----:B------:R-:W-:Y:S02]  /*4fa0*/  SHF.R.U32.HI R28, RZ, 0x10, R29 ;  /* 0x00000010ff1c7819 */ /* 0x000fe4000001161d */
[----:B------:R-:W-:-:S02]  /*4fb0*/  LOP3.LUT R11, R29, 0xff0000ff, RZ, 0xc0, !PT ;  /* 0xff0000ff1d0b7812 */ /* 0x000fc400078ec0ff */
[----:B------:R-:W-:Y:S01]  /*4fc0*/  SHF.L.U32 R6, R12, 0x8, RZ ;  /* 0x000000080c067819 */ /* 0x000fe200000006ff */
[----:B------:R-:W-:Y:S01]  /*4fd0*/  IMAD.U32 R28, R28, 0x10000, RZ ;  /* 0x000100001c1c7824 */ /* 0x000fe200078e00ff */
[----:B------:R-:W-:Y:S01]  /*4fe0*/  LOP3.LUT R7, R8, 0xff00, R7, 0xf8, !PT ;  /* 0x0000ff0008077812 */ /* 0x000fe200078ef807 */
[----:B------:R-:W-:Y:S01]  /*4ff0*/  IMAD.U32 R8, R13, 0x10000, RZ ;  /* 0x000100000d087824 */ /* 0x000fe200078e00ff */
[----:B------:R-:W-:Y:S02]  /*5000*/  LOP3.LUT R11, R11, 0xff00, R6, 0xf8, !PT ;  /* 0x0000ff000b0b7812 */ /* 0x000fe400078ef806 */
[----:B------:R-:W-:Y:S02]  /*5010*/  F2FP.F16.E4M3.UNPACK_B R12, R106.H1 ;  /* 0x0000006aff0c723e */ /* 0x000fe400030006ff */
[-C--:B------:R-:W-:Y:S02]  /*5020*/  F2FP.F16.E4M3.UNPACK_B R6, R5.reuse ;  /* 0x00000005ff06723e */ /* 0x080fe400020006ff */
        /* <DEDUP_REMOVED lines=39> */
[----:B------:R-:W-:Y:S01]  /*52a0*/  FFMA.FTZ R31, R5, R104, -R12 ;  /* 0x00000068051f7223 */ /* 0x000fe2000001080c */
        /* <DEDUP_REMOVED lines=49> */
.L_x_567:
[----:B------:R-:W-:Y:S05]  /*55c0*/  BSYNC B1 ;  /* 0x0000000000017941 */ /* 0x000fea0003800000 */
.L_x_566:
[----:B--2---:R0:W-:Y:S01]  /*55d0*/  ST.E.128 desc[UR60][R14.64], R4 ;  /* 0x000000040e007985 */ /* 0x0041e2000c101d3c */
[----:B------:R-:W-:Y:S05]  /*55e0*/  BRA `(.L_x_561) ;  /* 0x0000003400e07947 */ /* 0x000fea0003800000 */
.L_x_532:
[----:B------:R-:W-:Y:S02]  /*55f0*/  ISETP.GE.AND P3, PT, R221, R97, PT ;  /* 0x00000061dd00720c */ /* 0x000fe40003f66270 */
[----:B------:R-:W-:Y:S02]  /*5600*/  CS2R R30, SRZ ;  /* 0x00000000001e7805 */ /* 0x000fe4000001ff00 */
[----:B------:R-:W-:Y:S02]  /*5610*/  CS2R R28, SRZ ;  /* 0x00000000001c7805 */ /* 0x000fe4000001ff00 */
[----:B------:R-:W-:-:S13]  /*5620*/  ISETP.GE.OR P3, PT, R16, R105, P3 ;  /* 0x000000691000720c */ /* 0x000fda0001f66670 */
[----:B------:R-:W-:Y:S01]  /*5630*/  @!P3 IADD3 R11, P2, P4, R50, R4, R84 ;  /* 0x00000004320bb210 */ /* 0x000fe20007c5e054 */
[----:B------:R-:W0:Y:S03]  /*5640*/  @!P3 LDC.64 R12, c[0x0][0x3e8] ;  /* 0x0000fa00ff0cbb82 */ /* 0x000e260000000a00 */
[----:B------:R-:W-:Y:S02]  /*5650*/  @!P3 IADD3.X R14, R66, R88, R86, P2, P4 ;  /* 0x00000058420eb210 */ /* 0x000fe400017e8456 */
[----:B------:R-:W-:-:S04]  /*5660*/  ISETP.GE.AND P4, PT, R194, R97, PT ;  /* 0x00000061c200720c */ /* 0x000fc80003f86270 */
[----:B------:R-:W-:-:S13]  /*5670*/  ISETP.GE.OR P4, PT, R16, R105, P4 ;  /* 0x000000691000720c */ /* 0x000fda0002786670 */
[----:B------:R-:W1:Y:S08]  /*5680*/  @!P4 LDC.64 R32, c[0x0][0x3e8] ;  /* 0x0000fa00ff20cb82 */ /* 0x000e700000000a00 */
[----:B------:R-:W2:Y:S01]  /*5690*/  @!P4 LDC.64 R34, c[0x0][0x400] ;  /* 0x00010000ff22cb82 */ /* 0x000ea20000000a00 */
[----:B-1----:R-:W-:-:S04]  /*56a0*/  @!P4 IADD3 R32, P2, P5, R50, R32, R4 ;  /* 0x000000203220c210 */ /* 0x002fc80007d5e004 */
[----:B------:R-:W-:Y:S02]  /*56b0*/  @!P4 IADD3.X R33, R66, R33, R88, P2, P5 ;  /* 0x000000214221c210 */ /* 0x000fe400017ea458 */
[----:B--2---:R-:W-:-:S04]  /*56c0*/  @!P4 IADD3 R34, P2, P5, R56, R34, R6 ;  /* 0x000000223822c210 */ /* 0x004fc80007d5e006 */
[----:B------:R-:W-:Y:S02]  /*56d0*/  @!P4 IADD3.X R35, R64, R35, R100, P2, P5 ;  /* 0x000000234023c210 */ /* 0x000fe400017ea464 */
[----:B------:R-:W-:Y:S02]  /*56e0*/  ISETP.GE.AND P2, PT, R227, R97, PT ;  /* 0x00000061e300720c */ /* 0x000fe40003f46270 */
[----:B------:R-:W-:Y:S02]  /*56f0*/  CS2R R38, SRZ ;  /* 0x0000000000267805 */ /* 0x000fe4000001ff00 */
[----:B------:R-:W-:Y:S01]  /*5700*/  CS2R R36, SRZ ;  /* 0x0000000000247805 */ /* 0x000fe2000001ff00 */
[----:B------:R1:W2:Y:S01]  /*5710*/  @!P4 LDG.E.128 R28, desc[UR60][R34.64] ;  /* 0x0000003c221cc981 */ /* 0x0002a2000c1e1d00 */
[----:B------:R-:W-:-:S13]  /*5720*/  ISETP.GE.OR P2, PT, R16, R105, P2 ;  /* 0x000000691000720c */ /* 0x000fda0001746670 */
[----:B------:R-:W-:-:S04]  /*5730*/  @!P2 IADD3 R5, P5, P6, R50, R83, R4 ;  /* 0x000000533205a210 */ /* 0x000fc80007ebe004 */
[----:B------:R-:W-:Y:S02]  /*5740*/  @!P2 IADD3.X R10, R66, R85, R88, P5, P6 ;  /* 0x00000055420aa210 */ /* 0x000fe40002fec458 */
[----:B------:R-:W-:-:S04]  /*5750*/  @!P3 IADD3 R9, P5, P6, R56, R6, R79 ;  /* 0x000000063809b210 */ /* 0x000fc80007ebe04f */
[----:B------:R-:W-:Y:S02]  /*5760*/  @!P3 IADD3.X R8, R64, R100, R81, P5, P6 ;  /* 0x000000644008b210 */ /* 0x000fe40002fec451 */
[----:B------:R-:W-:-:S04]  /*5770*/  @!P2 IADD3 R7, P5, P6, R56, R78, R6 ;  /* 0x0000004e3807a210 */ /* 0x000fc80007ebe006 */
[----:B------:R-:W-:Y:S02]  /*5780*/  @!P2 IADD3.X R4, R64, R80, R100, P5, P6 ;  /* 0x000000504004a210 */ /* 0x000fe40002fec464 */
[----:B0-----:R-:W-:-:S04]  /*5790*/  @!P3 IADD3 R12, P5, R11, R12, RZ ;  /* 0x0000000c0b0cb210 */ /* 0x001fc80007fbe0ff */
[----:B------:R-:W-:Y:S02]  /*57a0*/  @!P3 IADD3.X R13, R14, R13, RZ, P5, !PT ;  /* 0x0000000d0e0db210 */ /* 0x000fe40002ffe4ff */
[----:B------:R-:W0:Y:S02]  /*57b0*/  @!P3 LDC.64 R14, c[0x0][0x400] ;  /* 0x00010000ff0ebb82 */ /* 0x000e240000000a00 */
[----:B0-----:R-:W-:-:S05]  /*57c0*/  @!P3 IADD3 R14, P5, R9, R14, RZ ;  /* 0x0000000e090eb210 */ /* 0x001fca0007fbe0ff */
[----:B------:R-:W-:Y:S02]  /*57d0*/  @!P3 IMAD.X R15, R8, 0x1, R15, P5 ;  /* 0x00000001080fb824 */ /* 0x000fe400028e060f */
[----:B------:R-:W0:Y:S01]  /*57e0*/  @!P2 LDC.64 R8, c[0x0][0x3e8] ;  /* 0x0000fa00ff08ab82 */ /* 0x000e220000000a00 */
[----:B-1----:R-:W-:Y:S02]  /*57f0*/  CS2R R34, SRZ ;  /* 0x0000000000227805 */ /* 0x002fe4000001ff00 */
[----:B------:R-:W-:Y:S02]  /*5800*/  CS2R R42, SRZ ;  /* 0x00000000002a7805 */ /* 0x000fe4000001ff00 */
[----:B------:R-:W-:Y:S02]  /*5810*/  CS2R R40, SRZ ;  /* 0x0000000000287805 */ /* 0x000fe4000001ff00 */
[----:B------:R-:W-:Y:S02]  /*5820*/  CS2R R46, SRZ ;  /* 0x00000000002e7805 */ /* 0x000fe4000001ff00 */
[----:B------:R-:W-:Y:S01]  /*5830*/  CS2R R44, SRZ ;  /* 0x00000000002c7805 */ /* 0x000fe2000001ff00 */
[----:B------:R-:W3:Y:S01]  /*5840*/  @!P3 LDG.E.128 R36, desc[UR60][R14.64] ;  /* 0x0000003c0e24b981 */ /* 0x000ee2000c1e1d00 */
[----:B0-----:R-:W-:-:S05]  /*5850*/  @!P2 IADD3 R8, P5, R5, R8, RZ ;  /* 0x000000080508a210 */ /* 0x001fca0007fbe0ff */
[----:B------:R-:W-:Y:S02]  /*5860*/  @!P2 IMAD.X R9, R10, 0x1, R9, P5 ;  /* 0x000000010a09a824 */ /* 0x000fe400028e0609 */
[----:B------:R-:W0:Y:S03]  /*5870*/  @!P2 LDC.64 R10, c[0x0][0x400] ;  /* 0x00010000ff0aab82 */ /* 0x000e260000000a00 */
[----:B------:R-:W4:Y:S01]  /*5880*/  @!P2 LDG.E.128 R40, desc[UR60][R8.64] ;  /* 0x0000003c0828a981 */ /* 0x000f22000c1e1d00 */
[----:B0-----:R-:W-:Y:S02]  /*5890*/  @!P2 IADD3 R10, P5, R7, R10, RZ ;  /* 0x0000000a070aa210 */ /* 0x001fe40007fbe0ff */
[----:B------:R-:W-:-:S03]  /*58a0*/  CS2R R6, SRZ ;  /* 0x0000000000067805 */ /* 0x000fc6000001ff00 */
[----:B------:R-:W-:Y:S01]  /*58b0*/  @!P2 IMAD.X R11, R4, 0x1, R11, P5 ;  /* 0x00000001040ba824 */ /* 0x000fe200028e060b */
[----:B------:R-:W-:-:S04]  /*58c0*/  CS2R R4, SRZ ;  /* 0x0000000000047805 */ /* 0x000fc8000001ff00 */
[----:B------:R-:W5:Y:S04]  /*58d0*/  @!P2 LDG.E.128 R44, desc[UR60][R10.64] ;  /* 0x0000003c0a2ca981 */ /* 0x000f68000c1e1d00 */
[----:B------:R0:W5:Y:S02]  /*58e0*/  @!P4 LDG.E.128 R4, desc[UR60][R32.64] ;  /* 0x0000003c2004c981 */ /* 0x000164000c1e1d00 */
[----:B0-----:R-:W-:-:S06]  /*58f0*/  CS2R R32, SRZ ;  /* 0x0000000000207805 */ /* 0x001fcc000001ff00 */
[----:B------:R-:W5:Y:S01]  /*5900*/  @!P3 LDG.E.128 R32, desc[UR60][R12.64] ;  /* 0x0000003c0c20b981 */ /* 0x000f62000c1e1d00 */
[----:B------:R-:W-:Y:S02]  /*5910*/  ISETP.NE.AND P5, PT, R198, 0x3, PT ;  /* 0x00000003c600780c */ /* 0x000fe40003fa5270 */
[----:B------:R-:W-:Y:S01]  /*5920*/  ISETP.GE.AND P2, PT, R16, R105, PT ;  /* 0x000000691000720c */ /* 0x000fe20003f46270 */
[----:B--2---:R-:W-:Y:S02]  /*5930*/  IMAD.MOV.U32 R117, RZ, RZ, R30 ;  /* 0x000000ffff757224 */ /* 0x004fe400078e001e */
[----:B------:R-:W-:Y:S02]  /*5940*/  IMAD.MOV.U32 R119, RZ, RZ, R28 ;  /* 0x000000ffff777224 */ /* 0x000fe400078e001c */
[----:B---3--:R-:W-:Y:S02]  /*5950*/  IMAD.MOV.U32 R113, RZ, RZ, R38 ;  /* 0x000000ffff717224 */ /* 0x008fe400078e0026 */
[----:B------:R-:W-:Y:S01]  /*5960*/  IMAD.MOV.U32 R114, RZ, RZ, R36 ;  /* 0x000000ffff727224 */ /* 0x000fe200078e0024 */
[----:B----4-:R-:W-:Y:S01]  /*5970*/  MOV R108, R42 ;  /* 0x0000002a006c7202 */ /* 0x010fe20000000f00 */
[----:B------:R-:W-:-:S02]  /*5980*/  IMAD.MOV.U32 R109, RZ, RZ, R40 ;  /* 0x000000ffff6d7224 */ /* 0x000fc400078e0028 */
[----:B-----5:R-:W-:Y:S02]  /*5990*/  IMAD.MOV.U32 R107, RZ, RZ, R46 ;  /* 0x000000ffff6b7224 */ /* 0x020fe400078e002e */
[----:B------:R-:W-:Y:S01]  /*59a0*/  IMAD.MOV.U32 R106, RZ, RZ, R44 ;  /* 0x000000ffff6a7224 */ /* 0x000fe200078e002c */
[----:B------:R-:W-:Y:S01]  /*59b0*/  MOV R116, R6 ;  /* 0x0000000600747202 */ /* 0x000fe20000000f00 */
[----:B------:R-:W-:Y:S01]  /*59c0*/  IMAD.MOV.U32 R118, RZ, RZ, R4 ;  /* 0x000000ffff767224 */ /* 0x000fe200078e0004 */
[----:B------:R-:W-:Y:S01]  /*59d0*/  MOV R111, R34 ;  /* 0x00000022006f7202 */ /* 0x000fe20000000f00 */
[----:B------:R-:W-:Y:S01]  /*59e0*/  IMAD.MOV.U32 R112, RZ, RZ, R32 ;  /* 0x000000ffff707224 */ /* 0x000fe200078e0020 */
[----:B------:R-:W-:Y:S06]  /*59f0*/  @!P5 BRA `(.L_x_568) ;  /* 0x000000000004d947 */ /* 0x000fec0003800000 */
[----:B------:R-:W-:Y:S01]  /*5a00*/  BPT.TRAP 0x1 ;  /* 0x000000040000795c */ /* 0x000fe20000300000 */
.L_x_568:
[----:B------:R-:W-:Y:S01]  /*5a10*/  LEA R88, R192, R18, 0x3 ;  /* 0x00000012c0587211 */ /* 0x000fe200078e18ff */
[----:B------:R-:W0:Y:S01]  /*5a20*/  LDC R104, c[0x0][0x2f4] ;  /* 0x0000bd00ff687b82 */ /* 0x000e220000000800 */
[----:B------:R-:W-:Y:S01]  /*5a30*/  SHF.L.U32 R100, R196, 0x1f, RZ ;  /* 0x0000001fc4647819 */ /* 0x000fe200000006ff */
[----:B------:R-:W-:Y:S03]  /*5a40*/  BSSY B1, `(.L_x_569) ;  /* 0x0000003000017945 */ /* 0x000fe60003800000 */
[----:B------:R-:W1:Y:S02]  /*5a50*/  SYNCS.PHASECHK.TRANS64.TRYWAIT P3, [R88+URZ+0x22890], R100 ;  /* 0x02289064580075a7 */ /* 0x000e64000806017f */
[----:B-1----:R-:W-:Y:S05]  /*5a60*/  @!P3 BRA `(.L_x_570) ;  /* 0x000001a40050b947 */ /* 0x002fea0003800000 */
.L_x_831:
[----:B------:R-:W-:Y:S05]  /*5a70*/  BSYNC B1 ;  /* 0x0000000000017941 */ /* 0x000fea0003800000 */
.L_x_569:
[----:B------:R-:W-:Y:S01]  /*5a80*/  UMOV UR4, 0xffffffff ;  /* 0xffffffff00047882 */ /* 0x000fe20000000000 */
[----:B0-----:R-:W-:Y:S02]  /*5a90*/  IMAD.IADD R110, R104, 0x1, -R71 ;  /* 0x00000001686e7824 */ /* 0x001fe400078e0a47 */
[----:B------:R-:W-:Y:S05]  /*5aa0*/  BRA.DIV UR4, `(.L_x_571) ;  /* 0x000001a604547947 */ /* 0x000fea000b800000 */
[----:B------:R0:W2:Y:S04]  /*5ab0*/  SHFL.IDX PT, R103, R102, RZ, 0x1c1f ;  /* 0x001c1fff66677589 */ /* 0x0000a800000e0000 */
[----:B------:R0:W3:Y:S02]  /*5ac0*/  SHFL.IDX PT, R105, R101, RZ, 0x1c1f ;  /* 0x001c1fff65697589 */ /* 0x0000e400000e0000 */
.L_x_835:
[----:B------:R-:W-:Y:S01]  /*5ad0*/  ISETP.GE.OR P3, PT, R194, R97, P1 ;  /* 0x00000061c200720c */ /* 0x000fe20000f66670 */
[----:B------:R-:W-:-:S12]  /*5ae0*/  BSSY B1, `(.L_x_572) ;  /* 0x00000e9000017945 */ /* 0x000fd80003800000 */
[----:B------:R-:W-:Y:S05]  /*5af0*/  @P3 BRA `(.L_x_573) ;  /* 0x0000000c009c3947 */ /* 0x000fea0003800000 */
[----:B------:R-:W-:Y:S01]  /*5b00*/  SEL R8, R71, R110, !P0 ;  /* 0x0000006e47087207 */ /* 0x000fe20004000000 */
[----:B------:R-:W-:Y:S01]  /*5b10*/  BSSY B2, `(.L_x_574) ;  /* 0x00000e0000027945 */ /* 0x000fe20003800000 */
[----:B---3--:R-:W-:Y:S02]  /*5b20*/  IADD3 R98, P3, R62, R105, RZ ;  /* 0x000000693e627210 */ /* 0x008fe40007f7e0ff */
[----:B------:R-:W-:-:S03]  /*5b30*/  SHF.R.S32.HI R9, RZ, 0x1f, R8 ;  /* 0x0000001fff097819 */ /* 0x000fc60000011408 */
[----:B--2---:R-:W-:Y:S01]  /*5b40*/  IMAD.X R99, R103, 0x1, R60, P3 ;  /* 0x0000000167637824 */ /* 0x004fe200018e063c */
[----:B------:R-:W-:-:S04]  /*5b50*/  LEA.HI R8, R9, R8, RZ, 0x5 ;  /* 0x0000000809087211 */ /* 0x000fc800078f28ff */
[----:B------:R-:W-:-:S05]  /*5b60*/  LEA.HI.SX32 R8, R8, R63, 0x1b ;  /* 0x0000003f08087211 */ /* 0x000fca00078fdaff */
[----:B------:R-:W-:-:S05]  /*5b70*/  IMAD.SHL.U32 R115, R8, 0x10, RZ ;  /* 0x0000001008737824 */ /* 0x000fca00078e00ff */
[----:B------:R-:W-:-:S04]  /*5b80*/  LOP3.LUT R9, R82, 0x70, R115, 0xf8, !PT ;  /* 0x0000007052097812 */ /* 0x000fc800078ef873 */
[----:B------:R-:W-:Y:S01]  /*5b90*/  LOP3.LUT R8, R9, R76, RZ, 0x3c, !PT ;  /* 0x0000004c09087212 */ /* 0x000fe200078e3cff */
[----:B------:R-:W-:-:S03]  /*5ba0*/  IMAD R9, R192, 0x5000, R49 ;  /* 0x00005000c0097824 */ /* 0x000fc600078e0231 */
[----:B------:R-:W-:Y:S01]  /*5bb0*/  IADD3 R11, R203, R8, RZ ;  /* 0x00000008cb0b7210 */ /* 0x000fe20007ffe0ff */
[----:B------:R-:W-:-:S04]  /*5bc0*/  IMAD.IADD R9, R18, 0x1, R9 ;  /* 0x0000000112097824 */ /* 0x000fc800078e0209 */
[----:B------:R-:W-:-:S04]  /*5bd0*/  IMAD R11, R192, 0x5000, R11 ;  /* 0x00005000c00b7824 */ /* 0x000fc800078e020b */
[----:B------:R-:W-:Y:S02]  /*5be0*/  IMAD.IADD R12, R18, 0x1, R11 ;  /* 0x00000001120c7824 */ /* 0x000fe400078e020b */
[----:B------:R-:W2:Y:S04]  /*5bf0*/  LDS.128 R8, [R9+0x18400] ;  /* 0x0184000009087984 */ /* 0x000ea80000000c00 */
[----:B------:R-:W3:Y:S01]  /*5c00*/  LDS.128 R12, [R12+0x18400] ;  /* 0x018400000c0c7984 */ /* 0x000ee20000000c00 */
[----:B------:R-:W-:Y:S05]  /*5c10*/  @P2 BRA `(.L_x_575) ;  /* 0x0000000c003c2947 */ /* 0x000fea0003800000 */
[--C-:B------:R-:W-:Y:S01]  /*5c20*/  SHF.R.U32.HI R129, RZ, 0x8, R5.reuse ;  /* 0x00000008ff817819 */ /* 0x100fe20000011605 */
[----:B--2---:R-:W-:Y:S01]  /*5c30*/  IMAD.MOV.U32 R28, RZ, RZ, R8 ;  /* 0x000000ffff1c7224 */ /* 0x004fe200078e0008 */
[----:B------:R-:W-:Y:S02]  /*5c40*/  LOP3.LUT R4, R5, 0xff0000ff, RZ, 0xc0, !PT ;  /* 0xff0000ff05047812 */ /* 0x000fe400078ec0ff */
[----:B------:R-:W-:Y:S01]  /*5c50*/  SHF.R.U32.HI R128, RZ, 0x10, R5 ;  /* 0x00000010ff807819 */ /* 0x000fe20000011605 */
[----:B------:R-:W-:Y:S01]  /*5c60*/  IMAD.SHL.U32 R5, R129, 0x100, RZ ;  /* 0x0000010081057824 */ /* 0x000fe200078e00ff */
[----:B------:R-:W-:Y:S02]  /*5c70*/  SHF.R.U32.HI R124, RZ, 0x8, R29 ;  /* 0x00000008ff7c7819 */ /* 0x000fe4000001161d */
[----:B------:R-:W-:Y:S02]  /*5c80*/  SHF.R.U32.HI R125, RZ, 0x8, R7 ;  /* 0x00000008ff7d7819 */ /* 0x000fe40000011607 */
[----:B------:R-:W-:-:S02]  /*5c90*/  SHF.R.U32.HI R122, RZ, 0x8, R31 ;  /* 0x00000008ff7a7819 */ /* 0x000fc4000001161f */
[----:B------:R-:W-:Y:S02]  /*5ca0*/  LOP3.LUT R30, R29, 0xff0000ff, RZ, 0xc0, !PT ;  /* 0xff0000ff1d1e7812 */ /* 0x000fe400078ec0ff */
[----:B------:R-:W-:Y:S01]  /*5cb0*/  SHF.R.U32.HI R123, RZ, 0x10, R29 ;  /* 0x00000010ff7b7819 */ /* 0x000fe2000001161d */
[----:B------:R-:W-:Y:S01]  /*5cc0*/  IMAD.SHL.U32 R29, R124, 0x100, RZ ;  /* 0x000001007c1d7824 */ /* 0x000fe200078e00ff */
[----:B------:R-:W-:Y:S02]  /*5cd0*/  LOP3.LUT R6, R7, 0xff0000ff, RZ, 0xc0, !PT ;  /* 0xff0000ff07067812 */ /* 0x000fe400078ec0ff */
[----:B------:R-:W-:Y:S01]  /*5ce0*/  SHF.R.U32.HI R127, RZ, 0x10, R7 ;  /* 0x00000010ff7f7819 */ /* 0x000fe20000011607 */
[----:B------:R-:W-:Y:S01]  /*5cf0*/  IMAD.SHL.U32 R7, R125, 0x100, RZ ;  /* 0x000001007d077824 */ /* 0x000fe200078e00ff */
[----:B------:R-:W-:Y:S02]  /*5d00*/  LOP3.LUT R121, R31, 0xff0000ff, RZ, 0xc0, !PT ;  /* 0xff0000ff1f797812 */ /* 0x000fe400078ec0ff */
[----:B------:R-:W-:-:S02]  /*5d10*/  SHF.R.U32.HI R126, RZ, 0x10, R31 ;  /* 0x00000010ff7e7819 */ /* 0x000fc4000001161f */
[----:B------:R-:W-:Y:S01]  /*5d20*/  LOP3.LUT R4, R4, 0xff00, R5, 0xf8, !PT ;  /* 0x0000ff0004047812 */ /* 0x000fe200078ef805 */
[----:B------:R-:W-:Y:S01]  /*5d30*/  IMAD.U32 R5, R128, 0x10000, RZ ;  /* 0x0001000080057824 */ /* 0x000fe200078e00ff */
[----:B------:R-:W-:Y:S02]  /*5d40*/  SHF.L.U32 R8, R122, 0x8, RZ ;  /* 0x000000087a087819 */ /* 0x000fe400000006ff */
[----:B---3--:R-:W-:Y:S02]  /*5d50*/  MOV R31, R12 ;  /* 0x0000000c001f7202 */ /* 0x008fe40000000f00 */
[----:B------:R-:W-:Y:S02]  /*5d60*/  LOP3.LUT R122, R30, 0xff00, R29, 0xf8, !PT ;  /* 0x0000ff001e7a7812 */ /* 0x000fe400078ef81d */
[----:B------:R-:W-:Y:S02]  /*5d70*/  LOP3.LUT R125, R121, 0xff00, R8, 0xf8, !PT ;  /* 0x0000ff00797d7812 */ /* 0x000fe400078ef808 */
[----:B------:R-:W-:-:S02]  /*5d80*/  LOP3.LUT R7, R6, 0xff00, R7, 0xf8, !PT ;  /* 0x0000ff0006077812 */ /* 0x000fc400078ef807 */
[----:B------:R-:W-:Y:S02]  /*5d90*/  F2FP.F16.E4M3.UNPACK_B R124, R119.H1 ;  /* 0x00000077ff7c723e */ /* 0x000fe400030006ff */
[----:B------:R-:W-:Y:S02]  /*5da0*/  F2FP.F16.E4M3.UNPACK_B R121, R31.H1 ;  /* 0x0000001fff79723e */ /* 0x000fe400030006ff */
[----:B------:R-:W-:Y:S02]  /*5db0*/  F2FP.F16.E4M3.UNPACK_B R29, R28.H1 ;  /* 0x0000001cff1d723e */ /* 0x000fe400030006ff */
[----:B------:R-:W-:Y:S01]  /*5dc0*/  LOP3.LUT R6, R4, 0xff0000, R5, 0xf8, !PT ;  /* 0x00ff000004067812 */ /* 0x000fe200078ef805 */
[----:B------:R-:W-:Y:S01]  /*5dd0*/  IMAD.U32 R4, R127, 0x10000, RZ ;  /* 0x000100007f047824 */ /* 0x000fe200078e00ff */
[----:B------:R-:W-:Y:S01]  /*5de0*/  F2FP.F16.E4M3.UNPACK_B R30, R118.H1 ;  /* 0x00000076ff1e723e */ /* 0x000fe200030006ff */
[----:B------:R-:W-:Y:S01]  /*5df0*/  HADD2.F32 R5, -RZ, R124.H0_H0 ;  /* 0x2000007cff057230 */ /* 0x000fe20000004100 */
[----:B------:R-:W-:Y:S01]  /*5e00*/  SHF.L.U32 R126, R126, 0x10, RZ ;  /* 0x000000107e7e7819 */ /* 0x000fe200000006ff */
[----:B------:R-:W-:Y:S01]  /*5e10*/  HADD2.F32 R12, -RZ, R121.H0_H0 ;  /* 0x20000079ff0c7230 */ /* 0x000fe20000004100 */
[----:B------:R-:W-:Y:S01]  /*5e20*/  LOP3.LUT R4, R7, 0xff0000, R4, 0xf8, !PT ;  /* 0x00ff000007047812 */ /* 0x000fe200078ef804 */
[----:B------:R-:W-:Y:S01]  /*5e30*/  HADD2.F32 R8, -RZ, R29.H0_H0 ;  /* 0x2000001dff087230 */ /* 0x000fe20000004100 */
[----:B------:R-:W-:Y:S01]  /*5e40*/  F2FP.F16.E4M3.UNPACK_B R28, R28 ;  /* 0x0000001cff1c723e */ /* 0x000fe200020006ff */
[----:B------:R-:W-:-:S02]  /*5e50*/  IMAD.U32 R7, R123, 0x10000, RZ ;  /* 0x000100007b077824 */ /* 0x000fc400078e00ff */
[-C--:B------:R-:W-:Y:S01]  /*5e60*/  FMUL.FTZ R127, R12, R5.reuse ;  /* 0x000000050c7f7220 */ /* 0x080fe20000410000 */
[----:B------:R-:W-:Y:S02]  /*5e70*/  HADD2.F32 R123, -RZ, R30.H0_H0 ;  /* 0x2000001eff7b7230 */ /* 0x000fe40000004100 */
[----:B------:R-:W-:Y:S01]  /*5e80*/  FMUL.FTZ R129, R8, R5 ;  /* 0x0000000508817220 */ /* 0x000fe20000410000 */
[----:B------:R-:W-:Y:S01]  /*5e90*/  LOP3.LUT R5, R125, 0xff0000, R126, 0xf8, !PT ;  /* 0x00ff00007d057812 */ /* 0x000fe200078ef87e */
[----:B------:R-:W-:Y:S01]  /*5ea0*/  HADD2.F32 R125, -RZ, R124.H1_H1 ;  /* 0x3000007cff7d7230 */ /* 0x000fe20000004100 */
[----:B------:R-:W-:Y:S01]  /*5eb0*/  LOP3.LUT R7, R122, 0xff0000, R7, 0xf8, !PT ;  /* 0x00ff00007a077812 */ /* 0x000fe200078ef807 */
[-C--:B------:R-:W-:Y:S01]  /*5ec0*/  FFMA.FTZ R8, R8, R123.reuse, -R127 ;  /* 0x0000007b08087223 */ /* 0x080fe2000001087f */
[----:B------:R-:W-:Y:S01]  /*5ed0*/  FFMA.FTZ R12, R12, R123, R129 ;  /* 0x0000007b0c0c7223 */ /* 0x000fe20000010081 */
[----:B------:R-:W-:Y:S01]  /*5ee0*/  HADD2.F32 R122, -RZ, R30.H1_H1 ;  /* 0x3000001eff7a7230 */ /* 0x000fe20000004100 */
[----:B------:R-:W-:Y:S01]  /*5ef0*/  F2FP.F16.E4M3.UNPACK_B R123, R119 ;  /* 0x00000077ff7b723e */ /* 0x000fe200020006ff */
[----:B------:R-:W-:Y:S01]  /*5f00*/  HADD2.F32 R121, -RZ, R121.H1_H1 ;  /* 0x30000079ff797230 */ /* 0x000fe20000004100 */
[----:B------:R-:W-:Y:S01]  /*5f10*/  F2FP.F16.E4M3.UNPACK_B R31, R31 ;  /* 0x0000001fff1f723e */ /* 0x000fe200020006ff */
[----:B------:R-:W-:Y:S01]  /*5f20*/  HADD2.F32 R30, -RZ, R29.H1_H1 ;  /* 0x3000001dff1e7230 */ /* 0x000fe20000004100 */
[----:B------:R-:W-:Y:S01]  /*5f30*/  F2FP.F16.E4M3.UNPACK_B R119, R118 ;  /* 0x00000076ff77723e */ /* 0x000fe200020006ff */
[----:B------:R-:W-:-:S02]  /*5f40*/  HADD2.F32 R124, -RZ, R123.H0_H0 ;  /* 0x2000007bff7c7230 */ /* 0x000fc40000004100 */
[CC--:B------:R-:W-:Y:S01]  /*5f50*/  FMUL.FTZ R127, R121.reuse, R125.reuse ;  /* 0x0000007d797f7220 */ /* 0x0c0fe20000410000 */
[----:B------:R-:W-:Y:S02]  /*5f60*/  HADD2.F32 R29, -RZ, R28.H0_H0 ;  /* 0x2000001cff1d7230 */ /* 0x000fe40000004100 */
[C---:B------:R-:W-:Y:S01]  /*5f70*/  FMUL.FTZ R126, R30.reuse, R125 ;  /* 0x0000007d1e7e7220 */ /* 0x040fe20000410000 */
[----:B------:R-:W-:Y:S02]  /*5f80*/  HADD2.F32 R118, -RZ, R31.H0_H0 ;  /* 0x2000001fff767230 */ /* 0x000fe40000004100 */
[-C--:B------:R-:W-:Y:S01]  /*5f90*/  FFMA.FTZ R127, R30, R122.reuse, -R127 ;  /* 0x0000007a1e7f7223 */ /* 0x080fe2000001087f */
[----:B------:R-:W-:Y:S02]  /*5fa0*/  HADD2.F32 R30, -RZ, R119.H0_H0 ;  /* 0x20000077ff1e7230 */ /* 0x000fe40000004100 */
[----:B------:R-:W-:Y:S01]  /*5fb0*/  FFMA.FTZ R129, R121, R122, R126 ;  /* 0x0000007a79817223 */ /* 0x000fe2000001007e */
[----:B------:R-:W-:Y:S01]  /*5fc0*/  FMUL.FTZ R121, R29, R124 ;  /* 0x0000007c1d797220 */ /* 0x000fe20000410000 */
[----:B------:R-:W-:-:S02]  /*5fd0*/  HADD2.F32 R123, -RZ, R123.H1_H1 ;  /* 0x3000007bff7b7230 */ /* 0x000fc40000004100 */
[C---:B------:R-:W-:Y:S01]  /*5fe0*/  FMUL.FTZ R122, R118.reuse, R124 ;  /* 0x0000007c767a7220 */ /* 0x040fe20000410000 */
[----:B------:R-:W-:Y:S02]  /*5ff0*/  HADD2.F32 R31, -RZ, R31.H1_H1 ;  /* 0x3000001fff1f7230 */ /* 0x000fe40000004100 */
[-C--:B------:R-:W-:Y:S01]  /*6000*/  FFMA.FTZ R125, R118, R30.reuse, R121 ;  /* 0x0000001e767d7223 */ /* 0x080fe20000010079 */
[----:B------:R-:W-:Y:S02]  /*6010*/  HADD2.F32 R28, -RZ, R28.H1_H1 ;  /* 0x3000001cff1c7230 */ /* 0x000fe40000004100 */
[----:B------:R-:W-:Y:S01]  /*6020*/  FFMA.FTZ R124, R29, R30, -R122 ;  /* 0x0000001e1d7c7223 */ /* 0x000fe2000001087a */
[----:B------:R-:W-:Y:S02]  /*6030*/  HADD2.F32 R119, -RZ, R119.H1_H1 ;  /* 0x30000077ff777230 */ /* 0x000fe40000004100 */
[----:B------:R-:W-:Y:S01]  /*6040*/  FMUL.FTZ R121, R31, R123 ;  /* 0x0000007b1f797220 */ /* 0x000fe20000410000 */
[----:B------:R-:W-:Y:S01]  /*6050*/  F2FP.F16.E4M3.UNPACK_B R29, R117.H1 ;  /* 0x00000075ff1d723e */ /* 0x000fe200030006ff */
[C---:B------:R-:W-:Y:S01]  /*6060*/  FMUL.FTZ R126, R28.reuse, R123 ;  /* 0x0000007b1c7e7220 */ /* 0x040fe20000410000 */
[----:B------:R-:W-:Y:S01]  /*6070*/  F2FP.F16.E4M3.UNPACK_B R30, R14.H1 ;  /* 0x0000000eff1e723e */ /* 0x000fe200030006ff */
[----:B------:R-:W-:Y:S01]  /*6080*/  FFMA.FTZ R123, R28, R119, -R121 ;  /* 0x000000771c7b7223 */ /* 0x000fe20000010879 */
[----:B------:R-:W-:Y:S01]  /*6090*/  F2FP.F16.E4M3.UNPACK_B R121, R116.H1 ;  /* 0x00000074ff79723e */ /* 0x000fe200030006ff */
[----:B------:R-:W-:Y:S01]  /*60a0*/  HADD2.F32 R122, -RZ, R29.H0_H0 ;  /* 0x2000001dff7a7230 */ /* 0x000fe20000004100 */
[----:B------:R-:W-:Y:S01]  /*60b0*/  F2FP.F16.E4M3.UNPACK_B R28, R10.H1 ;  /* 0x0000000aff1c723e */ /* 0x000fe200030006ff */
[----:B------:R-:W-:-:S02]  /*60c0*/  HADD2.F32 R118, -RZ, R30.H0_H0 ;  /* 0x2000001eff767230 */ /* 0x000fc40000004100 */
[----:B------:R-:W-:Y:S01]  /*60d0*/  FFMA.FTZ R126, R31, R119, R126 ;  /* 0x000000771f7e7223 */ /* 0x000fe2000001007e */
[----:B------:R-:W-:Y:S01]  /*60e0*/  HADD2.F32 R119, -RZ, R29.H1_H1 ;  /* 0x3000001dff777230 */ /* 0x000fe20000004100 */
[----:B------:R-:W-:Y:S01]  /*60f0*/  F2FP.F16.E4M3.UNPACK_B R117, R117 ;  /* 0x00000075ff75723e */ /* 0x000fe200020006ff */
[----:B------:R-:W-:Y:S02]  /*6100*/  HADD2.F32 R29, -RZ, R28.H0_H0 ;  /* 0x2000001cff1d7230 */ /* 0x000fe40000004100 */
[----:B------:R-:W-:Y:S01]  /*6110*/  FMUL.FTZ R128, R118, R122 ;  /* 0x0000007a76807220 */ /* 0x000fe20000410000 */
[----:B------:R-:W-:Y:S01]  /*6120*/  HADD2.F32 R31, -RZ, R121.H0_H0 ;  /* 0x20000079ff1f7230 */ /* 0x000fe20000004100 */
[----:B------:R-:W-:Y:S01]  /*6130*/  F2FP.F16.E4M3.UNPACK_B R10, R10 ;  /* 0x0000000aff0a723e */ /* 0x000fe200020006ff */
[----:B------:R-:W-:Y:S02]  /*6140*/  HADD2.F32 R30, -RZ, R30.H1_H1 ;  /* 0x3000001eff1e7230 */ /* 0x000fe40000004100 */
[----:B------:R-:W-:Y:S01]  /*6150*/  FMUL.FTZ R131, R29, R122 ;  /* 0x0000007a1d837220 */ /* 0x000fe20000410000 */
[----:B------:R-:W-:-:S02]  /*6160*/  HADD2.F32 R28, -RZ, R28.H1_H1 ;  /* 0x3000001cff1c7230 */ /* 0x000fc40000004100 */
[----:B------:R-:W-:Y:S01]  /*6170*/  FFMA.FTZ R128, R29, R31, -R128 ;  /* 0x0000001f1d807223 */ /* 0x000fe20000010880 */
[----:B------:R-:W-:Y:S02]  /*6180*/  HADD2.F32 R121, -RZ, R121.H1_H1 ;  /* 0x30000079ff797230 */ /* 0x000fe40000004100 */
[----:B------:R-:W-:Y:S01]  /*6190*/  FMUL.FTZ R29, R30, R119 ;  /* 0x000000771e1d7220 */ /* 0x000fe20000410000 */
[----:B------:R-:W-:Y:S01]  /*61a0*/  FFMA.FTZ R122, R118, R31, R131 ;  /* 0x0000001f767a7223 */ /* 0x000fe20000010083 */
[C---:B------:R-:W-:Y:S01]  /*61b0*/  FMUL.FTZ R119, R28.reuse, R119 ;  /* 0x000000771c777220 */ /* 0x040fe20000410000 */
[--C-:B------:R-:W-:Y:S02]  /*61c0*/  HADD2.F32 R118, -RZ, R117.reuse.H0_H0 ;  /* 0x20000075ff767230 */ /* 0x100fe40000004100 */
[-C--:B------:R-:W-:Y:S01]  /*61d0*/  FFMA.FTZ R135, R28, R121.reuse, -R29 ;  /* 0x000000791c877223 */ /* 0x080fe2000001081d */
[----:B------:R-:W-:Y:S01]  /*61e0*/  F2FP.F16.E4M3.UNPACK_B R28, R14 ;  /* 0x0000000eff1c723e */ /* 0x000fe200020006ff */
[----:B------:R-:W-:Y:S01]  /*61f0*/  HADD2.F32 R14, -RZ, R10.H0_H0 ;  /* 0x2000000aff0e7230 */ /* 0x000fe20000004100 */
[----:B------:R-:W-:Y:S01]  /*6200*/  F2FP.F16.E4M3.UNPACK_B R116, R116 ;  /* 0x00000074ff74723e */ /* 0x000fe200020006ff */
[----:B------:R-:W-:Y:S01]  /*6210*/  FFMA.FTZ R137, R30, R121, R119 ;  /* 0x000000791e897223 */ /* 0x000fe20000010077 */
[----:B------:R-:W-:Y:S01]  /*6220*/  HADD2.F32 R117, -RZ, R117.H1_H1 ;  /* 0x30000075ff757230 */ /* 0x000fe20000004100 */
[----:B------:R-:W-:Y:S01]  /*6230*/  F2FP.SATFINITE.E4M3.F32.PACK_AB_MERGE_C R8, R127, R8, RZ ;  /* 0x000000087f08723e */ /* 0x000fe200048070ff */
[--C-:B------:R-:W-:Y:S01]  /*6240*/  HADD2.F32 R29, -RZ, R28.reuse.H0_H0 ;  /* 0x2000001cff1d7230 */ /* 0x100fe20000004100 */
[----:B------:R-:W-:Y:S01]  /*6250*/  F2FP.SATFINITE.E4M3.F32.PACK_AB_MERGE_C R12, R129, R12, RZ ;  /* 0x0000000c810c723e */ /* 0x000fe200048070ff */
[----:B------:R-:W-:Y:S01]  /*6260*/  HADD2.F32 R28, -RZ, R28.H1_H1 ;  /* 0x3000001cff1c7230 */ /* 0x000fe20000004100 */
[----:B------:R-:W-:Y:S01]  /*6270*/  F2FP.SATFINITE.E4M3.F32.PACK_AB_MERGE_C R122, R137, R122, RZ ;  /* 0x0000007a897a723e */ /* 0x000fe200048070ff */
[----:B------:R-:W-:-:S02]  /*6280*/  HADD2.F32 R10, -RZ, R10.H1_H1 ;  /* 0x3000000aff0a7230 */ /* 0x000fc40000004100 */
[CC--:B------:R-:W-:Y:S01]  /*6290*/  FMUL.FTZ R119, R29.reuse, R118.reuse ;  /* 0x000000761d777220 */ /* 0x0c0fe20000410000 */
[--C-:B------:R-:W-:Y:S02]  /*62a0*/  HADD2.F32 R30, -RZ, R116.reuse.H0_H0 ;  /* 0x20000074ff1e7230 */ /* 0x100fe40000004100 */
[----:B------:R-:W-:Y:S01]  /*62b0*/  FMUL.FTZ R118, R14, R118 ;  /* 0x000000760e767220 */ /* 0x000fe20000410000 */
[----:B------:R-:W-:Y:S02]  /*62c0*/  HADD2.F32 R31, -RZ, R116.H1_H1 ;  /* 0x30000074ff1f7230 */ /* 0x000fe40000004100 */
[-C--:B------:R-:W-:Y:S01]  /*62d0*/  FMUL.FTZ R121, R28, R117.reuse ;  /* 0x000000751c797220 */ /* 0x080fe20000410000 */
[----:B------:R-:W-:Y:S01]  /*62e0*/  FMUL.FTZ R117, R10, R117 ;  /* 0x000000750a757220 */ /* 0x000fe20000410000 */
[-C--:B------:R-:W-:Y:S01]  /*62f0*/  FFMA.FTZ R14, R14, R30.reuse, -R119 ;  /* 0x0000001e0e0e7223 */ /* 0x080fe20000010877 */
[----:B------:R-:W-:Y:S01]  /*6300*/  FFMA.FTZ R118, R29, R30, R118 ;  /* 0x0000001e1d767223 */ /* 0x000fe20000010076 */
[----:B------:R-:W-:Y:S01]  /*6310*/  F2FP.F16.E4M3.UNPACK_B R119, R7 ;  /* 0x00000007ff77723e */ /* 0x000fe200020006ff */
[----:B------:R-:W-:Y:S01]  /*6320*/  FFMA.FTZ R131, R10, R31, -R121 ;  /* 0x0000001f0a837223 */ /* 0x000fe20000010879 */
[----:B------:R-:W-:Y:S01]  /*6330*/  F2FP.F16.E4M3.UNPACK_B R29, R9 ;  /* 0x00000009ff1d723e */ /* 0x000fe200020006ff */
[----:B------:R-:W-:Y:S01]  /*6340*/  FFMA.FTZ R133, R28, R31, R117 ;  /* 0x0000001f1c857223 */ /* 0x000fe20000010075 */
[----:B------:R-:W-:Y:S01]  /*6350*/  F2FP.SATFINITE.E4M3.F32.PACK_AB_MERGE_C R10, R135, R128, RZ ;  /* 0x00000080870a723e */ /* 0x000fe200048070ff */
[----:B------:R-:W-:Y:S01]  /*6360*/  HADD2.F32 R121, -RZ, R119.H0_H0 ;  /* 0x20000077ff797230 */ /* 0x000fe20000004100 */
[----:B------:R-:W-:Y:S01]  /*6370*/  F2FP.F16.E4M3.UNPACK_B R30, R13 ;  /* 0x0000000dff1e723e */ /* 0x000fe200020006ff */
[----:B------:R-:W-:Y:S01]  /*6380*/  HADD2.F32 R28, -RZ, R29.H0_H0 ;  /* 0x2000001dff1c7230 */ /* 0x000fe20000004100 */
[----:B------:R-:W-:Y:S01]  /*6390*/  F2FP.F16.E4M3.UNPACK_B R117, R6 ;  /* 0x00000006ff75723e */ /* 0x000fe200020006ff */
[----:B------:R-:W-:Y:S01]  /*63a0*/  HADD2.F32 R119, -RZ, R119.H1_H1 ;  /* 0x30000077ff777230 */ /* 0x000fe20000004100 */
[----:B------:R-:W-:Y:S01]  /*63b0*/  F2FP.SATFINITE.E4M3.F32.PACK_AB_MERGE_C R10, R131, R14, R10 ;  /* 0x0000000e830a723e */ /* 0x000fe2000480700a */
[----:B------:R-:W-:Y:S01]  /*63c0*/  HADD2.F32 R31, -RZ, R30.H0_H0 ;  /* 0x2000001eff1f7230 */ /* 0x000fe20000004100 */
[----:B------:R-:W-:Y:S01]  /*63d0*/  F2FP.SATFINITE.E4M3.F32.PACK_AB_MERGE_C R14, R133, R118, R122 ;  /* 0x00000076850e723e */ /* 0x000fe2000480707a */
[----:B------:R-:W-:-:S02]  /*63e0*/  HADD2.F32 R118, -RZ, R117.H0_H0 ;  /* 0x20000075ff767230 */ /* 0x000fc40000004100 */
[-C--:B------:R-:W-:Y:S01]  /*63f0*/  FMUL.FTZ R122, R28, R121.reuse ;  /* 0x000000791c7a7220 */ /* 0x080fe20000410000 */
[----:B------:R-:W-:Y:S01]  /*6400*/  HADD2.F32 R116, -RZ, R30.H1_H1 ;  /* 0x3000001eff747230 */ /* 0x000fe20000004100 */
[----:B------:R-:W-:Y:S01]  /*6410*/  F2FP.SATFINITE.E4M3.F32.PACK_AB_MERGE_C R8, R123, R124, R8 ;  /* 0x0000007c7b08723e */ /* 0x000fe20004807008 */
[----:B------:R-:W-:Y:S02]  /*6420*/  HADD2.F32 R30, -RZ, R29.H1_H1 ;  /* 0x3000001dff1e7230 */ /* 0x000fe40000004100 */
[C---:B------:R-:W-:Y:S01]  /*6430*/  FMUL.FTZ R123, R31.reuse, R121 ;  /* 0x000000791f7b7220 */ /* 0x040fe20000410000 */
[-C--:B------:R-:W-:Y:S01]  /*6440*/  FFMA.FTZ R29, R31, R118.reuse, R122 ;  /* 0x000000761f1d7223 */ /* 0x080fe2000001007a */
[----:B------:R-:W-:Y:S02]  /*6450*/  HADD2.F32 R117, -RZ, R117.H1_H1 ;  /* 0x30000075ff757230 */ /* 0x000fe40000004100 */
[----:B------:R-:W-:Y:S01]  /*6460*/  FMUL.FTZ R31, R116, R119 ;  /* 0x00000077741f7220 */ /* 0x000fe20000410000 */
[----:B------:R-:W-:Y:S01]  /*6470*/  FFMA.FTZ R28, R28, R118, -R123 ;  /* 0x000000761c1c7223 */ /* 0x000fe2000001087b */
[----:B------:R-:W-:Y:S01]  /*6480*/  F2FP.F16.E4M3.UNPACK_B R9, R9.H1 ;  /* 0x00000009ff09723e */ /* 0x000fe200030006ff */
[C---:B------:R-:W-:Y:S01]  /*6490*/  FMUL.FTZ R119, R30.reuse, R119 ;  /* 0x000000771e777220 */ /* 0x040fe20000410000 */
[----:B------:R-:W-:Y:S01]  /*64a0*/  FFMA.FTZ R123, R30, R117, -R31 ;  /* 0x000000751e7b7223 */ /* 0x000fe2000001081f */
[----:B------:R-:W-:-:S02]  /*64b0*/  F2FP.F16.E4M3.UNPACK_B R13, R13.H1 ;  /* 0x0000000dff0d723e */ /* 0x000fc400030006ff */
[----:B------:R-:W-:Y:S01]  /*64c0*/  F2FP.F16.E4M3.UNPACK_B R31, R7.H1 ;  /* 0x00000007ff1f723e */ /* 0x000fe200030006ff */
[----:B------:R-:W-:Y:S01]  /*64d0*/  FFMA.FTZ R124, R116, R117, R119 ;  /* 0x00000075747c7223 */ /* 0x000fe20000010077 */
[----:B------:R-:W-:Y:S01]  /*64e0*/  HADD2.F32 R7, -RZ, R9.H0_H0 ;  /* 0x20000009ff077230 */ /* 0x000fe20000004100 */
[----:B------:R-:W-:Y:S01]  /*64f0*/  F2FP.F16.E4M3.UNPACK_B R6, R6.H1 ;  /* 0x00000006ff06723e */ /* 0x000fe200030006ff */
[----:B------:R-:W-:Y:S01]  /*6500*/  HADD2.F32 R30, -RZ, R13.H0_H0 ;  /* 0x2000000dff1e7230 */ /* 0x000fe20000004100 */
[----:B------:R-:W-:Y:S01]  /*6510*/  F2FP.SATFINITE.E4M3.F32.PACK_AB_MERGE_C R12, R126, R125, R12 ;  /* 0x0000007d7e0c723e */ /* 0x000fe2000480700c */
[----:B------:R-:W-:Y:S01]  /*6520*/  HADD2.F32 R116, -RZ, R31.H0_H0 ;  /* 0x2000001fff747230 */ /* 0x000fe20000004100 */
[----:B------:R-:W-:Y:S01]  /*6530*/  F2FP.F16.E4M3.UNPACK_B R119, R5.H1 ;  /* 0x00000005ff77723e */ /* 0x000fe200030006ff */
[----:B------:R-:W-:Y:S02]  /*6540*/  HADD2.F32 R13, -RZ, R13.H1_H1 ;  /* 0x3000000dff0d7230 */ /* 0x000fe40000004100 */
[----:B------:R-:W-:-:S02]  /*6550*/  HADD2.F32 R118, -RZ, R31.H1_H1 ;  /* 0x3000001fff767230 */ /* 0x000fc40000004100 */
[CC--:B------:R-:W-:Y:S01]  /*6560*/  FMUL.FTZ R122, R30.reuse, R116.reuse ;  /* 0x000000741e7a7220 */ /* 0x0c0fe20000410000 */
[----:B------:R-:W-:Y:S02]  /*6570*/  HADD2.F32 R9, -RZ, R9.H1_H1 ;  /* 0x30000009ff097230 */ /* 0x000fe40000004100 */
[----:B------:R-:W-:Y:S01]  /*6580*/  FMUL.FTZ R117, R7, R116 ;  /* 0x0000007407757220 */ /* 0x000fe20000410000 */
[--C-:B------:R-:W-:Y:S02]  /*6590*/  HADD2.F32 R31, -RZ, R6.reuse.H0_H0 ;  /* 0x20000006ff1f7230 */ /* 0x100fe40000004100 */
[----:B------:R-:W-:Y:S02]  /*65a0*/  HADD2.F32 R116, -RZ, R6.H1_H1 ;  /* 0x30000006ff747230 */ /* 0x000fe40000004100 */
[-C--:B------:R-:W-:Y:S01]  /*65b0*/  FMUL.FTZ R6, R13, R118.reuse ;  /* 0x000000760d067220 */ /* 0x080fe20000410000 */
[C---:B------:R-:W-:Y:S01]  /*65c0*/  FMUL.FTZ R118, R9.reuse, R118 ;  /* 0x0000007609767220 */ /* 0x040fe20000410000 */
[----:B------:R-:W-:Y:S01]  /*65d0*/  FFMA.FTZ R126, R30, R31, R117 ;  /* 0x0000001f1e7e7223 */ /* 0x000fe20000010075 */
[----:B------:R-:W-:Y:S01]  /*65e0*/  F2FP.F16.E4M3.UNPACK_B R30, R15 ;  /* 0x0000000fff1e723e */ /* 0x000fe200020006ff */
[-C--:B------:R-:W-:Y:S01]  /*65f0*/  FFMA.FTZ R128, R9, R116.reuse, -R6 ;  /* 0x0000007409807223 */ /* 0x080fe20000010806 */
[----:B------:R-:W-:Y:S01]  /*6600*/  FFMA.FTZ R127, R13, R116, R118 ;  /* 0x000000740d7f7223 */ /* 0x000fe20000010076 */
[----:B------:R-:W-:Y:S01]  /*6610*/  F2FP.F16.E4M3.UNPACK_B R118, R5 ;  /* 0x00000005ff76723e */ /* 0x000fe200020006ff */
[----:B------:R-:W-:Y:S01]  /*6620*/  FFMA.FTZ R125, R7, R31, -R122 ;  /* 0x0000001f077d7223 */ /* 0x000fe2000001087a */
[----:B------:R-:W-:Y:S01]  /*6630*/  F2FP.F16.E4M3.UNPACK_B R6, R11 ;  /* 0x0000000bff06723e */ /* 0x000fe200020006ff */
[----:B------:R-:W-:Y:S01]  /*6640*/  HADD2.F32 R13, -RZ, R30.H0_H0 ;  /* 0x2000001eff0d7230 */ /* 0x000fe20000004100 */
[----:B------:R-:W-:Y:S01]  /*6650*/  F2FP.F16.E4M3.UNPACK_B R15, R15.H1 ;  /* 0x0000000fff0f723e */ /* 0x000fe200030006ff */
[----:B------:R-:W-:Y:S01]  /*6660*/  HADD2.F32 R122, -RZ, R118.H0_H0 ;  /* 0x20000076ff7a7230 */ /* 0x000fe20000004100 */
[----:B------:R-:W-:Y:S01]  /*6670*/  F2FP.F16.E4M3.UNPACK_B R11, R11.H1 ;  /* 0x0000000bff0b723e */ /* 0x000fe200030006ff */
[----:B------:R-:W-:Y:S01]  /*6680*/  HADD2.F32 R7, -RZ, R6.H0_H0 ;  /* 0x20000006ff077230 */ /* 0x000fe20000004100 */
[-C--:B------:R-:W-:Y:S01]  /*6690*/  F2FP.F16.E4M3.UNPACK_B R5, R4.reuse ;  /* 0x00000004ff05723e */ /* 0x080fe200020006ff */
[----:B------:R-:W-:Y:S01]  /*66a0*/  HADD2.F32 R121, -RZ, R119.H0_H0 ;  /* 0x20000077ff797230 */ /* 0x000fe20000004100 */
[----:B------:R-:W-:Y:S01]  /*66b0*/  F2FP.F16.E4M3.UNPACK_B R31, R4.H1 ;  /* 0x00000004ff1f723e */ /* 0x000fe200030006ff */
[----:B------:R-:W-:-:S02]  /*66c0*/  HADD2.F32 R4, -RZ, R15.H0_H0 ;  /* 0x2000000fff047230 */ /* 0x000fc40000004100 */
[-C--:B------:R-:W-:Y:S01]  /*66d0*/  FMUL.FTZ R130, R13, R122.reuse ;  /* 0x0000007a0d827220 */ /* 0x080fe20000410000 */
[----:B------:R-:W-:Y:S02]  /*66e0*/  HADD2.F32 R9, -RZ, R11.H0_H0 ;  /* 0x2000000bff097230 */ /* 0x000fe40000004100 */
[----:B------:R-:W-:Y:S01]  /*66f0*/  FMUL.FTZ R122, R7, R122 ;  /* 0x0000007a077a7220 */ /* 0x000fe20000410000 */
[----:B------:R-:W-:Y:S02]  /*6700*/  HADD2.F32 R116, -RZ, R5.H0_H0 ;  /* 0x20000005ff747230 */ /* 0x000fe40000004100 */
[-C--:B------:R-:W-:Y:S01]  /*6710*/  FMUL.FTZ R132, R4, R121.reuse ;  /* 0x0000007904847220 */ /* 0x080fe20000410000 */
[----:B------:R-:W-:Y:S02]  /*6720*/  HADD2.F32 R117, -RZ, R31.H0_H0 ;  /* 0x2000001fff757230 */ /* 0x000fe40000004100 */
[----:B------:R-:W-:Y:S01]  /*6730*/  FMUL.FTZ R121, R9, R121 ;  /* 0x0000007909797220 */ /* 0x000fe20000410000 */
[----:B------:R-:W-:-:S02]  /*6740*/  HADD2.F32 R15, -RZ, R15.H1_H1 ;  /* 0x3000000fff0f7230 */ /* 0x000fc40000004100 */
[-C--:B------:R-:W-:Y:S01]  /*6750*/  FFMA.FTZ R130, R7, R116.reuse, -R130 ;  /* 0x0000007407827223 */ /* 0x080fe20000010882 */
[----:B------:R-:W-:Y:S01]  /*6760*/  FFMA.FTZ R122, R13, R116, R122 ;  /* 0x000000740d7a7223 */ /* 0x000fe2000001007a */
[----:B------:R-:W-:Y:S02]  /*6770*/  HADD2.F32 R116, -RZ, R119.H1_H1 ;  /* 0x30000077ff747230 */ /* 0x000fe40000004100 */
[-C--:B------:R-:W-:Y:S01]  /*6780*/  FFMA.FTZ R121, R4, R117.reuse, R121 ;  /* 0x0000007504797223 */ /* 0x080fe20000010079 */
[----:B------:R-:W-:Y:S02]  /*6790*/  HADD2.F32 R11, -RZ, R11.H1_H1 ;  /* 0x3000000bff0b7230 */ /* 0x000fe40000004100 */
[----:B------:R-:W-:Y:S01]  /*67a0*/  FFMA.FTZ R132, R9, R117, -R132 ;  /* 0x0000007509847223 */ /* 0x000fe20000010884 */
[----:B------:R-:W-:Y:S01]  /*67b0*/  HADD2.F32 R30, -RZ, R30.H1_H1 ;  /* 0x3000001eff1e7230 */ /* 0x000fe20000004100 */
[----:B------:R-:W-:Y:S01]  /*67c0*/  F2FP.SATFINITE.E4M3.F32.PACK_AB_MERGE_C R125, R128, R125, RZ ;  /* 0x0000007d807d723e */ /* 0x000fe200048070ff */
[----:B------:R-:W-:-:S02]  /*67d0*/  HADD2.F32 R7, -RZ, R118.H1_H1 ;  /* 0x30000076ff077230 */ /* 0x000fc40000004100 */
[-C--:B------:R-:W-:Y:S01]  /*67e0*/  FMUL.FTZ R118, R15, R116.reuse ;  /* 0x000000740f767220 */ /* 0x080fe20000410000 */
[----:B------:R-:W-:Y:S02]  /*67f0*/  HADD2.F32 R4, -RZ, R31.H1_H1 ;  /* 0x3000001fff047230 */ /* 0x000fe40000004100 */
[C---:B------:R-:W-:Y:S01]  /*6800*/  FMUL.FTZ R116, R11.reuse, R116 ;  /* 0x000000740b747220 */ /* 0x040fe20000410000 */
[----:B------:R-:W-:Y:S02]  /*6810*/  HADD2.F32 R6, -RZ, R6.H1_H1 ;  /* 0x30000006ff067230 */ /* 0x000fe40000004100 */
[-C--:B------:R-:W-:Y:S01]  /*6820*/  FMUL.FTZ R9, R30, R7.reuse ;  /* 0x000000071e097220 */ /* 0x080fe20000410000 */
[----:B------:R-:W-:Y:S02]  /*6830*/  HADD2.F32 R5, -RZ, R5.H1_H1 ;  /* 0x30000005ff057230 */ /* 0x000fe40000004100 */
[-C--:B------:R-:W-:Y:S01]  /*6840*/  FFMA.FTZ R11, R11, R4.reuse, -R118 ;  /* 0x000000040b0b7223 */ /* 0x080fe20000010876 */
[----:B------:R-:W-:Y:S01]  /*6850*/  FFMA.FTZ R116, R15, R4, R116 ;  /* 0x000000040f747223 */ /* 0x000fe20000010074 */
[C---:B------:R-:W-:Y:S01]  /*6860*/  FMUL.FTZ R7, R6.reuse, R7 ;  /* 0x0000000706077220 */ /* 0x040fe20000410000 */
[----:B------:R-:W-:Y:S01]  /*6870*/  F2FP.SATFINITE.E4M3.F32.PACK_AB_MERGE_C R123, R123, R28, R125 ;  /* 0x0000001c7b7b723e */ /* 0x000fe2000480707d */
[-C--:B------:R-:W-:Y:S01]  /*6880*/  FFMA.FTZ R9, R6, R5.reuse, -R9 ;  /* 0x0000000506097223 */ /* 0x080fe20000010809 */
[----:B------:R-:W-:Y:S01]  /*6890*/  F2FP.SATFINITE.E4M3.F32.PACK_AB_MERGE_C R11, R11, R132, RZ ;  /* 0x000000840b0b723e */ /* 0x000fe200048070ff */
[----:B------:R-:W-:Y:S01]  /*68a0*/  FFMA.FTZ R7, R30, R5, R7 ;  /* 0x000000051e077223 */ /* 0x000fe20000010007 */
[----:B------:R-:W-:-:S02]  /*68b0*/  F2FP.SATFINITE.E4M3.F32.PACK_AB_MERGE_C R126, R127, R126, RZ ;  /* 0x0000007e7f7e723e */ /* 0x000fc400048070ff */
[----:B------:R-:W-:Y:S02]  /*68c0*/  F2FP.SATFINITE.E4M3.F32.PACK_AB_MERGE_C R116, R116, R121, RZ ;  /* 0x000000797474723e */ /* 0x000fe400048070ff */
[----:B------:R-:W-:Y:S01]  /*68d0*/  F2FP.SATFINITE.E4M3.F32.PACK_AB_MERGE_C R11, R9, R130, R11 ;  /* 0x00000082090b723e */ /* 0x000fe2000480700b */
[----:B------:R-:W-:Y:S01]  /*68e0*/  IMAD.MOV.U32 R9, RZ, RZ, R123 ;  /* 0x000000ffff097224 */ /* 0x000fe200078e007b */
[----:B------:R-:W-:Y:S02]  /*68f0*/  F2FP.SATFINITE.E4M3.F32.PACK_AB_MERGE_C R13, R124, R29, R126 ;  /* 0x0000001d7c0d723e */ /* 0x000fe4000480707e */
[----:B------:R-:W-:-:S07]  /*6900*/  F2FP.SATFINITE.E4M3.F32.PACK_AB_MERGE_C R15, R7, R122, R116 ;  /* 0x0000007a070f723e */ /* 0x000fce0004807074 */
.L_x_575:
[----:B------:R-:W-:Y:S05]  /*6910*/  BSYNC B2 ;  /* 0x0000000000027941 */ /* 0x000fea0003800000 */
.L_x_574:
[----:B------:R-:W-:Y:S01]  /*6920*/  ISETP.GE.AND P3, PT, R115, R104, PT ;  /* 0x000000687300720c */ /* 0x000fe20003f66270 */
[----:B--2---:R4:W-:-:S12]  /*6930*/  ST.E.128 desc[UR60][R98.64], R8 ;  /* 0x0000000862007985 */ /* 0x0049d8000c101d3c */
[----:B------:R-:W-:-:S04]  /*6940*/  @!P3 IADD3 R4, P4, R105, R115, RZ ;  /* 0x000000736904b210 */ /* 0x000fc80007f9e0ff */
[----:B------:R-:W-:-:S05]  /*6950*/  @!P3 LEA.HI.X.SX32 R5, R115, R103, 0x1, P4 ;  /* 0x000000677305b211 */ /* 0x000fca00020f0eff */
[----:B---3--:R4:W-:Y:S04]  /*6960*/  @!P3 ST.E.128 desc[UR60][R4.64], R12 ;  /* 0x0000000c0400b985 */ /* 0x0089e8000c101d3c */
.L_x_573:
[----:B------:R-:W-:Y:S05]  /*6970*/  BSYNC B1 ;  /* 0x0000000000017941 */ /* 0x000fea0003800000 */
.L_x_572:
[----:B------:R-:W-:-:S03]  /*6980*/  UMOV UR4, 0xffffffff ;  /* 0xffffffff00047882 */ /* 0x000fc60000000000 */
[----:B------:R-:W-:Y:S05]  /*6990*/  BRA.DIV UR4, `(.L_x_576) ;  /* 0x0000019604e47947 */ /* 0x000fea000b800000 */
[----:B------:R0:W0:Y:S04]  /*69a0*/  SHFL.IDX PT, R29, R102, 0x1, 0x1c1f ;  /* 0x003c1f00661d7f89 */ /* 0x00002800000e0000 */
[----:B----4-:R4:W0:Y:S02]  /*69b0*/  SHFL.IDX PT, R14, R101, 0x1, 0x1c1f ;  /* 0x003c1f00650e7f89 */ /* 0x01082400000e0000 */
.L_x_839:
[----:B------:R-:W-:Y:S01]  /*69c0*/  ISETP.GE.OR P3, PT, R221, R97, P1 ;  /* 0x00000061dd00720c */ /* 0x000fe20000f66670 */
[----:B------:R-:W-:-:S12]  /*69d0*/  BSSY B1, `(.L_x_577) ;  /* 0x00000ef000017945 */ /* 0x000fd80003800000 */
[----:B------:R-:W-:Y:S05]  /*69e0*/  @P3 BRA `(.L_x_578) ;  /* 0x0000000c00b43947 */ /* 0x000fea0003800000 */
[----:B------:R-:W-:Y:S01]  /*69f0*/  SEL R4, R71, R110, !P0 ;  /* 0x0000006e47047207 */ /* 0x000fe20004000000 */
[----:B------:R-:W-:Y:S01]  /*6a00*/  BSSY B2, `(.L_x_579) ;  /* 0x00000e6000027945 */ /* 0x000fe20003800000 */
[----:B------:R-:W-:Y:S02]  /*6a10*/  SHF.R.U32.HI R6, RZ, 0x3, R200 ;  /* 0x00000003ff067819 */ /* 0x000fe400000116c8 */
[----:B------:R-:W-:Y:S02]  /*6a20*/  SHF.R.S32.HI R5, RZ, 0x1f, R4 ;  /* 0x0000001fff057819 */ /* 0x000fe40000011404 */
[----:B0-----:R-:W-:Y:S02]  /*6a30*/  IADD3 R12, P3, R62, R14, RZ ;  /* 0x0000000e3e0c7210 */ /* 0x001fe40007f7e0ff */
[----:B------:R-:W-:Y:S01]  /*6a40*/  LEA.HI R4, R5, R4, RZ, 0x5 ;  /* 0x0000000405047211 */ /* 0x000fe200078f28ff */
[----:B------:R-:W-:Y:S02]  /*6a50*/  IMAD R5, R192, 0x5000, R3 ;  /* 0x00005000c0057824 */ /* 0x000fe400078e0203 */
[----:B------:R-:W-:Y:S01]  /*6a60*/  IMAD.X R13, R29, 0x1, R60, P3 ;  /* 0x000000011d0d7824 */ /* 0x000fe200018e063c */
[----:B------:R-:W-:Y:S01]  /*6a70*/  LEA.HI.SX32 R4, R4, R63, 0x1b ;  /* 0x0000003f04047211 */ /* 0x000fe200078fdaff */
[----:B------:R-:W-:-:S04]  /*6a80*/  IMAD.IADD R5, R18, 0x1, R5 ;  /* 0x0000000112057824 */ /* 0x000fc800078e0205 */
[----:B------:R-:W-:-:S05]  /*6a90*/  IMAD.SHL.U32 R15, R4, 0x10, RZ ;  /* 0x00000010040f7824 */ /* 0x000fca00078e00ff */
[----:B------:R-:W-:-:S04]  /*6aa0*/  LOP3.LUT R4, R200, 0x70, R15, 0xf8, !PT ;  /* 0x00000070c8047812 */ /* 0x000fc800078ef80f */
[----:B------:R-:W-:-:S04]  /*6ab0*/  LOP3.LUT R4, R4, R6, RZ, 0x3c, !PT ;  /* 0x0000000604047212 */ /* 0x000fc800078e3cff */
[----:B------:R-:W-:-:S05]  /*6ac0*/  IADD3 R7, R205, R4, RZ ;  /* 0x00000004cd077210 */ /* 0x000fca0007ffe0ff */
[----:B------:R-:W-:-:S04]  /*6ad0*/  IMAD R7, R192, 0x5000, R7 ;  /* 0x00005000c0077824 */ /* 0x000fc800078e0207 */
[----:B------:R-:W-:Y:S02]  /*6ae0*/  IMAD.IADD R8, R18, 0x1, R7 ;  /* 0x0000000112087824 */ /* 0x000fe400078e0207 */
[----:B------:R-:W0:Y:S04]  /*6af0*/  LDS.128 R4, [R5+0x18400] ;  /* 0x0184000005047984 */ /* 0x000e280000000c00 */
[----:B------:R-:W0:Y:S01]  /*6b00*/  LDS.128 R8, [R8+0x18400] ;  /* 0x0184000008087984 */ /* 0x000e220000000c00 */
[----:B------:R-:W-:Y:S05]  /*6b10*/  @P2 BRA `(.L_x_580) ;  /* 0x0000000c00502947 */ /* 0x000fea0003800000 */
[--C-:B------:R-:W-:Y:S01]  /*6b20*/  SHF.R.U32.HI R28, RZ, 0x8, R33.reuse ;  /* 0x00000008ff1c7819 */ /* 0x100fe20000011621 */
[----:B0-----:R-:W-:Y:S01]  /*6b30*/  IMAD.MOV.U32 R31, RZ, RZ, R4 ;  /* 0x000000ffff1f7224 */ /* 0x001fe200078e0004 */
[----:B------:R-:W-:Y:S01]  /*6b40*/  SHF.R.U32.HI R115, RZ, 0x10, R33 ;  /* 0x00000010ff737819 */ /* 0x000fe20000011621 */
[----:B------:R-:W-:Y:S01]  /*6b50*/  IMAD.MOV.U32 R30, RZ, RZ, R10 ;  /* 0x000000ffff1e7224 */ /* 0x000fe200078e000a */
[----:B------:R-:W-:Y:S01]  /*6b60*/  LOP3.LUT R33, R33, 0xff0000ff, RZ, 0xc0, !PT ;  /* 0xff0000ff21217812 */ /* 0x000fe200078ec0ff */
[----:B------:R-:W-:Y:S01]  /*6b70*/  IMAD.SHL.U32 R4, R28, 0x100, RZ ;  /* 0x000001001c047824 */ /* 0x000fe200078e00ff */
[----:B------:R-:W-:Y:S01]  /*6b80*/  SHF.R.U32.HI R32, RZ, 0x8, R39 ;  /* 0x00000008ff207819 */ /* 0x000fe20000011627 */
[----:B------:R-:W-:Y:S01]  /*6b90*/  IMAD.MOV.U32 R28, RZ, RZ, R6 ;  /* 0x000000ffff1c7224 */ /* 0x000fe200078e0006 */
[--C-:B--2---:R-:W-:Y:S02]  /*6ba0*/  SHF.R.U32.HI R103, RZ, 0x8, R35.reuse ;  /* 0x00000008ff677819 */ /* 0x104fe40000011623 */
[----:B---3--:R-:W-:Y:S01]  /*6bb0*/  SHF.R.U32.HI R105, RZ, 0x10, R35 ;  /* 0x00000010ff697819 */ /* 0x008fe20000011623 */
[----:B------:R-:W-:Y:S01]  /*6bc0*/  IMAD.SHL.U32 R10, R32, 0x100, RZ ;  /* 0x00000100200a7824 */ /* 0x000fe200078e00ff */
[----:B------:R-:W-:-:S02]  /*6bd0*/  LOP3.LUT R33, R33, 0xff00, R4, 0xf8, !PT ;  /* 0x0000ff0021217812 */ /* 0x000fc400078ef804 */
[----:B------:R-:W-:Y:S02]  /*6be0*/  LOP3.LUT R35, R35, 0xff0000ff, RZ, 0xc0, !PT ;  /* 0xff0000ff23237812 */ /* 0x000fe400078ec0ff */
[----:B------:R-:W-:Y:S02]  /*6bf0*/  SHF.R.U32.HI R36, RZ, 0x8, R37 ;  /* 0x00000008ff247819 */ /* 0x000fe40000011625 */
[----:B------:R-:W-:Y:S02]  /*6c00*/  SHF.R.U32.HI R98, RZ, 0x10, R39 ;  /* 0x00000010ff627819 */ /* 0x000fe40000011627 */
[----:B------:R-:W-:Y:S01]  /*6c10*/  SHF.L.U32 R4, R103, 0x8, RZ ;  /* 0x0000000867047819 */ /* 0x000fe200000006ff */
[----:B------:R-:W-:Y:S01]  /*6c20*/  IMAD.SHL.U32 R6, R36, 0x100, RZ ;  /* 0x0000010024067824 */ /* 0x000fe200078e00ff */
[----:B------:R-:W-:Y:S01]  /*6c30*/  LOP3.LUT R39, R39, 0xff0000ff, RZ, 0xc0, !PT ;  /* 0xff0000ff27277812 */ /* 0x000fe200078ec0ff */
[----:B------:R-:W-:Y:S01]  /*6c40*/  IMAD.U32 R98, R98, 0x10000, RZ ;  /* 0x0001000062627824 */ /* 0x000fe200078e00ff */
[----:B------:R-:W-:-:S02]  /*6c50*/  SHF.R.U32.HI R38, RZ, 0x10, R37 ;  /* 0x00000010ff267819 */ /* 0x000fc40000011625 */
[----:B------:R-:W-:Y:S02]  /*6c60*/  LOP3.LUT R99, R37, 0xff0000ff, RZ, 0xc0, !PT ;  /* 0xff0000ff25637812 */ /* 0x000fe400078ec0ff */
[----:B------:R-:W-:Y:S01]  /*6c70*/  MOV R34, R8 ;  /* 0x0000000800227202 */ /* 0x000fe20000000f00 */
[----:B------:R-:W-:Y:S01]  /*6c80*/  IMAD.U32 R8, R115, 0x10000, RZ ;  /* 0x0001000073087824 */ /* 0x000fe200078e00ff */
[----:B------:R-:W-:Y:S02]  /*6c90*/  LOP3.LUT R37, R35, 0xff00, R4, 0xf8, !PT ;  /* 0x0000ff0023257812 */ /* 0x000fe400078ef804 */
[----:B------:R-:W-:Y:S01]  /*6ca0*/  LOP3.LUT R103, R39, 0xff00, R10, 0xf8, !PT ;  /* 0x0000ff0027677812 */ /* 0x000fe200078ef80a */
[----:B------:R-:W-:Y:S01]  /*6cb0*/  IMAD.U32 R10, R38, 0x10000, RZ ;  /* 0x00010000260a7824 */ /* 0x000fe200078e00ff */
[----:B------:R-:W-:Y:S02]  /*6cc0*/  SHF.L.U32 R4, R105, 0x10, RZ ;  /* 0x0000001069047819 */ /* 0x000fe400000006ff */
[----:B------:R-:W-:-:S02]  /*6cd0*/  F2FP.F16.E4M3.UNPACK_B R39, R114.H1 ;  /* 0x00000072ff27723e */ /* 0x000fc400030006ff */
[----:B------:R-:W-:Y:S02]  /*6ce0*/  F2FP.F16.E4M3.UNPACK_B R32, R31.H1 ;  /* 0x0000001fff20723e */ /* 0x000fe400030006ff */
[----:B------:R-:W-:Y:S02]  /*6cf0*/  F2FP.F16.E4M3.UNPACK_B R35, R34.H1 ;  /* 0x00000022ff23723e */ /* 0x000fe400030006ff */
[----:B------:R-:W-:Y:S02]  /*6d00*/  LOP3.LUT R4, R37, 0xff0000, R4, 0xf8, !PT ;  /* 0x00ff000025047812 */ /* 0x000fe400078ef804 */
[----:B------:R-:W-:Y:S01]  /*6d10*/  LOP3.LUT R99, R99, 0xff00, R6, 0xf8, !PT ;  /* 0x0000ff0063637812 */ /* 0x000fe200078ef806 */
[----:B------:R-:W-:Y:S01]  /*6d20*/  HADD2.F32 R6, -RZ, R39.H0_H0 ;  /* 0x20000027ff067230 */ /* 0x000fe20000004100 */
[----:B------:R-:W-:Y:S01]  /*6d30*/  LOP3.LUT R8, R33, 0xff0000, R8, 0xf8, !PT ;  /* 0x00ff000021087812 */ /* 0x000fe200078ef808 */
[----:B------:R-:W-:Y:S01]  /*6d40*/  HADD2.F32 R33, -RZ, R32.H0_H0 ;  /* 0x20000020ff217230 */ /* 0x000fe20000004100 */
[----:B------:R-:W-:Y:S01]  /*6d50*/  F2FP.F16.E4M3.UNPACK_B R37, R112.H1 ;  /* 0x00000070ff25723e */ /* 0x000fe200030006ff */
[----:B------:R-:W-:Y:S01]  /*6d60*/  HADD2.F32 R36, -RZ, R35.H0_H0 ;  /* 0x20000023ff247230 */ /* 0x000fe20000004100 */
[----:B------:R-:W-:Y:S01]  /*6d70*/  F2FP.F16.E4M3.UNPACK_B R114, R114 ;  /* 0x00000072ff72723e */ /* 0x000fe200020006ff */
[----:B------:R-:W-:-:S02]  /*6d80*/  HADD2.F32 R39, -RZ, R39.H1_H1 ;  /* 0x30000027ff277230 */ /* 0x000fc40000004100 */
[CC--:B------:R-:W-:Y:S01]  /*6d90*/  FMUL.FTZ R105, R33.reuse, R6.reuse ;  /* 0x0000000621697220 */ /* 0x0c0fe20000410000 */
[--C-:B------:R-:W-:Y:S02]  /*6da0*/  HADD2.F32 R38, -RZ, R37.reuse.H0_H0 ;  /* 0x20000025ff267230 */ /* 0x100fe40000004100 */
[C---:B------:R-:W-:Y:S01]  /*6db0*/  FMUL.FTZ R116, R36.reuse, R6 ;  /* 0x0000000624747220 */ /* 0x040fe20000410000 */
[----:B------:R-:W-:Y:S01]  /*6dc0*/  F2FP.F16.E4M3.UNPACK_B R34, R34 ;  /* 0x00000022ff22723e */ /* 0x000fe200020006ff */
[----:B------:R-:W-:Y:S01]  /*6dd0*/  HADD2.F32 R37, -RZ, R37.H1_H1 ;  /* 0x30000025ff257230 */ /* 0x000fe20000004100 */
[----:B------:R-:W-:Y:S01]  /*6de0*/  F2FP.F16.E4M3.UNPACK_B R31, R31 ;  /* 0x0000001fff1f723e */ /* 0x000fe200020006ff */
[-C--:B------:R-:W-:Y:S01]  /*6df0*/  FFMA.FTZ R105, R36, R38.reuse, R105 ;  /* 0x0000002624697223 */ /* 0x080fe20000010069 */
[----:B------:R-:W-:Y:S01]  /*6e00*/  FFMA.FTZ R116, R33, R38, -R116 ;  /* 0x0000002621747223 */ /* 0x000fe20000010874 */
[----:B------:R-:W-:Y:S01]  /*6e10*/  HADD2.F32 R36, -RZ, R35.H1_H1 ;  /* 0x30000023ff247230 */ /* 0x000fe20000004100 */
[----:B------:R-:W-:Y:S01]  /*6e20*/  LOP3.LUT R6, R103, 0xff0000, R98, 0xf8, !PT ;  /* 0x00ff000067067812 */ /* 0x000fe200078ef862 */
        /* <DEDUP_REMOVED lines=14> */
[-C--:B------:R-:W-:Y:S01]  /*6f10*/  FFMA.FTZ R39, R32, R33.reuse, -R37 ;  /* 0x0000002120277223 */ /* 0x080fe20000010825 */
[----:B------:R-:W-:Y:S02]  /*6f20*/  HADD2.F32 R31, -RZ, R31.H1_H1 ;  /* 0x3000001fff1f7230 */ /* 0x000fe40000004100 */
[----:B------:R-:W-:Y:S01]  /*6f30*/  FFMA.FTZ R98, R35, R33, R38 ;  /* 0x0000002123627223 */ /* 0x000fe20000010026 */
[----:B------:R-:W-:Y:S02]  /*6f40*/  HADD2.F32 R112, -RZ, R112.H1_H1 ;  /* 0x30000070ff707230 */ /* 0x000fe40000004100 */
[----:B------:R-:W-:Y:S01]  /*6f50*/  FMUL.FTZ R36, R34, R114 ;  /* 0x0000007222247220 */ /* 0x000fe20000410000 */
[----:B------:R-:W-:-:S02]  /*6f60*/  F2FP.F16.E4M3.UNPACK_B R32, R113.H1 ;  /* 0x00000071ff20723e */ /* 0x000fc400030006ff */
[----:B------:R-:W-:Y:S02]  /*6f70*/  F2FP.F16.E4M3.UNPACK_B R33, R30.H1 ;  /* 0x0000001eff21723e */ /* 0x000fe400030006ff */
[----:B------:R-:W-:Y:S01]  /*6f80*/  LOP3.LUT R10, R99, 0xff0000, R10, 0xf8, !PT ;  /* 0x00ff0000630a7812 */ /* 0x000fe200078ef80a */
[C---:B------:R-:W-:Y:S01]  /*6f90*/  FMUL.FTZ R99, R31.reuse, R114 ;  /* 0x000000721f637220 */ /* 0x040fe20000410000 */
[----:B------:R-:W-:Y:S01]  /*6fa0*/  FFMA.FTZ R114, R31, R112, -R36 ;  /* 0x000000701f727223 */ /* 0x000fe20000010824 */
[----:B------:R-:W-:Y:S01]  /*6fb0*/  F2FP.F16.E4M3.UNPACK_B R36, R111.H1 ;  /* 0x0000006fff24723e */ /* 0x000fe200030006ff */
[--C-:B------:R-:W-:Y:S01]  /*6fc0*/  HADD2.F32 R37, -RZ, R32.reuse.H0_H0 ;  /* 0x20000020ff257230 */ /* 0x100fe20000004100 */
[----:B------:R-:W-:Y:S01]  /*6fd0*/  F2FP.F16.E4M3.UNPACK_B R31, R28.H1 ;  /* 0x0000001cff1f723e */ /* 0x000fe200030006ff */
[----:B------:R-:W-:Y:S02]  /*6fe0*/  HADD2.F32 R35, -RZ, R33.H0_H0 ;  /* 0x20000021ff237230 */ /* 0x000fe40000004100 */
[----:B------:R-:W-:Y:S01]  /*6ff0*/  FFMA.FTZ R99, R34, R112, R99 ;  /* 0x0000007022637223 */ /* 0x000fe20000010063 */
[----:B------:R-:W-:Y:S01]  /*7000*/  HADD2.F32 R38, -RZ, R32.H1_H1 ;  /* 0x30000020ff267230 */ /* 0x000fe20000004100 */
[----:B------:R-:W-:Y:S01]  /*7010*/  F2FP.F16.E4M3.UNPACK_B R113, R113 ;  /* 0x00000071ff71723e */ /* 0x000fe200020006ff */
[----:B------:R-:W-:-:S02]  /*7020*/  HADD2.F32 R32, -RZ, R31.H0_H0 ;  /* 0x2000001fff207230 */ /* 0x000fc40000004100 */
[-C--:B------:R-:W-:Y:S01]  /*7030*/  FMUL.FTZ R115, R35, R37.reuse ;  /* 0x0000002523737220 */ /* 0x080fe20000410000 */
[--C-:B------:R-:W-:Y:S01]  /*7040*/  HADD2.F32 R34, -RZ, R36.reuse.H0_H0 ;  /* 0x20000024ff227230 */ /* 0x100fe20000004100 */
[----:B------:R-:W-:Y:S01]  /*7050*/  F2FP.F16.E4M3.UNPACK_B R28, R28 ;  /* 0x0000001cff1c723e */ /* 0x000fe200020006ff */
[----:B------:R-:W-:Y:S02]  /*7060*/  HADD2.F32 R33, -RZ, R33.H1_H1 ;  /* 0x30000021ff217230 */ /* 0x000fe40000004100 */
[C---:B------:R-:W-:Y:S01]  /*7070*/  FMUL.FTZ R112, R32.reuse, R37 ;  /* 0x0000002520707220 */ /* 0x040fe20000410000 */
[----:B------:R-:W-:Y:S02]  /*7080*/  HADD2.F32 R31, -RZ, R31.H1_H1 ;  /* 0x3000001fff1f7230 */ /* 0x000fe40000004100 */
[----:B------:R-:W-:Y:S01]  /*7090*/  FFMA.FTZ R117, R32, R34, -R115 ;  /* 0x0000002220757223 */ /* 0x000fe20000010873 */
[----:B------:R-:W-:Y:S02]  /*70a0*/  HADD2.F32 R36, -RZ, R36.H1_H1 ;  /* 0x30000024ff247230 */ /* 0x000fe40000004100 */
[-C--:B------:R-:W-:Y:S01]  /*70b0*/  FMUL.FTZ R32, R33, R38.reuse ;  /* 0x0000002621207220 */ /* 0x080fe20000410000 */
[----:B------:R-:W-:Y:S01]  /*70c0*/  F2FP.F16.E4M3.UNPACK_B R111, R111 ;  /* 0x0000006fff6f723e */ /* 0x000fe200020006ff */
[----:B------:R-:W-:Y:S01]  /*70d0*/  FMUL.FTZ R124, R31, R38 ;  /* 0x000000261f7c7220 */ /* 0x000fe20000410000 */
[----:B------:R-:W-:Y:S01]  /*70e0*/  FFMA.FTZ R38, R35, R34, R112 ;  /* 0x0000002223267223 */ /* 0x000fe20000010070 */
[----:B------:R-:W-:Y:S01]  /*70f0*/  FFMA.FTZ R122, R31, R36, -R32 ;  /* 0x000000241f7a7223 */ /* 0x000fe20000010820 */
[----:B------:R-:W-:Y:S01]  /*7100*/  F2FP.F16.E4M3.UNPACK_B R31, R30 ;  /* 0x0000001eff1f723e */ /* 0x000fe200020006ff */
[----:B------:R-:W-:-:S02]  /*7110*/  HADD2.F32 R35, -RZ, R113.H0_H0 ;  /* 0x20000071ff237230 */ /* 0x000fc40000004100 */
[----:B------:R-:W-:Y:S01]  /*7120*/  FFMA.FTZ R119, R33, R36, R124 ;  /* 0x0000002421777223 */ /* 0x000fe2000001007c */
[----:B------:R-:W-:Y:S01]  /*7130*/  HADD2.F32 R113, -RZ, R113.H1_H1 ;  /* 0x30000071ff717230 */ /* 0x000fe20000004100 */
[----:B------:R-:W-:Y:S01]  /*7140*/  F2FP.SATFINITE.E4M3.F32.PACK_AB_MERGE_C R117, R122, R117, RZ ;  /* 0x000000757a75723e */ /* 0x000fe200048070ff */
[--C-:B------:R-:W-:Y:S02]  /*7150*/  HADD2.F32 R32, -RZ, R31.reuse.H0_H0 ;  /* 0x2000001fff207230 */ /* 0x100fe40000004100 */
[--C-:B------:R-:W-:Y:S02]  /*7160*/  HADD2.F32 R30, -RZ, R28.reuse.H0_H0 ;  /* 0x2000001cff1e7230 */ /* 0x100fe40000004100 */
[----:B------:R-:W-:Y:S02]  /*7170*/  HADD2.F32 R31, -RZ, R31.H1_H1 ;  /* 0x3000001fff1f7230 */ /* 0x000fe40000004100 */
[----:B------:R-:W-:Y:S01]  /*7180*/  FMUL.FTZ R37, R32, R35 ;  /* 0x0000002320257220 */ /* 0x000fe20000410000 */
[----:B------:R-:W-:-:S02]  /*7190*/  HADD2.F32 R28, -RZ, R28.H1_H1 ;  /* 0x3000001cff1c7230 */ /* 0x000fc40000004100 */
[----:B------:R-:W-:Y:S01]  /*71a0*/  FMUL.FTZ R35, R30, R35 ;  /* 0x000000231e237220 */ /* 0x000fe20000410000 */
[--C-:B------:R-:W-:Y:S02]  /*71b0*/  HADD2.F32 R33, -RZ, R111.reuse.H0_H0 ;  /* 0x2000006fff217230 */ /* 0x100fe40000004100 */
[CC--:B------:R-:W-:Y:S01]  /*71c0*/  FMUL.FTZ R115, R31.reuse, R113.reuse ;  /* 0x000000711f737220 */ /* 0x0c0fe20000410000 */
[----:B------:R-:W-:Y:S02]  /*71d0*/  HADD2.F32 R111, -RZ, R111.H1_H1 ;  /* 0x3000006fff6f7230 */ /* 0x000fe40000004100 */
[----:B------:R-:W-:Y:S01]  /*71e0*/  FMUL.FTZ R34, R28, R113 ;  /* 0x000000711c227220 */ /* 0x000fe20000410000 */
[-C--:B------:R-:W-:Y:S01]  /*71f0*/  FFMA.FTZ R112, R32, R33.reuse, R35 ;  /* 0x0000002120707223 */ /* 0x080fe20000010023 */
[----:B------:R-:W-:Y:S01]  /*7200*/  FFMA.FTZ R30, R30, R33, -R37 ;  /* 0x000000211e1e7223 */ /* 0x000fe20000010825 */
[-C--:B------:R-:W-:Y:S01]  /*7210*/  FFMA.FTZ R115, R28, R111.reuse, -R115 ;  /* 0x0000006f1c737223 */ /* 0x080fe20000010873 */
[----:B------:R-:W-:Y:S01]  /*7220*/  FFMA.FTZ R111, R31, R111, R34 ;  /* 0x0000006f1f6f7223 */ /* 0x000fe20000010022 */
[----:B------:R-:W-:-:S02]  /*7230*/  F2FP.SATFINITE.E4M3.F32.PACK_AB_MERGE_C R28, R119, R38, RZ ;  /* 0x00000026771c723e */ /* 0x000fc400048070ff */
[----:B------:R-:W-:Y:S02]  /*7240*/  F2FP.SATFINITE.E4M3.F32.PACK_AB_MERGE_C R31, R118, R105, RZ ;  /* 0x00000069761f723e */ /* 0x000fe400048070ff */
[----:B------:R-:W-:Y:S02]  /*7250*/  F2FP.F16.E4M3.UNPACK_B R35, R9 ;  /* 0x00000009ff23723e */ /* 0x000fe400020006ff */
[----:B------:R-:W-:Y:S02]  /*7260*/  F2FP.F16.E4M3.UNPACK_B R38, R10 ;  /* 0x0000000aff26723e */ /* 0x000fe400020006ff */
[----:B------:R-:W-:Y:S01]  /*7270*/  F2FP.F16.E4M3.UNPACK_B R33, R5 ;  /* 0x00000005ff21723e */ /* 0x000fe200020006ff */
[----:B------:R-:W-:Y:S01]  /*7280*/  HADD2.F32 R36, -RZ, R35.H0_H0 ;  /* 0x20000023ff247230 */ /* 0x000fe20000004100 */
[----:B------:R-:W-:Y:S01]  /*7290*/  F2FP.SATFINITE.E4M3.F32.PACK_AB_MERGE_C R31, R99, R98, R31 ;  /* 0x00000062631f723e */ /* 0x000fe2000480701f */
[--C-:B------:R-:W-:Y:S01]  /*72a0*/  HADD2.F32 R99, -RZ, R38.reuse.H0_H0 ;  /* 0x20000026ff637230 */ /* 0x100fe20000004100 */
[----:B------:R-:W-:Y:S01]  /*72b0*/  F2FP.SATFINITE.E4M3.F32.PACK_AB_MERGE_C R32, R103, R116, RZ ;  /* 0x000000746720723e */ /* 0x000fe200048070ff */
[----:B------:R-:W-:Y:S01]  /*72c0*/  HADD2.F32 R34, -RZ, R33.H0_H0 ;  /* 0x20000021ff227230 */ /* 0x000fe20000004100 */
[----:B------:R-:W-:Y:S01]  /*72d0*/  F2FP.F16.E4M3.UNPACK_B R37, R8 ;  /* 0x00000008ff25723e */ /* 0x000fe200020006ff */
[----:B------:R-:W-:Y:S01]  /*72e0*/  HADD2.F32 R35, -RZ, R35.H1_H1 ;  /* 0x30000023ff237230 */ /* 0x000fe20000004100 */
[----:B------:R-:W-:Y:S01]  /*72f0*/  F2FP.SATFINITE.E4M3.F32.PACK_AB_MERGE_C R32, R114, R39, R32 ;  /* 0x000000277220723e */ /* 0x000fe20004807020 */
[-C--:B------:R-:W-:Y:S01]  /*7300*/  FMUL.FTZ R103, R36, R99.reuse ;  /* 0x0000006324677220 */ /* 0x080fe20000410000 */
[----:B------:R-:W-:Y:S01]  /*7310*/  FMUL.FTZ R99, R34, R99 ;  /* 0x0000006322637220 */ /* 0x000fe20000410000 */
[----:B------:R-:W-:Y:S01]  /*7320*/  HADD2.F32 R39, -RZ, R37.H0_H0 ;  /* 0x20000025ff277230 */ /* 0x000fe20000004100 */
[----:B------:R-:W-:Y:S01]  /*7330*/  F2FP.SATFINITE.E4M3.F32.PACK_AB_MERGE_C R28, R111, R112, R28 ;  /* 0x000000706f1c723e */ /* 0x000fe2000480701c */
[----:B------:R-:W-:Y:S01]  /*7340*/  HADD2.F32 R38, -RZ, R38.H1_H1 ;  /* 0x30000026ff267230 */ /* 0x000fe20000004100 */
[----:B------:R-:W-:Y:S01]  /*7350*/  F2FP.F16.E4M3.UNPACK_B R5, R5.H1 ;  /* 0x00000005ff05723e */ /* 0x000fe200030006ff */
[----:B------:R-:W-:-:S02]  /*7360*/  HADD2.F32 R33, -RZ, R33.H1_H1 ;  /* 0x30000021ff217230 */ /* 0x000fc40000004100 */
[-C--:B------:R-:W-:Y:S01]  /*7370*/  FFMA.FTZ R99, R36, R39.reuse, R99 ;  /* 0x0000002724637223 */ /* 0x080fe20000010063 */
[----:B------:R-:W-:Y:S02]  /*7380*/  HADD2.F32 R36, -RZ, R37.H1_H1 ;  /* 0x30000025ff247230 */ /* 0x000fe40000004100 */
[-C--:B------:R-:W-:Y:S01]  /*7390*/  FMUL.FTZ R98, R35, R38.reuse ;  /* 0x0000002623627220 */ /* 0x080fe20000410000 */
[----:B------:R-:W-:Y:S01]  /*73a0*/  FFMA.FTZ R103, R34, R39, -R103 ;  /* 0x0000002722677223 */ /* 0x000fe20000010867 */
[C---:B------:R-:W-:Y:S01]  /*73b0*/  FMUL.FTZ R38, R33.reuse, R38 ;  /* 0x0000002621267220 */ /* 0x040fe20000410000 */
[----:B------:R-:W-:Y:S01]  /*73c0*/  F2FP.F16.E4M3.UNPACK_B R34, R9.H1 ;  /* 0x00000009ff22723e */ /* 0x000fe200030006ff */
[----:B------:R-:W-:Y:S01]  /*73d0*/  FFMA.FTZ R112, R33, R36, -R98 ;  /* 0x0000002421707223 */ /* 0x000fe20000010862 */
[----:B------:R-:W-:Y:S01]  /*73e0*/  F2FP.F16.E4M3.UNPACK_B R33, R10.H1 ;  /* 0x0000000aff21723e */ /* 0x000fe200030006ff */
[----:B------:R-:W-:Y:S01]  /*73f0*/  FFMA.FTZ R114, R35, R36, R38 ;  /* 0x0000002423727223 */ /* 0x000fe20000010026 */
[----:B------:R-:W-:Y:S01]  /*7400*/  F2FP.F16.E4M3.UNPACK_B R8, R8.H1 ;  /* 0x00000008ff08723e */ /* 0x000fe200030006ff */
[----:B------:R-:W-:Y:S01]  /*7410*/  HADD2.F32 R10, -RZ, R34.H0_H0 ;  /* 0x20000022ff0a7230 */ /* 0x000fe20000004100 */
[----:B------:R-:W-:Y:S01]  /*7420*/  F2FP.F16.E4M3.UNPACK_B R37, R6 ;  /* 0x00000006ff25723e */ /* 0x000fe200020006ff */
[----:B------:R-:W-:Y:S01]  /*7430*/  HADD2.F32 R35, -RZ, R33.H0_H0 ;  /* 0x20000021ff237230 */ /* 0x000fe20000004100 */
[----:B------:R-:W-:Y:S01]  /*7440*/  F2FP.SATFINITE.E4M3.F32.PACK_AB_MERGE_C R30, R115, R30, R117 ;  /* 0x0000001e731e723e */ /* 0x000fe20004807075 */
[----:B------:R-:W-:-:S02]  /*7450*/  HADD2.F32 R9, -RZ, R5.H0_H0 ;  /* 0x20000005ff097230 */ /* 0x000fc40000004100 */
[----:B------:R-:W-:Y:S02]  /*7460*/  HADD2.F32 R34, -RZ, R34.H1_H1 ;  /* 0x30000022ff227230 */ /* 0x000fe40000004100 */
[-C--:B------:R-:W-:Y:S01]  /*7470*/  FMUL.FTZ R38, R10, R35.reuse ;  /* 0x000000230a267220 */ /* 0x080fe20000410000 */
[----:B------:R-:W-:Y:S02]  /*7480*/  HADD2.F32 R36, -RZ, R33.H1_H1 ;  /* 0x30000021ff247230 */ /* 0x000fe40000004100 */
[----:B------:R-:W-:Y:S01]  /*7490*/  FMUL.FTZ R35, R9, R35 ;  /* 0x0000002309237220 */ /* 0x000fe20000410000 */
[--C-:B------:R-:W-:Y:S02]  /*74a0*/  HADD2.F32 R33, -RZ, R8.reuse.H0_H0 ;  /* 0x20000008ff217230 */ /* 0x100fe40000004100 */
[----:B------:R-:W-:Y:S02]  /*74b0*/  HADD2.F32 R5, -RZ, R5.H1_H1 ;  /* 0x30000005ff057230 */ /* 0x000fe40000004100 */
[----:B------:R-:W-:Y:S01]  /*74c0*/  FMUL.FTZ R98, R34, R36 ;  /* 0x0000002422627220 */ /* 0x000fe20000410000 */
[----:B------:R-:W-:-:S02]  /*74d0*/  HADD2.F32 R8, -RZ, R8.H1_H1 ;  /* 0x30000008ff087230 */ /* 0x000fc40000004100 */
[----:B------:R-:W-:Y:S01]  /*74e0*/  FFMA.FTZ R111, R10, R33, R35 ;  /* 0x000000210a6f7223 */ /* 0x000fe20000010023 */
[----:B------:R-:W-:Y:S01]  /*74f0*/  F2FP.F16.E4M3.UNPACK_B R10, R11 ;  /* 0x0000000bff0a723e */ /* 0x000fe200020006ff */
[----:B------:R-:W-:Y:S01]  /*7500*/  FFMA.FTZ R105, R9, R33, -R38 ;  /* 0x0000002109697223 */ /* 0x000fe20000010826 */
[C---:B------:R-:W-:Y:S01]  /*7510*/  FMUL.FTZ R9, R5.reuse, R36 ;  /* 0x0000002405097220 */ /* 0x040fe20000410000 */
[----:B------:R-:W-:Y:S01]  /*7520*/  FFMA.FTZ R116, R5, R8, -R98 ;  /* 0x0000000805747223 */ /* 0x000fe20000010862 */
[-C--:B------:R-:W-:Y:S01]  /*7530*/  F2FP.F16.E4M3.UNPACK_B R5, R7.reuse ;  /* 0x00000007ff05723e */ /* 0x080fe200020006ff */
[----:B------:R-:W-:Y:S01]  /*7540*/  HADD2.F32 R33, -RZ, R10.H0_H0 ;  /* 0x2000000aff217230 */ /* 0x000fe20000004100 */
[----:B------:R-:W-:Y:S01]  /*7550*/  F2FP.F16.E4M3.UNPACK_B R38, R6.H1 ;  /* 0x00000006ff26723e */ /* 0x000fe200030006ff */
[----:B------:R-:W-:Y:S01]  /*7560*/  HADD2.F32 R39, -RZ, R37.H0_H0 ;  /* 0x20000025ff277230 */ /* 0x000fe20000004100 */
[----:B------:R-:W-:Y:S01]  /*7570*/  F2FP.F16.E4M3.UNPACK_B R7, R7.H1 ;  /* 0x00000007ff07723e */ /* 0x000fe200030006ff */
[----:B------:R-:W-:Y:S01]  /*7580*/  FFMA.FTZ R118, R34, R8, R9 ;  /* 0x0000000822767223 */ /* 0x000fe20000010009 */
        /* <DEDUP_REMOVED lines=9> */
[----:B------:R-:W-:Y:S01]  /*7620*/  HADD2.F32 R35, -RZ, R6.H0_H0 ;  /* 0x20000006ff237230 */ /* 0x000fe20000004100 */
[----:B------:R-:W-:Y:S01]  /*7630*/  F2FP.SATFINITE.E4M3.F32.PACK_AB_MERGE_C R105, R116, R105, RZ ;  /* 0x000000697469723e */ /* 0x000fe200048070ff */
[----:B------:R-:W-:Y:S02]  /*7640*/  HADD2.F32 R11, -RZ, R11.H1_H1 ;  /* 0x3000000bff0b7230 */ /* 0x000fe40000004100 */
[----:B------:R-:W-:Y:S01]  /*7650*/  FMUL.FTZ R39, R9, R98 ;  /* 0x0000006209277220 */ /* 0x000fe20000410000 */
[----:B------:R-:W-:Y:S02]  /*7660*/  HADD2.F32 R38, -RZ, R38.H1_H1 ;  /* 0x30000026ff267230 */ /* 0x000fe40000004100 */
[----:B------:R-:W-:Y:S01]  /*7670*/  FFMA.FTZ R113, R8, R35, -R113 ;  /* 0x0000002308717223 */ /* 0x000fe20000010871 */
[----:B------:R-:W-:-:S02]  /*7680*/  HADD2.F32 R7, -RZ, R7.H1_H1 ;  /* 0x30000007ff077230 */ /* 0x000fc40000004100 */
[C---:B------:R-:W-:Y:S01]  /*7690*/  FMUL.FTZ R124, R4.reuse, R98 ;  /* 0x00000062047c7220 */ /* 0x040fe20000410000 */
[----:B------:R-:W-:Y:S02]  /*76a0*/  HADD2.F32 R36, -RZ, R34.H0_H0 ;  /* 0x20000022ff247230 */ /* 0x000fe40000004100 */
[-C--:B------:R-:W-:Y:S01]  /*76b0*/  FMUL.FTZ R8, R11, R38.reuse ;  /* 0x000000260b087220 */ /* 0x080fe20000410000 */
[----:B------:R-:W-:Y:S02]  /*76c0*/  HADD2.F32 R10, -RZ, R10.H1_H1 ;  /* 0x3000000aff0a7230 */ /* 0x000fe40000004100 */
[----:B------:R-:W-:Y:S01]  /*76d0*/  FMUL.FTZ R38, R7, R38 ;  /* 0x0000002607267220 */ /* 0x000fe20000410000 */
[----:B------:R-:W-:Y:S02]  /*76e0*/  HADD2.F32 R37, -RZ, R37.H1_H1 ;  /* 0x30000025ff257230 */ /* 0x000fe40000004100 */
[----:B------:R-:W-:Y:S01]  /*76f0*/  FFMA.FTZ R39, R4, R36, R39 ;  /* 0x0000002404277223 */ /* 0x000fe20000010027 */
[----:B------:R-:W-:-:S02]  /*7700*/  HADD2.F32 R34, -RZ, R34.H1_H1 ;  /* 0x30000022ff227230 */ /* 0x000fc40000004100 */
[----:B------:R-:W-:Y:S01]  /*7710*/  FFMA.FTZ R124, R9, R36, -R124 ;  /* 0x00000024097c7223 */ /* 0x000fe2000001087c */
[----:B------:R-:W-:Y:S02]  /*7720*/  HADD2.F32 R5, -RZ, R5.H1_H1 ;  /* 0x30000005ff057230 */ /* 0x000fe40000004100 */
[CC--:B------:R-:W-:Y:S01]  /*7730*/  FMUL.FTZ R4, R10.reuse, R37.reuse ;  /* 0x000000250a047220 */ /* 0x0c0fe20000410000 */
[----:B------:R-:W-:Y:S02]  /*7740*/  HADD2.F32 R6, -RZ, R6.H1_H1 ;  /* 0x30000006ff067230 */ /* 0x000fe40000004100 */
[-C--:B------:R-:W-:Y:S01]  /*7750*/  FFMA.FTZ R7, R7, R34.reuse, -R8 ;  /* 0x0000002207077223 */ /* 0x080fe20000010808 */
[----:B------:R-:W-:Y:S01]  /*7760*/  FFMA.FTZ R38, R11, R34, R38 ;  /* 0x000000220b267223 */ /* 0x000fe20000010026 */
[----:B------:R-:W-:Y:S01]  /*7770*/  FMUL.FTZ R37, R5, R37 ;  /* 0x0000002505257220 */ /* 0x000fe20000410000 */
[----:B------:R-:W-:Y:S01]  /*7780*/  FFMA.FTZ R122, R33, R35, R122 ;  /* 0x00000023217a7223 */ /* 0x000fe2000001007a */
[----:B------:R-:W-:Y:S01]  /*7790*/  FFMA.FTZ R4, R5, R6, -R4 ;  /* 0x0000000605047223 */ /* 0x000fe20000010804 */
[----:B------:R-:W-:Y:S01]  /*77a0*/  F2FP.SATFINITE.E4M3.F32.PACK_AB_MERGE_C R7, R7, R124, RZ ;  /* 0x0000007c0707723e */ /* 0x000fe200048070ff */
[----:B------:R-:W-:Y:S01]  /*77b0*/  FFMA.FTZ R37, R10, R6, R37 ;  /* 0x000000060a257223 */ /* 0x000fe20000010025 */
[----:B------:R-:W-:Y:S01]  /*77c0*/  F2FP.SATFINITE.E4M3.F32.PACK_AB_MERGE_C R111, R118, R111, RZ ;  /* 0x0000006f766f723e */ /* 0x000fe200048070ff */
[----:B------:R-:W-:Y:S01]  /*77d0*/  IMAD.MOV.U32 R6, RZ, RZ, R30 ;  /* 0x000000ffff067224 */ /* 0x000fe200078e001e */
[----:B------:R-:W-:Y:S01]  /*77e0*/  F2FP.SATFINITE.E4M3.F32.PACK_AB_MERGE_C R38, R38, R39, RZ ;  /* 0x000000272626723e */ /* 0x000fe200048070ff */
[----:B------:R-:W-:Y:S01]  /*77f0*/  IMAD.MOV.U32 R10, RZ, RZ, R28 ;  /* 0x000000ffff0a7224 */ /* 0x000fe200078e001c */
[----:B------:R-:W-:Y:S01]  /*7800*/  F2FP.SATFINITE.E4M3.F32.PACK_AB_MERGE_C R7, R4, R113, R7 ;  /* 0x000000710407723e */ /* 0x000fe20004807007 */
[----:B------:R-:W-:Y:S01]  /*7810*/  IMAD.MOV.U32 R4, RZ, RZ, R32 ;  /* 0x000000ffff047224 */ /* 0x000fe200078e0020 */
[----:B------:R-:W-:-:S02]  /*7820*/  F2FP.SATFINITE.E4M3.F32.PACK_AB_MERGE_C R5, R112, R103, R105 ;  /* 0x000000677005723e */ /* 0x000fc40004807069 */
[----:B------:R-:W-:Y:S02]  /*7830*/  F2FP.SATFINITE.E4M3.F32.PACK_AB_MERGE_C R9, R114, R99, R111 ;  /* 0x000000637209723e */ /* 0x000fe4000480706f */
[----:B------:R-:W-:Y:S02]  /*7840*/  F2FP.SATFINITE.E4M3.F32.PACK_AB_MERGE_C R11, R37, R122, R38 ;  /* 0x0000007a250b723e */ /* 0x000fe40004807026 */
[----:B------:R-:W-:-:S07]  /*7850*/  MOV R8, R31 ;  /* 0x0000001f00087202 */ /* 0x000fce0000000f00 */
.L_x_580:
[----:B------:R-:W-:Y:S05]  /*7860*/  BSYNC B2 ;  /* 0x0000000000027941 */ /* 0x000fea0003800000 */
.L_x_579:
[----:B------:R-:W-:Y:S01]  /*7870*/  ISETP.GE.AND P3, PT, R15, R104, PT ;  /* 0x000000680f00720c */ /* 0x000fe20003f66270 */
[----:B0-----:R0:W-:-:S12]  /*7880*/  ST.E.128 desc[UR60][R12.64], R4 ;  /* 0x000000040c007985 */ /* 0x0011d8000c101d3c */
[----:B------:R-:W-:-:S04]  /*7890*/  @!P3 IADD3 R14, P4, R15, R14, RZ ;  /* 0x0000000e0f0eb210 */ /* 0x000fc80007f9e0ff */
[----:B------:R-:W-:-:S05]  /*78a0*/  @!P3 LEA.HI.X.SX32 R15, R15, R29, 0x1, P4 ;  /* 0x0000001d0f0fb211 */ /* 0x000fca00020f0eff */
[----:B------:R0:W-:Y:S04]  /*78b0*/  @!P3 ST.E.128 desc[UR60][R14.64], R8 ;  /* 0x000000080e00b985 */ /* 0x0001e8000c101d3c */
.L_x_578:
[----:B------:R-:W-:Y:S05]  /*78c0*/  BSYNC B1 ;  /* 0x0000000000017941 */ /* 0x000fea0003800000 */
.L_x_577:
[----:B------:R-:W-:-:S03]  /*78d0*/  UMOV UR4, 0xffffffff ;  /* 0xffffffff00047882 */ /* 0x000fc60000000000 */
[----:B------:R-:W-:Y:S05]  /*78e0*/  BRA.DIV UR4, `(.L_x_581) ;  /* 0x0000018a04587947 */ /* 0x000fea000b800000 */
[----:B0-----:R0:W0:Y:S04]  /*78f0*/  SHFL.IDX PT, R29, R102, 0x2, 0x1c1f ;  /* 0x005c1f00661d7f89 */ /* 0x00102800000e0000 */
[----:B------:R0:W0:Y:S02]  /*7900*/  SHFL.IDX PT, R14, R101, 0x2, 0x1c1f ;  /* 0x005c1f00650e7f89 */ /* 0x00002400000e0000 */
.L_x_843:
[----:B------:R-:W-:-:S13]  /*7910*/  ISETP.GE.OR P3, PT, R227, R97, P1 ;  /* 0x00000061e300720c */ /* 0x000fda0000f66670 */
[----:B------:R-:W-:Y:S05]  /*7920*/  @P3 BRA `(.L_x_561) ;  /* 0x0000001400103947 */ /* 0x000fea0003800000 */
[----:B------:R-:W-:Y:S01]  /*7930*/  SEL R110, R71, R110, !P0 ;  /* 0x0000006e476e7207 */ /* 0x000fe20004000000 */
[----:B------:R-:W-:Y:S01]  /*7940*/  BSSY B1, `(.L_x_582) ;  /* 0x00000e5000017945 */ /* 0x000fe20003800000 */
[----:B0-----:R-:W-:Y:S02]  /*7950*/  IADD3 R12, P3, R62, R14, RZ ;  /* 0x0000000e3e0c7210 */ /* 0x001fe40007f7e0ff */
[----:B------:R-:W-:-:S03]  /*7960*/  SHF.R.S32.HI R5, RZ, 0x1f, R110 ;  /* 0x0000001fff057819 */ /* 0x000fc6000001146e */
[----:B------:R-:W-:Y:S01]  /*7970*/  IMAD.X R13, R29, 0x1, R60, P3 ;  /* 0x000000011d0d7824 */ /* 0x000fe200018e063c */
[----:B------:R-:W-:-:S04]  /*7980*/  LEA.HI R110, R5, R110, RZ, 0x5 ;  /* 0x0000006e056e7211 */ /* 0x000fc800078f28ff */
[----:B------:R-:W-:-:S04]  /*7990*/  LEA.HI.SX32 R15, R110, R63, 0x1b ;  /* 0x0000003f6e0f7211 */ /* 0x000fc800078fdaff */
[----:B------:R-:W-:-:S04]  /*79a0*/  SHF.L.U32 R15, R15, 0x4, RZ ;  /* 0x000000040f0f7819 */ /* 0x000fc800000006ff */
[----:B------:R-:W-:-:S04]  /*79b0*/  LOP3.LUT R4, R201, 0x70, R15, 0xf8, !PT ;  /* 0x00000070c9047812 */ /* 0x000fc800078ef80f */
[----:B------:R-:W-:-:S05]  /*79c0*/  LOP3.LUT R5, R4, R77, RZ, 0x3c, !PT ;  /* 0x0000004d04057212 */ /* 0x000fca00078e3cff */
[----:B------:R-:W-:Y:S02]  /*79d0*/  IMAD.IADD R7, R206, 0x1, R5 ;  /* 0x00000001ce077824 */ /* 0x000fe400078e0205 */
[C---:B------:R-:W-:Y:S02]  /*79e0*/  IMAD R5, R192.reuse, 0x5000, R0 ;  /* 0x00005000c0057824 */ /* 0x040fe400078e0200 */
[----:B------:R-:W-:Y:S02]  /*79f0*/  IMAD R7, R192, 0x5000, R7 ;  /* 0x00005000c0077824 */ /* 0x000fe400078e0207 */
[C---:B------:R-:W-:Y:S02]  /*7a00*/  IMAD.IADD R5, R18.reuse, 0x1, R5 ;  /* 0x0000000112057824 */ /* 0x040fe400078e0205 */
[----:B------:R-:W-:-:S04]  /*7a10*/  IMAD.IADD R8, R18, 0x1, R7 ;  /* 0x0000000112087824 */ /* 0x000fc800078e0207 */
[----:B------:R-:W0:Y:S04]  /*7a20*/  LDS.128 R4, [R5+0x18400] ;  /* 0x0184000005047984 */ /* 0x000e280000000c00 */
[----:B------:R-:W0:Y:S01]  /*7a30*/  LDS.128 R8, [R8+0x18400] ;  /* 0x0184000008087984 */ /* 0x000e220000000c00 */
[----:B------:R-:W-:Y:S05]  /*7a40*/  @P2 BRA `(.L_x_583) ;  /* 0x0000000c00502947 */ /* 0x000fea0003800000 */
[----:B------:R-:W-:Y:S01]  /*7a50*/  SHF.R.U32.HI R31, RZ, 0x8, R41 ;  /* 0x00000008ff1f7819 */ /* 0x000fe20000011629 */
[----:B0-----:R-:W-:Y:S01]  /*7a60*/  IMAD.MOV.U32 R33, RZ, RZ, R8 ;  /* 0x000000ffff217224 */ /* 0x001fe200078e0008 */
[----:B------:R-:W-:Y:S01]  /*7a70*/  LOP3.LUT R30, R41, 0xff0000ff, RZ, 0xc0, !PT ;  /* 0xff0000ff291e7812 */ /* 0x000fe200078ec0ff */
[----:B------:R-:W-:Y:S01]  /*7a80*/  IMAD.MOV.U32 R32, RZ, RZ, R6 ;  /* 0x000000ffff207224 */ /* 0x000fe200078e0006 */
[----:B------:R-:W-:Y:S01]  /*7a90*/  SHF.R.U32.HI R39, RZ, 0x8, R47 ;  /* 0x00000008ff277819 */ /* 0x000fe2000001162f */
[----:B------:R-:W-:Y:S01]  /*7aa0*/  IMAD.SHL.U32 R31, R31, 0x100, RZ ;  /* 0x000001001f1f7824 */ /* 0x000fe200078e00ff */
[----:B------:R-:W-:Y:S02]  /*7ab0*/  SHF.R.U32.HI R44, RZ, 0x10, R41 ;  /* 0x00000010ff2c7819 */ /* 0x000fe40000011629 */
[----:B------:R-:W-:Y:S01]  /*7ac0*/  SHF.R.U32.HI R35, RZ, 0x8, R43 ;  /* 0x00000008ff237819 */ /* 0x000fe2000001162b */
[----:B------:R-:W-:Y:S01]  /*7ad0*/  IMAD.SHL.U32 R39, R39, 0x100, RZ ;  /* 0x0000010027277824 */ /* 0x000fe200078e00ff */
[----:B------:R-:W-:-:S02]  /*7ae0*/  SHF.R.U32.HI R40, RZ, 0x8, R45 ;  /* 0x00000008ff287819 */ /* 0x000fc4000001162d */
[----:B------:R-:W-:Y:S01]  /*7af0*/  LOP3.LUT R8, R30, 0xff00, R31, 0xf8, !PT ;  /* 0x0000ff001e087812 */ /* 0x000fe200078ef81f */
[----:B------:R-:W-:Y:S01]  /*7b00*/  IMAD.SHL.U32 R35, R35, 0x100, RZ ;  /* 0x0000010023237824 */ /* 0x000fe200078e00ff */
[----:B------:R-:W-:Y:S01]  /*7b10*/  SHF.R.U32.HI R42, RZ, 0x10, R43 ;  /* 0x00000010ff2a7819 */ /* 0x000fe2000001162b */
[----:B------:R-:W-:Y:S01]  /*7b20*/  IMAD.SHL.U32 R6, R40, 0x100, RZ ;  /* 0x0000010028067824 */ /* 0x000fe200078e00ff */
[----:B------:R-:W-:Y:S02]  /*7b30*/  SHF.L.U32 R31, R44, 0x10, RZ ;  /* 0x000000102c1f7819 */ /* 0x000fe400000006ff */
[----:B------:R-:W-:Y:S02]  /*7b40*/  LOP3.LUT R38, R47, 0xff0000ff, RZ, 0xc0, !PT ;  /* 0xff0000ff2f267812 */ /* 0x000fe400078ec0ff */
[----:B------:R-:W-:Y:S02]  /*7b50*/  LOP3.LUT R34, R43, 0xff0000ff, RZ, 0xc0, !PT ;  /* 0xff0000ff2b227812 */ /* 0x000fe400078ec0ff */
[----:B------:R-:W-:-:S02]  /*7b60*/  MOV R28, R4 ;  /* 0x00000004001c7202 */ /* 0x000fc40000000f00 */
[----:B------:R-:W-:Y:S01]  /*7b70*/  LOP3.LUT R8, R8, 0xff0000, R31, 0xf8, !PT ;  /* 0x00ff000008087812 */ /* 0x000fe200078ef81f */
[----:B------:R-:W-:Y:S01]  /*7b80*/  IMAD.U32 R31, R42, 0x10000, RZ ;  /* 0x000100002a1f7824 */ /* 0x000fe200078e00ff */
[----:B------:R-:W-:Y:S02]  /*7b90*/  LOP3.LUT R37, R45, 0xff0000ff, RZ, 0xc0, !PT ;  /* 0xff0000ff2d257812 */ /* 0x000fe400078ec0ff */
[----:B------:R-:W-:Y:S02]  /*7ba0*/  LOP3.LUT R40, R38, 0xff00, R39, 0xf8, !PT ;  /* 0x0000ff0026287812 */ /* 0x000fe400078ef827 */
[----:B------:R-:W-:Y:S02]  /*7bb0*/  LOP3.LUT R4, R34, 0xff00, R35, 0xf8, !PT ;  /* 0x0000ff0022047812 */ /* 0x000fe400078ef823 */
[----:B------:R-:W-:Y:S02]  /*7bc0*/  F2FP.F16.E4M3.UNPACK_B R39, R106.H1 ;  /* 0x0000006aff27723e */ /* 0x000fe400030006ff */
[----:B------:R-:W-:-:S02]  /*7bd0*/  F2FP.F16.E4M3.UNPACK_B R30, R28.H1 ;  /* 0x0000001cff1e723e */ /* 0x000fc400030006ff */
[----:B------:R-:W-:Y:S02]  /*7be0*/  F2FP.F16.E4M3.UNPACK_B R34, R33.H1 ;  /* 0x00000021ff22723e */ /* 0x000fe400030006ff */
[----:B------:R-:W-:Y:S02]  /*7bf0*/  MOV R36, R10 ;  /* 0x0000000a00247202 */ /* 0x000fe40000000f00 */
[----:B------:R-:W-:Y:S01]  /*7c00*/  LOP3.LUT R10, R37, 0xff00, R6, 0xf8, !PT ;  /* 0x0000ff00250a7812 */ /* 0x000fe200078ef806 */
[----:B------:R-:W-:Y:S01]  /*7c10*/  HADD2.F32 R6, -RZ, R39.H0_H0 ;  /* 0x20000027ff067230 */ /* 0x000fe20000004100 */
[----:B------:R-:W-:Y:S01]  /*7c20*/  SHF.R.U32.HI R41, RZ, 0x10, R45 ;  /* 0x00000010ff297819 */ /* 0x000fe2000001162d */
[----:B------:R-:W-:Y:S01]  /*7c30*/  HADD2.F32 R35, -RZ, R34.H0_H0 ;  /* 0x20000022ff237230 */ /* 0x000fe20000004100 */
[----:B------:R-:W-:Y:S02]  /*7c40*/  SHF.R.U32.HI R43, RZ, 0x10, R47 ;  /* 0x00000010ff2b7819 */ /* 0x000fe4000001162f */
[----:B------:R-:W-:Y:S01]  /*7c50*/  LOP3.LUT R4, R4, 0xff0000, R31, 0xf8, !PT ;  /* 0x00ff000004047812 */ /* 0x000fe200078ef81f */
[----:B------:R-:W-:Y:S01]  /*7c60*/  HADD2.F32 R31, -RZ, R30.H0_H0 ;  /* 0x2000001eff1f7230 */ /* 0x000fe20000004100 */
[----:B------:R-:W-:Y:S01]  /*7c70*/  F2FP.F16.E4M3.UNPACK_B R37, R109.H1 ;  /* 0x0000006dff25723e */ /* 0x000fe200030006ff */
[----:B------:R-:W-:-:S02]  /*7c80*/  IMAD.U32 R41, R41, 0x10000, RZ ;  /* 0x0001000029297824 */ /* 0x000fc400078e00ff */
[-C--:B------:R-:W-:Y:S01]  /*7c90*/  FMUL.FTZ R42, R35, R6.reuse ;  /* 0x00000006232a7220 */ /* 0x080fe20000410000 */
[----:B------:R-:W-:Y:S02]  /*7ca0*/  IMAD.U32 R43, R43, 0x10000, RZ ;  /* 0x000100002b2b7824 */ /* 0x000fe400078e00ff */
[----:B------:R-:W-:Y:S01]  /*7cb0*/  FMUL.FTZ R44, R31, R6 ;  /* 0x000000061f2c7220 */ /* 0x000fe20000410000 */
[----:B------:R-:W-:Y:S01]  /*7cc0*/  HADD2.F32 R38, -RZ, R37.H0_H0 ;  /* 0x20000025ff267230 */ /* 0x000fe20000004100 */
[----:B------:R-:W-:Y:S02]  /*7cd0*/  LOP3.LUT R10, R10, 0xff0000, R41, 0xf8, !PT ;  /* 0x00ff00000a0a7812 */ /* 0x000fe400078ef829 */
[----:B------:R-:W-:Y:S01]  /*7ce0*/  LOP3.LUT R6, R40, 0xff0000, R43, 0xf8, !PT ;  /* 0x00ff000028067812 */ /* 0x000fe200078ef82b */
[----:B------:R-:W-:Y:S02]  /*7cf0*/  HADD2.F32 R40, -RZ, R39.H1_H1 ;  /* 0x30000027ff287230 */ /* 0x000fe40000004100 */
[-C--:B------:R-:W-:Y:S01]  /*7d00*/  FFMA.FTZ R44, R35, R38.reuse, R44 ;  /* 0x00000026232c7223 */ /* 0x080fe2000001002c */
[----:B------:R-:W-:Y:S01]  /*7d10*/  FFMA.FTZ R41, R31, R38, -R42 ;  /* 0x000000261f297223 */ /* 0x000fe2000001082a */
[----:B------:R-:W-:Y:S01]  /*7d20*/  HADD2.F32 R35, -RZ, R34.H1_H1 ;  /* 0x30000022ff237230 */ /* 0x000fe20000004100 */
[----:B------:R-:W-:Y:S01]  /*7d30*/  F2FP.F16.E4M3.UNPACK_B R106, R106 ;  /* 0x0000006aff6a723e */ /* 0x000fe200020006ff */
[----:B------:R-:W-:Y:S01]  /*7d40*/  HADD2.F32 R31, -RZ, R30.H1_H1 ;  /* 0x3000001eff1f7230 */ /* 0x000fe20000004100 */
[----:B------:R-:W-:Y:S01]  /*7d50*/  F2FP.F16.E4M3.UNPACK_B R33, R33 ;  /* 0x00000021ff21723e */ /* 0x000fe200020006ff */
[----:B------:R-:W-:Y:S01]  /*7d60*/  HADD2.F32 R38, -RZ, R37.H1_H1 ;  /* 0x30000025ff267230 */ /* 0x000fe20000004100 */
[----:B------:R-:W-:Y:S01]  /*7d70*/  F2FP.F16.E4M3.UNPACK_B R28, R28 ;  /* 0x0000001cff1c723e */ /* 0x000fe200020006ff */
[----:B------:R-:W-:Y:S01]  /*7d80*/  FMUL.FTZ R42, R35, R40 ;  /* 0x00000028232a7220 */ /* 0x000fe20000410000 */
[----:B------:R-:W-:Y:S01]  /*7d90*/  F2FP.F16.E4M3.UNPACK_B R109, R109 ;  /* 0x0000006dff6d723e */ /* 0x000fe200020006ff */
[----:B------:R-:W-:-:S02]  /*7da0*/  HADD2.F32 R37, -RZ, R106.H0_H0 ;  /* 0x2000006aff257230 */ /* 0x000fc40000004100 */
[C---:B------:R-:W-:Y:S01]  /*7db0*/  FMUL.FTZ R40, R31.reuse, R40 ;  /* 0x000000281f287220 */ /* 0x040fe20000410000 */
[----:B------:R-:W-:Y:S02]  /*7dc0*/  HADD2.F32 R34, -RZ, R33.H0_H0 ;  /* 0x20000021ff227230 */ /* 0x000fe40000004100 */
[-C--:B------:R-:W-:Y:S01]  /*7dd0*/  FFMA.FTZ R46, R31, R38.reuse, -R42 ;  /* 0x000000261f2e7223 */ /* 0x080fe2000001082a */
[----:B------:R-:W-:Y:S02]  /*7de0*/  HADD2.F32 R30, -RZ, R28.H0_H0 ;  /* 0x2000001cff1e7230 */ /* 0x000fe40000004100 */
[----:B------:R-:W-:Y:S01]  /*7df0*/  FFMA.FTZ R43, R35, R38, R40 ;  /* 0x00000026232b7223 */ /* 0x000fe20000010028 */
[----:B------:R-:W-:Y:S02]  /*7e00*/  HADD2.F32 R31, -RZ, R109.H0_H0 ;  /* 0x2000006dff1f7230 */ /* 0x000fe40000004100 */
        /* <DEDUP_REMOVED lines=8> */
[-C--:B------:R-:W-:Y:S01]  /*7e90*/  FMUL.FTZ R35, R33, R106.reuse ;  /* 0x0000006a21237220 */ /* 0x080fe20000410000 */
        /* <DEDUP_REMOVED lines=11> */
[--C-:B------:R-:W-:Y:S02]  /*7f50*/  HADD2.F32 R30, -RZ, R28.reuse.H0_H0 ;  /* 0x2000001cff1e7230 */ /* 0x100fe40000004100 */
[----:B------:R-:W-:Y:S01]  /*7f60*/  FMUL.FTZ R45, R34, R37 ;  /* 0x00000025222d7220 */ /* 0x000fe20000410000 */
[----:B------:R-:W-:Y:S01]  /*7f70*/  HADD2.F32 R33, -RZ, R35.H0_H0 ;  /* 0x20000023ff217230 */ /* 0x000fe20000004100 */
[----:B------:R-:W-:Y:S01]  /*7f80*/  F2FP.F16.E4M3.UNPACK_B R32, R32 ;  /* 0x00000020ff20723e */ /* 0x000fe200020006ff */
[----:B------:R-:W-:Y:S01]  /*7f90*/  HADD2.F32 R31, -RZ, R31.H1_H1 ;  /* 0x3000001fff1f7230 */ /* 0x000fe20000004100 */
[----:B------:R-:W-:Y:S01]  /*7fa0*/  F2FP.F16.E4M3.UNPACK_B R36, R36 ;  /* 0x00000024ff24723e */ /* 0x000fe200020006ff */
[----:B------:R-:W-:-:S02]  /*7fb0*/  HADD2.F32 R28, -RZ, R28.H1_H1 ;  /* 0x3000001cff1c7230 */ /* 0x000fc40000004100 */
[C---:B------:R-:W-:Y:S01]  /*7fc0*/  FFMA.FTZ R98, R30.reuse, R33, -R45 ;  /* 0x000000211e627223 */ /* 0x040fe2000001082d */
[----:B------:R-:W-:Y:S02]  /*7fd0*/  HADD2.F32 R35, -RZ, R35.H1_H1 ;  /* 0x30000023ff237230 */ /* 0x000fe40000004100 */
[CC--:B------:R-:W-:Y:S01]  /*7fe0*/  FMUL.FTZ R45, R31.reuse, R38.reuse ;  /* 0x000000261f2d7220 */ /* 0x0c0fe20000410000 */
[----:B------:R-:W-:Y:S01]  /*7ff0*/  FMUL.FTZ R37, R30, R37 ;  /* 0x000000251e257220 */ /* 0x000fe20000410000 */
[C---:B------:R-:W-:Y:S01]  /*8000*/  FMUL.FTZ R38, R28.reuse, R38 ;  /* 0x000000261c267220 */ /* 0x040fe20000410000 */
[----:B------:R-:W-:Y:S01]  /*8010*/  F2FP.F16.E4M3.UNPACK_B R108, R108 ;  /* 0x0000006cff6c723e */ /* 0x000fe200020006ff */
[-C--:B------:R-:W-:Y:S01]  /*8020*/  FFMA.FTZ R99, R28, R35.reuse, -R45 ;  /* 0x000000231c637223 */ /* 0x080fe2000001082d */
[----:B------:R-:W-:Y:S02]  /*8030*/  HADD2.F32 R28, -RZ, R32.H0_H0 ;  /* 0x20000020ff1c7230 */ /* 0x000fe40000004100 */
[----:B----4-:R-:W-:Y:S01]  /*8040*/  FFMA.FTZ R101, R31, R35, R38 ;  /* 0x000000231f657223 */ /* 0x010fe20000010026 */
[----:B------:R-:W-:-:S02]  /*8050*/  HADD2.F32 R35, -RZ, R107.H0_H0 ;  /* 0x2000006bff237230 */ /* 0x000fc40000004100 */
[----:B------:R-:W-:Y:S01]  /*8060*/  FFMA.FTZ R34, R34, R33, R37 ;  /* 0x0000002122227223 */ /* 0x000fe20000010025 */
[--C-:B------:R-:W-:Y:S01]  /*8070*/  HADD2.F32 R30, -RZ, R36.reuse.H0_H0 ;  /* 0x20000024ff1e7230 */ /* 0x100fe20000004100 */
[----:B------:R-:W-:Y:S01]  /*8080*/  F2FP.SATFINITE.E4M3.F32.PACK_AB_MERGE_C R99, R99, R98, RZ ;  /* 0x000000626363723e */ /* 0x000fe200048070ff */
[----:B------:R-:W-:Y:S02]  /*8090*/  HADD2.F32 R107, -RZ, R107.H1_H1 ;  /* 0x3000006bff6b7230 */ /* 0x000fe40000004100 */
[-C--:B------:R-:W-:Y:S01]  /*80a0*/  FMUL.FTZ R45, R28, R35.reuse ;  /* 0x000000231c2d7220 */ /* 0x080fe20000410000 */
[----:B------:R-:W-:Y:S02]  /*80b0*/  HADD2.F32 R36, -RZ, R36.H1_H1 ;  /* 0x30000024ff247230 */ /* 0x000fe40000004100 */
[----:B------:R-:W-:Y:S01]  /*80c0*/  FMUL.FTZ R37, R30, R35 ;  /* 0x000000231e257220 */ /* 0x000fe20000410000 */
[----:B------:R-:W-:Y:S01]  /*80d0*/  HADD2.F32 R31, -RZ, R108.H0_H0 ;  /* 0x2000006cff1f7230 */ /* 0x000fe20000004100 */
[----:B------:R-:W-:Y:S01]  /*80e0*/  F2FP.SATFINITE.E4M3.F32.PACK_AB_MERGE_C R101, R101, R34, RZ ;  /* 0x000000226565723e */ /* 0x000fe200048070ff */
[----:B------:R-:W-:-:S02]  /*80f0*/  HADD2.F32 R32, -RZ, R32.H1_H1 ;  /* 0x30000020ff207230 */ /* 0x000fc40000004100 */
[----:B------:R-:W-:Y:S01]  /*8100*/  FMUL.FTZ R47, R36, R107 ;  /* 0x0000006b242f7220 */ /* 0x000fe20000410000 */
[----:B------:R-:W-:Y:S02]  /*8110*/  HADD2.F32 R33, -RZ, R108.H1_H1 ;  /* 0x3000006cff217230 */ /* 0x000fe40000004100 */
[-C--:B------:R-:W-:Y:S01]  /*8120*/  FFMA.FTZ R35, R28, R31.reuse, -R37 ;  /* 0x0000001f1c237223 */ /* 0x080fe20000010825 */
[----:B------:R-:W-:Y:S01]  /*8130*/  FFMA.FTZ R45, R30, R31, R45 ;  /* 0x0000001f1e2d7223 */ /* 0x000fe2000001002d */
[C---:B------:R-:W-:Y:S01]  /*8140*/  FMUL.FTZ R107, R32.reuse, R107 ;  /* 0x0000006b206b7220 */ /* 0x040fe20000410000 */
[----:B------:R-:W-:Y:S01]  /*8150*/  F2FP.F16.E4M3.UNPACK_B R31, R9 ;  /* 0x00000009ff1f723e */ /* 0x000fe200020006ff */
[-C--:B------:R-:W-:Y:S01]  /*8160*/  FFMA.FTZ R30, R32, R33.reuse, -R47 ;  /* 0x00000021201e7223 */ /* 0x080fe2000001082f */
[----:B------:R-:W-:Y:S01]  /*8170*/  F2FP.F16.E4M3.UNPACK_B R34, R10 ;  /* 0x0000000aff22723e */ /* 0x000fe200020006ff */
[----:B------:R-:W-:Y:S01]  /*8180*/  FFMA.FTZ R36, R36, R33, R107 ;  /* 0x0000002124247223 */ /* 0x000fe2000001006b */
[----:B------:R-:W-:Y:S01]  /*8190*/  F2FP.F16.E4M3.UNPACK_B R28, R5 ;  /* 0x00000005ff1c723e */ /* 0x000fe200020006ff */
[--C-:B------:R-:W-:Y:S01]  /*81a0*/  HADD2.F32 R32, -RZ, R31.reuse.H0_H0 ;  /* 0x2000001fff207230 */ /* 0x100fe20000004100 */
[----:B------:R-:W-:Y:S01]  /*81b0*/  F2FP.SATFINITE.E4M3.F32.PACK_AB_MERGE_C R41, R46, R41, RZ ;  /* 0x000000292e29723e */ /* 0x000fe200048070ff */
        /* <DEDUP_REMOVED lines=8> */
[----:B------:R-:W-:Y:S02]  /*8240*/  HADD2.F32 R34, -RZ, R34.H1_H1 ;  /* 0x30000022ff227230 */ /* 0x000fe40000004100 */
[C---:B------:R-:W-:Y:S01]  /*8250*/  FMUL.FTZ R37, R30.reuse, R37 ;  /* 0x000000251e257220 */ /* 0x040fe20000410000 */
[----:B------:R-:W-:Y:S02]  /*8260*/  HADD2.F32 R28, -RZ, R28.H1_H1 ;  /* 0x3000001cff1c7230 */ /* 0x000fe40000004100 */
[-C--:B------:R-:W-:Y:S01]  /*8270*/  FFMA.FTZ R39, R30, R35.reuse, -R39 ;  /* 0x000000231e277223 */ /* 0x080fe20000010827 */
[----:B------:R-:W-:Y:S02]  /*8280*/  HADD2.F32 R33, -RZ, R33.H1_H1 ;  /* 0x30000021ff217230 */ /* 0x000fe40000004100 */
[----:B------:R-:W-:Y:S01]  /*8290*/  FFMA.FTZ R37, R32, R35, R37 ;  /* 0x0000002320257223 */ /* 0x000fe20000010025 */
[----:B------:R-:W-:Y:S01]  /*82a0*/  FMUL.FTZ R35, R31, R34 ;  /* 0x000000221f237220 */ /* 0x000fe20000410000 */
[----:B------:R-:W-:Y:S01]  /*82b0*/  F2FP.SATFINITE.E4M3.F32.PACK_AB_MERGE_C R43, R43, R44, RZ ;  /* 0x0000002c2b2b723e */ /* 0x000fe200048070ff */
[C---:B------:R-:W-:Y:S01]  /*82c0*/  FMUL.FTZ R34, R28.reuse, R34 ;  /* 0x000000221c227220 */ /* 0x040fe20000410000 */
[----:B------:R-:W-:Y:S01]  /*82d0*/  F2FP.F16.E4M3.UNPACK_B R30, R9.H1 ;  /* 0x00000009ff1e723e */ /* 0x000fe200030006ff */
[----:B------:R-:W-:Y:S01]  /*82e0*/  FFMA.FTZ R38, R28, R33, -R35 ;  /* 0x000000211c267223 */ /* 0x000fe20000010823 */
[----:B------:R-:W-:-:S02]  /*82f0*/  F2FP.F16.E4M3.UNPACK_B R28, R10.H1 ;  /* 0x0000000aff1c723e */ /* 0x000fc400030006ff */
[----:B------:R-:W-:Y:S01]  /*8300*/  F2FP.F16.E4M3.UNPACK_B R5, R5.H1 ;  /* 0x00000005ff05723e */ /* 0x000fe200030006ff */
[----:B------:R-:W-:Y:S01]  /*8310*/  HADD2.F32 R10, -RZ, R30.H0_H0 ;  /* 0x2000001eff0a7230 */ /* 0x000fe20000004100 */
[----:B------:R-:W-:Y:S01]  /*8320*/  F2FP.SATFINITE.E4M3.F32.PACK_AB_MERGE_C R109, R109, R40, R43 ;  /* 0x000000286d6d723e */ /* 0x000fe2000480702b */
[----:B------:R-:W-:Y:S01]  /*8330*/  FFMA.FTZ R40, R31, R33, R34 ;  /* 0x000000211f287223 */ /* 0x000fe20000010022 */
[----:B------:R-:W-:Y:S01]  /*8340*/  F2FP.F16.E4M3.UNPACK_B R8, R8.H1 ;  /* 0x00000008ff08723e */ /* 0x000fe200030006ff */
[----:B------:R-:W-:Y:S01]  /*8350*/  HADD2.F32 R31, -RZ, R28.H0_H0 ;  /* 0x2000001cff1f7230 */ /* 0x000fe20000004100 */
[----:B------:R-:W-:Y:S01]  /*8360*/  F2FP.SATFINITE.E4M3.F32.PACK_AB_MERGE_C R101, R36, R45, R101 ;  /* 0x0000002d2465723e */ /* 0x000fe20004807065 */
[----:B------:R-:W-:Y:S01]  /*8370*/  HADD2.F32 R9, -RZ, R5.H0_H0 ;  /* 0x20000005ff097230 */ /* 0x000fe20000004100 */
[----:B------:R-:W-:Y:S01]  /*8380*/  F2FP.F16.E4M3.UNPACK_B R33, R6 ;  /* 0x00000006ff21723e */ /* 0x000fe200020006ff */
[----:B------:R-:W-:Y:S02]  /*8390*/  HADD2.F32 R30, -RZ, R30.H1_H1 ;  /* 0x3000001eff1e7230 */ /* 0x000fe40000004100 */
[----:B------:R-:W-:Y:S01]  /*83a0*/  FMUL.FTZ R34, R10, R31 ;  /* 0x0000001f0a227220 */ /* 0x000fe20000410000 */
[----:B------:R-:W-:-:S02]  /*83b0*/  HADD2.F32 R32, -RZ, R28.H1_H1 ;  /* 0x3000001cff207230 */ /* 0x000fc40000004100 */
[C---:B------:R-:W-:Y:S01]  /*83c0*/  FMUL.FTZ R31, R9.reuse, R31 ;  /* 0x0000001f091f7220 */ /* 0x040fe20000410000 */
[--C-:B------:R-:W-:Y:S02]  /*83d0*/  HADD2.F32 R28, -RZ, R8.reuse.H0_H0 ;  /* 0x20000008ff1c7230 */ /* 0x100fe40000004100 */
[----:B------:R-:W-:Y:S02]  /*83e0*/  HADD2.F32 R5, -RZ, R5.H1_H1 ;  /* 0x30000005ff057230 */ /* 0x000fe40000004100 */
[----:B------:R-:W-:Y:S01]  /*83f0*/  FMUL.FTZ R36, R30, R32 ;  /* 0x000000201e247220 */ /* 0x000fe20000410000 */
[----:B------:R-:W-:Y:S02]  /*8400*/  HADD2.F32 R8, -RZ, R8.H1_H1 ;  /* 0x30000008ff087230 */ /* 0x000fe40000004100 */
[-C--:B------:R-:W-:Y:S01]  /*8410*/  FFMA.FTZ R42, R10, R28.reuse, R31 ;  /* 0x0000001c0a2a7223 */ /* 0x080fe2000001001f */
        /* <DEDUP_REMOVED lines=36> */
[-C--:B------:R-:W-:Y:S01]  /*8660*/  FMUL.FTZ R4, R10, R33.reuse ;  /* 0x000000210a047220 */ /* 0x080fe20000410000 */
[----:B------:R-:W-:Y:S02]  /*8670*/  HADD2.F32 R6, -RZ, R6.H1_H1 ;  /* 0x30000006ff067230 */ /* 0x000fe40000004100 */
[----:B------:R-:W-:Y:S01]  /*8680*/  FMUL.FTZ R33, R5, R33 ;  /* 0x0000002105217220 */ /* 0x000fe20000410000 */
[----:B------:R-:W-:Y:S01]  /*8690*/  FFMA.FTZ R35, R28, R31, R35 ;  /* 0x0000001f1c237223 */ /* 0x000fe20000010023 */
[-C--:B------:R-:W-:Y:S01]  /*86a0*/  FFMA.FTZ R7, R7, R30.reuse, -R8 ;  /* 0x0000001e07077223 */ /* 0x080fe20000010808 */
[----:B------:R-:W-:Y:S01]  /*86b0*/  FFMA.FTZ R34, R11, R30, R34 ;  /* 0x0000001e0b227223 */ /* 0x000fe20000010022 */
[-C--:B------:R-:W-:Y:S01]  /*86c0*/  FFMA.FTZ R4, R5, R6.reuse, -R4 ;  /* 0x0000000605047223 */ /* 0x080fe20000010804 */
[----:B------:R-:W-:Y:S01]  /*86d0*/  FFMA.FTZ R6, R10, R6, R33 ;  /* 0x000000060a067223 */ /* 0x000fe20000010021 */
[----:B------:R-:W-:Y:S01]  /*86e0*/  F2FP.SATFINITE.E4M3.F32.PACK_AB_MERGE_C R42, R43, R42, RZ ;  /* 0x0000002a2b2a723e */ /* 0x000fe200048070ff */
[----:B------:R-:W-:Y:S01]  /*86f0*/  IMAD.MOV.U32 R8, RZ, RZ, R109 ;  /* 0x000000ffff087224 */ /* 0x000fe200078e006d */
[----:B------:R-:W-:Y:S01]  /*8700*/  F2FP.SATFINITE.E4M3.F32.PACK_AB_MERGE_C R7, R7, R46, RZ ;  /* 0x0000002e0707723e */ /* 0x000fe200048070ff */
[----:B------:R-:W-:Y:S01]  /*8710*/  IMAD.MOV.U32 R10, RZ, RZ, R101 ;  /* 0x000000ffff0a7224 */ /* 0x000fe200078e0065 */
[----:B------:R-:W-:-:S02]  /*8720*/  F2FP.SATFINITE.E4M3.F32.PACK_AB_MERGE_C R34, R34, R47, RZ ;  /* 0x0000002f2222723e */ /* 0x000fc400048070ff */
[----:B------:R-:W-:Y:S02]  /*8730*/  F2FP.SATFINITE.E4M3.F32.PACK_AB_MERGE_C R7, R4, R45, R7 ;  /* 0x0000002d0407723e */ /* 0x000fe40004807007 */
[----:B------:R-:W-:Y:S01]  /*8740*/  F2FP.SATFINITE.E4M3.F32.PACK_AB_MERGE_C R11, R6, R35, R34 ;  /* 0x00000023060b723e */ /* 0x000fe20004807022 */
[----:B------:R-:W-:Y:S01]  /*8750*/  IMAD.MOV.U32 R6, RZ, RZ, R99 ;  /* 0x000000ffff067224 */ /* 0x000fe200078e0063 */
[----:B------:R-:W-:Y:S02]  /*8760*/  F2FP.SATFINITE.E4M3.F32.PACK_AB_MERGE_C R5, R38, R39, R41 ;  /* 0x000000272605723e */ /* 0x000fe40004807029 */
[----:B------:R-:W-:Y:S02]  /*8770*/  F2FP.SATFINITE.E4M3.F32.PACK_AB_MERGE_C R9, R40, R37, R42 ;  /* 0x000000252809723e */ /* 0x000fe4000480702a */
[----:B------:R-:W-:-:S07]  /*8780*/  MOV R4, R98 ;  /* 0x0000006200047202 */ /* 0x000fce0000000f00 */
.L_x_583:
[----:B------:R-:W-:Y:S05]  /*8790*/  BSYNC B1 ;  /* 0x0000000000017941 */ /* 0x000fea0003800000 */
.L_x_582:
[----:B0-----:R0:W-:Y:S01]  /*87a0*/  ST.E.128 desc[UR60][R12.64], R4 ;  /* 0x000000040c007985 */ /* 0x0011e2000c101d3c */
[----:B------:R-:W-:-:S13]  /*87b0*/  ISETP.GE.AND P2, PT, R15, R104, PT ;  /* 0x000000680f00720c */ /* 0x000fda0003f46270 */
[----:B------:R-:W-:Y:S05]  /*87c0*/  @P2 BRA `(.L_x_561) ;  /* 0x0000000400682947 */ /* 0x000fea0003800000 */
[----:B------:R-:W-:-:S04]  /*87d0*/  IADD3 R14, P2, R15, R14, RZ ;  /* 0x0000000e0f0e7210 */ /* 0x000fc80007f5e0ff */
[----:B------:R-:W-:-:S05]  /*87e0*/  LEA.HI.X.SX32 R15, R15, R29, 0x1, P2 ;  /* 0x0000001d0f0f7211 */ /* 0x000fca00010f0eff */
[----:B------:R0:W-:Y:S01]  /*87f0*/  ST.E.128 desc[UR60][R14.64], R8 ;  /* 0x000000080e007985 */ /* 0x0001e2000c101d3c */
[----:B------:R-:W-:Y:S05]  /*8800*/  BRA `(.L_x_561) ;  /* 0x0000000400587947 */ /* 0x000fea0003800000 */
.L_x_531:
[----:B------:R-:W-:-:S13]  /*8810*/  ISETP.NE.AND P5, PT, R198, 0x3, PT ;  /* 0x00000003c600780c */ /* 0x000fda0003fa5270 */
[----:B------:R-:W-:Y:S05]  /*8820*/  @!P5 BRA `(.L_x_584) ;  /* 0x000000000004d947 */ /* 0x000fea0003800000 */
[----:B------:R-:W-:Y:S01]  /*8830*/  BPT.TRAP 0x1 ;  /* 0x000000040000795c */ /* 0x000fe20000300000 */
.L_x_584:
[----:B------:R-:W-:Y:S01]  /*8840*/  LEA R88, R192, R18, 0x3 ;  /* 0x00000012c0587211 */ /* 0x000fe200078e18ff */
[----:B------:R-:W-:Y:S01]  /*8850*/  BSSY B1, `(.L_x_585) ;  /* 0x0000005000017945 */ /* 0x000fe20003800000 */
[----:B------:R-:W-:Y:S02]  /*8860*/  SHF.L.U32 R100, R196, 0x1f, RZ ;  /* 0x0000001fc4647819 */ /* 0x000fe400000006ff */
[----:B------:R-:W-:Y:S02]  /*8870*/  SHF.R.S32.HI R95, RZ, 0x1f, R94 ;  /* 0x0000001fff5f7819 */ /* 0x000fe4000001145e */
[----:B------:R-:W0:Y:S02]  /*8880*/  SYNCS.PHASECHK.TRANS64.TRYWAIT P2, [R88+URZ+0x22890], R100 ;  /* 0x02289064580075a7 */ /* 0x000e24000804017f */
[----:B0-----:R-:W-:Y:S05]  /*8890*/  @!P2 BRA `(.L_x_586) ;  /* 0x0000017800b4a947 */ /* 0x001fea0003800000 */
.L_x_844:
[----:B------:R-:W-:Y:S05]  /*88a0*/  BSYNC B1 ;  /* 0x0000000000017941 */ /* 0x000fea0003800000 */
.L_x_585:
[----:B------:R-:W-:Y:S01]  /*88b0*/  ULDC.64 UR4, c[0x0][0x300] ;  /* 0x0000c00000047ab9 */ /* 0x000fe20000000a00 */
[----:B-----5:R-:W-:Y:S01]  /*88c0*/  SHF.R.S32.HI R96, RZ, 0x1f, R93 ;  /* 0x0000001fff607819 */ /* 0x020fe2000001145d */
[----:B------:R-:W-:Y:S01]  /*88d0*/  IMAD R7, R95, UR4, RZ ;  /* 0x000000045f077c24 */ /* 0x000fe2000f8e02ff */
[----:B------:R-:W-:Y:S01]  /*88e0*/  ULDC.64 UR6, c[0x0][0x2e8] ;  /* 0x0000ba0000067ab9 */ /* 0x000fe20000000a00 */
[----:B------:R-:W-:-:S04]  /*88f0*/  IMAD.WIDE.U32 R4, R94, UR4, RZ ;  /* 0x000000045e047c25 */ /* 0x000fc8000f8e00ff */
[----:B------:R-:W-:Y:S01]  /*8900*/  IMAD R7, R94, UR5, R7 ;  /* 0x000000055e077c24 */ /* 0x000fe2000f8e0207 */
[----:B------:R-:W-:Y:S01]  /*8910*/  ULDC.64 UR4, c[0x0][0x310] ;  /* 0x0000c40000047ab9 */ /* 0x000fe20000000a00 */
[----:B------:R-:W-:Y:S02]  /*8920*/  IMAD R97, R2, -0xa0, R48 ;  /* 0xffffff6002617824 */ /* 0x000fe400078e0230 */
[----:B------:R-:W-:Y:S02]  /*8930*/  IMAD R6, R96, UR4, RZ ;  /* 0x0000000460067c24 */ /* 0x000fe4000f8e02ff */
[----:B------:R-:W-:Y:S01]  /*8940*/  IMAD.IADD R5, R5, 0x1, R7 ;  /* 0x0000000105057824 */ /* 0x000fe200078e0207 */
[----:B------:R-:W-:Y:S01]  /*8950*/  VIMNMX R97, R97, 0xa0, PT ;  /* 0x000000a061617848 */ /* 0x000fe20003fe0100 */
[C---:B------:R-:W-:Y:S02]  /*8960*/  IMAD R7, R93.reuse, UR5, R6 ;  /* 0x000000055d077c24 */ /* 0x040fe4000f8e0206 */
[----:B------:R-:W-:Y:S01]  /*8970*/  IMAD.WIDE.U32 R4, R93, UR4, R4 ;  /* 0x000000045d047c25 */ /* 0x000fe2000f8e0004 */
[----:B------:R-:W-:-:S03]  /*8980*/  ULDC.64 UR4, c[0x0][0x308] ;  /* 0x0000c20000047ab9 */ /* 0x000fc60000000a00 */
[----:B------:R-:W-:Y:S02]  /*8990*/  IMAD.IADD R5, R5, 0x1, R7 ;  /* 0x0000000105057824 */ /* 0x000fe400078e0207 */
[----:B------:R-:W-:Y:S02]  /*89a0*/  IMAD R7, R75, UR4, RZ ;  /* 0x000000044b077c24 */ /* 0x000fe4000f8e02ff */
[----:B------:R-:W-:Y:S01]  /*89b0*/  IMAD.WIDE.U32 R4, R170, UR4, R4 ;  /* 0x00000004aa047c25 */ /* 0x000fe2000f8e0004 */
[----:B------:R-:W-:-:S03]  /*89c0*/  UMOV UR4, 0xffffffff ;  /* 0xffffffff00047882 */ /* 0x000fc60000000000 */
[----:B------:R-:W-:Y:S01]  /*89d0*/  IMAD R7, R170, UR5, R7 ;  /* 0x00000005aa077c24 */ /* 0x000fe2000f8e0207 */
[----:B------:R-:W-:Y:S01]  /*89e0*/  IADD3 R8, P2, R4, UR6, RZ ;  /* 0x0000000604087c10 */ /* 0x000fe2000ff5e0ff */
[----:B------:R-:W-:-:S03]  /*89f0*/  IMAD.IADD R28, R97, 0x1, -R194 ;  /* 0x00000001611c7824 */ /* 0x000fc600078e0ac2 */
[----:B------:R-:W-:Y:S02]  /*8a00*/  IADD3.X R9, R5, UR7, R7, P2, !PT ;  /* 0x0000000705097c10 */ /* 0x000fe400097fe407 */
[----:B------:R-:W-:Y:S01]  /*8a10*/  ISETP.GE.AND P2, PT, R28, 0x1, PT ;  /* 0x000000011c00780c */ /* 0x000fe20003f46270 */
[----:B------:R-:W-:-:S12]  /*8a20*/  BRA.DIV UR4, `(.L_x_587) ;  /* 0x0000017a04647947 */ /* 0x000fd8000b800000 */
[----:B------:R1:W2:Y:S04]  /*8a30*/  SHFL.IDX PT, R4, R9, RZ, 0x1c1f ;  /* 0x001c1fff09047589 */ /* 0x0002a800000e0000 */
[----:B------:R1:W3:Y:S02]  /*8a40*/  SHFL.IDX PT, R14, R8, RZ, 0x1c1f ;  /* 0x001c1fff080e7589 */ /* 0x0002e400000e0000 */
.L_x_848:
[----:B------:R-:W-:Y:S04]  /*8a50*/  BSSY B1, `(.L_x_588) ;  /* 0x000000d000017945 */ /* 0x000fe80003800000 */
[----:B------:R-:W-:Y:S05]  /*8a60*/  @!P2 BRA `(.L_x_589) ;  /* 0x00000000002ca947 */ /* 0x000fea0003800000 */
[----:B------:R-:W-:Y:S02]  /*8a70*/  ULDC UR4, c[0x0][0x2f4] ;  /* 0x0000bd0000047ab9 */ /* 0x000fe40000000800 */
[----:B------:R-:W-:-:S13]  /*8a80*/  ISETP.GE.AND P2, PT, R16, UR4, PT ;  /* 0x0000000410007c0c */ /* 0x000fda000bf46270 */
[----:B---3--:R-:W-:-:S04]  /*8a90*/  @!P2 IADD3 R10, P3, R16, R14, RZ ;  /* 0x0000000e100aa210 */ /* 0x008fc80007f7e0ff */
[----:B--2---:R-:W-:Y:S02]  /*8aa0*/  @!P2 IADD3.X R11, R4, R17, RZ, P3, !PT ;  /* 0x00000011040ba210 */ /* 0x004fe40001ffe4ff */
[----:B------:R-:W-:-:S13]  /*8ab0*/  ISETP.GE.AND P3, PT, R19, UR4, PT ;  /* 0x0000000413007c0c */ /* 0x000fda000bf66270 */
[----:B------:R-:W-:-:S05]  /*8ac0*/  @!P3 IADD3 R14, P4, R19, R14, RZ ;  /* 0x0000000e130eb210 */ /* 0x000fca0007f9e0ff */
[----:B------:R-:W-:Y:S02]  /*8ad0*/  @!P3 IMAD.X R15, R4, 0x1, R193, P4 ;  /* 0x00000001040fb824 */ /* 0x000fe400020e06c1 */
[----:B------:R-:W2:Y:S04]  /*8ae0*/  @!P2 LDS.128 R4, [R92+0x18400] ;  /* 0x018400005c04a984 */ /* 0x000ea80000000c00 */
[----:B--2---:R-:W-:Y:S04]  /*8af0*/  @!P2 ST.E.128 desc[UR60][R10.64], R4 ;  /* 0x000000040a00a985 */ /* 0x004fe8000c101d3c */
[----:B------:R-:W2:Y:S04]  /*8b00*/  @!P3 LDS.128 R4, [R91+0x18400] ;  /* 0x018400005b04b984 */ /* 0x000ea80000000c00 */
[----:B--2---:R4:W-:Y:S02]  /*8b10*/  @!P3 ST.E.128 desc[UR60][R14.64], R4 ;  /* 0x000000040e00b985 */ /* 0x0049e4000c101d3c */
.L_x_589:
[----:B------:R-:W-:Y:S05]  /*8b20*/  BSYNC B1 ;  /* 0x0000000000017941 */ /* 0x000fea0003800000 */
.L_x_588:
[----:B------:R-:W-:-:S03]  /*8b30*/  UMOV UR4, 0xffffffff ;  /* 0xffffffff00047882 */ /* 0x000fc60000000000 */
[----:B------:R-:W-:Y:S05]  /*8b40*/  BRA.DIV UR4, `(.L_x_590) ;  /* 0x0000017a04647947 */ /* 0x000fea000b800000 */
[----:B--2-4-:R2:W4:Y:S04]  /*8b50*/  SHFL.IDX PT, R4, R9, 0x1, 0x1c1f ;  /* 0x003c1f0009047f89 */ /* 0x01452800000e0000 */
[----:B---3--:R2:W3:Y:S02]  /*8b60*/  SHFL.IDX PT, R14, R8, 0x1, 0x1c1f ;  /* 0x003c1f00080e7f89 */ /* 0x0084e400000e0000 */
.L_x_852:
[----:B------:R-:W-:Y:S01]  /*8b70*/  ISETP.GE.AND P2, PT, R28, 0x41, PT ;  /* 0x000000411c00780c */ /* 0x000fe20003f46270 */
[----:B------:R-:W-:-:S12]  /*8b80*/  BSSY B1, `(.L_x_591) ;  /* 0x000000d000017945 */ /* 0x000fd80003800000 */
[----:B------:R-:W-:Y:S05]  /*8b90*/  @!P2 BRA `(.L_x_592) ;  /* 0x00000000002ca947 */ /* 0x000fea0003800000 */
[----:B------:R-:W-:Y:S02]  /*8ba0*/  ULDC UR4, c[0x0][0x2f4] ;  /* 0x0000bd0000047ab9 */ /* 0x000fe40000000800 */
[----:B------:R-:W-:-:S13]  /*8bb0*/  ISETP.GE.AND P2, PT, R16, UR4, PT ;  /* 0x0000000410007c0c */ /* 0x000fda000bf46270 */
[----:B---3--:R-:W-:-:S05]  /*8bc0*/  @!P2 IADD3 R10, P3, R16, R14, RZ ;  /* 0x0000000e100aa210 */ /* 0x008fca0007f7e0ff */
[----:B----4-:R-:W-:Y:S01]  /*8bd0*/  @!P2 IMAD.X R11, R4, 0x1, R17, P3 ;  /* 0x00000001040ba824 */ /* 0x010fe200018e0611 */
[----:B------:R-:W-:-:S13]  /*8be0*/  ISETP.GE.AND P3, PT, R19, UR4, PT ;  /* 0x0000000413007c0c */ /* 0x000fda000bf66270 */
[----:B------:R-:W-:-:S05]  /*8bf0*/  @!P3 IADD3 R14, P4, R19, R14, RZ ;  /* 0x0000000e130eb210 */ /* 0x000fca0007f9e0ff */
[----:B------:R-:W-:Y:S02]  /*8c00*/  @!P3 IMAD.X R15, R4, 0x1, R193, P4 ;  /* 0x00000001040fb824 */ /* 0x000fe400020e06c1 */
[----:B------:R-:W3:Y:S04]  /*8c10*/  @!P2 LDS.128 R4, [R92+0x1a400] ;  /* 0x01a400005c04a984 */ /* 0x000ee80000000c00 */
[----:B---3--:R-:W-:Y:S04]  /*8c20*/  @!P2 ST.E.128 desc[UR60][R10.64], R4 ;  /* 0x000000040a00a985 */ /* 0x008fe8000c101d3c */
[----:B------:R-:W3:Y:S04]  /*8c30*/  @!P3 LDS.128 R4, [R91+0x1a400] ;  /* 0x01a400005b04b984 */ /* 0x000ee80000000c00 */
[----:B---3--:R3:W-:Y:S02]  /*8c40*/  @!P3 ST.E.128 desc[UR60][R14.64], R4 ;  /* 0x000000040e00b985 */ /* 0x0087e4000c101d3c */
.L_x_592:
[----:B------:R-:W-:Y:S05]  /*8c50*/  BSYNC B1 ;  /* 0x0000000000017941 */ /* 0x000fea0003800000 */
.L_x_591:
[----:B------:R-:W-:-:S03]  /*8c60*/  UMOV UR4, 0xffffffff ;  /* 0xffffffff00047882 */ /* 0x000fc60000000000 */
[----:B------:R-:W-:Y:S05]  /*8c70*/  BRA.DIV UR4, `(.L_x_593) ;  /* 0x0000017a04607947 */ /* 0x000fea000b800000 */
[----:B---34-:R3:W4:Y:S04]  /*8c80*/  SHFL.IDX PT, R4, R9, 0x2, 0x1c1f ;  /* 0x005c1f0009047f89 */ /* 0x01872800000e0000 */
[----:B------:R3:W0:Y:S02]  /*8c90*/  SHFL.IDX PT, R14, R8, 0x2, 0x1c1f ;  /* 0x005c1f00080e7f89 */ /* 0x00062400000e0000 */
.L_x_856:
[----:B------:R-:W-:-:S13]  /*8ca0*/  ISETP.GE.AND P2, PT, R28, 0x81, PT ;  /* 0x000000811c00780c */ /* 0x000fda0003f46270 */
[----:B------:R-:W-:Y:S05]  /*8cb0*/  @!P2 BRA `(.L_x_561) ;  /* 0x00000000002ca947 */ /* 0x000fea0003800000 */
[----:B------:R-:W-:Y:S02]  /*8cc0*/  ULDC UR4, c[0x0][0x2f4] ;  /* 0x0000bd0000047ab9 */ /* 0x000fe40000000800 */
[----:B------:R-:W-:-:S13]  /*8cd0*/  ISETP.GE.AND P2, PT, R16, UR4, PT ;  /* 0x0000000410007c0c */ /* 0x000fda000bf46270 */
[----:B0123--:R-:W-:-:S04]  /*8ce0*/  @!P2 IADD3 R8, P3, R16, R14, RZ ;  /* 0x0000000e1008a210 */ /* 0x00ffc80007f7e0ff */
[----:B----4-:R-:W-:Y:S02]  /*8cf0*/  @!P2 IADD3.X R9, R4, R17, RZ, P3, !PT ;  /* 0x000000110409a210 */ /* 0x010fe40001ffe4ff */
[----:B------:R-:W-:-:S13]  /*8d00*/  ISETP.GE.AND P3, PT, R19, UR4, PT ;  /* 0x0000000413007c0c */ /* 0x000fda000bf66270 */
[----:B------:R-:W-:-:S05]  /*8d10*/  @!P3 IADD3 R14, P4, R19, R14, RZ ;  /* 0x0000000e130eb210 */ /* 0x000fca0007f9e0ff */
[----:B------:R-:W-:Y:S02]  /*8d20*/  @!P3 IMAD.X R15, R4, 0x1, R193, P4 ;  /* 0x00000001040fb824 */ /* 0x000fe400020e06c1 */
[----:B------:R-:W0:Y:S04]  /*8d30*/  @!P2 LDS.128 R4, [R92+0x1c400] ;  /* 0x01c400005c04a984 */ /* 0x000e280000000c00 */
[----:B0-----:R-:W-:Y:S04]  /*8d40*/  @!P2 ST.E.128 desc[UR60][R8.64], R4 ;  /* 0x000000040800a985 */ /* 0x001fe8000c101d3c */
[----:B------:R-:W0:Y:S04]  /*8d50*/  @!P3 LDS.128 R4, [R91+0x1c400] ;  /* 0x01c400005b04b984 */ /* 0x000e280000000c00 */
[----:B0-----:R0:W-:Y:S02]  /*8d60*/  @!P3 ST.E.128 desc[UR60][R14.64], R4 ;  /* 0x000000040e00b985 */ /* 0x0011e4000c101d3c */
.L_x_561:
[----:B------:R-:W-:Y:S05]  /*8d70*/  BSYNC B0 ;  /* 0x0000000000007941 */ /* 0x000fea0003800000 */
.L_x_530:
[----:B0-2-4-:R-:W0:Y:S01]  /*8d80*/  S2R R4, SR_TID.X ;  /* 0x0000000000047919 */ /* 0x015e220000002100 */
[----:B------:R-:W-:Y:S01]  /*8d90*/  @!PT LDS RZ, [RZ] ;  /* 0x00000000fffff984 */ /* 0x000fe20000000800 */
[----:B------:R-:W-:Y:S01]  /*8da0*/  @!PT LDS RZ, [RZ] ;  /* 0x00000000fffff984 */ /* 0x000fe20000000800 */
[----:B------:R-:W-:Y:S01]  /*8db0*/  @!PT LDS RZ, [RZ] ;  /* 0x00000000fffff984 */ /* 0x000fe20000000800 */
[----:B------:R-:W-:Y:S01]  /*8dc0*/  @!PT LDS RZ, [RZ] ;  /* 0x00000000fffff984 */ /* 0x000fe20000000800 */
[----:B------:R2:W-:Y:S06]  /*8dd0*/  MEMBAR.ALL.CTA ;  /* 0x0000000000007992 */ /* 0x0005ec0000008000 */
[----:B--2---:R-:W2:Y:S01]  /*8de0*/  FENCE.VIEW.ASYNC.S ;  /* 0x00000000000073c6 */ /* 0x004ea20000000000 */
[----:B------:R-:W-:Y:S05]  /*8df0*/  WARPSYNC.ALL ;  /* 0x0000000000007948 */ /* 0x000fea0003800000 */
[----:B------:R-:W-:Y:S01]  /*8e00*/  BSSY B0, `(.L_x_594) ;  /* 0x0000008000007945 */ /* 0x000fe20003800000 */
[----:B--2---:R2:W-:Y:S01]  /*8e10*/  BAR.SYNC.DEFER_BLOCKING R74, 0x80 ;  /* 0x0002004a0000751d */ /* 0x0045e20000010000 */
[----:B0-----:R-:W-:-:S13]  /*8e20*/  LOP3.LUT P2, RZ, R4, 0x7f, RZ, 0xc0, !PT ;  /* 0x0000007f04ff7812 */ /* 0x001fda000784c0ff */
[----:B------:R-:W-:-:S05]  /*8e30*/  @!P2 VIADD R4, R88, 0x228a0 ;  /* 0x000228a05804a836 */ /* 0x000fca0000000000 */
[----:B------:R-:W-:-:S04]  /*8e40*/  @!P2 PRMT R4, RZ, 0x654, R4 ;  /* 0x00000654ff04a816 */ /* 0x000fc80000000004 */
[----:B------:R2:W-:Y:S01]  /*8e50*/  @!P2 SYNCS.ARRIVE.TRANS64.RED.A1T0 RZ, [R4+URZ], RZ ;  /* 0x000000ff04ffa9a7 */ /* 0x0005e2000810043f */
[----:B------:R-:W-:Y:S05]  /*8e60*/  @!P5 BRA `(.L_x_595) ;  /* 0x000000000004d947 */ /* 0x000fea0003800000 */
[----:B------:R-:W-:Y:S01]  /*8e70*/  BPT.TRAP 0x1 ;  /* 0x000000040000795c */ /* 0x000fe20000300000 */
.L_x_595:
[----:B------:R-:W-:Y:S05]  /*8e80*/  BSYNC B0 ;  /* 0x0000000000007941 */ /* 0x000fea0003800000 */
.L_x_594:
[----:B------:R-:W0:Y:S01]  /*8e90*/  SYNCS.PHASECHK.TRANS64.TRYWAIT P3, [R88+URZ+0x228b0], R100 ;  /* 0x0228b064580075a7 */ /* 0x000e22000806017f */
[----:B------:R-:W-:Y:S04]  /*8ea0*/  BSSY B0, `(.L_x_596) ;  /* 0x0000002000007945 */ /* 0x000fe80003800000 */
[----:B0-----:R-:W-:Y:S05]  /*8eb0*/  @!P3 BRA `(.L_x_597) ;  /* 0x000001780018b947 */ /* 0x001fea0003800000 */
.L_x_857:
[----:B------:R-:W-:Y:S05]  /*8ec0*/  BSYNC B0 ;  /* 0x0000000000007941 */ /* 0x000fea0003800000 */
.L_x_596:
[----:B------:R-:W-:Y:S01]  /*8ed0*/  ULDC.64 UR4, c[0x0][0x328] ;  /* 0x0000ca0000047ab9 */ /* 0x000fe20000000a00 */
[----:B------:R-:W-:Y:S01]  /*8ee0*/  ULDC.64 UR6, c[0x0][0x318] ;  /* 0x0000c60000067ab9 */ /* 0x000fe20000000a00 */
[----:B------:R-:W-:Y:S01]  /*8ef0*/  IMAD R95, R95, UR4, RZ ;  /* 0x000000045f5f7c24 */ /* 0x000fe2000f8e02ff */
[----:B------:R-:W-:Y:S01]  /*8f00*/  BSSY B0, `(.L_x_598) ;  /* 0x000001f000007945 */ /* 0x000fe20003800000 */
[----:B--2---:R-:W-:-:S04]  /*8f10*/  IMAD.WIDE.U32 R4, R94, UR4, RZ ;  /* 0x000000045e047c25 */ /* 0x004fc8000f8e00ff */
[----:B------:R-:W-:Y:S01]  /*8f20*/  IMAD R95, R94, UR5, R95 ;  /* 0x000000055e5f7c24 */ /* 0x000fe2000f8e025f */
[----:B------:R-:W-:Y:S01]  /*8f30*/  ULDC.64 UR4, c[0x0][0x338] ;  /* 0x0000ce0000047ab9 */ /* 0x000fe20000000a00 */
[----:B------:R-:W-:Y:S02]  /*8f40*/  IMAD.IADD R97, R97, 0x1, -R194 ;  /* 0x0000000161617824 */ /* 0x000fe400078e0ac2 */
[----:B------:R-:W-:Y:S02]  /*8f50*/  IMAD R96, R96, UR4, RZ ;  /* 0x0000000460607c24 */ /* 0x000fe4000f8e02ff */
[----:B------:R-:W-:Y:S02]  /*8f60*/  IMAD.IADD R5, R5, 0x1, R95 ;  /* 0x0000000105057824 */ /* 0x000fe400078e025f */
[C---:B------:R-:W-:Y:S02]  /*8f70*/  IMAD R7, R93.reuse, UR5, R96 ;  /* 0x000000055d077c24 */ /* 0x040fe4000f8e0260 */
[----:B------:R-:W-:Y:S01]  /*8f80*/  IMAD.WIDE.U32 R4, R93, UR4, R4 ;  /* 0x000000045d047c25 */ /* 0x000fe2000f8e0004 */
[----:B------:R-:W-:-:S04]  /*8f90*/  ULDC.64 UR4, c[0x0][0x330] ;  /* 0x0000cc0000047ab9 */ /* 0x000fc80000000a00 */
[----:B------:R-:W-:Y:S01]  /*8fa0*/  IADD3 R5, R5, R7, RZ ;  /* 0x0000000705057210 */ /* 0x000fe20007ffe0ff */
[----:B------:R-:W-:Y:S02]  /*8fb0*/  IMAD R7, R75, UR4, RZ ;  /* 0x000000044b077c24 */ /* 0x000fe4000f8e02ff */
[----:B------:R-:W-:-:S04]  /*8fc0*/  IMAD.WIDE.U32 R4, R170, UR4, R4 ;  /* 0x00000004aa047c25 */ /* 0x000fc8000f8e0004 */
[----:B------:R-:W-:Y:S01]  /*8fd0*/  IMAD R7, R170, UR5, R7 ;  /* 0x00000005aa077c24 */ /* 0x000fe2000f8e0207 */
[----:B------:R-:W-:-:S04]  /*8fe0*/  IADD3 R12, P3, R4, UR6, RZ ;  /* 0x00000006040c7c10 */ /* 0x000fc8000ff7e0ff */
[----:B------:R-:W-:Y:S01]  /*8ff0*/  IADD3.X R13, R5, UR7, R7, P3, !PT ;  /* 0x00000007050d7c10 */ /* 0x000fe20009ffe407 */
[----:B------:R2:W4:Y:S01]  /*9000*/  SHFL.IDX PT, R10, R12, RZ, 0x1c1f ;  /* 0x001c1fff0c0a7589 */ /* 0x00052200000e0000 */
[----:B------:R-:W-:-:S03]  /*9010*/  ISETP.GE.AND P3, PT, R97, 0x1, PT ;  /* 0x000000016100780c */ /* 0x000fc60003f66270 */
[----:B------:R2:W0:Y:S10]  /*9020*/  SHFL.IDX PT, R4, R13, RZ, 0x1c1f ;  /* 0x001c1fff0d047589 */ /* 0x00043400000e0000 */
[----:B--2---:R-:W-:Y:S05]  /*9030*/  @!P3 BRA `(.L_x_599) ;  /* 0x00000000002cb947 */ /* 0x004fea0003800000 */
[----:B------:R-:W-:Y:S02]  /*9040*/  ULDC UR4, c[0x0][0x2f4] ;  /* 0x0000bd0000047ab9 */ /* 0x000fe40000000800 */
[----:B------:R-:W-:-:S13]  /*9050*/  ISETP.GE.AND P3, PT, R16, UR4, PT ;  /* 0x0000000410007c0c */ /* 0x000fda000bf66270 */
[----:B-1-34-:R-:W-:-:S05]  /*9060*/  @!P3 IADD3 R8, P4, R16, R10, RZ ;  /* 0x0000000a1008b210 */ /* 0x01afca0007f9e0ff */
[----:B0-----:R-:W-:Y:S01]  /*9070*/  @!P3 IMAD.X R9, R4, 0x1, R17, P4 ;  /* 0x000000010409b824 */ /* 0x001fe200020e0611 */
[----:B------:R-:W-:-:S13]  /*9080*/  ISETP.GE.AND P4, PT, R19, UR4, PT ;  /* 0x0000000413007c0c */ /* 0x000fda000bf86270 */
[----:B------:R-:W-:-:S05]  /*9090*/  @!P4 IADD3 R10, P5, R19, R10, RZ ;  /* 0x0000000a130ac210 */ /* 0x000fca0007fbe0ff */
[----:B------:R-:W-:Y:S02]  /*90a0*/  @!P4 IMAD.X R11, R4, 0x1, R193, P5 ;  /* 0x00000001040bc824 */ /* 0x000fe400028e06c1 */
[----:B------:R-:W0:Y:S04]  /*90b0*/  @!P3 LDS.128 R4, [R92+0xa400] ;  /* 0x00a400005c04b984 */ /* 0x000e280000000c00 */
[----:B0-----:R-:W-:Y:S04]  /*90c0*/  @!P3 ST.E.128 desc[UR60][R8.64], R4 ;  /* 0x000000040800b985 */ /* 0x001fe8000c101d3c */
[----:B------:R-:W0:Y:S04]  /*90d0*/  @!P4 LDS.128 R4, [R91+0xa400] ;  /* 0x00a400005b04c984 */ /* 0x000e280000000c00 */
[----:B0-----:R2:W-:Y:S02]  /*90e0*/  @!P4 ST.E.128 desc[UR60][R10.64], R4 ;  /* 0x000000040a00c985 */ /* 0x0015e4000c101d3c */
.L_x_599:
[----:B------:R-:W-:Y:S05]  /*90f0*/  BSYNC B0 ;  /* 0x0000000000007941 */ /* 0x000fea0003800000 */
.L_x_598:
[----:B------:R-:W-:Y:S01]  /*9100*/  ISETP.GE.AND P3, PT, R97, 0x41, PT ;  /* 0x000000416100780c */ /* 0x000fe20003f66270 */
[----:B0-2---:R0:W2:Y:S01]  /*9110*/  SHFL.IDX PT, R4, R13, 0x1, 0x1c1f ;  /* 0x003c1f000d047f89 */ /* 0x0050a200000e0000 */
[----:B------:R-:W-:Y:S03]  /*9120*/  BSSY B0, `(.L_x_600) ;  /* 0x000000e000007945 */ /* 0x000fe60003800000 */
[----:B----4-:R0:W4:Y:S08]  /*9130*/  SHFL.IDX PT, R10, R12, 0x1, 0x1c1f ;  /* 0x003c1f000c0a7f89 */ /* 0x01013000000e0000 */
[----:B0-----:R-:W-:Y:S05]  /*9140*/  @!P3 BRA `(.L_x_601) ;  /* 0x00000000002cb947 */ /* 0x001fea0003800000 */
[----:B------:R-:W-:Y:S02]  /*9150*/  ULDC UR4, c[0x0][0x2f4] ;  /* 0x0000bd0000047ab9 */ /* 0x000fe40000000800 */
[----:B------:R-:W-:-:S13]  /*9160*/  ISETP.GE.AND P3, PT, R16, UR4, PT ;  /* 0x0000000410007c0c */ /* 0x000fda000bf66270 */
[----:B-1-34-:R-:W-:-:S04]  /*9170*/  @!P3 IADD3 R8, P4, R16, R10, RZ ;  /* 0x0000000a1008b210 */ /* 0x01afc80007f9e0ff */
[----:B--2---:R-:W-:Y:S02]  /*9180*/  @!P3 IADD3.X R9, R4, R17, RZ, P4, !PT ;  /* 0x000000110409b210 */ /* 0x004fe400027fe4ff */
[----:B------:R-:W-:-:S13]  /*9190*/  ISETP.GE.AND P4, PT, R19, UR4, PT ;  /* 0x0000000413007c0c */ /* 0x000fda000bf86270 */
[----:B------:R-:W-:-:S05]  /*91a0*/  @!P4 IADD3 R10, P5, R19, R10, RZ ;  /* 0x0000000a130ac210 */ /* 0x000fca0007fbe0ff */
[----:B------:R-:W-:Y:S02]  /*91b0*/  @!P4 IMAD.X R11, R4, 0x1, R193, P5 ;  /* 0x00000001040bc824 */ /* 0x000fe400028e06c1 */
[----:B------:R-:W0:Y:S04]  /*91c0*/  @!P3 LDS.128 R4, [R92+0xc400] ;  /* 0x00c400005c04b984 */ /* 0x000e280000000c00 */
[----:B0-----:R-:W-:Y:S04]  /*91d0*/  @!P3 ST.E.128 desc[UR60][R8.64], R4 ;  /* 0x000000040800b985 */ /* 0x001fe8000c101d3c */
[----:B------:R-:W0:Y:S04]  /*91e0*/  @!P4 LDS.128 R4, [R91+0xc400] ;  /* 0x00c400005b04c984 */ /* 0x000e280000000c00 */
[----:B0-----:R0:W-:Y:S02]  /*91f0*/  @!P4 ST.E.128 desc[UR60][R10.64], R4 ;  /* 0x000000040a00c985 */ /* 0x0011e4000c101d3c */
.L_x_601:
[----:B------:R-:W-:Y:S05]  /*9200*/  BSYNC B0 ;  /* 0x0000000000007941 */ /* 0x000fea0003800000 */
.L_x_600:
[----:B------:R-:W-:Y:S01]  /*9210*/  ISETP.GE.AND P3, PT, R97, 0x81, PT ;  /* 0x000000816100780c */ /* 0x000fe20003f66270 */
[----:B------:R-:W1:Y:S01]  /*9220*/  SHFL.IDX PT, R13, R13, 0x2, 0x1c1f ;  /* 0x005c1f000d0d7f89 */ /* 0x000e6200000e0000 */
[----:B------:R-:W-:Y:S03]  /*9230*/  BSSY B0, `(.L_x_602) ;  /* 0x000000e000007945 */ /* 0x000fe60003800000 */
[----:B0---4-:R0:W4:Y:S08]  /*9240*/  SHFL.IDX PT, R10, R12, 0x2, 0x1c1f ;  /* 0x005c1f000c0a7f89 */ /* 0x01113000000e0000 */
[----:B0-----:R-:W-:Y:S05]  /*9250*/  @!P3 BRA `(.L_x_603) ;  /* 0x00000000002cb947 */ /* 0x001fea0003800000 */
[----:B------:R-:W-:Y:S02]  /*9260*/  ULDC UR4, c[0x0][0x2f4] ;  /* 0x0000bd0000047ab9 */ /* 0x000fe40000000800 */
[----:B------:R-:W-:-:S13]  /*9270*/  ISETP.GE.AND P3, PT, R16, UR4, PT ;  /* 0x0000000410007c0c */ /* 0x000fda000bf66270 */
[----:B--2---:R-:W0:Y:S01]  /*9280*/  @!P3 LDS.128 R4, [R92+0xe400] ;  /* 0x00e400005c04b984 */ /* 0x004e220000000c00 */
[----:B-1-34-:R-:W-:-:S05]  /*9290*/  @!P3 IADD3 R8, P4, R16, R10, RZ ;  /* 0x0000000a1008b210 */ /* 0x01afca0007f9e0ff */
[----:B------:R-:W-:Y:S01]  /*92a0*/  @!P3 IMAD.X R9, R13, 0x1, R17, P4 ;  /* 0x000000010d09b824 */ /* 0x000fe200020e0611 */
[----:B------:R-:W-:-:S13]  /*92b0*/  ISETP.GE.AND P4, PT, R19, UR4, PT ;  /* 0x0000000413007c0c */ /* 0x000fda000bf86270 */
[----:B------:R-:W-:-:S05]  /*92c0*/  @!P4 IADD3 R10, P5, R19, R10, RZ ;  /* 0x0000000a130ac210 */ /* 0x000fca0007fbe0ff */
[----:B------:R-:W-:Y:S01]  /*92d0*/  @!P4 IMAD.X R11, R13, 0x1, R193, P5 ;  /* 0x000000010d0bc824 */ /* 0x000fe200028e06c1 */
[----:B0-----:R-:W-:Y:S04]  /*92e0*/  @!P3 ST.E.128 desc[UR60][R8.64], R4 ;  /* 0x000000040800b985 */ /* 0x001fe8000c101d3c */
[----:B------:R-:W0:Y:S04]  /*92f0*/  @!P4 LDS.128 R4, [R91+0xe400] ;  /* 0x00e400005b04c984 */ /* 0x000e280000000c00 */
[----:B0-----:R0:W-:Y:S02]  /*9300*/  @!P4 ST.E.128 desc[UR60][R10.64], R4 ;  /* 0x000000040a00c985 */ /* 0x0011e4000c101d3c */
.L_x_603:
[----:B------:R-:W-:Y:S05]  /*9310*/  BSYNC B0 ;  /* 0x0000000000007941 */ /* 0x000fea0003800000 */
.L_x_602:
[----:B------:R-:W-:Y:S01]  /*9320*/  @!PT LDS RZ, [RZ] ;  /* 0x00000000fffff984 */ /* 0x000fe20000000800 */
[----:B------:R-:W-:Y:S01]  /*9330*/  @!PT LDS RZ, [RZ] ;  /* 0x00000000fffff984 */ /* 0x000fe20000000800 */
[----:B------:R-:W-:Y:S01]  /*9340*/  @!PT LDS RZ, [RZ] ;  /* 0x00000000fffff984 */ /* 0x000fe20000000800 */
[----:B------:R-:W-:Y:S01]  /*9350*/  @!PT LDS RZ, [RZ] ;  /* 0x00000000fffff984 */ /* 0x000fe20000000800 */
[----:B------:R5:W-:Y:S06]  /*9360*/  MEMBAR.ALL.CTA ;  /* 0x0000000000007992 */ /* 0x000bec0000008000 */
[----:B-----5:R-:W5:Y:S01]  /*9370*/  FENCE.VIEW.ASYNC.S ;  /* 0x00000000000073c6 */ /* 0x020f620000000000 */
[----:B-1-3--:R-:W-:Y:S01]  /*9380*/  @!P2 IADD3 R88, R88, 0x228c0, RZ ;  /* 0x000228c05858a810 */ /* 0x00afe20007ffe0ff */
[----:B------:R-:W-:Y:S01]  /*9390*/  VIADD R192, R192, 0x1 ;  /* 0x00000001c0c07836 */ /* 0x000fe20000000000 */
[----:B-----5:R1:W-:Y:S01]  /*93a0*/  BAR.SYNC.DEFER_BLOCKING R74, 0x80 ;  /* 0x0002004a0000751d */ /* 0x0203e20000010000 */
[----:B------:R-:W-:-:S02]  /*93b0*/  ISETP.NE.AND P3, PT, R90, RZ, PT ;  /* 0x000000ff5a00720c */ /* 0x000fc40003f65270 */
[----:B------:R-:W-:-:S04]  /*93c0*/  @!P2 PRMT R88, RZ, 0x654, R88 ;  /* 0x00000654ff58a816 */ /* 0x000fc80000000058 */
[----:B------:R1:W-:Y:S01]  /*93d0*/  @!P2 SYNCS.ARRIVE.TRANS64.RED.A1T0 RZ, [R88+URZ], RZ ;  /* 0x000000ff58ffa9a7 */ /* 0x0003e2000810043f */
[----:B------:R-:W-:-:S04]  /*93e0*/  ISETP.NE.AND P2, PT, R192, 0x2, PT ;  /* 0x00000002c000780c */ /* 0x000fc80003f45270 */
[----:B0-----:R-:W-:Y:S02]  /*93f0*/  SEL R5, RZ, 0x1, P2 ;  /* 0x00000001ff057807 */ /* 0x001fe40001000000 */
[----:B------:R-:W-:Y:S02]  /*9400*/  SEL R192, R192, RZ, P2 ;  /* 0x000000ffc0c07207 */ /* 0x000fe40001000000 */
[----:B------:R-:W-:Y:S01]  /*9410*/  LOP3.LUT R196, R196, R5, RZ, 0x3c, !PT ;  /* 0x00000005c4c47212 */ /* 0x000fe200078e3cff */
[----:B-1----:R-:W-:Y:S06]  /*9420*/  @P3 BRA `(.L_x_604) ;  /* 0xffffff8800b03947 */ /* 0x002fec000383ffff */
[----:B--2---:R-:W0:Y:S01]  /*9430*/  S2R R4, SR_TID.X ;  /* 0x0000000000047919 */ /* 0x004e220000002100 */
[----:B------:R-:W-:Y:S02]  /*9440*/  PLOP3.LUT P0, PT, PT, PT, PT, 0x8, 0x0 ;  /* 0x000000000000781c */ /* 0x000fe40003f0e170 */
[----:B0-----:R-:W-:-:S04]  /*9450*/  SHF.R.U32.HI R4, RZ, 0x7, R4 ;  /* 0x00000007ff047819 */ /* 0x001fc80000011604 */
[----:B------:R-:W-:-:S13]  /*9460*/  ISETP.NE.AND P3, PT, R4, 0x1, PT ;  /* 0x000000010400780c */ /* 0x000fda0003f65270 */
[----:B------:R-:W-:Y:S06]  /*9470*/  @!P3 BAR.ARV 0x9, 0x100 ;  /* 0x024400000000bb1d */ /* 0x000fec0000002000 */
.L_x_525:
[----:B------:R-:W-:Y:S02]  /*9480*/  ISETP.GE.AND P2, PT, R72, 0x1, PT ;  /* 0x000000014800780c */ /* 0x000fe40003f46270 */
[----:B------:R-:W-:Y:S02]  /*9490*/  CS2R R88, SRZ ;  /* 0x0000000000587805 */ /* 0x000fe4000001ff00 */
[----:B------:R-:W-:Y:S01]  /*94a0*/  PLOP3.LUT P1, PT, PT, PT, PT, 0x80, 0x0 ;  /* 0x000000000000781c */ /* 0x000fe20003f2f070 */
[----:B------:R-:W-:Y:S01]  /*94b0*/  IMAD.MOV.U32 R87, RZ, RZ, RZ ;  /* 0x000000ffff577224 */ /* 0x000fe200078e00ff */
[----:B------:R-:W-:Y:S02]  /*94c0*/  CS2R R6, SRZ ;  /* 0x0000000000067805 */ /* 0x000fe4000001ff00 */
[----:B------:R-:W-:Y:S02]  /*94d0*/  CS2R R8, SRZ ;  /* 0x0000000000087805 */ /* 0x000fe4000001ff00 */
[----:B----4-:R-:W-:-:S02]  /*94e0*/  CS2R R10, SRZ ;  /* 0x00000000000a7805 */ /* 0x010fc4000001ff00 */
        /* <DEDUP_REMOVED lines=26> */
[----:B------:R-:W-:Y:S01]  /*9690*/  IMAD.MOV.U32 R100, RZ, RZ, RZ ;  /* 0x000000ffff647224 */ /* 0x000fe200078e00ff */
[----:B------:R-:W-:Y:S01]  /*96a0*/  MOV R73, RZ ;  /* 0x000000ff00497202 */ /* 0x000fe20000000f00 */
[----:B------:R-:W-:Y:S01]  /*96b0*/  IMAD.MOV.U32 R76, RZ, RZ, RZ ;  /* 0x000000ffff4c7224 */ /* 0x000fe200078e00ff */
[----:B------:R-:W-:Y:S06]  /*96c0*/  @P0 BRA `(.L_x_605) ;  /* 0x00000000000c0947 */ /* 0x000fec0003800000 */
[----:B------:R-:W0:Y:S01]  /*96d0*/  FENCE.VIEW.ASYNC.G ;  /* 0x00000000000073c6 */ /* 0x000e220000000100 */
[----:B------:R-:W-:Y:S05]  /*96e0*/  WARPSYNC.ALL ;  /* 0x0000000000007948 */ /* 0x000fea0003800000 */
[----:B0-----:R-:W-:Y:S06]  /*96f0*/  BAR.ARV 0xc, 0x180 ;  /* 0x0306000000007b1d */ /* 0x001fec0000002000 */
.L_x_605:
[----:B------:R-:W-:Y:S02]  /*9700*/  IMAD.MOV.U32 R101, RZ, RZ, RZ ;  /* 0x000000ffff657224 */ /* 0x000fe400078e00ff */
[----:B------:R-:W-:Y:S01]  /*9710*/  IMAD.MOV.U32 R102, RZ, RZ, RZ ;  /* 0x000000ffff667224 */ /* 0x000fe200078e00ff */
[----:B------:R-:W-:Y:S06]  /*9720*/  @!P2 BRA `(.L_x_606) ;  /* 0x000000c4000ca947 */ /* 0x000fec0003800000 */
[----:B------:R-:W-:-:S03]  /*9730*/  UMOV UR4, 0xffffffff ;  /* 0xffffffff00047882 */ /* 0x000fc60000000000 */
[----:B------:R-:W-:Y:S05]  /*9740*/  BRA.DIV UR4, `(.L_x_607) ;  /* 0x0000017204087947 */ /* 0x000fea000b800000 */
[----:B------:R0:W1:Y:S02]  /*9750*/  SHFL.IDX PT, R168, R229, RZ, 0x1f ;  /* 0x00001fffe5a87589 */ /* 0x00006400000e0000 */
.L_x_860:
[----:B-1----:R-:W-:Y:S01]  /*9760*/  LEA.HI R0, R168, R168, RZ, 0x1 ;  /* 0x000000a8a8007211 */ /* 0x002fe200078f08ff */
[----:B------:R-:W-:Y:S01]  /*9770*/  BSSY B6, `(.L_x_608) ;  /* 0x0000019000067945 */ /* 0x000fe20003800000 */
[----:B------:R-:W-:Y:S02]  /*9780*/  IADD3 R30, R18, 0x14400, RZ ;  /* 0x00014400121e7810 */ /* 0x000fe40007ffe0ff */
[----:B------:R-:W-:Y:S02]  /*9790*/  LOP3.LUT R3, R0, 0x1e, RZ, 0xc0, !PT ;  /* 0x0000001e00037812 */ /* 0x000fe400078ec0ff */
[----:B------:R-:W-:-:S03]  /*97a0*/  LOP3.LUT P0, RZ, R30, 0x9f, RZ, 0xc0, !PT ;  /* 0x0000009f1eff7812 */ /* 0x000fc6000780c0ff */
[----:B------:R-:W-:-:S04]  /*97b0*/  IMAD.IADD R3, R168, 0x1, -R3 ;  /* 0x00000001a8037824 */ /* 0x000fc800078e0a03 */
[----:B------:R-:W-:-:S05]  /*97c0*/  IMAD R3, R3, 0x2000, R30 ;  /* 0x0000200003037824 */ /* 0x000fca00078e021e */
[----:B------:R-:W-:-:S04]  /*97d0*/  SHF.R.U32.HI R3, RZ, 0x4, R3 ;  /* 0x00000004ff037819 */ /* 0x000fc80000011603 */
[----:B------:R-:W-:Y:S01]  /*97e0*/  LOP3.LUT R31, R3, 0x3fff, RZ, 0xc0, !PT ;  /* 0x00003fff031f7812 */ /* 0x000fe200078ec0ff */
[----:B------:R-:W-:Y:S06]  /*97f0*/  @!P0 BRA `(.L_x_609) ;  /* 0x0000000000408947 */ /* 0x000fec0003800000 */
[----:B------:R-:W-:Y:S01]  /*9800*/  MOV R0, 0x0 ;  /* 0x0000000000007802 */ /* 0x000fe20000000f00 */
[----:B------:R-:W-:Y:S01]  /*9810*/  ULDC.64 UR4, c[0x4][0x98] ;  /* 0x0100260000047ab9 */ /* 0x000fe20000000a00 */
[----:B------:R-:W-:Y:S01]  /*9820*/  ULDC.64 UR6, c[0x4][0xa0] ;  /* 0x0100280000067ab9 */ /* 0x000fe20000000a00 */
[----:B------:R-:W-:Y:S01]  /*9830*/  IMAD.U32 R4, RZ, RZ, UR4 ;  /* 0x00000004ff047e24 */ /* 0x000fe2000f8e00ff */
[----:B------:R1:W2:Y:S01]  /*9840*/  LDC.64 R2, c[0x4][R0] ;  /* 0x0100000000027b82 */ /* 0x0002a20000000a00 */
        /* <DEDUP_REMOVED lines=8> */
[----:B-1----:R-:W-:-:S07]  /*98d0*/  IMAD.MOV.U32 R13, RZ, RZ, RZ ;  /* 0x000000ffff0d7224 */ /* 0x002fce00078e00ff */
[----:B------:R-:W-:-:S07]  /*98e0*/  LEPC R20, `(.L_x_609) ;  /* 0x000000001014794e */ /* 0x000fce0000000000 */
[----:B0-2--5:R-:W-:Y:S05]  /*98f0*/  CALL.ABS.NOINC R2 ;  /* 0x0000000002007343 */ /* 0x025fea0003c00000 */
.L_x_609:
[----:B------:R-:W-:Y:S05]  /*9900*/  BSYNC B6 ;  /* 0x0000000000067941 */ /* 0x000fea0003800000 */
.L_x_608:
[----:B------:R-:W-:Y:S01]  /*9910*/  ULDC.64 UR4, c[0x0][0x990] ;  /* 0x0002640000047ab9 */ /* 0x000fe20000000a00 */
[----:B------:R-:W-:Y:S01]  /*9920*/  ULDC.64 UR6, c[0x0][0x998] ;  /* 0x0002660000067ab9 */ /* 0x000fe20000000a00 */
[----:B------:R-:W-:Y:S02]  /*9930*/  ISETP.NE.U32.AND P0, PT, RZ, UR4, PT ;  /* 0x00000004ff007c0c */ /* 0x000fe4000bf05070 */
[----:B------:R-:W-:Y:S02]  /*9940*/  ISETP.NE.U32.AND P1, PT, RZ, UR6, PT ;  /* 0x00000006ff007c0c */ /* 0x000fe4000bf25070 */
[----:B------:R-:W-:Y:S02]  /*9950*/  ISETP.NE.AND.EX P0, PT, RZ, UR5, PT, P0 ;  /* 0x00000005ff007c0c */ /* 0x000fe4000bf05300 */
[----:B------:R-:W-:-:S11]  /*9960*/  ISETP.NE.AND.EX P1, PT, RZ, UR7, PT, P1 ;  /* 0x00000007ff007c0c */ /* 0x000fd6000bf25310 */
[----:B------:R-:W1:Y:S01]  /*9970*/  @P0 LDC.64 R6, c[0x0][0x9a8] ;  /* 0x00026a00ff060b82 */ /* 0x000e620000000a00 */
[----:B------:R-:W-:-:S07]  /*9980*/  @P0 SHF.R.S32.HI R15, RZ, 0x1f, R170 ;  /* 0x0000001fff0f0819 */ /* 0x000fce00000114aa */
[----:B------:R-:W2:Y:S08]  /*9990*/  @P1 LDC.64 R8, c[0x0][0x9b8] ;  /* 0x00026e00ff081b82 */ /* 0x000eb00000000a00 */
[----:B------:R-:W3:Y:S08]  /*99a0*/  @P0 LDC.64 R10, c[0x0][0x9b0] ;  /* 0x00026c00ff0a0b82 */ /* 0x000ef00000000a00 */
[----:B------:R-:W4:Y:S01]  /*99b0*/  @P1 LDC.64 R12, c[0x0][0x9c0] ;  /* 0x00027000ff0c1b82 */ /* 0x000f220000000a00 */
[----:B-1----:R-:W-:-:S02]  /*99c0*/  @P0 IMAD R0, R214, R6, RZ ;  /* 0x00000006d6000224 */ /* 0x002fc400078e02ff */
[----:B------:R-:W-:-:S04]  /*99d0*/  @P0 IMAD.WIDE.U32 R2, R207, R6, RZ ;  /* 0x00000006cf020225 */ /* 0x000fc800078e00ff */
[----:B------:R-:W-:Y:S02]  /*99e0*/  @P0 IMAD R7, R207, R7, R0 ;  /* 0x00000007cf070224 */ /* 0x000fe400078e0200 */
[----:B--2---:R-:W-:-:S03]  /*99f0*/  @P1 IMAD R4, R214, R8, RZ ;  /* 0x00000008d6041224 */ /* 0x004fc600078e02ff */
[----:B------:R-:W-:Y:S01]  /*9a00*/  @P0 IADD3 R3, R3, R7, RZ ;  /* 0x0000000703030210 */ /* 0x000fe20007ffe0ff */
[C---:B------:R-:W-:Y:S01]  /*9a10*/  @P1 IMAD R9, R207.reuse, R9, R4 ;  /* 0x00000009cf091224 */ /* 0x040fe200078e0204 */
[----:B------:R-:W-:Y:S01]  /*9a20*/  @P1 SHF.R.S32.HI R7, RZ, 0x1f, R170 ;  /* 0x0000001fff071819 */ /* 0x000fe200000114aa */
[----:B------:R-:W-:-:S04]  /*9a30*/  @P1 IMAD.WIDE.U32 R4, R207, R8, RZ ;  /* 0x00000008cf041225 */ /* 0x000fc800078e00ff */
[----:B---3--:R-:W-:Y:S02]  /*9a40*/  @P0 IMAD R0, R15, R10, RZ ;  /* 0x0000000a0f000224 */ /* 0x008fe400078e02ff */
[----:B------:R-:W-:Y:S02]  /*9a50*/  @P1 IMAD.IADD R5, R5, 0x1, R9 ;  /* 0x0000000105051824 */ /* 0x000fe400078e0209 */
[C---:B------:R-:W-:Y:S02]  /*9a60*/  @P0 IMAD R9, R170.reuse, R11, R0 ;  /* 0x0000000baa090224 */ /* 0x040fe400078e0200 */
[----:B----4-:R-:W-:Y:S02]  /*9a70*/  @P1 IMAD R6, R7, R12, RZ ;  /* 0x0000000c07061224 */ /* 0x010fe400078e02ff */
[----:B------:R-:W-:-:S04]  /*9a80*/  @P0 IMAD.WIDE.U32 R2, R170, R10, R2 ;  /* 0x0000000aaa020225 */ /* 0x000fc800078e0002 */
[C---:B------:R-:W-:Y:S02]  /*9a90*/  @P1 IMAD R11, R170.reuse, R13, R6 ;  /* 0x0000000daa0b1224 */ /* 0x040fe400078e0206 */
[----:B------:R-:W-:Y:S01]  /*9aa0*/  @P1 IMAD.WIDE.U32 R6, R170, R12, R4 ;  /* 0x0000000caa061225 */ /* 0x000fe200078e0004 */
[----:B------:R-:W-:Y:S01]  /*9ab0*/  @P0 LEA R4, P2, R2, UR4, 0x2 ;  /* 0x0000000402040c11 */ /* 0x000fe2000f8410ff */
[----:B------:R-:W-:Y:S02]  /*9ac0*/  ULDC UR4, c[0x0][0x3f4] ;  /* 0x0000fd0000047ab9 */ /* 0x000fe40000000800 */
[----:B------:R-:W-:Y:S01]  /*9ad0*/  @P0 IMAD.IADD R5, R3, 0x1, R9 ;  /* 0x0000000103050824 */ /* 0x000fe200078e0209 */
[----:B------:R-:W-:Y:S01]  /*9ae0*/  @P1 LEA R8, P3, R6, UR6, 0x2 ;  /* 0x0000000606081c11 */ /* 0x000fe2000f8610ff */
[----:B------:R-:W-:Y:S02]  /*9af0*/  @P1 IMAD.IADD R3, R7, 0x1, R11 ;  /* 0x0000000107031824 */ /* 0x000fe400078e020b */
[----:B------:R-:W-:Y:S01]  /*9b00*/  IMAD.MOV.U32 R0, RZ, RZ, 0x3f800000 ;  /* 0x3f800000ff007424 */ /* 0x000fe200078e00ff */
[----:B------:R-:W-:-:S02]  /*9b10*/  @P0 LEA.HI.X R5, R2, UR5, R5, 0x2, P2 ;  /* 0x0000000502050c11 */ /* 0x000fc400090f1405 */
[----:B------:R-:W-:Y:S02]  /*9b20*/  @P1 LEA.HI.X R9, R6, UR7, R3, 0x2, P3 ;  /* 0x0000000706091c11 */ /* 0x000fe400098f1403 */
[----:B------:R-:W-:-:S03]  /*9b30*/  MOV R3, 0x3f800000 ;  /* 0x3f80000000037802 */ /* 0x000fc60000000f00 */
[----:B------:R-:W2:Y:S04]  /*9b40*/  @P1 LDG.E R0, desc[UR60][R8.64] ;  /* 0x0000003c08001981 */ /* 0x000ea8000c1e1900 */
[----:B------:R-:W2:Y:S01]  /*9b50*/  @P0 LDG.E R3, desc[UR60][R4.64] ;  /* 0x0000003c04030981 */ /* 0x000ea2000c1e1900 */
[----:B------:R-:W-:Y:S01]  /*9b60*/  ISETP.LT.AND P0, PT, RZ, UR4, PT ;  /* 0x00000004ff007c0c */ /* 0x000fe2000bf01270 */
[----:B------:R-:W-:Y:S01]  /*9b70*/  ULDC UR4, c[0x0][0x9d8] ;  /* 0x0002760000047ab9 */ /* 0x000fe20000000800 */
[----:B--2---:R-:W-:-:S04]  /*9b80*/  FMUL.FTZ R0, R3, R0 ;  /* 0x0000000003007220 */ /* 0x004fc80000410000 */
[----:B------:R-:W-:-:S07]  /*9b90*/  FMUL.FTZ R2, R0, UR4 ;  /* 0x0000000400027c20 */ /* 0x000fce0008410000 */
[----:B------:R-:W-:Y:S05]  /*9ba0*/  @P0 BRA `(.L_x_610) ;  /* 0x00000000003c0947 */ /* 0x000fea0003800000 */
[----:B------:R-:W-:-:S04]  /*9bb0*/  LEA.HI R0, R213, R213, RZ, 0x1 ;  /* 0x000000d5d5007211 */ /* 0x000fc800078f08ff */
[----:B------:R-:W-:-:S05]  /*9bc0*/  LOP3.LUT R0, R0, 0xfffffffe, RZ, 0xc0, !PT ;  /* 0xfffffffe00007812 */ /* 0x000fca00078ec0ff */
[----:B------:R-:W-:-:S05]  /*9bd0*/  IMAD.IADD R0, R213, 0x1, -R0 ;  /* 0x00000001d5007824 */ /* 0x000fca00078e0a00 */
[----:B------:R-:W-:-:S04]  /*9be0*/  SHF.L.U32 R3, R0, 0x1f, RZ ;  /* 0x0000001f00037819 */ /* 0x000fc800000006ff */
[----:B------:R1:W2:Y:S03]  /*9bf0*/  SYNCS.PHASECHK.TRANS64.TRYWAIT P0, [R18+URZ+0x22800], R3 ;  /* 0x02280003120075a7 */ /* 0x0002a6000800017f */
[----:B--2---:R-:W-:Y:S05]  /*9c00*/  @!P0 NANOSLEEP.SYNCS 0x989680 ;  /* 0x009896800000895d */ /* 0x004fea0003900000 */
[----:B------:R-:W2:Y:S01]  /*9c10*/  @!P0 SYNCS.PHASECHK.TRANS64 P0, [R18+URZ+0x22800], R3 ;  /* 0x02280003120085a7 */ /* 0x000ea2000800007f */
[----:B------:R-:W-:Y:S04]  /*9c20*/  BSSY B0, `(.L_x_611) ;  /* 0x0000006000007945 */ /* 0x000fe80003800000 */
[----:B--2---:R-:W-:Y:S05]  /*9c30*/  @P0 BRA `(.L_x_612) ;  /* 0x0000000000100947 */ /* 0x004fea0003800000 */
.L_x_613:
[----:B--2---:R2:W3:Y:S02]  /*9c40*/  SYNCS.PHASECHK.TRANS64.TRYWAIT P0, [R18+URZ+0x22800], R3 ;  /* 0x02280003120075a7 */ /* 0x0044e4000800017f */
[----:B---3--:R-:W-:Y:S05]  /*9c50*/  @!P0 NANOSLEEP.SYNCS 0x989680 ;  /* 0x009896800000895d */ /* 0x008fea0003900000 */
[----:B------:R-:W3:Y:S02]  /*9c60*/  @!P0 SYNCS.PHASECHK.TRANS64 P0, [R18+URZ+0x22800], R3 ;  /* 0x02280003120085a7 */ /* 0x000ee4000800007f */
[----:B---3--:R-:W-:Y:S05]  /*9c70*/  @!P0 BRA `(.L_x_613) ;  /* 0xfffffffc00f08947 */ /* 0x008fea000383ffff */
.L_x_612:
[----:B------:R-:W-:Y:S05]  /*9c80*/  BSYNC B0 ;  /* 0x0000000000007941 */ /* 0x000fea0003800000 */
.L_x_611:
[----:B------:R-:W-:Y:S05]  /*9c90*/  BRA `(.L_x_614) ;  /* 0x0000003c00dc7947 */ /* 0x000fea0003800000 */
.L_x_610:
[----:B------:R-:W1:Y:S01]  /*9ca0*/  LDC.64 R28, c[0x0][0x400] ;  /* 0x00010000ff1c7b82 */ /* 0x000e620000000a00 */
[----:B------:R-:W-:Y:S01]  /*9cb0*/  LOP3.LUT P0, RZ, R30, 0x3ff, RZ, 0xc0, !PT ;  /* 0x000003ff1eff7812 */ /* 0x000fe2000780c0ff */
[----:B------:R-:W-:Y:S01]  /*9cc0*/  ULDC.64 UR6, c[0x0][0x408] ;  /* 0x0001020000067ab9 */ /* 0x000fe20000000a00 */
[----:B-----5:R-:W-:Y:S01]  /*9cd0*/  SHF.R.S32.HI R0, RZ, 0x1f, R24 ;  /* 0x0000001fff007819 */ /* 0x020fe20000011418 */
[----:B------:R-:W-:Y:S01]  /*9ce0*/  ULDC.64 UR4, c[0x0][0x3f8] ;  /* 0x0000fe0000047ab9 */ /* 0x000fe20000000a00 */
[----:B------:R-:W-:Y:S03]  /*9cf0*/  BSSY B6, `(.L_x_615) ;  /* 0x000001b000067945 */ /* 0x000fe60003800000 */
[----:B------:R-:W2:Y:S01]  /*9d00*/  LDC.64 R26, c[0x0][0x3e8] ;  /* 0x0000fa00ff1a7b82 */ /* 0x000ea20000000a00 */
[C---:B------:R-:W-:Y:S02]  /*9d10*/  IMAD R5, R0.reuse, UR6, RZ ;  /* 0x0000000600057c24 */ /* 0x040fe4000f8e02ff */
[----:B------:R-:W-:-:S02]  /*9d20*/  IMAD R3, R0, UR4, RZ ;  /* 0x0000000400037c24 */ /* 0x000fc4000f8e02ff */
[C---:B------:R-:W-:Y:S02]  /*9d30*/  IMAD R5, R24.reuse, UR7, R5 ;  /* 0x0000000718057c24 */ /* 0x040fe4000f8e0205 */
[C---:B------:R-:W-:Y:S02]  /*9d40*/  IMAD R3, R24.reuse, UR5, R3 ;  /* 0x0000000518037c24 */ /* 0x040fe4000f8e0203 */
[----:B-1----:R-:W-:-:S05]  /*9d50*/  IMAD.WIDE.U32 R28, R24, UR6, R28 ;  /* 0x00000006181c7c25 */ /* 0x002fca000f8e001c */
[----:B------:R-:W-:Y:S01]  /*9d60*/  IADD3 R30, R5, R29, RZ ;  /* 0x0000001d051e7210 */ /* 0x000fe20007ffe0ff */
[----:B--2---:R-:W-:-:S04]  /*9d70*/  IMAD.WIDE.U32 R26, R24, UR4, R26 ;  /* 0x00000004181a7c25 */ /* 0x004fc8000f8e001a */
[----:B------:R-:W-:Y:S01]  /*9d80*/  IMAD.IADD R24, R3, 0x1, R27 ;  /* 0x0000000103187824 */ /* 0x000fe200078e021b */
[----:B------:R-:W-:Y:S06]  /*9d90*/  @!P0 BRA `(.L_x_616) ;  /* 0x0000000000408947 */ /* 0x000fec0003800000 */
[----:B------:R-:W-:Y:S01]  /*9da0*/  MOV R0, 0x0 ;  /* 0x0000000000007802 */ /* 0x000fe20000000f00 */
[----:B------:R-:W-:Y:S01]  /*9db0*/  ULDC.64 UR4, c[0x4][0x98] ;  /* 0x0100260000047ab9 */ /* 0x000fe20000000a00 */
[----:B------:R-:W-:Y:S01]  /*9dc0*/  ULDC.64 UR6, c[0x4][0xa0] ;  /* 0x0100280000067ab9 */ /* 0x000fe20000000a00 */
[----:B------:R-:W-:Y:S01]  /*9dd0*/  IMAD.U32 R4, RZ, RZ, UR4 ;  /* 0x00000004ff047e24 */ /* 0x000fe2000f8e00ff */
[----:B------:R1:W2:Y:S01]  /*9de0*/  LDC.64 R14, c[0x4][R0] ;  /* 0x01000000000e7b82 */ /* 0x0002a20000000a00 */
        /* <DEDUP_REMOVED lines=8> */
[----:B-1----:R-:W-:-:S07]  /*9e70*/  IMAD.MOV.U32 R13, RZ, RZ, RZ ;  /* 0x000000ffff0d7224 */ /* 0x002fce00078e00ff */
[----:B------:R-:W-:-:S07]  /*9e80*/  LEPC R20, `(.L_x_616) ;  /* 0x000000001014794e */ /* 0x000fce0000000000 */
[----:B0-2---:R-:W-:Y:S05]  /*9e90*/  CALL.ABS.NOINC R14 ;  /* 0x000000000e007343 */ /* 0x005fea0003c00000 */
.L_x_616:
[----:B------:R-:W-:Y:S05]  /*9ea0*/  BSYNC B6 ;  /* 0x0000000000067941 */ /* 0x000fea0003800000 */
.L_x_615:
[----:B------:R-:W-:Y:S01]  /*9eb0*/  ULDC.U8 UR4, c[0x0][0x410] ;  /* 0x0001040000047ab9 */ /* 0x000fe20000000000 */
[----:B------:R-:W-:Y:S01]  /*9ec0*/  BSSY B0, `(.L_x_617) ;  /* 0x00003cc000007945 */ /* 0x000fe20003800000 */
[----:B------:R-:W-:Y:S01]  /*9ed0*/  ISETP.NE.AND P0, PT, RZ, UR4, PT ;  /* 0x00000004ff007c0c */ /* 0x000fe2000bf05270 */
[----:B------:R-:W-:-:S12]  /*9ee0*/  IMAD R4, R169, 0x80, R194 ;  /* 0x00000080a9047824 */ /* 0x000fd800078e02c2 */
[----:B------:R-:W-:Y:S05]  /*9ef0*/  @!P0 BRA `(.L_x_618) ;  /* 0x0000001c00b48947 */ /* 0x000fea0003800000 */
[----:B------:R-:W-:-:S03]  /*9f00*/  UMOV UR4, 0xffffffff ;  /* 0xffffffff00047882 */ /* 0x000fc60000000000 */
[----:B------:R-:W-:Y:S05]  /*9f10*/  BRA.DIV UR4, `(.L_x_619) ;  /* 0x0000016a04407947 */ /* 0x000fea000b800000 */
[----:B------:R1:W2:Y:S04]  /*9f20*/  SHFL.IDX PT, R0, R26, RZ, 0x1c1f ;  /* 0x001c1fff1a007589 */ /* 0x0002a800000e0000 */
[----:B------:R1:W3:Y:S04]  /*9f30*/  SHFL.IDX PT, R14, R28, RZ, 0x1c1f ;  /* 0x001c1fff1c0e7589 */ /* 0x0002e800000e0000 */
[----:B------:R1:W4:Y:S04]  /*9f40*/  SHFL.IDX PT, R3, R24, RZ, 0x1c1f ;  /* 0x001c1fff18037589 */ /* 0x00032800000e0000 */
[----:B------:R1:W0:Y:S02]  /*9f50*/  SHFL.IDX PT, R5, R30, RZ, 0x1c1f ;  /* 0x001c1fff1e057589 */ /* 0x00022400000e0000 */
.L_x_866:
[C---:B------:R-:W-:Y:S01]  /*9f60*/  IMAD.SHL.U32 R6, R204.reuse, 0x80, RZ ;  /* 0x00000080cc067824 */ /* 0x040fe200078e00ff */
[----:B------:R-:W-:Y:S01]  /*9f70*/  ULDC UR4, c[0x0][0x448] ;  /* 0x0001120000047ab9 */ /* 0x000fe20000000800 */
[----:B------:R-:W-:Y:S01]  /*9f80*/  BSSY B1, `(.L_x_620) ;  /* 0x0000029000017945 */ /* 0x000fe20003800000 */
[----:B------:R-:W-:Y:S01]  /*9f90*/  IMAD R25, R25, UR4, RZ ;  /* 0x0000000419197c24 */ /* 0x000fe2000f8e02ff */
[----:B------:R-:W-:Y:S02]  /*9fa0*/  LOP3.LUT P0, RZ, R204, 0x4, RZ, 0xc0, !PT ;  /* 0x00000004ccff7812 */ /* 0x000fe4000780c0ff */
[----:B------:R-:W-:Y:S02]  /*9fb0*/  CS2R R12, SRZ ;  /* 0x00000000000c7805 */ /* 0x000fe4000001ff00 */
[----:B------:R-:W-:Y:S01]  /*9fc0*/  LOP3.LUT R7, R6, 0x380, RZ, 0xc0, !PT ;  /* 0x0000038006077812 */ /* 0x000fe200078ec0ff */
[----:B-1----:R-:W-:Y:S01]  /*9fd0*/  IMAD R30, R169, -0x80, R25 ;  /* 0xffffff80a91e7824 */ /* 0x002fe200078e0219 */
[----:B------:R-:W-:-:S02]  /*9fe0*/  ISETP.GE.AND P1, PT, R4, R25, PT ;  /* 0x000000190400720c */ /* 0x000fc40003f26270 */
[----:B------:R-:W-:Y:S02]  /*9ff0*/  CS2R R20, SRZ ;  /* 0x0000000000147805 */ /* 0x000fe4000001ff00 */
[----:B------:R-:W-:Y:S02]  /*a000*/  LOP3.LUT R8, R7, 0x30, R16, 0xf8, !PT ;  /* 0x0000003007087812 */ /* 0x000fe400078ef810 */
[----:B------:R-:W-:Y:S02]  /*a010*/  CS2R R24, SRZ ;  /* 0x0000000000187805 */ /* 0x000fe4000001ff00 */
[----:B------:R-:W-:Y:S02]  /*a020*/  SHF.R.U32.HI R7, RZ, 0x3, R7 ;  /* 0x00000003ff077819 */ /* 0x000fe40000011607 */
[----:B------:R-:W-:Y:S02]  /*a030*/  LEA.HI R6, R213, R213, RZ, 0x1 ;  /* 0x000000d5d5067211 */ /* 0x000fe400078f08ff */
[----:B------:R-:W-:-:S02]  /*a040*/  LOP3.LUT R7, R8, R7, RZ, 0x3c, !PT ;  /* 0x0000000708077212 */ /* 0x000fc400078e3cff */
[----:B------:R-:W-:Y:S02]  /*a050*/  LOP3.LUT R6, R6, 0xfffffffe, RZ, 0xc0, !PT ;  /* 0xfffffffe06067812 */ /* 0x000fe400078ec0ff */
[----:B------:R-:W-:Y:S02]  /*a060*/  IADD3 R9, R18, R7, R203 ;  /* 0x0000000712097210 */ /* 0x000fe40007ffe0cb */
[----:B------:R-:W-:Y:S02]  /*a070*/  IADD3 R41, R213, -R6, RZ ;  /* 0x80000006d5297210 */ /* 0x000fe40007ffe0ff */
[----:B------:R-:W-:Y:S01]  /*a080*/  CS2R R6, SRZ ;  /* 0x0000000000067805 */ /* 0x000fe2000001ff00 */
[----:B------:R-:W-:Y:S01]  /*a090*/  VIADD R28, R9, 0x14400 ;  /* 0x00014400091c7836 */ /* 0x000fe20000000000 */
[----:B------:R-:W-:Y:S01]  /*a0a0*/  SHF.L.U32 R41, R41, 0x1f, RZ ;  /* 0x0000001f29297819 */ /* 0x000fe200000006ff */
[----:B------:R-:W-:Y:S01]  /*a0b0*/  VIADD R8, R9, 0x14440 ;  /* 0x0001444009087836 */ /* 0x000fe20000000000 */
[----:B------:R-:W-:Y:S06]  /*a0c0*/  @P1 BRA `(.L_x_621) ;  /* 0x0000000000501947 */ /* 0x000fec0003800000 */
[----:B------:R-:W-:Y:S01]  /*a0d0*/  ULDC UR4, c[0x0][0x3f4] ;  /* 0x0000fd0000047ab9 */ /* 0x000fe20000000800 */
[----:B------:R-:W-:Y:S02]  /*a0e0*/  CS2R R24, SRZ ;  /* 0x0000000000187805 */ /* 0x000fe4000001ff00 */
[----:B------:R-:W-:Y:S02]  /*a0f0*/  ISETP.GE.AND P1, PT, R22, UR4, PT ;  /* 0x0000000416007c0c */ /* 0x000fe4000bf26270 */
[----:B------:R-:W-:Y:S02]  /*a100*/  CS2R R6, SRZ ;  /* 0x0000000000067805 */ /* 0x000fe4000001ff00 */
[----:B------:R-:W-:Y:S02]  /*a110*/  ISETP.GE.AND P2, PT, R195, UR4, PT ;  /* 0x00000004c3007c0c */ /* 0x000fe4000bf46270 */
[----:B------:R-:W-:-:S07]  /*a120*/  CS2R R12, SRZ ;  /* 0x00000000000c7805 */ /* 0x000fce000001ff00 */
[C---:B--2---:R-:W-:Y:S02]  /*a130*/  @!P1 IADD3 R10, P5, R22.reuse, R0, RZ ;  /* 0x00000000160a9210 */ /* 0x044fe40007fbe0ff */
[----:B------:R-:W-:Y:S02]  /*a140*/  @!P1 SHF.R.S32.HI R4, RZ, 0x1f, R22 ;  /* 0x0000001fff049819 */ /* 0x000fe40000011416 */
[----:B---3--:R-:W-:Y:S02]  /*a150*/  @!P1 IADD3 R32, P3, R22, R14, RZ ;  /* 0x0000000e16209210 */ /* 0x008fe40007f7e0ff */
[----:B------:R-:W-:Y:S01]  /*a160*/  @!P2 IADD3 R26, P4, R195, R0, RZ ;  /* 0x00000000c31aa210 */ /* 0x000fe20007f9e0ff */
[----:B----4-:R-:W-:Y:S01]  /*a170*/  @!P1 IMAD.X R11, R3, 0x1, R4, P5 ;  /* 0x00000001030b9824 */ /* 0x010fe200028e0604 */
[----:B------:R-:W-:Y:S02]  /*a180*/  @!P2 IADD3 R14, P5, R195, R14, RZ ;  /* 0x0000000ec30ea210 */ /* 0x000fe40007fbe0ff */
[----:B------:R-:W-:-:S02]  /*a190*/  CS2R R20, SRZ ;  /* 0x0000000000147805 */ /* 0x000fc4000001ff00 */
[----:B------:R-:W-:Y:S01]  /*a1a0*/  @!P2 IADD3.X R27, R3, R218, RZ, P4, !PT ;  /* 0x000000da031ba210 */ /* 0x000fe200027fe4ff */
[C---:B0-----:R-:W-:Y:S01]  /*a1b0*/  @!P1 IMAD.X R33, R5.reuse, 0x1, R4, P3 ;  /* 0x0000000105219824 */ /* 0x041fe200018e0604 */
[----:B------:R1:W5:Y:S01]  /*a1c0*/  @!P1 LD.E.64 R12, desc[UR60][R10.64] ;  /* 0x0000003c0a0c9980 */ /* 0x000362000c101b00 */
[----:B------:R-:W-:-:S03]  /*a1d0*/  @!P2 IMAD.X R15, R5, 0x1, R218, P5 ;  /* 0x00000001050fa824 */ /* 0x000fc600028e06da */
[----:B------:R1:W5:Y:S04]  /*a1e0*/  @!P2 LD.E.64 R24, desc[UR60][R26.64] ;  /* 0x0000003c1a18a980 */ /* 0x000368000c101b00 */
[----:B------:R1:W5:Y:S04]  /*a1f0*/  @!P2 LD.E.64 R6, desc[UR60][R14.64] ;  /* 0x0000003c0e06a980 */ /* 0x000368000c101b00 */
[----:B------:R1:W5:Y:S02]  /*a200*/  @!P1 LD.E.64 R20, desc[UR60][R32.64] ;  /* 0x0000003c20149980 */ /* 0x000364000c101b00 */
.L_x_621:
[----:B------:R-:W-:Y:S05]  /*a210*/  BSYNC B1 ;  /* 0x0000000000017941 */ /* 0x000fea0003800000 */
.L_x_620:
[----:B------:R-:W-:Y:S01]  /*a220*/  @P0 VIADD R8, R28, 0xffffffc0 ;  /* 0xffffffc01c080836 */ /* 0x000fe20000000000 */
[----:B------:R-:W3:Y:S01]  /*a230*/  SYNCS.PHASECHK.TRANS64.TRYWAIT P0, [R18+URZ+0x22800], R41 ;  /* 0x02280029120075a7 */ /* 0x000ee2000800017f */
[----:B--2--5:R-:W-:Y:S01]  /*a240*/  SHF.R.U32.HI R0, RZ, 0x8, R12 ;  /* 0x00000008ff007819 */ /* 0x024fe2000001160c */
[----:B------:R-:W-:Y:S01]  /*a250*/  BSSY B1, `(.L_x_622) ;  /* 0x000002e000017945 */ /* 0x000fe20003800000 */
[----:B-1----:R-:W-:Y:S02]  /*a260*/  SHF.R.U32.HI R26, RZ, 0x8, R25 ;  /* 0x00000008ff1a7819 */ /* 0x002fe40000011619 */
[----:B----4-:R-:W-:Y:S02]  /*a270*/  SHF.R.U32.HI R3, RZ, 0x8, R24 ;  /* 0x00000008ff037819 */ /* 0x010fe40000011618 */
[----:B------:R-:W-:Y:S02]  /*a280*/  LOP3.LUT R4, R12, 0xff, RZ, 0xc0, !PT ;  /* 0x000000ff0c047812 */ /* 0x000fe400078ec0ff */
[----:B0-----:R-:W-:-:S02]  /*a290*/  LOP3.LUT R5, R0, 0xff, RZ, 0xc0, !PT ;  /* 0x000000ff00057812 */ /* 0x001fc400078ec0ff */
[----:B------:R-:W-:Y:S02]  /*a2a0*/  SHF.R.U32.HI R11, RZ, 0x8, R13 ;  /* 0x00000008ff0b7819 */ /* 0x000fe4000001160d */
[----:B------:R-:W-:Y:S02]  /*a2b0*/  LOP3.LUT R15, R25, 0xff, RZ, 0xc0, !PT ;  /* 0x000000ff190f7812 */ /* 0x000fe400078ec0ff */
[----:B------:R-:W-:Y:S02]  /*a2c0*/  LOP3.LUT R0, R26, 0xff, RZ, 0xc0, !PT ;  /* 0x000000ff1a007812 */ /* 0x000fe400078ec0ff */
[----:B---3--:R-:W-:Y:S02]  /*a2d0*/  LOP3.LUT R14, R24, 0xff, RZ, 0xc0, !PT ;  /* 0x000000ff180e7812 */ /* 0x008fe400078ec0ff */
[----:B------:R-:W-:Y:S02]  /*a2e0*/  LOP3.LUT R3, R3, 0xff, RZ, 0xc0, !PT ;  /* 0x000000ff03037812 */ /* 0x000fe400078ec0ff */
[----:B------:R-:W-:-:S02]  /*a2f0*/  PRMT R5, R5, 0x7604, R4 ;  /* 0x0000760405057816 */ /* 0x000fc40000000004 */
[----:B------:R-:W-:Y:S02]  /*a300*/  LOP3.LUT R10, R13, 0xff, RZ, 0xc0, !PT ;  /* 0x000000ff0d0a7812 */ /* 0x000fe400078ec0ff */
[----:B------:R-:W-:Y:S02]  /*a310*/  LOP3.LUT R11, R11, 0xff, RZ, 0xc0, !PT ;  /* 0x000000ff0b0b7812 */ /* 0x000fe400078ec0ff */
[----:B------:R-:W-:Y:S02]  /*a320*/  PRMT R4, R0, 0x7604, R15 ;  /* 0x0000760400047816 */ /* 0x000fe4000000000f */
[----:B------:R-:W-:Y:S02]  /*a330*/  PRMT R27, R3, 0x7604, R14 ;  /* 0x00007604031b7816 */ /* 0x000fe4000000000e */
[----:B------:R-:W-:Y:S02]  /*a340*/  SHF.R.U32.HI R0, RZ, 0x8, R20 ;  /* 0x00000008ff007819 */ /* 0x000fe40000011614 */
[----:B------:R-:W-:-:S02]  /*a350*/  SHF.R.U32.HI R3, RZ, 0x8, R6 ;  /* 0x00000008ff037819 */ /* 0x000fc40000011606 */
[----:B------:R-:W-:Y:S02]  /*a360*/  PRMT R10, R11, 0x7604, R10 ;  /* 0x000076040b0a7816 */ /* 0x000fe4000000000a */
[----:B------:R-:W-:Y:S02]  /*a370*/  LOP3.LUT R11, R20, 0xff, RZ, 0xc0, !PT ;  /* 0x000000ff140b7812 */ /* 0x000fe400078ec0ff */
[----:B------:R-:W-:Y:S02]  /*a380*/  LOP3.LUT R0, R0, 0xff, RZ, 0xc0, !PT ;  /* 0x000000ff00007812 */ /* 0x000fe400078ec0ff */
[----:B------:R-:W-:Y:S02]  /*a390*/  LOP3.LUT R26, R6, 0xff, RZ, 0xc0, !PT ;  /* 0x000000ff061a7812 */ /* 0x000fe400078ec0ff */
[----:B------:R-:W-:Y:S02]  /*a3a0*/  LOP3.LUT R3, R3, 0xff, RZ, 0xc0, !PT ;  /* 0x000000ff03037812 */ /* 0x000fe400078ec0ff */
[----:B------:R-:W-:-:S02]  /*a3b0*/  SHF.R.U32.HI R15, RZ, 0x8, R21 ;  /* 0x00000008ff0f7819 */ /* 0x000fc40000011615 */
[----:B------:R-:W-:Y:S02]  /*a3c0*/  SHF.R.U32.HI R29, RZ, 0x8, R7 ;  /* 0x00000008ff1d7819 */ /* 0x000fe40000011607 */
[----:B------:R-:W-:Y:S02]  /*a3d0*/  PRMT R33, R0, 0x7604, R11 ;  /* 0x0000760400217816 */ /* 0x000fe4000000000b */
[----:B------:R-:W-:Y:S02]  /*a3e0*/  PRMT R37, R3, 0x7604, R26 ;  /* 0x0000760403257816 */ /* 0x000fe4000000001a */
[----:B------:R-:W-:Y:S02]  /*a3f0*/  SHF.R.U32.HI R11, RZ, 0x10, R25 ;  /* 0x00000010ff0b7819 */ /* 0x000fe40000011619 */
[----:B------:R-:W-:Y:S02]  /*a400*/  SHF.R.U32.HI R35, RZ, 0x10, R21 ;  /* 0x00000010ff237819 */ /* 0x000fe40000011615 */
[----:B------:R-:W-:Y:S01]  /*a410*/  SHF.R.U32.HI R39, RZ, 0x10, R7 ;  /* 0x00000010ff277819 */ /* 0x000fe20000011607 */
[----:B------:R-:W-:Y:S01]  /*a420*/  IMAD.U32 R11, R11, 0x10000, RZ ;  /* 0x000100000b0b7824 */ /* 0x000fe200078e00ff */
[----:B------:R-:W-:Y:S01]  /*a430*/  SHF.R.U32.HI R3, RZ, 0x10, R13 ;  /* 0x00000010ff037819 */ /* 0x000fe2000001160d */
[----:B------:R-:W-:Y:S01]  /*a440*/  IMAD.U32 R35, R35, 0x10000, RZ ;  /* 0x0001000023237824 */ /* 0x000fe200078e00ff */
[----:B------:R-:W-:Y:S01]  /*a450*/  LOP3.LUT R14, R21, 0xff, RZ, 0xc0, !PT ;  /* 0x000000ff150e7812 */ /* 0x000fe200078ec0ff */
[----:B------:R-:W-:Y:S01]  /*a460*/  IMAD.U32 R39, R39, 0x10000, RZ ;  /* 0x0001000027277824 */ /* 0x000fe200078e00ff */
[----:B------:R-:W-:-:S02]  /*a470*/  LOP3.LUT R28, R7, 0xff, RZ, 0xc0, !PT ;  /* 0x000000ff071c7812 */ /* 0x000fc400078ec0ff */
[----:B------:R-:W-:Y:S02]  /*a480*/  LOP3.LUT R15, R15, 0xff, RZ, 0xc0, !PT ;  /* 0x000000ff0f0f7812 */ /* 0x000fe400078ec0ff */
[----:B------:R-:W-:Y:S02]  /*a490*/  LOP3.LUT R29, R29, 0xff, RZ, 0xc0, !PT ;  /* 0x000000ff1d1d7812 */ /* 0x000fe400078ec0ff */
[----:B------:R-:W-:Y:S02]  /*a4a0*/  SHF.L.U32 R3, R3, 0x10, RZ ;  /* 0x0000001003037819 */ /* 0x000fe400000006ff */
[----:B------:R-:W-:Y:S02]  /*a4b0*/  PRMT R14, R15, 0x7604, R14 ;  /* 0x000076040f0e7816 */ /* 0x000fe4000000000e */
[----:B------:R-:W-:Y:S02]  /*a4c0*/  PRMT R28, R29, 0x7604, R28 ;  /* 0x000076041d1c7816 */ /* 0x000fe4000000001c */
[----:B------:R-:W-:-:S02]  /*a4d0*/  LOP3.LUT R15, R10, 0xff0000, R3, 0xf8, !PT ;  /* 0x00ff00000a0f7812 */ /* 0x000fc400078ef803 */
[----:B------:R-:W-:Y:S02]  /*a4e0*/  LOP3.LUT R29, R4, 0xff0000, R11, 0xf8, !PT ;  /* 0x00ff0000041d7812 */ /* 0x000fe400078ef80b */
[----:B------:R-:W-:Y:S02]  /*a4f0*/  LOP3.LUT R35, R14, 0xff0000, R35, 0xf8, !PT ;  /* 0x00ff00000e237812 */ /* 0x000fe400078ef823 */
[----:B------:R-:W-:Y:S02]  /*a500*/  LOP3.LUT R39, R28, 0xff0000, R39, 0xf8, !PT ;  /* 0x00ff00001c277812 */ /* 0x000fe400078ef827 */
[----:B------:R-:W-:Y:S01]  /*a510*/  LOP3.LUT R3, R5, 0xff0000, R12, 0xf8, !PT ;  /* 0x00ff000005037812 */ /* 0x000fe200078ef80c */
[----:B------:R-:W-:Y:S06]  /*a520*/  @!P0 BRA `(.L_x_623) ;  /* 0x00000164002c8947 */ /* 0x000fec0003800000 */
.L_x_867:
[----:B------:R-:W-:Y:S05]  /*a530*/  BSYNC B1 ;  /* 0x0000000000017941 */ /* 0x000fea0003800000 */
.L_x_622:
[----:B------:R-:W-:Y:S01]  /*a540*/  VIMNMX R11, R30, 0x80, PT ;  /* 0x000000801e0b7848 */ /* 0x000fe20003fe0100 */
[----:B------:R-:W-:Y:S01]  /*a550*/  BSSY B1, `(.L_x_624) ;  /* 0x00000c9000017945 */ /* 0x000fe20003800000 */
[----:B------:R-:W-:Y:S02]  /*a560*/  LOP3.LUT R3, R3, 0xff000000, R12, 0xf8, !PT ;  /* 0xff00000003037812 */ /* 0x000fe400078ef80c */
[----:B------:R-:W-:Y:S02]  /*a570*/  ISETP.GE.AND P0, PT, R194, R11, PT ;  /* 0x0000000bc200720c */ /* 0x000fe40003f06270 */
[----:B------:R-:W-:Y:S02]  /*a580*/  LOP3.LUT R12, R15, 0xff000000, R13, 0xf8, !PT ;  /* 0xff0000000f0c7812 */ /* 0x000fe400078ef80d */
[----:B------:R-:W-:Y:S02]  /*a590*/  LOP3.LUT R15, R33, 0xff0000, R20, 0xf8, !PT ;  /* 0x00ff0000210f7812 */ /* 0x000fe400078ef814 */
[----:B------:R-:W-:-:S02]  /*a5a0*/  LOP3.LUT R27, R27, 0xff0000, R24, 0xf8, !PT ;  /* 0x00ff00001b1b7812 */ /* 0x000fc400078ef818 */
[----:B------:R-:W-:Y:S02]  /*a5b0*/  LOP3.LUT R13, R37, 0xff0000, R6, 0xf8, !PT ;  /* 0x00ff0000250d7812 */ /* 0x000fe400078ef806 */
[----:B------:R-:W-:Y:S02]  /*a5c0*/  LOP3.LUT R15, R15, 0xff000000, R20, 0xf8, !PT ;  /* 0xff0000000f0f7812 */ /* 0x000fe400078ef814 */
[----:B------:R-:W-:Y:S02]  /*a5d0*/  LOP3.LUT R0, R27, 0xff000000, R24, 0xf8, !PT ;  /* 0xff0000001b007812 */ /* 0x000fe400078ef818 */
[----:B------:R-:W-:Y:S02]  /*a5e0*/  LOP3.LUT R10, R29, 0xff000000, R25, 0xf8, !PT ;  /* 0xff0000001d0a7812 */ /* 0x000fe400078ef819 */
[----:B------:R-:W-:Y:S02]  /*a5f0*/  LOP3.LUT R20, R35, 0xff000000, R21, 0xf8, !PT ;  /* 0xff00000023147812 */ /* 0x000fe400078ef815 */
[----:B------:R-:W-:-:S02]  /*a600*/  LOP3.LUT R13, R13, 0xff000000, R6, 0xf8, !PT ;  /* 0xff0000000d0d7812 */ /* 0x000fc400078ef806 */
[----:B------:R-:W-:Y:S01]  /*a610*/  LOP3.LUT R14, R39, 0xff000000, R7, 0xf8, !PT ;  /* 0xff000000270e7812 */ /* 0x000fe200078ef807 */
[----:B------:R-:W-:Y:S06]  /*a620*/  @P0 BRA `(.L_x_625) ;  /* 0x0000000800ec0947 */ /* 0x000fec0003800000 */
[----:B------:R-:W1:Y:S01]  /*a630*/  LDC R4, c[0x0][0x3f4] ;  /* 0x0000fd00ff047b82 */ /* 0x000e620000000800 */
[----:B------:R-:W-:Y:S01]  /*a640*/  BSSY B2, `(.L_x_626) ;  /* 0x000005e000027945 */ /* 0x000fe20003800000 */
[-C--:B-1----:R-:W-:Y:S02]  /*a650*/  ISETP.GE.AND P0, PT, R22, R4.reuse, PT ;  /* 0x000000041600720c */ /* 0x082fe40003f06270 */
[----:B------:R-:W-:-:S11]  /*a660*/  ISETP.GE.AND P1, PT, R195, R4, PT ;  /* 0x00000004c300720c */ /* 0x000fd60003f26270 */
[----:B------:R-:W-:Y:S05]  /*a670*/  @P0 BRA `(.L_x_627) ;  /* 0x0000000400680947 */ /* 0x000fea0003800000 */
[----:B------:R-:W1:Y:S01]  /*a680*/  LDS.128 R4, [R9+0x14400] ;  /* 0x0144000009047984 */ /* 0x000e620000000c00 */
[----:B------:R-:W-:Y:S02]  /*a690*/  F2FP.F16.E4M3.UNPACK_B R30, R15 ;  /* 0x0000000fff1e723e */ /* 0x000fe400020006ff */
[----:B------:R-:W-:-:S03]  /*a6a0*/  F2FP.F16.E4M3.UNPACK_B R28, R3 ;  /* 0x00000003ff1c723e */ /* 0x000fc600020006ff */
[----:B------:R-:W-:Y:S02]  /*a6b0*/  HADD2.F32 R32, -RZ, R30.H1_H1 ;  /* 0x3000001eff207230 */ /* 0x000fe40000004100 */
[----:B------:R-:W-:Y:S02]  /*a6c0*/  HADD2.F32 R29, -RZ, R28.H1_H1 ;  /* 0x3000001cff1d7230 */ /* 0x000fe40000004100 */
[----:B------:R-:W-:Y:S02]  /*a6d0*/  HADD2.F32 R30, -RZ, R30.H0_H0 ;  /* 0x2000001eff1e7230 */ /* 0x000fe40000004100 */
[----:B------:R-:W-:Y:S01]  /*a6e0*/  HADD2.F32 R28, -RZ, R28.H0_H0 ;  /* 0x2000001cff1c7230 */ /* 0x000fe20000004100 */
[-C--:B-1----:R-:W-:Y:S02]  /*a6f0*/  F2FP.F16.E4M3.UNPACK_B R21, R4.reuse.H1 ;  /* 0x00000004ff15723e */ /* 0x082fe400030006ff */
[-C--:B------:R-:W-:Y:S02]  /*a700*/  F2FP.F16.E4M3.UNPACK_B R25, R5.reuse ;  /* 0x00000005ff19723e */ /* 0x080fe400020006ff */
[----:B------:R-:W-:Y:S01]  /*a710*/  F2FP.F16.E4M3.UNPACK_B R26, R5.H1 ;  /* 0x00000005ff1a723e */ /* 0x000fe200030006ff */
[--C-:B------:R-:W-:Y:S01]  /*a720*/  HADD2.F32 R24, -RZ, R21.reuse.H0_H0 ;  /* 0x20000015ff187230 */ /* 0x100fe20000004100 */
[----:B------:R-:W-:Y:S01]  /*a730*/  F2FP.F16.E4M3.UNPACK_B R4, R4 ;  /* 0x00000004ff04723e */ /* 0x000fe200020006ff */
[----:B------:R-:W-:Y:S01]  /*a740*/  HADD2.F32 R21, -RZ, R21.H1_H1 ;  /* 0x30000015ff157230 */ /* 0x000fe20000004100 */
[----:B------:R-:W-:-:S02]  /*a750*/  F2FP.F16.E4M3.UNPACK_B R27, R6 ;  /* 0x00000006ff1b723e */ /* 0x000fc400020006ff */
[----:B------:R-:W-:Y:S02]  /*a760*/  F2FP.F16.E4M3.UNPACK_B R6, R6.H1 ;  /* 0x00000006ff06723e */ /* 0x000fe400030006ff */
[CC--:B------:R-:W-:Y:S01]  /*a770*/  FMUL.FTZ R5, R21.reuse, R32.reuse ;  /* 0x0000002015057220 */ /* 0x0c0fe20000410000 */
[----:B------:R-:W-:Y:S01]  /*a780*/  FMUL.FTZ R33, R21, R29 ;  /* 0x0000001d15217220 */ /* 0x000fe20000410000 */
[----:B------:R-:W-:Y:S02]  /*a790*/  F2FP.F16.E4M3.UNPACK_B R21, R7 ;  /* 0x00000007ff15723e */ /* 0x000fe400020006ff */
[C---:B------:R-:W-:Y:S01]  /*a7a0*/  FFMA.FTZ R36, R24.reuse, R29, -R5 ;  /* 0x0000001d18247223 */ /* 0x040fe20000010805 */
[--C-:B------:R-:W-:Y:S01]  /*a7b0*/  HADD2.F32 R5, -RZ, R4.reuse.H1_H1 ;  /* 0x30000004ff057230 */ /* 0x100fe20000004100 */
[----:B------:R-:W-:Y:S01]  /*a7c0*/  F2FP.F16.E4M3.UNPACK_B R29, R15.H1 ;  /* 0x0000000fff1d723e */ /* 0x000fe200030006ff */
[----:B------:R-:W-:Y:S01]  /*a7d0*/  FFMA.FTZ R37, R24, R32, R33 ;  /* 0x0000002018257223 */ /* 0x000fe20000010021 */
[----:B------:R-:W-:Y:S01]  /*a7e0*/  HADD2.F32 R4, -RZ, R4.H0_H0 ;  /* 0x20000004ff047230 */ /* 0x000fe20000004100 */
[----:B------:R-:W-:Y:S01]  /*a7f0*/  F2FP.F16.E4M3.UNPACK_B R24, R3.H1 ;  /* 0x00000003ff18723e */ /* 0x000fe200030006ff */
[C---:B------:R-:W-:Y:S01]  /*a800*/  FMUL.FTZ R33, R5.reuse, R30 ;  /* 0x0000001e05217220 */ /* 0x040fe20000410000 */
[----:B------:R-:W-:Y:S01]  /*a810*/  FMUL.FTZ R35, R5, R28 ;  /* 0x0000001c05237220 */ /* 0x000fe20000410000 */
[----:B------:R-:W-:Y:S01]  /*a820*/  HADD2.F32 R32, -RZ, R29.H1_H1 ;  /* 0x3000001dff207230 */ /* 0x000fe20000004100 */
[----:B------:R-:W-:Y:S01]  /*a830*/  F2FP.F16.E4M3.UNPACK_B R7, R7.H1 ;  /* 0x00000007ff07723e */ /* 0x000fe200030006ff */
[----:B------:R-:W-:-:S02]  /*a840*/  HADD2.F32 R5, -RZ, R26.H1_H1 ;  /* 0x3000001aff057230 */ /* 0x000fc40000004100 */
[C---:B------:R-:W-:Y:S01]  /*a850*/  FFMA.FTZ R33, R4.reuse, R28, -R33 ;  /* 0x0000001c04217223 */ /* 0x040fe20000010821 */
[----:B------:R-:W-:Y:S01]  /*a860*/  FFMA.FTZ R34, R4, R30, R35 ;  /* 0x0000001e04227223 */ /* 0x000fe20000010023 */
[----:B------:R-:W-:Y:S02]  /*a870*/  HADD2.F32 R28, -RZ, R24.H1_H1 ;  /* 0x30000018ff1c7230 */ /* 0x000fe40000004100 */
[----:B------:R-:W-:Y:S02]  /*a880*/  HADD2.F32 R26, -RZ, R26.H0_H0 ;  /* 0x2000001aff1a7230 */ /* 0x000fe40000004100 */
[C---:B------:R-:W-:Y:S01]  /*a890*/  FMUL.FTZ R35, R5.reuse, R32 ;  /* 0x0000002005237220 */ /* 0x040fe20000410000 */
[----:B------:R-:W-:Y:S02]  /*a8a0*/  HADD2.F32 R29, -RZ, R29.H0_H0 ;  /* 0x2000001dff1d7230 */ /* 0x000fe40000004100 */
[----:B------:R-:W-:Y:S01]  /*a8b0*/  FMUL.FTZ R5, R5, R28 ;  /* 0x0000001c05057220 */ /* 0x000fe20000410000 */
[----:B------:R-:W-:-:S02]  /*a8c0*/  HADD2.F32 R4, -RZ, R25.H1_H1 ;  /* 0x30000019ff047230 */ /* 0x000fc40000004100 */
[----:B------:R-:W-:Y:S01]  /*a8d0*/  FFMA.FTZ R35, R26, R28, -R35 ;  /* 0x0000001c1a237223 */ /* 0x000fe20000010823 */
[----:B------:R-:W-:Y:S01]  /*a8e0*/  HADD2.F32 R24, -RZ, R24.H0_H0 ;  /* 0x20000018ff187230 */ /* 0x000fe20000004100 */
[----:B------:R-:W-:Y:S01]  /*a8f0*/  F2FP.F16.E4M3.UNPACK_B R28, R20 ;  /* 0x00000014ff1c723e */ /* 0x000fe200020006ff */
[----:B------:R-:W-:Y:S02]  /*a900*/  HADD2.F32 R25, -RZ, R25.H0_H0 ;  /* 0x20000019ff197230 */ /* 0x000fe40000004100 */
[----:B------:R-:W-:Y:S01]  /*a910*/  FMUL.FTZ R30, R4, R29 ;  /* 0x0000001d041e7220 */ /* 0x000fe20000410000 */
[----:B------:R-:W-:Y:S01]  /*a920*/  FFMA.FTZ R38, R26, R32, R5 ;  /* 0x000000201a267223 */ /* 0x000fe20000010005 */
[----:B------:R-:W-:Y:S01]  /*a930*/  F2FP.F16.E4M3.UNPACK_B R26, R12 ;  /* 0x0000000cff1a723e */ /* 0x000fe200020006ff */
[-C--:B------:R-:W-:Y:S01]  /*a940*/  FMUL.FTZ R4, R4, R24.reuse ;  /* 0x0000001804047220 */ /* 0x080fe20000410000 */
[----:B------:R-:W-:Y:S01]  /*a950*/  FFMA.FTZ R32, R25, R24, -R30 ;  /* 0x0000001819207223 */ /* 0x000fe2000001081e */
[----:B------:R-:W-:Y:S01]  /*a960*/  HADD2.F32 R30, -RZ, R28.H1_H1 ;  /* 0x3000001cff1e7230 */ /* 0x000fe20000004100 */
[----:B------:R-:W-:Y:S01]  /*a970*/  F2FP.SATFINITE.E4M3.F32.PACK_AB_MERGE_C R35, R38, R35, RZ ;  /* 0x000000232623723e */ /* 0x000fe200048070ff */
[----:B------:R-:W-:-:S02]  /*a980*/  HADD2.F32 R5, -RZ, R6.H1_H1 ;  /* 0x30000006ff057230 */ /* 0x000fc40000004100 */
[----:B------:R-:W-:Y:S01]  /*a990*/  FFMA.FTZ R29, R25, R29, R4 ;  /* 0x0000001d191d7223 */ /* 0x000fe20000010004 */
[----:B------:R-:W-:Y:S02]  /*a9a0*/  HADD2.F32 R24, -RZ, R26.H1_H1 ;  /* 0x3000001aff187230 */ /* 0x000fe40000004100 */
[----:B------:R-:W-:Y:S02]  /*a9b0*/  HADD2.F32 R6, -RZ, R6.H0_H0 ;  /* 0x20000006ff067230 */ /* 0x000fe40000004100 */
[C---:B------:R-:W-:Y:S01]  /*a9c0*/  FMUL.FTZ R25, R5.reuse, R30 ;  /* 0x0000001e05197220 */ /* 0x040fe20000410000 */
[----:B------:R-:W-:Y:S02]  /*a9d0*/  HADD2.F32 R26, -RZ, R26.H0_H0 ;  /* 0x2000001aff1a7230 */ /* 0x000fe40000004100 */
[-C--:B0-----:R-:W-:Y:S01]  /*a9e0*/  FMUL.FTZ R41, R5, R24.reuse ;  /* 0x0000001805297220 */ /* 0x081fe20000410000 */
[----:B------:R-:W-:Y:S02]  /*a9f0*/  HADD2.F32 R28, -RZ, R28.H0_H0 ;  /* 0x2000001cff1c7230 */ /* 0x000fe40000004100 */
[----:B------:R-:W-:Y:S01]  /*aa00*/  FFMA.FTZ R39, R6, R24, -R25 ;  /* 0x0000001806277223 */ /* 0x000fe20000010819 */
[--C-:B------:R-:W-:Y:S01]  /*aa10*/  HADD2.F32 R4, -RZ, R27.reuse.H1_H1 ;  /* 0x3000001bff047230 */ /* 0x100fe20000004100 */
[----:B------:R-:W-:Y:S01]  /*aa20*/  F2FP.F16.E4M3.UNPACK_B R5, R12.H1 ;  /* 0x0000000cff05723e */ /* 0x000fe200030006ff */
[----:B------:R-:W-:-:S02]  /*aa30*/  HADD2.F32 R27, -RZ, R27.H0_H0 ;  /* 0x2000001bff1b7230 */ /* 0x000fc40000004100 */
[----:B------:R-:W-:Y:S01]  /*aa40*/  FFMA.FTZ R40, R6, R30, R41 ;  /* 0x0000001e06287223 */ /* 0x000fe20000010029 */
[C---:B------:R-:W-:Y:S01]  /*aa50*/  FMUL.FTZ R24, R4.reuse, R28 ;  /* 0x0000001c04187220 */ /* 0x040fe20000410000 */
[----:B------:R-:W-:Y:S01]  /*aa60*/  FMUL.FTZ R25, R4, R26 ;  /* 0x0000001a04197220 */ /* 0x000fe20000410000 */
[----:B------:R-:W-:Y:S01]  /*aa70*/  F2FP.F16.E4M3.UNPACK_B R4, R20.H1 ;  /* 0x00000014ff04723e */ /* 0x000fe200030006ff */
[--C-:B------:R-:W-:Y:S02]  /*aa80*/  HADD2.F32 R6, -RZ, R5.reuse.H0_H0 ;  /* 0x20000005ff067230 */ /* 0x100fe40000004100 */
[C---:B------:R-:W-:Y:S01]  /*aa90*/  FFMA.FTZ R30, R27.reuse, R26, -R24 ;  /* 0x0000001a1b1e7223 */ /* 0x040fe20000010818 */
[----:B------:R-:W-:Y:S02]  /*aaa0*/  HADD2.F32 R24, -RZ, R5.H1_H1 ;  /* 0x30000005ff187230 */ /* 0x000fe40000004100 */
[----:B------:R-:W-:Y:S01]  /*aab0*/  FFMA.FTZ R27, R27, R28, R25 ;  /* 0x0000001c1b1b7223 */ /* 0x000fe20000010019 */
[----:B------:R-:W-:-:S02]  /*aac0*/  HADD2.F32 R26, -RZ, R4.H1_H1 ;  /* 0x30000004ff1a7230 */ /* 0x000fc40000004100 */
[----:B------:R-:W-:Y:S02]  /*aad0*/  HADD2.F32 R5, -RZ, R7.H1_H1 ;  /* 0x30000007ff057230 */ /* 0x000fe40000004100 */
[----:B------:R-:W-:Y:S02]  /*aae0*/  HADD2.F32 R25, -RZ, R4.H0_H0 ;  /* 0x20000004ff197230 */ /* 0x000fe40000004100 */
[----:B------:R-:W-:Y:S02]  /*aaf0*/  HADD2.F32 R4, -RZ, R21.H1_H1 ;  /* 0x30000015ff047230 */ /* 0x000fe40000004100 */
[C---:B------:R-:W-:Y:S01]  /*ab00*/  FMUL.FTZ R42, R5.reuse, R26 ;  /* 0x0000001a052a7220 */ /* 0x040fe20000410000 */
[----:B------:R-:W-:Y:S02]  /*ab10*/  HADD2.F32 R7, -RZ, R7.H0_H0 ;  /* 0x20000007ff077230 */ /* 0x000fe40000004100 */
[----:B------:R-:W-:Y:S01]  /*ab20*/  FMUL.FTZ R5, R5, R24 ;  /* 0x0000001805057220 */ /* 0x000fe20000410000 */
[----:B------:R-:W-:-:S02]  /*ab30*/  HADD2.F32 R21, -RZ, R21.H0_H0 ;  /* 0x20000015ff157230 */ /* 0x000fc40000004100 */
[CC--:B------:R-:W-:Y:S01]  /*ab40*/  FMUL.FTZ R28, R4.reuse, R25.reuse ;  /* 0x00000019041c7220 */ /* 0x0c0fe20000410000 */
[----:B------:R-:W-:Y:S01]  /*ab50*/  FMUL.FTZ R4, R4, R6 ;  /* 0x0000000604047220 */ /* 0x000fe20000410000 */
[C---:B------:R-:W-:Y:S01]  /*ab60*/  FFMA.FTZ R42, R7.reuse, R24, -R42 ;  /* 0x00000018072a7223 */ /* 0x040fe2000001082a */
[----:B------:R-:W-:Y:S01]  /*ab70*/  FFMA.FTZ R5, R7, R26, R5 ;  /* 0x0000001a07057223 */ /* 0x000fe20000010005 */
[C---:B------:R-:W-:Y:S01]  /*ab80*/  FFMA.FTZ R7, R21.reuse, R6, -R28 ;  /* 0x0000000615077223 */ /* 0x040fe2000001081c */
[----:B------:R-:W-:Y:S01]  /*ab90*/  FFMA.FTZ R24, R21, R25, R4 ;  /* 0x0000001915187223 */ /* 0x000fe20000010004 */
[----:B------:R-:W-:Y:S02]  /*aba0*/  F2FP.SATFINITE.E4M3.F32.PACK_AB_MERGE_C R4, R37, R36, RZ ;  /* 0x000000242504723e */ /* 0x000fe400048070ff */
[----:B------:R-:W-:Y:S02]  /*abb0*/  F2FP.SATFINITE.E4M3.F32.PACK_AB_MERGE_C R6, R40, R39, RZ ;  /* 0x000000272806723e */ /* 0x000fe400048070ff */
[----:B------:R-:W-:-:S02]  /*abc0*/  F2FP.SATFINITE.E4M3.F32.PACK_AB_MERGE_C R42, R5, R42, RZ ;  /* 0x0000002a052a723e */ /* 0x000fc400048070ff */
[----:B------:R-:W-:Y:S02]  /*abd0*/  F2FP.SATFINITE.E4M3.F32.PACK_AB_MERGE_C R4, R34, R33, R4 ;  /* 0x000000212204723e */ /* 0x000fe40004807004 */
[----:B------:R-:W-:Y:S02]  /*abe0*/  F2FP.SATFINITE.E4M3.F32.PACK_AB_MERGE_C R5, R29, R32, R35 ;  /* 0x000000201d05723e */ /* 0x000fe40004807023 */
[----:B------:R-:W-:Y:S02]  /*abf0*/  F2FP.SATFINITE.E4M3.F32.PACK_AB_MERGE_C R6, R27, R30, R6 ;  /* 0x0000001e1b06723e */ /* 0x000fe40004807006 */
[----:B------:R-:W-:-:S05]  /*ac00*/  F2FP.SATFINITE.E4M3.F32.PACK_AB_MERGE_C R7, R24, R7, R42 ;  /* 0x000000071807723e */ /* 0x000fca000480702a */
[----:B------:R1:W-:Y:S02]  /*ac10*/  STS.128 [R9+0x14400], R4 ;  /* 0x0144000409007388 */ /* 0x0003e40000000c00 */
.L_x_627:
[----:B------:R-:W-:Y:S05]  /*ac20*/  BSYNC B2 ;  /* 0x0000000000027941 */ /* 0x000fea0003800000 */
.L_x_626:
[----:B------:R-:W-:Y:S05]  /*ac30*/  @P1 BRA `(.L_x_625) ;  /* 0x0000000400681947 */ /* 0x000fea0003800000 */
[----:B-1----:R-:W1:Y:S01]  /*ac40*/  LDS.128 R4, [R8] ;  /* 0x0000000008047984 */ /* 0x002e620000000c00 */
        /* <DEDUP_REMOVED lines=88> */
[----:B------:R2:W-:Y:S02]  /*b1d0*/  STS.128 [R8], R4 ;  /* 0x0000000408007388 */ /* 0x0005e40000000c00 */
.L_x_625:
[----:B------:R-:W-:Y:S05]  /*b1e0*/  BSYNC B1 ;  /* 0x0000000000017941 */ /* 0x000fea0003800000 */
.L_x_624:
[----:B------:R-:W-:-:S13]  /*b1f0*/  ISETP.GE.AND P0, PT, R221, R11, PT ;  /* 0x0000000bdd00720c */ /* 0x000fda0003f06270 */
[----:B------:R-:W-:Y:S05]  /*b200*/  @P0 BRA `(.L_x_628) ;  /* 0x00000028005c0947 */ /* 0x000fea0003800000 */
[----:B-12---:R-:W1:Y:S01]  /*b210*/  LDC R4, c[0x0][0x3f4] ;  /* 0x0000fd00ff047b82 */ /* 0x006e620000000800 */
[----:B------:R-:W-:Y:S01]  /*b220*/  BSSY B1, `(.L_x_629) ;  /* 0x000005e000017945 */ /* 0x000fe20003800000 */
[-C--:B-1----:R-:W-:Y:S02]  /*b230*/  ISETP.GE.AND P0, PT, R22, R4.reuse, PT ;  /* 0x000000041600720c */ /* 0x082fe40003f06270 */
[----:B------:R-:W-:-:S11]  /*b240*/  ISETP.GE.AND P1, PT, R195, R4, PT ;  /* 0x00000004c300720c */ /* 0x000fd60003f26270 */
[----:B------:R-:W-:Y:S05]  /*b250*/  @P0 BRA `(.L_x_630) ;  /* 0x0000000400680947 */ /* 0x000fea0003800000 */
[----:B------:R-:W1:Y:S01]  /*b260*/  LDS.128 R4, [R9+0x16400] ;  /* 0x0164000009047984 */ /* 0x000e620000000c00 */
[----:B------:R-:W-:Y:S02]  /*b270*/  F2FP.F16.E4M3.UNPACK_B R32, R15 ;  /* 0x0000000fff20723e */ /* 0x000fe400020006ff */
[----:B------:R-:W-:-:S03]  /*b280*/  F2FP.F16.E4M3.UNPACK_B R29, R3 ;  /* 0x00000003ff1d723e */ /* 0x000fc600020006ff */
[--C-:B------:R-:W-:Y:S02]  /*b290*/  HADD2.F32 R33, -RZ, R32.reuse.H1_H1 ;  /* 0x30000020ff217230 */ /* 0x100fe40000004100 */
[----:B------:R-:W-:Y:S02]  /*b2a0*/  HADD2.F32 R27, -RZ, R29.H1_H1 ;  /* 0x3000001dff1b7230 */ /* 0x000fe40000004100 */
[----:B------:R-:W-:Y:S01]  /*b2b0*/  HADD2.F32 R34, -RZ, R32.H0_H0 ;  /* 0x20000020ff227230 */ /* 0x000fe20000004100 */
[----:B------:R-:W-:Y:S02]  /*b2c0*/  F2FP.F16.E4M3.UNPACK_B R32, R15.H1 ;  /* 0x0000000fff20723e */ /* 0x000fe400030006ff */
[-C--:B-1----:R-:W-:Y:S02]  /*b2d0*/  F2FP.F16.E4M3.UNPACK_B R11, R4.reuse.H1 ;  /* 0x00000004ff0b723e */ /* 0x082fe400030006ff */
[----:B------:R-:W-:Y:S02]  /*b2e0*/  F2FP.F16.E4M3.UNPACK_B R4, R4 ;  /* 0x00000004ff04723e */ /* 0x000fe400020006ff */
[-C--:B------:R-:W-:Y:S01]  /*b2f0*/  F2FP.F16.E4M3.UNPACK_B R24, R5.reuse ;  /* 0x00000005ff18723e */ /* 0x080fe200020006ff */
[--C-:B------:R-:W-:Y:S01]  /*b300*/  HADD2.F32 R21, -RZ, R11.reuse.H0_H0 ;  /* 0x2000000bff157230 */ /* 0x100fe20000004100 */
[----:B------:R-:W-:Y:S01]  /*b310*/  F2FP.F16.E4M3.UNPACK_B R25, R5.H1 ;  /* 0x00000005ff19723e */ /* 0x000fe200030006ff */
[----:B------:R-:W-:Y:S01]  /*b320*/  HADD2.F32 R11, -RZ, R11.H1_H1 ;  /* 0x3000000bff0b7230 */ /* 0x000fe20000004100 */
[-C--:B------:R-:W-:Y:S01]  /*b330*/  F2FP.F16.E4M3.UNPACK_B R26, R6.reuse ;  /* 0x00000006ff1a723e */ /* 0x080fe200020006ff */
[--C-:B------:R-:W-:Y:S01]  /*b340*/  HADD2.F32 R5, -RZ, R4.reuse.H1_H1 ;  /* 0x30000004ff057230 */ /* 0x100fe20000004100 */
[----:B------:R-:W-:Y:S01]  /*b350*/  F2FP.F16.E4M3.UNPACK_B R6, R6.H1 ;  /* 0x00000006ff06723e */ /* 0x000fe200030006ff */
[----:B------:R-:W-:-:S02]  /*b360*/  HADD2.F32 R4, -RZ, R4.H0_H0 ;  /* 0x20000004ff047230 */ /* 0x000fc40000004100 */
[-C--:B------:R-:W-:Y:S01]  /*b370*/  FMUL.FTZ R28, R33, R11.reuse ;  /* 0x0000000b211c7220 */ /* 0x080fe20000410000 */
[C---:B------:R-:W-:Y:S01]  /*b380*/  FMUL.FTZ R30, R27.reuse, R11 ;  /* 0x0000000b1b1e7220 */ /* 0x040fe20000410000 */
[----:B------:R-:W-:Y:S02]  /*b390*/  F2FP.F16.E4M3.UNPACK_B R11, R7 ;  /* 0x00000007ff0b723e */ /* 0x000fe400020006ff */
[----:B------:R-:W-:Y:S01]  /*b3a0*/  FFMA.FTZ R27, R27, R21, -R28 ;  /* 0x000000151b1b7223 */ /* 0x000fe2000001081c */
[----:B------:R-:W-:Y:S01]  /*b3b0*/  HADD2.F32 R28, -RZ, R29.H0_H0 ;  /* 0x2000001dff1c7230 */ /* 0x000fe20000004100 */
[----:B------:R-:W-:Y:S01]  /*b3c0*/  F2FP.F16.E4M3.UNPACK_B R29, R3.H1 ;  /* 0x00000003ff1d723e */ /* 0x000fe200030006ff */
[----:B------:R-:W-:Y:S01]  /*b3d0*/  FFMA.FTZ R30, R33, R21, R30 ;  /* 0x00000015211e7223 */ /* 0x000fe2000001001e */
[-C--:B------:R-:W-:Y:S01]  /*b3e0*/  FMUL.FTZ R3, R34, R5.reuse ;  /* 0x0000000522037220 */ /* 0x080fe20000410000 */
[----:B------:R-:W-:Y:S02]  /*b3f0*/  HADD2.F32 R33, -RZ, R32.H1_H1 ;  /* 0x30000020ff217230 */ /* 0x000fe40000004100 */
[----:B------:R-:W-:Y:S01]  /*b400*/  FMUL.FTZ R21, R28, R5 ;  /* 0x000000051c157220 */ /* 0x000fe20000410000 */
[----:B------:R-:W-:-:S02]  /*b410*/  HADD2.F32 R5, -RZ, R25.H1_H1 ;  /* 0x30000019ff057230 */ /* 0x000fc40000004100 */
[-C--:B------:R-:W-:Y:S01]  /*b420*/  FFMA.FTZ R15, R28, R4.reuse, -R3 ;  /* 0x000000041c0f7223 */ /* 0x080fe20000010803 */
[----:B------:R-:W-:Y:S02]  /*b430*/  HADD2.F32 R25, -RZ, R25.H0_H0 ;  /* 0x20000019ff197230 */ /* 0x000fe40000004100 */
[----:B------:R-:W-:Y:S01]  /*b440*/  FFMA.FTZ R28, R34, R4, R21 ;  /* 0x00000004221c7223 */ /* 0x000fe20000010015 */
[--C-:B------:R-:W-:Y:S02]  /*b450*/  HADD2.F32 R21, -RZ, R29.reuse.H1_H1 ;  /* 0x3000001dff157230 */ /* 0x100fe40000004100 */
[----:B------:R-:W-:Y:S01]  /*b460*/  FMUL.FTZ R4, R33, R5 ;  /* 0x0000000521047220 */ /* 0x000fe20000410000 */
[----:B------:R-:W-:Y:S01]  /*b470*/  HADD2.F32 R34, -RZ, R32.H0_H0 ;  /* 0x20000020ff227230 */ /* 0x000fe20000004100 */
[----:B------:R-:W-:Y:S01]  /*b480*/  F2FP.F16.E4M3.UNPACK_B R7, R7.H1 ;  /* 0x00000007ff07723e */ /* 0x000fe200030006ff */
[--C-:B------:R-:W-:Y:S02]  /*b490*/  HADD2.F32 R3, -RZ, R24.reuse.H1_H1 ;  /* 0x30000018ff037230 */ /* 0x100fe40000004100 */
[C---:B------:R-:W-:Y:S01]  /*b4a0*/  FMUL.FTZ R32, R21.reuse, R5 ;  /* 0x0000000515207220 */ /* 0x040fe20000410000 */
[----:B------:R-:W-:Y:S01]  /*b4b0*/  FFMA.FTZ R21, R21, R25, -R4 ;  /* 0x0000001915157223 */ /* 0x000fe20000010804 */
[----:B------:R-:W-:Y:S01]  /*b4c0*/  HADD2.F32 R4, -RZ, R29.H0_H0 ;  /* 0x2000001dff047230 */ /* 0x000fe20000004100 */
[----:B------:R-:W-:Y:S01]  /*b4d0*/  F2FP.F16.E4M3.UNPACK_B R29, R20 ;  /* 0x00000014ff1d723e */ /* 0x000fe200020006ff */
[----:B------:R-:W-:-:S02]  /*b4e0*/  HADD2.F32 R24, -RZ, R24.H0_H0 ;  /* 0x20000018ff187230 */ /* 0x000fc40000004100 */
[----:B------:R-:W-:Y:S01]  /*b4f0*/  FMUL.FTZ R5, R34, R3 ;  /* 0x0000000322057220 */ /* 0x000fe20000410000 */
[----:B------:R-:W-:Y:S01]  /*b500*/  FFMA.FTZ R32, R33, R25, R32 ;  /* 0x0000001921207223 */ /* 0x000fe20000010020 */
[----:B------:R-:W-:Y:S01]  /*b510*/  F2FP.F16.E4M3.UNPACK_B R25, R12 ;  /* 0x0000000cff19723e */ /* 0x000fe200020006ff */
[C---:B------:R-:W-:Y:S01]  /*b520*/  FMUL.FTZ R3, R4.reuse, R3 ;  /* 0x0000000304037220 */ /* 0x040fe20000410000 */
[----:B------:R-:W-:Y:S01]  /*b530*/  FFMA.FTZ R5, R4, R24, -R5 ;  /* 0x0000001804057223 */ /* 0x000fe20000010805 */
[----:B------:R-:W-:Y:S01]  /*b540*/  HADD2.F32 R40, -RZ, R29.H1_H1 ;  /* 0x3000001dff287230 */ /* 0x000fe20000004100 */
[----:B------:R-:W-:Y:S01]  /*b550*/  F2FP.F16.E4M3.UNPACK_B R20, R20.H1 ;  /* 0x00000014ff14723e */ /* 0x000fe200030006ff */
[----:B------:R-:W-:Y:S02]  /*b560*/  HADD2.F32 R4, -RZ, R6.H1_H1 ;  /* 0x30000006ff047230 */ /* 0x000fe40000004100 */
[----:B------:R-:W-:Y:S01]  /*b570*/  FFMA.FTZ R24, R34, R24, R3 ;  /* 0x0000001822187223 */ /* 0x000fe20000010003 */
[--C-:B------:R-:W-:Y:S01]  /*b580*/  HADD2.F32 R36, -RZ, R25.reuse.H1_H1 ;  /* 0x30000019ff247230 */ /* 0x100fe20000004100 */
[----:B------:R-:W-:Y:S01]  /*b590*/  F2FP.SATFINITE.E4M3.F32.PACK_AB_MERGE_C R21, R32, R21, RZ ;  /* 0x000000152015723e */ /* 0x000fe200048070ff */
[----:B------:R-:W-:-:S02]  /*b5a0*/  HADD2.F32 R34, -RZ, R25.H0_H0 ;  /* 0x20000019ff227230 */ /* 0x000fc40000004100 */
[-C--:B------:R-:W-:Y:S01]  /*b5b0*/  FMUL.FTZ R25, R40, R4.reuse ;  /* 0x0000000428197220 */ /* 0x080fe20000410000 */
[----:B------:R-:W-:Y:S02]  /*b5c0*/  HADD2.F32 R6, -RZ, R6.H0_H0 ;  /* 0x20000006ff067230 */ /* 0x000fe40000004100 */
[C---:B------:R-:W-:Y:S01]  /*b5d0*/  FMUL.FTZ R33, R36.reuse, R4 ;  /* 0x0000000424217220 */ /* 0x040fe20000410000 */
[----:B------:R-:W-:Y:S01]  /*b5e0*/  HADD2.F32 R38, -RZ, R29.H0_H0 ;  /* 0x2000001dff267230 */ /* 0x000fe20000004100 */
[----:B------:R-:W-:Y:S01]  /*b5f0*/  F2FP.F16.E4M3.UNPACK_B R4, R12.H1 ;  /* 0x0000000cff04723e */ /* 0x000fe200030006ff */
[--C-:B------:R-:W-:Y:S02]  /*b600*/  HADD2.F32 R3, -RZ, R26.reuse.H1_H1 ;  /* 0x3000001aff037230 */ /* 0x100fe40000004100 */
[-C--:B------:R-:W-:Y:S01]  /*b610*/  FFMA.FTZ R29, R36, R6.reuse, -R25 ;  /* 0x00000006241d7223 */ /* 0x080fe20000010819 */
[----:B------:R-:W-:Y:S02]  /*b620*/  HADD2.F32 R26, -RZ, R26.H0_H0 ;  /* 0x2000001aff1a7230 */ /* 0x000fe40000004100 */
[----:B------:R-:W-:Y:S01]  /*b630*/  FFMA.FTZ R12, R40, R6, R33 ;  /* 0x00000006280c7223 */ /* 0x000fe20000010021 */
[----:B------:R-:W-:-:S02]  /*b640*/  HADD2.F32 R35, -RZ, R4.H1_H1 ;  /* 0x30000004ff237230 */ /* 0x000fc40000004100 */
[-C--:B------:R-:W-:Y:S01]  /*b650*/  FMUL.FTZ R25, R38, R3.reuse ;  /* 0x0000000326197220 */ /* 0x080fe20000410000 */
[----:B------:R-:W-:Y:S01]  /*b660*/  FMUL.FTZ R3, R34, R3 ;  /* 0x0000000322037220 */ /* 0x000fe20000410000 */
[----:B------:R-:W-:Y:S01]  /*b670*/  HADD2.F32 R33, -RZ, R4.H0_H0 ;  /* 0x20000004ff217230 */ /* 0x000fe20000004100 */
[----:B------:R-:W-:Y:S01]  /*b680*/  F2FP.SATFINITE.E4M3.F32.PACK_AB_MERGE_C R12, R12, R29, RZ ;  /* 0x0000001d0c0c723e */ /* 0x000fe200048070ff */
[--C-:B------:R-:W-:Y:S02]  /*b690*/  HADD2.F32 R39, -RZ, R20.reuse.H1_H1 ;  /* 0x30000014ff277230 */ /* 0x100fe40000004100 */
[-C--:B------:R-:W-:Y:S01]  /*b6a0*/  FFMA.FTZ R6, R34, R26.reuse, -R25 ;  /* 0x0000001a22067223 */ /* 0x080fe20000010819 */
[----:B------:R-:W-:Y:S02]  /*b6b0*/  HADD2.F32 R4, -RZ, R7.H1_H1 ;  /* 0x30000007ff047230 */ /* 0x000fe40000004100 */
[----:B------:R-:W-:Y:S01]  /*b6c0*/  FFMA.FTZ R25, R38, R26, R3 ;  /* 0x0000001a26197223 */ /* 0x000fe20000010003 */
[----:B------:R-:W-:Y:S01]  /*b6d0*/  HADD2.F32 R37, -RZ, R20.H0_H0 ;  /* 0x20000014ff257230 */ /* 0x000fe20000004100 */
[----:B------:R-:W-:Y:S01]  /*b6e0*/  F2FP.SATFINITE.E4M3.F32.PACK_AB_MERGE_C R5, R24, R5, R21 ;  /* 0x000000051805723e */ /* 0x000fe20004807015 */
[----:B------:R-:W-:-:S02]  /*b6f0*/  HADD2.F32 R3, -RZ, R11.H1_H1 ;  /* 0x3000000bff037230 */ /* 0x000fc40000004100 */
[-C--:B------:R-:W-:Y:S01]  /*b700*/  FMUL.FTZ R26, R39, R4.reuse ;  /* 0x00000004271a7220 */ /* 0x080fe20000410000 */
[----:B------:R-:W-:Y:S02]  /*b710*/  HADD2.F32 R7, -RZ, R7.H0_H0 ;  /* 0x20000007ff077230 */ /* 0x000fe40000004100 */
[----:B------:R-:W-:Y:S01]  /*b720*/  FMUL.FTZ R34, R35, R4 ;  /* 0x0000000423227220 */ /* 0x000fe20000410000 */
        /* <DEDUP_REMOVED lines=8> */
[----:B------:R-:W-:Y:S02]  /*b7b0*/  F2FP.SATFINITE.E4M3.F32.PACK_AB_MERGE_C R3, R3, R26, RZ ;  /* 0x0000001a0303723e */ /* 0x000fe400048070ff */
[----:B------:R-:W-:Y:S02]  /*b7c0*/  F2FP.SATFINITE.E4M3.F32.PACK_AB_MERGE_C R4, R28, R15, R4 ;  /* 0x0000000f1c04723e */ /* 0x000fe40004807004 */
[----:B------:R-:W-:Y:S02]  /*b7d0*/  F2FP.SATFINITE.E4M3.F32.PACK_AB_MERGE_C R6, R25, R6, R12 ;  /* 0x000000061906723e */ /* 0x000fe4000480700c */
[----:B------:R-:W-:-:S05]  /*b7e0*/  F2FP.SATFINITE.E4M3.F32.PACK_AB_MERGE_C R7, R20, R7, R3 ;  /* 0x000000071407723e */ /* 0x000fca0004807003 */
[----:B------:R1:W-:Y:S02]  /*b7f0*/  STS.128 [R9+0x16400], R4 ;  /* 0x0164000409007388 */ /* 0x0003e40000000c00 */
.L_x_630:
[----:B------:R-:W-:Y:S05]  /*b800*/  BSYNC B1 ;  /* 0x0000000000017941 */ /* 0x000fea0003800000 */
.L_x_629:
[----:B------:R-:W-:Y:S05]  /*b810*/  @P1 BRA `(.L_x_628) ;  /* 0x0000002000d81947 */ /* 0x000fea0003800000 */
[----:B-1----:R-:W1:Y:S01]  /*b820*/  LDS.128 R4, [R8+0x2000] ;  /* 0x0020000008047984 */ /* 0x002e620000000c00 */
[-C--:B------:R-:W-:Y:S02]  /*b830*/  F2FP.F16.E4M3.UNPACK_B R26, R13.reuse ;  /* 0x0000000dff1a723e */ /* 0x080fe400020006ff */
[----:B------:R-:W-:Y:S02]  /*b840*/  F2FP.F16.E4M3.UNPACK_B R25, R0 ;  /* 0x00000000ff19723e */ /* 0x000fe400020006ff */
[-C--:B------:R-:W-:Y:S01]  /*b850*/  F2FP.F16.E4M3.UNPACK_B R32, R14.reuse ;  /* 0x0000000eff20723e */ /* 0x080fe200020006ff */
[--C-:B------:R-:W-:Y:S01]  /*b860*/  HADD2.F32 R27, -RZ, R26.reuse.H1_H1 ;  /* 0x3000001aff1b7230 */ /* 0x100fe20000004100 */
[----:B------:R-:W-:Y:S01]  /*b870*/  F2FP.F16.E4M3.UNPACK_B R14, R14.H1 ;  /* 0x0000000eff0e723e */ /* 0x000fe200030006ff */
[----:B------:R-:W-:Y:S02]  /*b880*/  HADD2.F32 R21, -RZ, R25.H1_H1 ;  /* 0x30000019ff157230 */ /* 0x000fe40000004100 */
[----:B------:R-:W-:Y:S01]  /*b890*/  HADD2.F32 R28, -RZ, R26.H0_H0 ;  /* 0x2000001aff1c7230 */ /* 0x000fe20000004100 */
[----:B------:R-:W-:Y:S01]  /*b8a0*/  F2FP.F16.E4M3.UNPACK_B R26, R13.H1 ;  /* 0x0000000dff1a723e */ /* 0x000fe200030006ff */
[----:B------:R-:W-:-:S02]  /*b8b0*/  HADD2.F32 R34, -RZ, R32.H1_H1 ;  /* 0x30000020ff227230 */ /* 0x000fc40000004100 */
[----:B------:R-:W-:Y:S02]  /*b8c0*/  HADD2.F32 R32, -RZ, R32.H0_H0 ;  /* 0x20000020ff207230 */ /* 0x000fe40000004100 */
[----:B------:R-:W-:Y:S02]  /*b8d0*/  HADD2.F32 R29, -RZ, R26.H0_H0 ;  /* 0x2000001aff1d7230 */ /* 0x000fe40000004100 */
[--C-:B------:R-:W-:Y:S02]  /*b8e0*/  HADD2.F32 R35, -RZ, R14.reuse.H1_H1 ;  /* 0x3000000eff237230 */ /* 0x100fe40000004100 */
[----:B------:R-:W-:Y:S01]  /*b8f0*/  HADD2.F32 R33, -RZ, R14.H0_H0 ;  /* 0x2000000eff217230 */ /* 0x000fe20000004100 */
[-C--:B-1----:R-:W-:Y:S02]  /*b900*/  F2FP.F16.E4M3.UNPACK_B R3, R4.reuse.H1 ;  /* 0x00000004ff03723e */ /* 0x082fe400030006ff */
[----:B------:R-:W-:Y:S02]  /*b910*/  F2FP.F16.E4M3.UNPACK_B R4, R4 ;  /* 0x00000004ff04723e */ /* 0x000fe400020006ff */
[-C--:B------:R-:W-:Y:S01]  /*b920*/  F2FP.F16.E4M3.UNPACK_B R11, R5.reuse ;  /* 0x00000005ff0b723e */ /* 0x080fe200020006ff */
[--C-:B------:R-:W-:Y:S01]  /*b930*/  HADD2.F32 R9, -RZ, R3.reuse.H0_H0 ;  /* 0x20000003ff097230 */ /* 0x100fe20000004100 */
[----:B------:R-:W-:Y:S01]  /*b940*/  F2FP.F16.E4M3.UNPACK_B R5, R5.H1 ;  /* 0x00000005ff05723e */ /* 0x000fe200030006ff */
[----:B------:R-:W-:Y:S01]  /*b950*/  HADD2.F32 R3, -RZ, R3.H1_H1 ;  /* 0x30000003ff037230 */ /* 0x000fe20000004100 */
[----:B------:R-:W-:-:S02]  /*b960*/  F2FP.F16.E4M3.UNPACK_B R12, R6 ;  /* 0x00000006ff0c723e */ /* 0x000fc400020006ff */
[----:B------:R-:W-:Y:S02]  /*b970*/  F2FP.F16.E4M3.UNPACK_B R6, R6.H1 ;  /* 0x00000006ff06723e */ /* 0x000fe400030006ff */
[-C--:B------:R-:W-:Y:S01]  /*b980*/  FMUL.FTZ R20, R27, R3.reuse ;  /* 0x000000031b147220 */ /* 0x080fe20000410000 */
[C---:B------:R-:W-:Y:S01]  /*b990*/  FMUL.FTZ R24, R21.reuse, R3 ;  /* 0x0000000315187220 */ /* 0x040fe20000410000 */
[--C-:B------:R-:W-:Y:S01]  /*b9a0*/  HADD2.F32 R3, -RZ, R4.reuse.H1_H1 ;  /* 0x30000004ff037230 */ /* 0x100fe20000004100 */
[----:B------:R-:W-:Y:S01]  /*b9b0*/  F2FP.F16.E4M3.UNPACK_B R15, R7 ;  /* 0x00000007ff0f723e */ /* 0x000fe200020006ff */
[-C--:B------:R-:W-:Y:S01]  /*b9c0*/  FFMA.FTZ R20, R21, R9.reuse, -R20 ;  /* 0x0000000915147223 */ /* 0x080fe20000010814 */
[----:B------:R-:W-:Y:S01]  /*b9d0*/  FFMA.FTZ R21, R27, R9, R24 ;  /* 0x000000091b157223 */ /* 0x000fe20000010018 */
[----:B------:R-:W-:Y:S02]  /*b9e0*/  HADD2.F32 R24, -RZ, R25.H0_H0 ;  /* 0x20000019ff187230 */ /* 0x000fe40000004100 */
[----:B------:R-:W-:Y:S01]  /*b9f0*/  FMUL.FTZ R9, R28, R3 ;  /* 0x000000031c097220 */ /* 0x000fe20000410000 */
[----:B------:R-:W-:Y:S01]  /*ba00*/  HADD2.F32 R4, -RZ, R4.H0_H0 ;  /* 0x20000004ff047230 */ /* 0x000fe20000004100 */
[----:B------:R-:W-:Y:S01]  /*ba10*/  F2FP.F16.E4M3.UNPACK_B R25, R0.H1 ;  /* 0x00000000ff19723e */ /* 0x000fe200030006ff */
[----:B------:R-:W-:-:S02]  /*ba20*/  HADD2.F32 R27, -RZ, R26.H1_H1 ;  /* 0x3000001aff1b7230 */ /* 0x000fc40000004100 */
[C---:B------:R-:W-:Y:S01]  /*ba30*/  FMUL.FTZ R13, R24.reuse, R3 ;  /* 0x00000003180d7220 */ /* 0x040fe20000410000 */
[--C-:B------:R-:W-:Y:S02]  /*ba40*/  HADD2.F32 R3, -RZ, R5.reuse.H1_H1 ;  /* 0x30000005ff037230 */ /* 0x100fe40000004100 */
[-C--:B------:R-:W-:Y:S01]  /*ba50*/  FFMA.FTZ R9, R24, R4.reuse, -R9 ;  /* 0x0000000418097223 */ /* 0x080fe20000010809 */
[----:B------:R-:W-:Y:S02]  /*ba60*/  HADD2.F32 R5, -RZ, R5.H0_H0 ;  /* 0x20000005ff057230 */ /* 0x000fe40000004100 */
[----:B------:R-:W-:Y:S01]  /*ba70*/  FFMA.FTZ R4, R28, R4, R13 ;  /* 0x000000041c047223 */ /* 0x000fe2000001000d */
[----:B------:R-:W-:Y:S02]  /*ba80*/  HADD2.F32 R13, -RZ, R25.H1_H1 ;  /* 0x30000019ff0d7230 */ /* 0x000fe40000004100 */
[----:B------:R-:W-:Y:S01]  /*ba90*/  FMUL.FTZ R24, R27, R3 ;  /* 0x000000031b187220 */ /* 0x000fe20000410000 */
[----:B------:R-:W-:Y:S01]  /*baa0*/  HADD2.F32 R0, -RZ, R11.H1_H1 ;  /* 0x3000000bff007230 */ /* 0x000fe20000004100 */
[----:B------:R-:W-:Y:S01]  /*bab0*/  F2FP.F16.E4M3.UNPACK_B R7, R7.H1 ;  /* 0x00000007ff07723e */ /* 0x000fe200030006ff */
[----:B------:R-:W-:-:S02]  /*bac0*/  HADD2.F32 R25, -RZ, R25.H0_H0 ;  /* 0x20000019ff197230 */ /* 0x000fc40000004100 */
[C---:B------:R-:W-:Y:S01]  /*bad0*/  FMUL.FTZ R26, R13.reuse, R3 ;  /* 0x000000030d1a7220 */ /* 0x040fe20000410000 */
[-C--:B------:R-:W-:Y:S01]  /*bae0*/  FFMA.FTZ R13, R13, R5.reuse, -R24 ;  /* 0x000000050d0d7223 */ /* 0x080fe20000010818 */
[----:B------:R-:W-:Y:S02]  /*baf0*/  HADD2.F32 R11, -RZ, R11.H0_H0 ;  /* 0x2000000bff0b7230 */ /* 0x000fe40000004100 */
[----:B------:R-:W-:Y:S01]  /*bb00*/  FMUL.FTZ R24, R29, R0 ;  /* 0x000000001d187220 */ /* 0x000fe20000410000 */
[----:B------:R-:W-:Y:S01]  /*bb10*/  FFMA.FTZ R26, R27, R5, R26 ;  /* 0x000000051b1a7223 */ /* 0x000fe2000001001a */
[----:B------:R-:W-:Y:S01]  /*bb20*/  F2FP.F16.E4M3.UNPACK_B R27, R10 ;  /* 0x0000000aff1b723e */ /* 0x000fe200020006ff */
[C---:B------:R-:W-:Y:S01]  /*bb30*/  FMUL.FTZ R0, R25.reuse, R0 ;  /* 0x0000000019007220 */ /* 0x040fe20000410000 */
[--C-:B------:R-:W-:Y:S02]  /*bb40*/  HADD2.F32 R3, -RZ, R6.reuse.H1_H1 ;  /* 0x30000006ff037230 */ /* 0x100fe40000004100 */
[----:B------:R-:W-:Y:S01]  /*bb50*/  FFMA.FTZ R5, R25, R11, -R24 ;  /* 0x0000000b19057223 */ /* 0x000fe20000010818 */
[----:B------:R-:W-:-:S02]  /*bb60*/  HADD2.F32 R6, -RZ, R6.H0_H0 ;  /* 0x20000006ff067230 */ /* 0x000fc40000004100 */
[----:B------:R-:W-:Y:S01]  /*bb70*/  FFMA.FTZ R24, R29, R11, R0 ;  /* 0x0000000b1d187223 */ /* 0x000fe20000010000 */
[--C-:B------:R-:W-:Y:S02]  /*bb80*/  HADD2.F32 R28, -RZ, R27.reuse.H1_H1 ;  /* 0x3000001bff1c7230 */ /* 0x100fe40000004100 */
[-C--:B------:R-:W-:Y:S01]  /*bb90*/  FMUL.FTZ R11, R34, R3.reuse ;  /* 0x00000003220b7220 */ /* 0x080fe20000410000 */
[--C-:B------:R-:W-:Y:S01]  /*bba0*/  HADD2.F32 R0, -RZ, R12.reuse.H1_H1 ;  /* 0x3000000cff007230 */ /* 0x100fe20000004100 */
[----:B------:R-:W-:Y:S01]  /*bbb0*/  F2FP.SATFINITE.E4M3.F32.PACK_AB_MERGE_C R20, R21, R20, RZ ;  /* 0x000000141514723e */ /* 0x000fe200048070ff */
[----:B------:R-:W-:Y:S02]  /*bbc0*/  HADD2.F32 R30, -RZ, R27.H0_H0 ;  /* 0x2000001bff1e7230 */ /* 0x000fe40000004100 */
[C---:B------:R-:W-:Y:S01]  /*bbd0*/  FMUL.FTZ R27, R28.reuse, R3 ;  /* 0x000000031c1b7220 */ /* 0x040fe20000410000 */
[----:B------:R-:W-:Y:S01]  /*bbe0*/  FFMA.FTZ R25, R28, R6, -R11 ;  /* 0x000000061c197223 */ /* 0x000fe2000001080b */
[----:B------:R-:W-:Y:S01]  /*bbf0*/  HADD2.F32 R12, -RZ, R12.H0_H0 ;  /* 0x2000000cff0c7230 */ /* 0x000fe20000004100 */
[----:B------:R-:W-:Y:S01]  /*bc00*/  F2FP.F16.E4M3.UNPACK_B R28, R10.H1 ;  /* 0x0000000aff1c723e */ /* 0x000fe200030006ff */
[----:B------:R-:W-:Y:S01]  /*bc10*/  FMUL.FTZ R3, R32, R0 ;  /* 0x0000000020037220 */ /* 0x000fe20000410000 */
[----:B------:R-:W-:Y:S01]  /*bc20*/  FFMA.FTZ R10, R34, R6, R27 ;  /* 0x00000006220a7223 */ /* 0x000fe2000001001b */
[----:B------:R-:W-:Y:S01]  /*bc30*/  FMUL.FTZ R11, R30, R0 ;  /* 0x000000001e0b7220 */ /* 0x000fe20000410000 */
[----:B------:R-:W-:-:S02]  /*bc40*/  HADD2.F32 R0, -RZ, R15.H1_H1 ;  /* 0x3000000fff007230 */ /* 0x000fc40000004100 */
[-C--:B------:R-:W-:Y:S01]  /*bc50*/  FFMA.FTZ R6, R30, R12.reuse, -R3 ;  /* 0x0000000c1e067223 */ /* 0x080fe20000010803 */
[--C-:B------:R-:W-:Y:S02]  /*bc60*/  HADD2.F32 R29, -RZ, R28.reuse.H1_H1 ;  /* 0x3000001cff1d7230 */ /* 0x100fe40000004100 */
[----:B------:R-:W-:Y:S01]  /*bc70*/  FFMA.FTZ R11, R32, R12, R11 ;  /* 0x0000000c200b7223 */ /* 0x000fe2000001000b */
[--C-:B------:R-:W-:Y:S02]  /*bc80*/  HADD2.F32 R3, -RZ, R7.reuse.H1_H1 ;  /* 0x30000007ff037230 */ /* 0x100fe40000004100 */
[----:B------:R-:W-:Y:S01]  /*bc90*/  FMUL.FTZ R12, R33, R0 ;  /* 0x00000000210c7220 */ /* 0x000fe20000410000 */
[----:B------:R-:W-:Y:S01]  /*bca0*/  HADD2.F32 R27, -RZ, R28.H0_H0 ;  /* 0x2000001cff1b7230 */ /* 0x000fe20000004100 */
[----:B------:R-:W-:Y:S01]  /*bcb0*/  F2FP.SATFINITE.E4M3.F32.PACK_AB_MERGE_C R13, R26, R13, RZ ;  /* 0x0000000d1a0d723e */ /* 0x000fe200048070ff */
[----:B------:R-:W-:Y:S02]  /*bcc0*/  HADD2.F32 R7, -RZ, R7.H0_H0 ;  /* 0x20000007ff077230 */ /* 0x000fe40000004100 */
[-C--:B------:R-:W-:Y:S01]  /*bcd0*/  FMUL.FTZ R14, R35, R3.reuse ;  /* 0x00000003230e7220 */ /* 0x080fe20000410000 */
[----:B------:R-:W-:Y:S01]  /*bce0*/  FMUL.FTZ R28, R29, R3 ;  /* 0x000000031d1c7220 */ /* 0x000fe20000410000 */
[----:B------:R-:W-:-:S02]  /*bcf0*/  HADD2.F32 R15, -RZ, R15.H0_H0 ;  /* 0x2000000fff0f7230 */ /* 0x000fc40000004100 */
[----:B------:R-:W-:Y:S01]  /*bd00*/  FMUL.FTZ R0, R27, R0 ;  /* 0x000000001b007220 */ /* 0x000fe20000410000 */
[-C--:B------:R-:W-:Y:S01]  /*bd10*/  FFMA.FTZ R14, R29, R7.reuse, -R14 ;  /* 0x000000071d0e7223 */ /* 0x080fe2000001080e */
[----:B------:R-:W-:Y:S01]  /*bd20*/  FFMA.FTZ R3, R35, R7, R28 ;  /* 0x0000000723037223 */ /* 0x000fe2000001001c */
[----:B------:R-:W-:Y:S01]  /*bd30*/  F2FP.SATFINITE.E4M3.F32.PACK_AB_MERGE_C R10, R10, R25, RZ ;  /* 0x000000190a0a723e */ /* 0x000fe200048070ff */
[-C--:B------:R-:W-:Y:S01]  /*bd40*/  FFMA.FTZ R7, R27, R15.reuse, -R12 ;  /* 0x0000000f1b077223 */ /* 0x080fe2000001080c */
[----:B------:R-:W-:Y:S01]  /*bd50*/  FFMA.FTZ R0, R33, R15, R0 ;  /* 0x0000000f21007223 */ /* 0x000fe20000010000 */
[----:B------:R-:W-:Y:S02]  /*bd60*/  F2FP.SATFINITE.E4M3.F32.PACK_AB_MERGE_C R4, R4, R9, R20 ;  /* 0x000000090404723e */ /* 0x000fe40004807014 */
[----:B------:R-:W-:Y:S02]  /*bd70*/  F2FP.SATFINITE.E4M3.F32.PACK_AB_MERGE_C R3, R3, R14, RZ ;  /* 0x0000000e0303723e */ /* 0x000fe400048070ff */
[----:B------:R-:W-:-:S02]  /*bd80*/  F2FP.SATFINITE.E4M3.F32.PACK_AB_MERGE_C R5, R24, R5, R13 ;  /* 0x000000051805723e */ /* 0x000fc4000480700d */
[----:B------:R-:W-:Y:S02]  /*bd90*/  F2FP.SATFINITE.E4M3.F32.PACK_AB_MERGE_C R6, R11, R6, R10 ;  /* 0x000000060b06723e */ /* 0x000fe4000480700a */
[----:B------:R-:W-:-:S05]  /*bda0*/  F2FP.SATFINITE.E4M3.F32.PACK_AB_MERGE_C R7, R0, R7, R3 ;  /* 0x000000070007723e */ /* 0x000fca0004807003 */
[----:B------:R3:W-:Y:S01]  /*bdb0*/  STS.128 [R8+0x2000], R4 ;  /* 0x0020000408007388 */ /* 0x0007e20000000c00 */
[----:B------:R-:W-:Y:S05]  /*bdc0*/  BRA `(.L_x_628) ;  /* 0x0000001c006c7947 */ /* 0x000fea0003800000 */
.L_x_618:
[----:B------:R-:W-:-:S03]  /*bdd0*/  UMOV UR4, 0xffffffff ;  /* 0xffffffff00047882 */ /* 0x000fc60000000000 */
[----:B------:R-:W-:Y:S05]  /*bde0*/  BRA.DIV UR4, `(.L_x_631) ;  /* 0x0000014e04107947 */ /* 0x000fea000b800000 */
[----:B------:R1:W2:Y:S04]  /*bdf0*/  SHFL.IDX PT, R5, R26, RZ, 0x1c1f ;  /* 0x001c1fff1a057589 */ /* 0x0002a800000e0000 */
[----:B------:R1:W3:Y:S04]  /*be00*/  SHFL.IDX PT, R21, R28, RZ, 0x1c1f ;  /* 0x001c1fff1c157589 */ /* 0x0002e800000e0000 */
[----:B------:R1:W4:Y:S04]  /*be10*/  SHFL.IDX PT, R3, R24, RZ, 0x1c1f ;  /* 0x001c1fff18037589 */ /* 0x00032800000e0000 */
[----:B------:R1:W0:Y:S02]  /*be20*/  SHFL.IDX PT, R7, R30, RZ, 0x1c1f ;  /* 0x001c1fff1e077589 */ /* 0x00022400000e0000 */
.L_x_873:
[----:B------:R-:W-:Y:S01]  /*be30*/  ULDC UR4, c[0x0][0x448] ;  /* 0x0001120000047ab9 */ /* 0x000fe20000000800 */
[----:B------:R-:W-:Y:S01]  /*be40*/  BSSY B1, `(.L_x_632) ;  /* 0x0000013000017945 */ /* 0x000fe20003800000 */
[----:B------:R-:W-:Y:S01]  /*be50*/  IMAD R25, R25, UR4, RZ ;  /* 0x0000000419197c24 */ /* 0x000fe2000f8e02ff */
[----:B------:R-:W-:Y:S02]  /*be60*/  LEA.HI R20, R213, R213, RZ, 0x1 ;  /* 0x000000d5d5147211 */ /* 0x000fe400078f08ff */
[----:B------:R-:W-:Y:S02]  /*be70*/  CS2R R12, SRZ ;  /* 0x00000000000c7805 */ /* 0x000fe4000001ff00 */
[----:B------:R-:W-:Y:S02]  /*be80*/  CS2R R10, SRZ ;  /* 0x00000000000a7805 */ /* 0x000fe4000001ff00 */
[----:B------:R-:W-:Y:S02]  /*be90*/  CS2R R8, SRZ ;  /* 0x0000000000087805 */ /* 0x000fe4000001ff00 */
[----:B------:R-:W-:-:S02]  /*bea0*/  ISETP.GE.AND P0, PT, R4, R25, PT ;  /* 0x000000190400720c */ /* 0x000fc40003f06270 */
[----:B------:R-:W-:-:S11]  /*beb0*/  CS2R R14, SRZ ;  /* 0x00000000000e7805 */ /* 0x000fd6000001ff00 */
[----:B------:R-:W-:Y:S05]  /*bec0*/  @P0 BRA `(.L_x_633) ;  /* 0x0000000000280947 */ /* 0x000fea0003800000 */
[----:B------:R-:W-:Y:S01]  /*bed0*/  ULDC UR4, c[0x0][0x3f4] ;  /* 0x0000fd0000047ab9 */ /* 0x000fe20000000800 */
[C---:B---3--:R-:W-:Y:S02]  /*bee0*/  IADD3 R6, P1, R16.reuse, R21, RZ ;  /* 0x0000001510067210 */ /* 0x048fe40007f3e0ff */
[----:B------:R-:W-:Y:S02]  /*bef0*/  CS2R R12, SRZ ;  /* 0x00000000000c7805 */ /* 0x000fe4000001ff00 */
[C---:B------:R-:W-:Y:S02]  /*bf00*/  ISETP.GE.AND P2, PT, R16.reuse, UR4, PT ;  /* 0x0000000410007c0c */ /* 0x040fe4000bf46270 */
[----:B--2---:R-:W-:Y:S01]  /*bf10*/  IADD3 R4, P0, R16, R5, RZ ;  /* 0x0000000510047210 */ /* 0x004fe20007f1e0ff */
[----:B0-----:R-:W-:-:S03]  /*bf20*/  IMAD.X R7, R7, 0x1, R17, P1 ;  /* 0x0000000107077824 */ /* 0x001fc600008e0611 */
[----:B----4-:R-:W-:-:S07]  /*bf30*/  IADD3.X R5, R3, R17, RZ, P0, !PT ;  /* 0x0000001103057210 */ /* 0x010fce00007fe4ff */
[----:B------:R-:W-:Y:S05]  /*bf40*/  @P2 BRA `(.L_x_633) ;  /* 0x0000000000082947 */ /* 0x000fea0003800000 */
[----:B------:R0:W5:Y:S04]  /*bf50*/  LD.E.128 R8, desc[UR60][R4.64] ;  /* 0x0000003c04087980 */ /* 0x000168000c101d00 */
[----:B------:R0:W5:Y:S02]  /*bf60*/  LD.E.128 R12, desc[UR60][R6.64] ;  /* 0x0000003c060c7980 */ /* 0x000164000c101d00 */
.L_x_633:
[----:B------:R-:W-:Y:S05]  /*bf70*/  BSYNC B1 ;  /* 0x0000000000017941 */ /* 0x000fea0003800000 */
.L_x_632:
[----:B------:R-:W-:Y:S01]  /*bf80*/  LOP3.LUT R20, R20, 0xfffffffe, RZ, 0xc0, !PT ;  /* 0xfffffffe14147812 */ /* 0x000fe200078ec0ff */
[----:B-1----:R-:W-:Y:S01]  /*bf90*/  IMAD R30, R169, -0x80, R25 ;  /* 0xffffff80a91e7824 */ /* 0x002fe200078e0219 */
[----:B-----5:R-:W-:Y:S01]  /*bfa0*/  SHF.R.U32.HI R0, RZ, 0x8, R8 ;  /* 0x00000008ff007819 */ /* 0x020fe20000011608 */
[----:B------:R-:W-:Y:S01]  /*bfb0*/  BSSY B1, `(.L_x_634) ;  /* 0x0000034000017945 */ /* 0x000fe20003800000 */
[----:B----4-:R-:W-:Y:S01]  /*bfc0*/  LOP3.LUT R3, R8, 0xff, RZ, 0xc0, !PT ;  /* 0x000000ff08037812 */ /* 0x010fe200078ec0ff */
[----:B------:R-:W-:Y:S01]  /*bfd0*/  IMAD.IADD R20, R213, 0x1, -R20 ;  /* 0x00000001d5147824 */ /* 0x000fe200078e0a14 */
[----:B------:R-:W-:Y:S02]  /*bfe0*/  LOP3.LUT R0, R0, 0xff, RZ, 0xc0, !PT ;  /* 0x000000ff00007812 */ /* 0x000fe400078ec0ff */
[----:B------:R-:W-:Y:S02]  /*bff0*/  SHF.R.U32.HI R25, RZ, 0x8, R11 ;  /* 0x00000008ff197819 */ /* 0x000fe4000001160b */
[----:B------:R-:W-:-:S02]  /*c000*/  SHF.L.U32 R37, R20, 0x1f, RZ ;  /* 0x0000001f14257819 */ /* 0x000fc400000006ff */
[----:B0-2---:R-:W-:Y:S02]  /*c010*/  PRMT R5, R0, 0x7604, R3 ;  /* 0x0000760400057816 */ /* 0x005fe40000000003 */
[----:B------:R-:W0:Y:S01]  /*c020*/  SYNCS.PHASECHK.TRANS64.TRYWAIT P1, [R18+URZ+0x22800], R37 ;  /* 0x02280025120075a7 */ /* 0x000e22000802017f */
[----:B------:R-:W-:Y:S02]  /*c030*/  SHF.R.U32.HI R0, RZ, 0x8, R10 ;  /* 0x00000008ff007819 */ /* 0x000fe4000001160a */
[----:B------:R-:W-:Y:S02]  /*c040*/  SHF.R.U32.HI R29, RZ, 0x8, R13 ;  /* 0x00000008ff1d7819 */ /* 0x000fe4000001160d */
[----:B------:R-:W-:Y:S02]  /*c050*/  SHF.R.U32.HI R35, RZ, 0x8, R15 ;  /* 0x00000008ff237819 */ /* 0x000fe4000001160f */
[----:B------:R-:W-:Y:S02]  /*c060*/  LOP3.LUT R6, R10, 0xff, RZ, 0xc0, !PT ;  /* 0x000000ff0a067812 */ /* 0x000fe400078ec0ff */
[----:B------:R-:W-:-:S02]  /*c070*/  LOP3.LUT R20, R11, 0xff, RZ, 0xc0, !PT ;  /* 0x000000ff0b147812 */ /* 0x000fc400078ec0ff */
[----:B---3--:R-:W-:Y:S02]  /*c080*/  LOP3.LUT R21, R0, 0xff, RZ, 0xc0, !PT ;  /* 0x000000ff00157812 */ /* 0x008fe400078ec0ff */
[----:B------:R-:W-:Y:S02]  /*c090*/  LOP3.LUT R25, R25, 0xff, RZ, 0xc0, !PT ;  /* 0x000000ff19197812 */ /* 0x000fe400078ec0ff */
[----:B------:R-:W-:Y:S01]  /*c0a0*/  SHF.R.U32.HI R7, RZ, 0x8, R9 ;  /* 0x00000008ff077819 */ /* 0x000fe20000011609 */
[----:B------:R-:W1:Y:S01]  /*c0b0*/  LDC R3, c[0x0][0x3f4] ;  /* 0x0000fd00ff037b82 */ /* 0x000e620000000800 */
[----:B------:R-:W-:Y:S02]  /*c0c0*/  SHF.R.U32.HI R0, RZ, 0x8, R12 ;  /* 0x00000008ff007819 */ /* 0x000fe4000001160c */
[----:B------:R-:W-:Y:S02]  /*c0d0*/  LOP3.LUT R24, R13, 0xff, RZ, 0xc0, !PT ;  /* 0x000000ff0d187812 */ /* 0x000fe400078ec0ff */
[----:B------:R-:W-:-:S02]  /*c0e0*/  LOP3.LUT R28, R15, 0xff, RZ, 0xc0, !PT ;  /* 0x000000ff0f1c7812 */ /* 0x000fc400078ec0ff */
[----:B------:R-:W-:Y:S02]  /*c0f0*/  LOP3.LUT R29, R29, 0xff, RZ, 0xc0, !PT ;  /* 0x000000ff1d1d7812 */ /* 0x000fe400078ec0ff */
[----:B------:R-:W-:Y:S02]  /*c100*/  LOP3.LUT R35, R35, 0xff, RZ, 0xc0, !PT ;  /* 0x000000ff23237812 */ /* 0x000fe400078ec0ff */
[----:B------:R-:W-:Y:S02]  /*c110*/  PRMT R21, R21, 0x7604, R6 ;  /* 0x0000760415157816 */ /* 0x000fe40000000006 */
[----:B------:R-:W-:Y:S02]  /*c120*/  PRMT R20, R25, 0x7604, R20 ;  /* 0x0000760419147816 */ /* 0x000fe40000000014 */
[----:B------:R-:W-:Y:S02]  /*c130*/  LOP3.LUT R4, R9, 0xff, RZ, 0xc0, !PT ;  /* 0x000000ff09047812 */ /* 0x000fe400078ec0ff */
[----:B------:R-:W-:-:S02]  /*c140*/  LOP3.LUT R7, R7, 0xff, RZ, 0xc0, !PT ;  /* 0x000000ff07077812 */ /* 0x000fc400078ec0ff */
[----:B------:R-:W-:Y:S02]  /*c150*/  LOP3.LUT R6, R12, 0xff, RZ, 0xc0, !PT ;  /* 0x000000ff0c067812 */ /* 0x000fe400078ec0ff */
[----:B------:R-:W-:Y:S02]  /*c160*/  LOP3.LUT R25, R0, 0xff, RZ, 0xc0, !PT ;  /* 0x000000ff00197812 */ /* 0x000fe400078ec0ff */
[----:B------:R-:W-:Y:S02]  /*c170*/  PRMT R24, R29, 0x7604, R24 ;  /* 0x000076041d187816 */ /* 0x000fe40000000018 */
[----:B------:R-:W-:Y:S02]  /*c180*/  PRMT R28, R35, 0x7604, R28 ;  /* 0x00007604231c7816 */ /* 0x000fe4000000001c */
[----:B------:R-:W-:Y:S02]  /*c190*/  SHF.R.U32.HI R0, RZ, 0x10, R9 ;  /* 0x00000010ff007819 */ /* 0x000fe40000011609 */
[----:B------:R-:W-:-:S02]  /*c1a0*/  SHF.R.U32.HI R29, RZ, 0x10, R13 ;  /* 0x00000010ff1d7819 */ /* 0x000fc4000001160d */
[----:B------:R-:W-:Y:S01]  /*c1b0*/  SHF.R.U32.HI R35, RZ, 0x10, R15 ;  /* 0x00000010ff237819 */ /* 0x000fe2000001160f */
[----:B------:R-:W-:Y:S01]  /*c1c0*/  IMAD.U32 R0, R0, 0x10000, RZ ;  /* 0x0001000000007824 */ /* 0x000fe200078e00ff */
[----:B------:R-:W-:Y:S01]  /*c1d0*/  PRMT R7, R7, 0x7604, R4 ;  /* 0x0000760407077816 */ /* 0x000fe20000000004 */
[----:B------:R-:W-:Y:S01]  /*c1e0*/  IMAD.U32 R29, R29, 0x10000, RZ ;  /* 0x000100001d1d7824 */ /* 0x000fe200078e00ff */
[----:B------:R-:W-:Y:S01]  /*c1f0*/  PRMT R27, R25, 0x7604, R6 ;  /* 0x00007604191b7816 */ /* 0x000fe20000000006 */
[----:B------:R-:W-:Y:S01]  /*c200*/  IMAD.U32 R35, R35, 0x10000, RZ ;  /* 0x0001000023237824 */ /* 0x000fe200078e00ff */
[----:B------:R-:W-:Y:S02]  /*c210*/  SHF.R.U32.HI R4, RZ, 0x8, R14 ;  /* 0x00000008ff047819 */ /* 0x000fe4000001160e */
[----:B------:R-:W-:Y:S02]  /*c220*/  SHF.R.U32.HI R25, RZ, 0x10, R11 ;  /* 0x00000010ff197819 */ /* 0x000fe4000001160b */
[----:B------:R-:W-:-:S02]  /*c230*/  LOP3.LUT R26, R14, 0xff, RZ, 0xc0, !PT ;  /* 0x000000ff0e1a7812 */ /* 0x000fc400078ec0ff */
[----:B------:R-:W-:Y:S02]  /*c240*/  LOP3.LUT R33, R4, 0xff, RZ, 0xc0, !PT ;  /* 0x000000ff04217812 */ /* 0x000fe400078ec0ff */
[----:B------:R-:W-:Y:S02]  /*c250*/  SHF.L.U32 R25, R25, 0x10, RZ ;  /* 0x0000001019197819 */ /* 0x000fe400000006ff */
[----:B------:R-:W-:Y:S02]  /*c260*/  PRMT R33, R33, 0x7604, R26 ;  /* 0x0000760421217816 */ /* 0x000fe4000000001a */
[----:B-1----:R-:W-:Y:S02]  /*c270*/  ISETP.GE.AND P0, PT, R16, R3, PT ;  /* 0x000000031000720c */ /* 0x002fe40003f06270 */
[----:B------:R-:W-:Y:S02]  /*c280*/  LOP3.LUT R7, R7, 0xff0000, R0, 0xf8, !PT ;  /* 0x00ff000007077812 */ /* 0x000fe400078ef800 */
[----:B------:R-:W-:-:S02]  /*c290*/  LOP3.LUT R25, R20, 0xff0000, R25, 0xf8, !PT ;  /* 0x00ff000014197812 */ /* 0x000fc400078ef819 */
[----:B------:R-:W-:Y:S02]  /*c2a0*/  LOP3.LUT R29, R24, 0xff0000, R29, 0xf8, !PT ;  /* 0x00ff0000181d7812 */ /* 0x000fe400078ef81d */
[----:B------:R-:W-:Y:S02]  /*c2b0*/  LOP3.LUT R35, R28, 0xff0000, R35, 0xf8, !PT ;  /* 0x00ff00001c237812 */ /* 0x000fe400078ef823 */
[----:B------:R-:W-:Y:S02]  /*c2c0*/  VIMNMX R30, R30, 0x80, PT ;  /* 0x000000801e1e7848 */ /* 0x000fe40003fe0100 */
[----:B------:R-:W-:Y:S01]  /*c2d0*/  LOP3.LUT R5, R5, 0xff0000, R8, 0xf8, !PT ;  /* 0x00ff000005057812 */ /* 0x000fe200078ef808 */
[----:B0-----:R-:W-:Y:S06]  /*c2e0*/  @!P1 BRA `(.L_x_635) ;  /* 0x0000014800449947 */ /* 0x001fec0003800000 */
.L_x_874:
[----:B------:R-:W-:Y:S05]  /*c2f0*/  BSYNC B1 ;  /* 0x0000000000017941 */ /* 0x000fea0003800000 */
.L_x_634:
[----:B------:R-:W-:Y:S01]  /*c300*/  ISETP.GE.OR P1, PT, R194, R30, P0 ;  /* 0x0000001ec200720c */ /* 0x000fe20000726670 */
[----:B------:R-:W-:Y:S01]  /*c310*/  BSSY B1, `(.L_x_636) ;  /* 0x00000cc000017945 */ /* 0x000fe20003800000 */
[----:B------:R-:W-:Y:S02]  /*c320*/  LOP3.LUT R21, R21, 0xff0000, R10, 0xf8, !PT ;  /* 0x00ff000015157812 */ /* 0x000fe400078ef80a */
[----:B------:R-:W-:Y:S02]  /*c330*/  LOP3.LUT R27, R27, 0xff0000, R12, 0xf8, !PT ;  /* 0x00ff00001b1b7812 */ /* 0x000fe400078ef80c */
[----:B------:R-:W-:Y:S02]  /*c340*/  LOP3.LUT R33, R33, 0xff0000, R14, 0xf8, !PT ;  /* 0x00ff000021217812 */ /* 0x000fe400078ef80e */
[----:B------:R-:W-:Y:S02]  /*c350*/  LOP3.LUT R0, R5, 0xff000000, R8, 0xf8, !PT ;  /* 0xff00000005007812 */ /* 0x000fe400078ef808 */
[----:B------:R-:W-:-:S02]  /*c360*/  LOP3.LUT R20, R7, 0xff000000, R9, 0xf8, !PT ;  /* 0xff00000007147812 */ /* 0x000fc400078ef809 */
[----:B------:R-:W-:Y:S02]  /*c370*/  ISETP.GE.OR P0, PT, R221, R30, P0 ;  /* 0x0000001edd00720c */ /* 0x000fe40000706670 */
[----:B------:R-:W-:Y:S02]  /*c380*/  LOP3.LUT R21, R21, 0xff000000, R10, 0xf8, !PT ;  /* 0xff00000015157812 */ /* 0x000fe400078ef80a */
[----:B------:R-:W-:Y:S02]  /*c390*/  LOP3.LUT R24, R25, 0xff000000, R11, 0xf8, !PT ;  /* 0xff00000019187812 */ /* 0x000fe400078ef80b */
[----:B------:R-:W-:Y:S02]  /*c3a0*/  LOP3.LUT R12, R27, 0xff000000, R12, 0xf8, !PT ;  /* 0xff0000001b0c7812 */ /* 0x000fe400078ef80c */
[----:B------:R-:W-:Y:S02]  /*c3b0*/  LOP3.LUT R13, R29, 0xff000000, R13, 0xf8, !PT ;  /* 0xff0000001d0d7812 */ /* 0x000fe400078ef80d */
[----:B------:R-:W-:-:S02]  /*c3c0*/  LOP3.LUT R14, R33, 0xff000000, R14, 0xf8, !PT ;  /* 0xff000000210e7812 */ /* 0x000fc400078ef80e */
[----:B------:R-:W-:Y:S01]  /*c3d0*/  LOP3.LUT R15, R35, 0xff000000, R15, 0xf8, !PT ;  /* 0xff000000230f7812 */ /* 0x000fe200078ef80f */
[----:B------:R-:W-:Y:S06]  /*c3e0*/  @P1 BRA `(.L_x_637) ;  /* 0x0000000800f81947 */ /* 0x000fec0003800000 */
[----:B------:R-:W-:Y:S01]  /*c3f0*/  IMAD.SHL.U32 R4, R204, 0x80, RZ ;  /* 0x00000080cc047824 */ /* 0x000fe200078e00ff */
[----:B------:R-:W-:Y:S02]  /*c400*/  IADD3 R5, R16, R3, RZ ;  /* 0x0000000310057210 */ /* 0x000fe40007ffe0ff */
[----:B------:R-:W-:Y:S02]  /*c410*/  F2FP.F16.E4M3.UNPACK_B R38, R0.H1 ;  /* 0x00000000ff26723e */ /* 0x000fe400030006ff */
[----:B------:R-:W-:Y:S02]  /*c420*/  LOP3.LUT R6, R4, 0x380, RZ, 0xc0, !PT ;  /* 0x0000038004067812 */ /* 0x000fe400078ec0ff */
[----:B------:R-:W-:Y:S01]  /*c430*/  F2FP.F16.E4M3.UNPACK_B R42, R12.H1 ;  /* 0x0000000cff2a723e */ /* 0x000fe200030006ff */
[----:B------:R-:W-:Y:S01]  /*c440*/  HADD2.F32 R39, -RZ, R38.H0_H0 ;  /* 0x20000026ff277230 */ /* 0x000fe20000004100 */
[C---:B------:R-:W-:Y:S02]  /*c450*/  LOP3.LUT R4, R6.reuse, 0x70, R16, 0xf8, !PT ;  /* 0x0000007006047812 */ /* 0x040fe400078ef810 */
[----:B------:R-:W-:Y:S01]  /*c460*/  SHF.R.U32.HI R26, RZ, 0x3, R6 ;  /* 0x00000003ff1a7819 */ /* 0x000fe20000011606 */
[----:B------:R-:W-:Y:S01]  /*c470*/  HADD2.F32 R40, -RZ, R42.H0_H0 ;  /* 0x2000002aff287230 */ /* 0x000fe20000004100 */
[----:B------:R-:W-:-:S02]  /*c480*/  LOP3.LUT R5, R6, 0x70, R5, 0xf8, !PT ;  /* 0x0000007006057812 */ /* 0x000fc400078ef805 */
[-C--:B------:R-:W-:Y:S02]  /*c490*/  LOP3.LUT R4, R4, R26.reuse, RZ, 0x3c, !PT ;  /* 0x0000001a04047212 */ /* 0x080fe400078e3cff */
[----:B------:R-:W-:Y:S02]  /*c4a0*/  LOP3.LUT R26, R5, R26, RZ, 0x3c, !PT ;  /* 0x0000001a051a7212 */ /* 0x000fe400078e3cff */
[C-C-:B------:R-:W-:Y:S02]  /*c4b0*/  IADD3 R25, R18.reuse, R4, R203.reuse ;  /* 0x0000000412197210 */ /* 0x140fe40007ffe0cb */
[----:B------:R-:W-:Y:S02]  /*c4c0*/  IADD3 R26, R18, R26, R203 ;  /* 0x0000001a121a7210 */ /* 0x000fe40007ffe0cb */
[----:B------:R-:W-:Y:S01]  /*c4d0*/  F2FP.F16.E4M3.UNPACK_B R41, R12 ;  /* 0x0000000cff29723e */ /* 0x000fe200020006ff */
[----:B------:R-:W1:Y:S04]  /*c4e0*/  LDS.128 R4, [R25+0x14400] ;  /* 0x0144000019047984 */ /* 0x000e680000000c00 */
[----:B------:R-:W2:Y:S01]  /*c4f0*/  LDS.128 R8, [R26+0x14400] ;  /* 0x014400001a087984 */ /* 0x000ea20000000c00 */
[----:B-1----:R-:W-:-:S02]  /*c500*/  F2FP.F16.E4M3.UNPACK_B R27, R4 ;  /* 0x00000004ff1b723e */ /* 0x002fc400020006ff */
[----:B------:R-:W-:Y:S02]  /*c510*/  F2FP.F16.E4M3.UNPACK_B R4, R4.H1 ;  /* 0x00000004ff04723e */ /* 0x000fe400030006ff */
[----:B--2---:R-:W-:Y:S02]  /*c520*/  F2FP.F16.E4M3.UNPACK_B R33, R8.H1 ;  /* 0x00000008ff21723e */ /* 0x004fe400030006ff */
[-C--:B------:R-:W-:Y:S02]  /*c530*/  F2FP.F16.E4M3.UNPACK_B R28, R5.reuse ;  /* 0x00000005ff1c723e */ /* 0x080fe400020006ff */
[----:B------:R-:W-:Y:S01]  /*c540*/  F2FP.F16.E4M3.UNPACK_B R29, R5.H1 ;  /* 0x00000005ff1d723e */ /* 0x000fe200030006ff */
[--C-:B------:R-:W-:Y:S01]  /*c550*/  HADD2.F32 R34, -RZ, R33.reuse.H0_H0 ;  /* 0x20000021ff227230 */ /* 0x100fe20000004100 */
[-C--:B------:R-:W-:Y:S01]  /*c560*/  F2FP.F16.E4M3.UNPACK_B R35, R9.reuse ;  /* 0x00000009ff23723e */ /* 0x080fe200020006ff */
[----:B------:R-:W-:Y:S01]  /*c570*/  HADD2.F32 R5, -RZ, R4.H0_H0 ;  /* 0x20000004ff057230 */ /* 0x000fe20000004100 */
[----:B------:R-:W-:Y:S01]  /*c580*/  F2FP.F16.E4M3.UNPACK_B R36, R9.H1 ;  /* 0x00000009ff24723e */ /* 0x000fe200030006ff */
[----:B------:R-:W-:-:S02]  /*c590*/  HADD2.F32 R33, -RZ, R33.H1_H1 ;  /* 0x30000021ff217230 */ /* 0x000fc40000004100 */
[CC--:B------:R-:W-:Y:S01]  /*c5a0*/  FMUL.FTZ R9, R34.reuse, R39.reuse ;  /* 0x0000002722097220 */ /* 0x0c0fe20000410000 */
[----:B------:R-:W-:Y:S01]  /*c5b0*/  FMUL.FTZ R44, R34, R40 ;  /* 0x00000028222c7220 */ /* 0x000fe20000410000 */
[----:B------:R-:W-:Y:S02]  /*c5c0*/  F2FP.F16.E4M3.UNPACK_B R8, R8 ;  /* 0x00000008ff08723e */ /* 0x000fe400020006ff */
[C---:B------:R-:W-:Y:S01]  /*c5d0*/  FFMA.FTZ R46, R5.reuse, R40, R9 ;  /* 0x00000028052e7223 */ /* 0x040fe20000010009 */
[----:B------:R-:W-:Y:S01]  /*c5e0*/  FFMA.FTZ R45, R5, R39, -R44 ;  /* 0x00000027052d7223 */ /* 0x000fe2000001082c */
[----:B------:R-:W-:Y:S01]  /*c5f0*/  HADD2.F32 R40, -RZ, R38.H1_H1 ;  /* 0x30000026ff287230 */ /* 0x000fe20000004100 */
[----:B------:R-:W-:Y:S01]  /*c600*/  F2FP.F16.E4M3.UNPACK_B R38, R0 ;  /* 0x00000000ff26723e */ /* 0x000fe200020006ff */
[----:B------:R-:W-:Y:S01]  /*c610*/  HADD2.F32 R44, -RZ, R42.H1_H1 ;  /* 0x3000002aff2c7230 */ /* 0x000fe20000004100 */
[----:B0-----:R-:W-:Y:S01]  /*c620*/  F2FP.F16.E4M3.UNPACK_B R37, R10 ;  /* 0x0000000aff25723e */ /* 0x001fe200020006ff */
[----:B------:R-:W-:-:S02]  /*c630*/  HADD2.F32 R42, -RZ, R41.H0_H0 ;  /* 0x20000029ff2a7230 */ /* 0x000fc40000004100 */
[C---:B------:R-:W-:Y:S01]  /*c640*/  FMUL.FTZ R43, R33.reuse, R40 ;  /* 0x00000028212b7220 */ /* 0x040fe20000410000 */
[----:B------:R-:W-:Y:S02]  /*c650*/  HADD2.F32 R9, -RZ, R8.H0_H0 ;  /* 0x20000008ff097230 */ /* 0x000fe40000004100 */
[----:B------:R-:W-:Y:S01]  /*c660*/  FMUL.FTZ R48, R33, R44 ;  /* 0x0000002c21307220 */ /* 0x000fe20000410000 */
[----:B------:R-:W-:Y:S01]  /*c670*/  HADD2.F32 R5, -RZ, R4.H1_H1 ;  /* 0x30000004ff057230 */ /* 0x000fe20000004100 */
[----:B------:R-:W-:Y:S01]  /*c680*/  F2FP.F16.E4M3.UNPACK_B R10, R10.H1 ;  /* 0x0000000aff0a723e */ /* 0x000fe200030006ff */
[----:B------:R-:W-:Y:S02]  /*c690*/  HADD2.F32 R39, -RZ, R38.H0_H0 ;  /* 0x20000026ff277230 */ /* 0x000fe40000004100 */
[----:B------:R-:W-:Y:S01]  /*c6a0*/  FMUL.FTZ R33, R9, R42 ;  /* 0x0000002a09217220 */ /* 0x000fe20000410000 */
[----:B------:R-:W-:Y:S02]  /*c6b0*/  HADD2.F32 R4, -RZ, R27.H0_H0 ;  /* 0x2000001bff047230 */ /* 0x000fe40000004100 */
[C---:B------:R-:W-:Y:S01]  /*c6c0*/  FFMA.FTZ R47, R5.reuse, R44, R43 ;  /* 0x0000002c052f7223 */ /* 0x040fe2000001002b */
[----:B------:R-:W-:Y:S01]  /*c6d0*/  FFMA.FTZ R48, R5, R40, -R48 ;  /* 0x0000002805307223 */ /* 0x000fe20000010830 */
[----:B------:R-:W-:Y:S01]  /*c6e0*/  FMUL.FTZ R9, R9, R39 ;  /* 0x0000002709097220 */ /* 0x000fe20000410000 */
[----:B------:R-:W-:-:S02]  /*c6f0*/  HADD2.F32 R5, -RZ, R36.H0_H0 ;  /* 0x20000024ff057230 */ /* 0x000fc40000004100 */
[C---:B------:R-:W-:Y:S01]  /*c700*/  FFMA.FTZ R43, R4.reuse, R39, -R33 ;  /* 0x00000027042b7223 */ /* 0x040fe20000010821 */
[----:B------:R-:W-:Y:S01]  /*c710*/  F2FP.F16.E4M3.UNPACK_B R39, R13.H1 ;  /* 0x0000000dff27723e */ /* 0x000fe200030006ff */
[----:B------:R-:W-:Y:S01]  /*c720*/  FFMA.FTZ R42, R4, R42, R9 ;  /* 0x0000002a042a7223 */ /* 0x000fe20000010009 */
[----:B------:R-:W-:Y:S01]  /*c730*/  F2FP.F16.E4M3.UNPACK_B R9, R20.H1 ;  /* 0x00000014ff09723e */ /* 0x000fe200030006ff */
[----:B------:R-:W-:Y:S01]  /*c740*/  HADD2.F32 R41, -RZ, R41.H1_H1 ;  /* 0x30000029ff297230 */ /* 0x000fe20000004100 */
[-C--:B------:R-:W-:Y:S01]  /*c750*/  F2FP.F16.E4M3.UNPACK_B R30, R6.reuse ;  /* 0x00000006ff1e723e */ /* 0x080fe200020006ff */
[----:B------:R-:W-:Y:S01]  /*c760*/  HADD2.F32 R40, -RZ, R39.H0_H0 ;  /* 0x20000027ff287230 */ /* 0x000fe20000004100 */
[----:B------:R-:W-:Y:S01]  /*c770*/  F2FP.F16.E4M3.UNPACK_B R6, R6.H1 ;  /* 0x00000006ff06723e */ /* 0x000fe200030006ff */
[----:B------:R-:W-:Y:S01]  /*c780*/  HADD2.F32 R8, -RZ, R8.H1_H1 ;  /* 0x30000008ff087230 */ /* 0x000fe20000004100 */
[----:B------:R-:W-:Y:S01]  /*c790*/  F2FP.F16.E4M3.UNPACK_B R34, R11 ;  /* 0x0000000bff22723e */ /* 0x000fe200020006ff */
[----:B------:R-:W-:-:S02]  /*c7a0*/  HADD2.F32 R38, -RZ, R38.H1_H1 ;  /* 0x30000026ff267230 */ /* 0x000fc40000004100 */
[C---:B------:R-:W-:Y:S01]  /*c7b0*/  FMUL.FTZ R49, R5.reuse, R40 ;  /* 0x0000002805317220 */ /* 0x040fe20000410000 */
[----:B------:R-:W-:Y:S02]  /*c7c0*/  HADD2.F32 R33, -RZ, R9.H0_H0 ;  /* 0x20000009ff217230 */ /* 0x000fe40000004100 */
[C---:B------:R-:W-:Y:S01]  /*c7d0*/  FMUL.FTZ R44, R8.reuse, R41 ;  /* 0x00000029082c7220 */ /* 0x040fe20000410000 */
[----:B------:R-:W-:Y:S02]  /*c7e0*/  HADD2.F32 R4, -RZ, R29.H0_H0 ;  /* 0x2000001dff047230 */ /* 0x000fe40000004100 */
[----:B------:R-:W-:Y:S01]  /*c7f0*/  FMUL.FTZ R8, R8, R38 ;  /* 0x0000002608087220 */ /* 0x000fe20000410000 */
[----:B------:R-:W-:Y:S02]  /*c800*/  HADD2.F32 R27, -RZ, R27.H1_H1 ;  /* 0x3000001bff1b7230 */ /* 0x000fe40000004100 */
[----:B------:R-:W-:Y:S01]  /*c810*/  FMUL.FTZ R5, R5, R33 ;  /* 0x0000002105057220 */ /* 0x000fe20000410000 */
[----:B------:R-:W-:-:S02]  /*c820*/  HADD2.F32 R39, -RZ, R39.H1_H1 ;  /* 0x30000027ff277230 */ /* 0x000fc40000004100 */
[C---:B------:R-:W-:Y:S01]  /*c830*/  FFMA.FTZ R51, R4.reuse, R33, -R49 ;  /* 0x0000002104337223 */ /* 0x040fe20000010831 */
[----:B------:R-:W-:Y:S01]  /*c840*/  F2FP.F16.E4M3.UNPACK_B R33, R13 ;  /* 0x0000000dff21723e */ /* 0x000fe200020006ff */
[C---:B------:R-:W-:Y:S01]  /*c850*/  FFMA.FTZ R44, R27.reuse, R38, -R44 ;  /* 0x000000261b2c7223 */ /* 0x040fe2000001082c */
[----:B------:R-:W-:Y:S01]  /*c860*/  FFMA.FTZ R41, R27, R41, R8 ;  /* 0x000000291b297223 */ /* 0x000fe20000010008 */
[----:B------:R-:W-:Y:S01]  /*c870*/  HADD2.F32 R36, -RZ, R36.H1_H1 ;  /* 0x30000024ff247230 */ /* 0x000fe20000004100 */
[----:B------:R-:W-:Y:S01]  /*c880*/  F2FP.F16.E4M3.UNPACK_B R8, R20 ;  /* 0x00000014ff08723e */ /* 0x000fe200020006ff */
[----:B------:R-:W-:Y:S02]  /*c890*/  HADD2.F32 R27, -RZ, R9.H1_H1 ;  /* 0x30000009ff1b7230 */ /* 0x000fe40000004100 */
[----:B------:R-:W-:Y:S01]  /*c8a0*/  FFMA.FTZ R52, R4, R40, R5 ;  /* 0x0000002804347223 */ /* 0x000fe20000010005 */
[----:B------:R-:W-:Y:S02]  /*c8b0*/  HADD2.F32 R38, -RZ, R33.H0_H0 ;  /* 0x20000021ff267230 */ /* 0x000fe40000004100 */
[----:B------:R-:W-:Y:S01]  /*c8c0*/  FMUL.FTZ R40, R36, R39 ;  /* 0x0000002724287220 */ /* 0x000fe20000410000 */
[----:B------:R-:W-:-:S02]  /*c8d0*/  HADD2.F32 R5, -RZ, R35.H0_H0 ;  /* 0x20000023ff057230 */ /* 0x000fc40000004100 */
[----:B------:R-:W-:Y:S01]  /*c8e0*/  FMUL.FTZ R36, R36, R27 ;  /* 0x0000001b24247220 */ /* 0x000fe20000410000 */
[----:B------:R-:W-:Y:S01]  /*c8f0*/  HADD2.F32 R29, -RZ, R29.H1_H1 ;  /* 0x3000001dff1d7230 */ /* 0x000fe20000004100 */
[----:B------:R-:W-:Y:S01]  /*c900*/  F2FP.F16.E4M3.UNPACK_B R11, R11.H1 ;  /* 0x0000000bff0b723e */ /* 0x000fe200030006ff */
[----:B------:R-:W-:Y:S02]  /*c910*/  HADD2.F32 R9, -RZ, R8.H0_H0 ;  /* 0x20000008ff097230 */ /* 0x000fe40000004100 */
[----:B------:R-:W-:Y:S01]  /*c920*/  FMUL.FTZ R49, R5, R38 ;  /* 0x0000002605317220 */ /* 0x000fe20000410000 */
[----:B------:R-:W-:Y:S02]  /*c930*/  HADD2.F32 R4, -RZ, R28.H0_H0 ;  /* 0x2000001cff047230 */ /* 0x000fe40000004100 */
[C---:B------:R-:W-:Y:S01]  /*c940*/  FFMA.FTZ R54, R29.reuse, R27, -R40 ;  /* 0x0000001b1d367223 */ /* 0x040fe20000010828 */
[----:B------:R-:W-:Y:S01]  /*c950*/  FFMA.FTZ R53, R29, R39, R36 ;  /* 0x000000271d357223 */ /* 0x000fe20000010024 */
[-C--:B------:R-:W-:Y:S01]  /*c960*/  FMUL.FTZ R5, R5, R9.reuse ;  /* 0x0000000905057220 */ /* 0x080fe20000410000 */
[----:B------:R-:W-:Y:S01]  /*c970*/  F2FP.F16.E4M3.UNPACK_B R29, R14.H1 ;  /* 0x0000000eff1d723e */ /* 0x000fe200030006ff */
[C---:B------:R-:W-:Y:S01]  /*c980*/  FFMA.FTZ R49, R4.reuse, R9, -R49 ;  /* 0x0000000904317223 */ /* 0x040fe20000010831 */
[----:B------:R-:W-:Y:S01]  /*c990*/  F2FP.F16.E4M3.UNPACK_B R9, R21.H1 ;  /* 0x00000015ff09723e */ /* 0x000fe200030006ff */
[----:B------:R-:W-:Y:S01]  /*c9a0*/  FFMA.FTZ R38, R4, R38, R5 ;  /* 0x0000002604267223 */ /* 0x000fe20000010005 */
[----:B------:R-:W-:Y:S01]  /*c9b0*/  HADD2.F32 R8, -RZ, R8.H1_H1 ;  /* 0x30000008ff087230 */ /* 0x000fe20000004100 */
[-C--:B------:R-:W-:Y:S01]  /*c9c0*/  F2FP.F16.E4M3.UNPACK_B R32, R7.reuse ;  /* 0x00000007ff20723e */ /* 0x080fe200020006ff */
[----:B------:R-:W-:Y:S01]  /*c9d0*/  HADD2.F32 R33, -RZ, R33.H1_H1 ;  /* 0x30000021ff217230 */ /* 0x000fe20000004100 */
[----:B------:R-:W-:Y:S01]  /*c9e0*/  F2FP.F16.E4M3.UNPACK_B R7, R7.H1 ;  /* 0x00000007ff07723e */ /* 0x000fe200030006ff */
[----:B------:R-:W-:-:S02]  /*c9f0*/  HADD2.F32 R35, -RZ, R35.H1_H1 ;  /* 0x30000023ff237230 */ /* 0x000fc40000004100 */
[----:B------:R-:W-:Y:S02]  /*ca00*/  HADD2.F32 R36, -RZ, R29.H0_H0 ;  /* 0x2000001dff247230 */ /* 0x000fe40000004100 */
[----:B------:R-:W-:Y:S02]  /*ca10*/  HADD2.F32 R5, -RZ, R10.H0_H0 ;  /* 0x2000000aff057230 */ /* 0x000fe40000004100 */
[C---:B------:R-:W-:Y:S01]  /*ca20*/  FMUL.FTZ R39, R35.reuse, R33 ;  /* 0x0000002123277220 */ /* 0x040fe20000410000 */
[----:B------:R-:W-:Y:S02]  /*ca30*/  HADD2.F32 R27, -RZ, R9.H0_H0 ;  /* 0x20000009ff1b7230 */ /* 0x000fe40000004100 */
[----:B------:R-:W-:Y:S01]  /*ca40*/  FMUL.FTZ R50, R35, R8 ;  /* 0x0000000823327220 */ /* 0x000fe20000410000 */
[----:B------:R-:W-:Y:S02]  /*ca50*/  HADD2.F32 R28, -RZ, R28.H1_H1 ;  /* 0x3000001cff1c7230 */ /* 0x000fe40000004100 */
[----:B------:R-:W-:Y:S01]  /*ca60*/  FMUL.FTZ R35, R5, R36 ;  /* 0x0000002405237220 */ /* 0x000fe20000410000 */
[----:B------:R-:W-:-:S02]  /*ca70*/  HADD2.F32 R4, -RZ, R6.H0_H0 ;  /* 0x20000006ff047230 */ /* 0x000fc40000004100 */
[----:B------:R-:W-:Y:S01]  /*ca80*/  FMUL.FTZ R5, R5, R27 ;  /* 0x0000001b05057220 */ /* 0x000fe20000410000 */
[----:B------:R-:W-:Y:S02]  /*ca90*/  HADD2.F32 R29, -RZ, R29.H1_H1 ;  /* 0x3000001dff1d7230 */ /* 0x000fe40000004100 */
[----:B------:R-:W-:Y:S01]  /*caa0*/  FFMA.FTZ R33, R28, R33, R50 ;  /* 0x000000211c217223 */ /* 0x000fe20000010032 */
[----:B------:R-:W-:Y:S02]  /*cab0*/  HADD2.F32 R10, -RZ, R10.H1_H1 ;  /* 0x3000000aff0a7230 */ /* 0x000fe40000004100 */
[----:B------:R-:W-:Y:S01]  /*cac0*/  FFMA.FTZ R50, R4, R27, -R35 ;  /* 0x0000001b04327223 */ /* 0x000fe20000010823 */
[----:B------:R-:W-:Y:S01]  /*cad0*/  HADD2.F32 R9, -RZ, R9.H1_H1 ;  /* 0x30000009ff097230 */ /* 0x000fe20000004100 */
[----:B------:R-:W-:Y:S01]  /*cae0*/  F2FP.F16.E4M3.UNPACK_B R27, R14 ;  /* 0x0000000eff1b723e */ /* 0x000fe200020006ff */
[----:B------:R-:W-:Y:S01]  /*caf0*/  FFMA.FTZ R40, R28, R8, -R39 ;  /* 0x000000081c287223 */ /* 0x000fe20000010827 */
[----:B------:R-:W-:Y:S01]  /*cb00*/  FFMA.FTZ R55, R4, R36, R5 ;  /* 0x0000002404377223 */ /* 0x000fe20000010005 */
[----:B------:R-:W-:Y:S01]  /*cb10*/  HADD2.F32 R6, -RZ, R6.H1_H1 ;  /* 0x30000006ff067230 */ /* 0x000fe20000004100 */
[----:B------:R-:W-:Y:S01]  /*cb20*/  F2FP.F16.E4M3.UNPACK_B R8, R21 ;  /* 0x00000015ff08723e */ /* 0x000fe200020006ff */
[C---:B------:R-:W-:Y:S01]  /*cb30*/  FMUL.FTZ R35, R10.reuse, R29 ;  /* 0x0000001d0a237220 */ /* 0x040fe20000410000 */
[----:B------:R-:W-:Y:S01]  /*cb40*/  FMUL.FTZ R4, R10, R9 ;  /* 0x000000090a047220 */ /* 0x000fe20000410000 */
[----:B------:R-:W-:-:S02]  /*cb50*/  HADD2.F32 R10, -RZ, R27.H0_H0 ;  /* 0x2000001bff0a7230 */ /* 0x000fc40000004100 */
[----:B------:R-:W-:Y:S02]  /*cb60*/  HADD2.F32 R5, -RZ, R37.H0_H0 ;  /* 0x20000025ff057230 */ /* 0x000fe40000004100 */
[C---:B------:R-:W-:Y:S01]  /*cb70*/  FFMA.FTZ R57, R6.reuse, R9, -R35 ;  /* 0x0000000906397223 */ /* 0x040fe20000010823 */
[----:B------:R-:W-:Y:S01]  /*cb80*/  FFMA.FTZ R56, R6, R29, R4 ;  /* 0x0000001d06387223 */ /* 0x000fe20000010004 */
[----:B------:R-:W-:Y:S02]  /*cb90*/  HADD2.F32 R6, -RZ, R8.H0_H0 ;  /* 0x20000008ff067230 */ /* 0x000fe40000004100 */
[----:B------:R-:W-:Y:S02]  /*cba0*/  HADD2.F32 R4, -RZ, R30.H0_H0 ;  /* 0x2000001eff047230 */ /* 0x000fe40000004100 */
[C---:B------:R-:W-:Y:S01]  /*cbb0*/  FMUL.FTZ R9, R5.reuse, R10 ;  /* 0x0000000a05097220 */ /* 0x040fe20000410000 */
[----:B------:R-:W-:Y:S02]  /*cbc0*/  HADD2.F32 R27, -RZ, R27.H1_H1 ;  /* 0x3000001bff1b7230 */ /* 0x000fe40000004100 */
[----:B------:R-:W-:Y:S01]  /*cbd0*/  FMUL.FTZ R5, R5, R6 ;  /* 0x0000000605057220 */ /* 0x000fe20000410000 */
[----:B------:R-:W-:-:S02]  /*cbe0*/  HADD2.F32 R37, -RZ, R37.H1_H1 ;  /* 0x30000025ff257230 */ /* 0x000fc40000004100 */
[C---:B------:R-:W-:Y:S01]  /*cbf0*/  FFMA.FTZ R29, R4.reuse, R6, -R9 ;  /* 0x00000006041d7223 */ /* 0x040fe20000010809 */
[----:B------:R-:W-:Y:S01]  /*cc00*/  HADD2.F32 R8, -RZ, R8.H1_H1 ;  /* 0x30000008ff087230 */ /* 0x000fe20000004100 */
[----:B------:R-:W-:Y:S01]  /*cc10*/  F2FP.F16.E4M3.UNPACK_B R9, R15.H1 ;  /* 0x0000000fff09723e */ /* 0x000fe200030006ff */
[----:B------:R-:W-:Y:S02]  /*cc20*/  HADD2.F32 R30, -RZ, R30.H1_H1 ;  /* 0x3000001eff1e7230 */ /* 0x000fe40000004100 */
[C---:B------:R-:W-:Y:S01]  /*cc30*/  FMUL.FTZ R39, R37.reuse, R27 ;  /* 0x0000001b25277220 */ /* 0x040fe20000410000 */
[----:B------:R-:W-:Y:S01]  /*cc40*/  FFMA.FTZ R35, R4, R10, R5 ;  /* 0x0000000a04237223 */ /* 0x000fe20000010005 */
[----:B------:R-:W-:Y:S01]  /*cc50*/  F2FP.F16.E4M3.UNPACK_B R4, R24.H1 ;  /* 0x00000018ff04723e */ /* 0x000fe200030006ff */
[-C--:B------:R-:W-:Y:S01]  /*cc60*/  FMUL.FTZ R6, R37, R8.reuse ;  /* 0x0000000825067220 */ /* 0x080fe20000410000 */
[----:B------:R-:W-:Y:S01]  /*cc70*/  FFMA.FTZ R36, R30, R8, -R39 ;  /* 0x000000081e247223 */ /* 0x000fe20000010827 */
[----:B------:R-:W-:Y:S01]  /*cc80*/  HADD2.F32 R10, -RZ, R9.H0_H0 ;  /* 0x20000009ff0a7230 */ /* 0x000fe20000004100 */
[----:B------:R-:W-:Y:S01]  /*cc90*/  F2FP.SATFINITE.E4M3.F32.PACK_AB_MERGE_C R55, R56, R55, RZ ;  /* 0x000000373837723e */ /* 0x000fe200048070ff */
[----:B------:R-:W-:-:S02]  /*cca0*/  HADD2.F32 R5, -RZ, R11.H0_H0 ;  /* 0x2000000bff057230 */ /* 0x000fc40000004100 */
[----:B------:R-:W-:Y:S01]  /*ccb0*/  FFMA.FTZ R30, R30, R27, R6 ;  /* 0x0000001b1e1e7223 */ /* 0x000fe20000010006 */
[--C-:B------:R-:W-:Y:S02]  /*ccc0*/  HADD2.F32 R6, -RZ, R4.reuse.H0_H0 ;  /* 0x20000004ff067230 */ /* 0x100fe40000004100 */
[----:B------:R-:W-:Y:S02]  /*ccd0*/  HADD2.F32 R8, -RZ, R4.H1_H1 ;  /* 0x30000004ff087230 */ /* 0x000fe40000004100 */
[C---:B------:R-:W-:Y:S01]  /*cce0*/  FMUL.FTZ R27, R5.reuse, R10 ;  /* 0x0000000a051b7220 */ /* 0x040fe20000410000 */
[----:B------:R-:W-:Y:S02]  /*ccf0*/  HADD2.F32 R4, -RZ, R7.H0_H0 ;  /* 0x20000007ff047230 */ /* 0x000fe40000004100 */
[----:B------:R-:W-:Y:S02]  /*cd00*/  HADD2.F32 R28, -RZ, R9.H1_H1 ;  /* 0x30000009ff1c7230 */ /* 0x000fe40000004100 */
[----:B------:R-:W-:Y:S01]  /*cd10*/  FMUL.FTZ R9, R5, R6 ;  /* 0x0000000605097220 */ /* 0x000fe20000410000 */
[----:B------:R-:W-:-:S02]  /*cd20*/  HADD2.F32 R11, -RZ, R11.H1_H1 ;  /* 0x3000000bff0b7230 */ /* 0x000fc40000004100 */
[C---:B------:R-:W-:Y:S01]  /*cd30*/  FFMA.FTZ R39, R4.reuse, R6, -R27 ;  /* 0x0000000604277223 */ /* 0x040fe2000001081b */
[----:B------:R-:W-:Y:S01]  /*cd40*/  HADD2.F32 R7, -RZ, R7.H1_H1 ;  /* 0x30000007ff077230 */ /* 0x000fe20000004100 */
[----:B------:R-:W-:Y:S01]  /*cd50*/  F2FP.F16.E4M3.UNPACK_B R5, R24 ;  /* 0x00000018ff05723e */ /* 0x000fe200020006ff */
[----:B------:R-:W-:Y:S01]  /*cd60*/  FFMA.FTZ R10, R4, R10, R9 ;  /* 0x0000000a040a7223 */ /* 0x000fe20000010009 */
[C---:B------:R-:W-:Y:S01]  /*cd70*/  FMUL.FTZ R6, R11.reuse, R28 ;  /* 0x0000001c0b067220 */ /* 0x040fe20000410000 */
[-C--:B------:R-:W-:Y:S01]  /*cd80*/  FMUL.FTZ R11, R11, R8.reuse ;  /* 0x000000080b0b7220 */ /* 0x080fe20000410000 */
[----:B------:R-:W-:Y:S02]  /*cd90*/  F2FP.F16.E4M3.UNPACK_B R4, R15 ;  /* 0x0000000fff04723e */ /* 0x000fe400020006ff */
[C---:B------:R-:W-:Y:S01]  /*cda0*/  FFMA.FTZ R58, R7.reuse, R8, -R6 ;  /* 0x00000008073a7223 */ /* 0x040fe20000010806 */
[----:B------:R-:W-:Y:S01]  /*cdb0*/  FFMA.FTZ R59, R7, R28, R11 ;  /* 0x0000001c073b7223 */ /* 0x000fe2000001000b */
[----:B------:R-:W-:-:S02]  /*cdc0*/  HADD2.F32 R6, -RZ, R5.H0_H0 ;  /* 0x20000005ff067230 */ /* 0x000fc40000004100 */
[----:B------:R-:W-:Y:S02]  /*cdd0*/  HADD2.F32 R7, -RZ, R5.H1_H1 ;  /* 0x30000005ff077230 */ /* 0x000fe40000004100 */
[----:B------:R-:W-:Y:S01]  /*cde0*/  HADD2.F32 R8, -RZ, R4.H0_H0 ;  /* 0x20000004ff087230 */ /* 0x000fe20000004100 */
[----:B------:R-:W-:Y:S01]  /*cdf0*/  F2FP.SATFINITE.E4M3.F32.PACK_AB_MERGE_C R59, R59, R10, RZ ;  /* 0x0000000a3b3b723e */ /* 0x000fe200048070ff */
[----:B------:R-:W-:Y:S01]  /*ce00*/  HADD2.F32 R5, -RZ, R34.H0_H0 ;  /* 0x20000022ff057230 */ /* 0x000fe20000004100 */
[----:B------:R-:W-:Y:S01]  /*ce10*/  F2FP.SATFINITE.E4M3.F32.PACK_AB_MERGE_C R10, R30, R35, R55 ;  /* 0x000000231e0a723e */ /* 0x000fe20004807037 */
[----:B------:R-:W-:Y:S02]  /*ce20*/  HADD2.F32 R9, -RZ, R4.H1_H1 ;  /* 0x30000004ff097230 */ /* 0x000fe40000004100 */
[----:B------:R-:W-:Y:S02]  /*ce30*/  HADD2.F32 R34, -RZ, R34.H1_H1 ;  /* 0x30000022ff227230 */ /* 0x000fe40000004100 */
[----:B------:R-:W-:Y:S01]  /*ce40*/  FMUL.FTZ R11, R5, R8 ;  /* 0x00000008050b7220 */ /* 0x000fe20000410000 */
[----:B------:R-:W-:-:S02]  /*ce50*/  HADD2.F32 R4, -RZ, R32.H0_H0 ;  /* 0x20000020ff047230 */ /* 0x000fc40000004100 */
[-C--:B------:R-:W-:Y:S01]  /*ce60*/  FMUL.FTZ R5, R5, R6.reuse ;  /* 0x0000000605057220 */ /* 0x080fe20000410000 */
[----:B------:R-:W-:Y:S02]  /*ce70*/  HADD2.F32 R32, -RZ, R32.H1_H1 ;  /* 0x30000020ff207230 */ /* 0x000fe40000004100 */
[C---:B------:R-:W-:Y:S01]  /*ce80*/  FMUL.FTZ R37, R34.reuse, R9 ;  /* 0x0000000922257220 */ /* 0x040fe20000410000 */
[-C--:B------:R-:W-:Y:S01]  /*ce90*/  FMUL.FTZ R34, R34, R7.reuse ;  /* 0x0000000722227220 */ /* 0x080fe20000410000 */
[C---:B------:R-:W-:Y:S01]  /*cea0*/  FFMA.FTZ R11, R4.reuse, R6, -R11 ;  /* 0x00000006040b7223 */ /* 0x040fe2000001080b */
[----:B------:R-:W-:Y:S01]  /*ceb0*/  FFMA.FTZ R27, R4, R8, R5 ;  /* 0x00000008041b7223 */ /* 0x000fe20000010005 */
[C---:B------:R-:W-:Y:S01]  /*cec0*/  FFMA.FTZ R28, R32.reuse, R7, -R37 ;  /* 0x00000007201c7223 */ /* 0x040fe20000010825 */
[----:B------:R-:W-:Y:S01]  /*ced0*/  FFMA.FTZ R34, R32, R9, R34 ;  /* 0x0000000920227223 */ /* 0x000fe20000010022 */
[----:B------:R-:W-:Y:S02]  /*cee0*/  F2FP.SATFINITE.E4M3.F32.PACK_AB_MERGE_C R4, R48, R45, RZ ;  /* 0x0000002d3004723e */ /* 0x000fe400048070ff */
[----:B------:R-:W-:-:S02]  /*cef0*/  F2FP.SATFINITE.E4M3.F32.PACK_AB_MERGE_C R5, R54, R51, RZ ;  /* 0x000000333605723e */ /* 0x000fc400048070ff */
[----:B------:R-:W-:Y:S02]  /*cf00*/  F2FP.SATFINITE.E4M3.F32.PACK_AB_MERGE_C R6, R57, R50, RZ ;  /* 0x000000323906723e */ /* 0x000fe400048070ff */
[----:B------:R-:W-:Y:S02]  /*cf10*/  F2FP.SATFINITE.E4M3.F32.PACK_AB_MERGE_C R7, R58, R39, RZ ;  /* 0x000000273a07723e */ /* 0x000fe400048070ff */
[----:B------:R-:W-:Y:S02]  /*cf20*/  F2FP.SATFINITE.E4M3.F32.PACK_AB_MERGE_C R8, R47, R46, RZ ;  /* 0x0000002e2f08723e */ /* 0x000fe400048070ff */
[----:B------:R-:W-:Y:S02]  /*cf30*/  F2FP.SATFINITE.E4M3.F32.PACK_AB_MERGE_C R9, R53, R52, RZ ;  /* 0x000000343509723e */ /* 0x000fe400048070ff */
[----:B------:R-:W-:Y:S02]  /*cf40*/  F2FP.SATFINITE.E4M3.F32.PACK_AB_MERGE_C R4, R44, R43, R4 ;  /* 0x0000002b2c04723e */ /* 0x000fe40004807004 */
[----:B------:R-:W-:-:S02]  /*cf50*/  F2FP.SATFINITE.E4M3.F32.PACK_AB_MERGE_C R5, R40, R49, R5 ;  /* 0x000000312805723e */ /* 0x000fc40004807005 */
[----:B------:R-:W-:Y:S02]  /*cf60*/  F2FP.SATFINITE.E4M3.F32.PACK_AB_MERGE_C R6, R36, R29, R6 ;  /* 0x0000001d2406723e */ /* 0x000fe40004807006 */
[----:B------:R-:W-:Y:S02]  /*cf70*/  F2FP.SATFINITE.E4M3.F32.PACK_AB_MERGE_C R7, R28, R11, R7 ;  /* 0x0000000b1c07723e */ /* 0x000fe40004807007 */
[----:B------:R-:W-:Y:S02]  /*cf80*/  F2FP.SATFINITE.E4M3.F32.PACK_AB_MERGE_C R8, R41, R42, R8 ;  /* 0x0000002a2908723e */ /* 0x000fe40004807008 */
[----:B------:R-:W-:Y:S01]  /*cf90*/  F2FP.SATFINITE.E4M3.F32.PACK_AB_MERGE_C R9, R33, R38, R9 ;  /* 0x000000262109723e */ /* 0x000fe20004807009 */
[----:B------:R1:W-:Y:S01]  /*cfa0*/  STS.128 [R25+0x14400], R4 ;  /* 0x0144000419007388 */ /* 0x0003e20000000c00 */
[----:B------:R-:W-:-:S05]  /*cfb0*/  F2FP.SATFINITE.E4M3.F32.PACK_AB_MERGE_C R11, R34, R27, R59 ;  /* 0x0000001b220b723e */ /* 0x000fca000480703b */
[----:B------:R1:W-:Y:S02]  /*cfc0*/  STS.128 [R26+0x14400], R8 ;  /* 0x014400081a007388 */ /* 0x0003e40000000c00 */
.L_x_637:
[----:B------:R-:W-:Y:S05]  /*cfd0*/  BSYNC B1 ;  /* 0x0000000000017941 */ /* 0x000fea0003800000 */
.L_x_636:
[----:B------:R-:W-:Y:S05]  /*cfe0*/  @P0 BRA `(.L_x_628) ;  /* 0x0000000800e40947 */ /* 0x000fea0003800000 */
[----:B------:R-:W-:Y:S01]  /*cff0*/  IMAD.IADD R3, R16, 0x1, R3 ;  /* 0x0000000110037824 */ /* 0x000fe200078e0203 */
[----:B-1----:R-:W-:Y:S02]  /*d000*/  SHF.R.U32.HI R4, RZ, 0x3, R200 ;  /* 0x00000003ff047819 */ /* 0x002fe400000116c8 */
[----:B------:R-:W-:Y:S02]  /*d010*/  F2FP.F16.E4M3.UNPACK_B R35, R0.H1 ;  /* 0x00000000ff23723e */ /* 0x000fe400030006ff */
[----:B------:R-:W-:Y:S02]  /*d020*/  LOP3.LUT R3, R200, 0x70, R3, 0xf8, !PT ;  /* 0x00000070c8037812 */ /* 0x000fe400078ef803 */
[----:B------:R-:W-:Y:S01]  /*d030*/  F2FP.F16.E4M3.UNPACK_B R39, R12.H1 ;  /* 0x0000000cff27723e */ /* 0x000fe200030006ff */
[--C-:B0-----:R-:W-:Y:S01]  /*d040*/  HADD2.F32 R37, -RZ, R35.reuse.H0_H0 ;  /* 0x20000023ff257230 */ /* 0x101fe20000004100 */
[----:B------:R-:W-:Y:S01]  /*d050*/  LOP3.LUT R3, R3, R4, RZ, 0x3c, !PT ;  /* 0x0000000403037212 */ /* 0x000fe200078e3cff */
[----:B------:R-:W-:Y:S01]  /*d060*/  HADD2.F32 R42, -RZ, R35.H1_H1 ;  /* 0x30000023ff2a7230 */ /* 0x000fe20000004100 */
[----:B------:R-:W0:Y:S01]  /*d070*/  LDS.128 R4, [R219+0x14400] ;  /* 0x01440000db047984 */ /* 0x000e220000000c00 */
[--C-:B------:R-:W-:Y:S01]  /*d080*/  HADD2.F32 R41, -RZ, R39.reuse.H0_H0 ;  /* 0x20000027ff297230 */ /* 0x100fe20000004100 */
[----:B------:R-:W-:Y:S01]  /*d090*/  IADD3 R3, R18, R3, R205 ;  /* 0x0000000312037210 */ /* 0x000fe20007ffe0cd */
[----:B------:R-:W-:-:S04]  /*d0a0*/  HADD2.F32 R46, -RZ, R39.H1_H1 ;  /* 0x30000027ff2e7230 */ /* 0x000fc80000004100 */
[----:B------:R-:W1:Y:S01]  /*d0b0*/  LDS.128 R8, [R3+0x14400] ;  /* 0x0144000003087984 */ /* 0x000e620000000c00 */
[-C--:B0-----:R-:W-:Y:S02]  /*d0c0*/  F2FP.F16.E4M3.UNPACK_B R25, R4.reuse ;  /* 0x00000004ff19723e */ /* 0x081fe400020006ff */
[----:B------:R-:W-:Y:S02]  /*d0d0*/  F2FP.F16.E4M3.UNPACK_B R4, R4.H1 ;  /* 0x00000004ff04723e */ /* 0x000fe400030006ff */
[-C--:B------:R-:W-:Y:S02]  /*d0e0*/  F2FP.F16.E4M3.UNPACK_B R26, R5.reuse ;  /* 0x00000005ff1a723e */ /* 0x080fe400020006ff */
[----:B------:R-:W-:Y:S01]  /*d0f0*/  F2FP.F16.E4M3.UNPACK_B R27, R5.H1 ;  /* 0x00000005ff1b723e */ /* 0x000fe200030006ff */
[--C-:B------:R-:W-:Y:S01]  /*d100*/  HADD2.F32 R5, -RZ, R4.reuse.H0_H0 ;  /* 0x20000004ff057230 */ /* 0x100fe20000004100 */
[-C--:B-1----:R-:W-:Y:S01]  /*d110*/  F2FP.F16.E4M3.UNPACK_B R30, R8.reuse.H1 ;  /* 0x00000008ff1e723e */ /* 0x082fe200030006ff */
[----:B------:R-:W-:Y:S01]  /*d120*/  HADD2.F32 R4, -RZ, R4.H1_H1 ;  /* 0x30000004ff047230 */ /* 0x000fe20000004100 */
[----:B------:R-:W-:-:S02]  /*d130*/  F2FP.F16.E4M3.UNPACK_B R8, R8 ;  /* 0x00000008ff08723e */ /* 0x000fc400020006ff */
[-C--:B------:R-:W-:Y:S01]  /*d140*/  F2FP.F16.E4M3.UNPACK_B R33, R9.reuse ;  /* 0x00000009ff21723e */ /* 0x080fe200020006ff */
[--C-:B------:R-:W-:Y:S01]  /*d150*/  HADD2.F32 R32, -RZ, R30.reuse.H0_H0 ;  /* 0x2000001eff207230 */ /* 0x100fe20000004100 */
[----:B------:R-:W-:Y:S01]  /*d160*/  F2FP.F16.E4M3.UNPACK_B R9, R9.H1 ;  /* 0x00000009ff09723e */ /* 0x000fe200030006ff */
[----:B------:R-:W-:Y:S01]  /*d170*/  HADD2.F32 R30, -RZ, R30.H1_H1 ;  /* 0x3000001eff1e7230 */ /* 0x000fe20000004100 */
[----:B------:R-:W-:Y:S02]  /*d180*/  F2FP.F16.E4M3.UNPACK_B R34, R10 ;  /* 0x0000000aff22723e */ /* 0x000fe400020006ff */
[-C--:B------:R-:W-:Y:S01]  /*d190*/  FMUL.FTZ R38, R37, R32.reuse ;  /* 0x0000002025267220 */ /* 0x080fe20000410000 */
[C---:B------:R-:W-:Y:S01]  /*d1a0*/  FMUL.FTZ R36, R41.reuse, R32 ;  /* 0x0000002029247220 */ /* 0x040fe20000410000 */
[----:B------:R-:W-:Y:S01]  /*d1b0*/  FMUL.FTZ R39, R42, R30 ;  /* 0x0000001e2a277220 */ /* 0x000fe20000410000 */
[----:B------:R-:W-:Y:S01]  /*d1c0*/  F2FP.F16.E4M3.UNPACK_B R10, R10.H1 ;  /* 0x0000000aff0a723e */ /* 0x000fe200030006ff */
[-C--:B------:R-:W-:Y:S01]  /*d1d0*/  FFMA.FTZ R38, R41, R5.reuse, R38 ;  /* 0x0000000529267223 */ /* 0x080fe20000010026 */
[----:B------:R-:W-:Y:S01]  /*d1e0*/  F2FP.F16.E4M3.UNPACK_B R41, R12 ;  /* 0x0000000cff29723e */ /* 0x000fe200020006ff */
[----:B------:R-:W-:Y:S01]  /*d1f0*/  FFMA.FTZ R36, R37, R5, -R36 ;  /* 0x0000000525247223 */ /* 0x000fe20000010824 */
[----:B------:R-:W-:Y:S01]  /*d200*/  F2FP.F16.E4M3.UNPACK_B R12, R0 ;  /* 0x00000000ff0c723e */ /* 0x000fe200020006ff */
[----:B------:R-:W-:-:S02]  /*d210*/  HADD2.F32 R5, -RZ, R8.H0_H0 ;  /* 0x20000008ff057230 */ /* 0x000fc40000004100 */
[----:B------:R-:W-:Y:S01]  /*d220*/  FMUL.FTZ R37, R46, R30 ;  /* 0x0000001e2e257220 */ /* 0x000fe20000410000 */
[----:B------:R-:W-:Y:S01]  /*d230*/  HADD2.F32 R44, -RZ, R41.H0_H0 ;  /* 0x20000029ff2c7230 */ /* 0x000fe20000004100 */
[----:B------:R-:W-:Y:S01]  /*d240*/  F2FP.F16.E4M3.UNPACK_B R30, R20.H1 ;  /* 0x00000014ff1e723e */ /* 0x000fe200030006ff */
[----:B------:R-:W-:Y:S02]  /*d250*/  HADD2.F32 R40, -RZ, R12.H0_H0 ;  /* 0x2000000cff287230 */ /* 0x000fe40000004100 */
[-C--:B------:R-:W-:Y:S01]  /*d260*/  FFMA.FTZ R37, R42, R4.reuse, -R37 ;  /* 0x000000042a257223 */ /* 0x080fe20000010825 */
[----:B------:R-:W-:Y:S02]  /*d270*/  HADD2.F32 R0, -RZ, R25.H0_H0 ;  /* 0x20000019ff007230 */ /* 0x000fe40000004100 */
[-C--:B------:R-:W-:Y:S01]  /*d280*/  FMUL.FTZ R35, R44, R5.reuse ;  /* 0x000000052c237220 */ /* 0x080fe20000410000 */
[----:B------:R-:W-:Y:S01]  /*d290*/  FFMA.FTZ R39, R46, R4, R39 ;  /* 0x000000042e277223 */ /* 0x000fe20000010027 */
[C---:B------:R-:W-:Y:S01]  /*d2a0*/  FMUL.FTZ R5, R40.reuse, R5 ;  /* 0x0000000528057220 */ /* 0x040fe20000410000 */
[----:B------:R-:W-:Y:S01]  /*d2b0*/  F2FP.F16.E4M3.UNPACK_B R42, R13.H1 ;  /* 0x0000000dff2a723e */ /* 0x000fe200030006ff */
[----:B------:R-:W-:Y:S01]  /*d2c0*/  FFMA.FTZ R35, R40, R0, -R35 ;  /* 0x0000000028237223 */ /* 0x000fe20000010823 */
[----:B------:R-:W-:-:S02]  /*d2d0*/  HADD2.F32 R4, -RZ, R9.H0_H0 ;  /* 0x20000009ff047230 */ /* 0x000fc40000004100 */
[----:B------:R-:W-:Y:S01]  /*d2e0*/  FFMA.FTZ R5, R44, R0, R5 ;  /* 0x000000002c057223 */ /* 0x000fe20000010005 */
[----:B------:R-:W-:Y:S01]  /*d2f0*/  HADD2.F32 R40, -RZ, R30.H0_H0 ;  /* 0x2000001eff287230 */ /* 0x000fe20000004100 */
[-C--:B------:R-:W-:Y:S01]  /*d300*/  F2FP.F16.E4M3.UNPACK_B R28, R6.reuse ;  /* 0x00000006ff1c723e */ /* 0x080fe200020006ff */
[----:B------:R-:W-:Y:S01]  /*d310*/  HADD2.F32 R47, -RZ, R41.H1_H1 ;  /* 0x30000029ff2f7230 */ /* 0x000fe20000004100 */
[----:B------:R-:W-:Y:S01]  /*d320*/  F2FP.F16.E4M3.UNPACK_B R6, R6.H1 ;  /* 0x00000006ff06723e */ /* 0x000fe200030006ff */
[----:B------:R-:W-:Y:S02]  /*d330*/  HADD2.F32 R8, -RZ, R8.H1_H1 ;  /* 0x30000008ff087230 */ /* 0x000fe40000004100 */
[----:B------:R-:W-:Y:S01]  /*d340*/  FMUL.FTZ R43, R40, R4 ;  /* 0x00000004282b7220 */ /* 0x000fe20000410000 */
[----:B------:R-:W-:Y:S01]  /*d350*/  HADD2.F32 R45, -RZ, R12.H1_H1 ;  /* 0x3000000cff2d7230 */ /* 0x000fe20000004100 */
[----:B------:R-:W-:Y:S01]  /*d360*/  F2FP.F16.E4M3.UNPACK_B R32, R11 ;  /* 0x0000000bff20723e */ /* 0x000fe200020006ff */
[----:B------:R-:W-:-:S02]  /*d370*/  HADD2.F32 R44, -RZ, R42.H0_H0 ;  /* 0x2000002aff2c7230 */ /* 0x000fc40000004100 */
[-C--:B------:R-:W-:Y:S01]  /*d380*/  FMUL.FTZ R12, R47, R8.reuse ;  /* 0x000000082f0c7220 */ /* 0x080fe20000410000 */
[----:B------:R-:W-:Y:S02]  /*d390*/  HADD2.F32 R0, -RZ, R27.H0_H0 ;  /* 0x2000001bff007230 */ /* 0x000fe40000004100 */
[C---:B------:R-:W-:Y:S01]  /*d3a0*/  FMUL.FTZ R8, R45.reuse, R8 ;  /* 0x000000082d087220 */ /* 0x040fe20000410000 */
[----:B------:R-:W-:Y:S02]  /*d3b0*/  HADD2.F32 R25, -RZ, R25.H1_H1 ;  /* 0x30000019ff197230 */ /* 0x000fe40000004100 */
[C---:B------:R-:W-:Y:S01]  /*d3c0*/  FMUL.FTZ R41, R44.reuse, R4 ;  /* 0x000000042c297220 */ /* 0x040fe20000410000 */
[----:B------:R-:W-:Y:S02]  /*d3d0*/  HADD2.F32 R9, -RZ, R9.H1_H1 ;  /* 0x30000009ff097230 */ /* 0x000fe40000004100 */
[----:B------:R-:W-:Y:S01]  /*d3e0*/  FFMA.FTZ R43, R44, R0, R43 ;  /* 0x000000002c2b7223 */ /* 0x000fe2000001002b */
[----:B------:R-:W-:Y:S01]  /*d3f0*/  F2FP.F16.E4M3.UNPACK_B R44, R13 ;  /* 0x0000000dff2c723e */ /* 0x000fe200020006ff */
[-C--:B------:R-:W-:Y:S01]  /*d400*/  FFMA.FTZ R12, R45, R25.reuse, -R12 ;  /* 0x000000192d0c7223 */ /* 0x080fe2000001080c */
[----:B------:R-:W-:Y:S01]  /*d410*/  FFMA.FTZ R8, R47, R25, R8 ;  /* 0x000000192f087223 */ /* 0x000fe20000010008 */
[----:B------:R-:W-:Y:S01]  /*d420*/  HADD2.F32 R45, -RZ, R30.H1_H1 ;  /* 0x3000001eff2d7230 */ /* 0x000fe20000004100 */
[----:B------:R-:W-:Y:S01]  /*d430*/  F2FP.F16.E4M3.UNPACK_B R25, R20 ;  /* 0x00000014ff19723e */ /* 0x000fe200020006ff */
[----:B------:R-:W-:-:S02]  /*d440*/  HADD2.F32 R47, -RZ, R42.H1_H1 ;  /* 0x3000002aff2f7230 */ /* 0x000fc40000004100 */
[----:B------:R-:W-:Y:S01]  /*d450*/  FFMA.FTZ R41, R40, R0, -R41 ;  /* 0x0000000028297223 */ /* 0x000fe20000010829 */
[----:B------:R-:W-:Y:S02]  /*d460*/  HADD2.F32 R46, -RZ, R44.H0_H0 ;  /* 0x2000002cff2e7230 */ /* 0x000fe40000004100 */
[-C--:B------:R-:W-:Y:S01]  /*d470*/  FMUL.FTZ R40, R45, R9.reuse ;  /* 0x000000092d287220 */ /* 0x080fe20000410000 */
[----:B------:R-:W-:Y:S02]  /*d480*/  HADD2.F32 R4, -RZ, R33.H0_H0 ;  /* 0x20000021ff047230 */ /* 0x000fe40000004100 */
[----:B------:R-:W-:Y:S01]  /*d490*/  FMUL.FTZ R20, R47, R9 ;  /* 0x000000092f147220 */ /* 0x000fe20000410000 */
[----:B------:R-:W-:Y:S01]  /*d4a0*/  HADD2.F32 R27, -RZ, R27.H1_H1 ;  /* 0x3000001bff1b7230 */ /* 0x000fe20000004100 */
[----:B------:R-:W-:Y:S01]  /*d4b0*/  F2FP.F16.E4M3.UNPACK_B R11, R11.H1 ;  /* 0x0000000bff0b723e */ /* 0x000fe200030006ff */
[----:B------:R-:W-:Y:S02]  /*d4c0*/  HADD2.F32 R42, -RZ, R25.H0_H0 ;  /* 0x20000019ff2a7230 */ /* 0x000fe40000004100 */
[----:B------:R-:W-:Y:S01]  /*d4d0*/  FMUL.FTZ R9, R46, R4 ;  /* 0x000000042e097220 */ /* 0x000fe20000410000 */
[----:B------:R-:W-:-:S02]  /*d4e0*/  HADD2.F32 R0, -RZ, R26.H0_H0 ;  /* 0x2000001aff007230 */ /* 0x000fc40000004100 */
[----:B------:R-:W-:Y:S01]  /*d4f0*/  FFMA.FTZ R40, R47, R27, R40 ;  /* 0x0000001b2f287223 */ /* 0x000fe20000010028 */
[----:B------:R-:W-:Y:S01]  /*d500*/  F2FP.F16.E4M3.UNPACK_B R47, R14.H1 ;  /* 0x0000000eff2f723e */ /* 0x000fe200030006ff */
[C---:B------:R-:W-:Y:S01]  /*d510*/  FMUL.FTZ R13, R42.reuse, R4 ;  /* 0x000000042a0d7220 */ /* 0x040fe20000410000 */
[----:B------:R-:W-:Y:S02]  /*d520*/  HADD2.F32 R4, -RZ, R10.H0_H0 ;  /* 0x2000000aff047230 */ /* 0x000fe40000004100 */
[-C--:B------:R-:W-:Y:S01]  /*d530*/  FFMA.FTZ R9, R42, R0.reuse, -R9 ;  /* 0x000000002a097223 */ /* 0x080fe20000010809 */
[----:B------:R-:W-:Y:S01]  /*d540*/  F2FP.F16.E4M3.UNPACK_B R42, R21.H1 ;  /* 0x00000015ff2a723e */ /* 0x000fe200030006ff */
[----:B------:R-:W-:Y:S01]  /*d550*/  FFMA.FTZ R13, R46, R0, R13 ;  /* 0x000000002e0d7223 */ /* 0x000fe2000001000d */
[----:B------:R-:W-:Y:S02]  /*d560*/  HADD2.F32 R46, -RZ, R44.H1_H1 ;  /* 0x3000002cff2e7230 */ /* 0x000fe40000004100 */
[----:B------:R-:W-:Y:S01]  /*d570*/  FFMA.FTZ R30, R45, R27, -R20 ;  /* 0x0000001b2d1e7223 */ /* 0x000fe20000010814 */
[----:B------:R-:W-:Y:S01]  /*d580*/  HADD2.F32 R48, -RZ, R47.H0_H0 ;  /* 0x2000002fff307230 */ /* 0x000fe20000004100 */
[-C--:B------:R-:W-:Y:S01]  /*d590*/  F2FP.F16.E4M3.UNPACK_B R29, R7.reuse ;  /* 0x00000007ff1d723e */ /* 0x080fe200020006ff */
[----:B------:R-:W-:Y:S01]  /*d5a0*/  HADD2.F32 R44, -RZ, R42.H0_H0 ;  /* 0x2000002aff2c7230 */ /* 0x000fe20000004100 */
[----:B------:R-:W-:Y:S01]  /*d5b0*/  F2FP.F16.E4M3.UNPACK_B R7, R7.H1 ;  /* 0x00000007ff07723e */ /* 0x000fe200030006ff */
[----:B------:R-:W-:-:S02]  /*d5c0*/  HADD2.F32 R33, -RZ, R33.H1_H1 ;  /* 0x30000021ff217230 */ /* 0x000fc40000004100 */
[-C--:B------:R-:W-:Y:S01]  /*d5d0*/  FMUL.FTZ R27, R48, R4.reuse ;  /* 0x00000004301b7220 */ /* 0x080fe20000410000 */
[----:B------:R-:W-:Y:S02]  /*d5e0*/  HADD2.F32 R20, -RZ, R25.H1_H1 ;  /* 0x30000019ff147230 */ /* 0x000fe40000004100 */
[----:B------:R-:W-:Y:S01]  /*d5f0*/  FMUL.FTZ R45, R44, R4 ;  /* 0x000000042c2d7220 */ /* 0x000fe20000410000 */
[----:B------:R-:W-:Y:S02]  /*d600*/  HADD2.F32 R0, -RZ, R6.H0_H0 ;  /* 0x20000006ff007230 */ /* 0x000fe40000004100 */
[-C--:B------:R-:W-:Y:S01]  /*d610*/  FMUL.FTZ R25, R46, R33.reuse ;  /* 0x000000212e197220 */ /* 0x080fe20000410000 */
[----:B------:R-:W-:Y:S02]  /*d620*/  HADD2.F32 R26, -RZ, R26.H1_H1 ;  /* 0x3000001aff1a7230 */ /* 0x000fe40000004100 */
[----:B------:R-:W-:Y:S01]  /*d630*/  FMUL.FTZ R33, R20, R33 ;  /* 0x0000002114217220 */ /* 0x000fe20000410000 */
[----:B------:R-:W-:-:S02]  /*d640*/  HADD2.F32 R10, -RZ, R10.H1_H1 ;  /* 0x3000000aff0a7230 */ /* 0x000fc40000004100 */
[-C--:B------:R-:W-:Y:S01]  /*d650*/  FFMA.FTZ R27, R44, R0.reuse, -R27 ;  /* 0x000000002c1b7223 */ /* 0x080fe2000001081b */
[----:B------:R-:W-:Y:S01]  /*d660*/  FFMA.FTZ R45, R48, R0, R45 ;  /* 0x00000000302d7223 */ /* 0x000fe2000001002d */
[----:B------:R-:W-:Y:S02]  /*d670*/  HADD2.F32 R0, -RZ, R47.H1_H1 ;  /* 0x3000002fff007230 */ /* 0x000fe40000004100 */
[-C--:B------:R-:W-:Y:S01]  /*d680*/  FFMA.FTZ R20, R20, R26.reuse, -R25 ;  /* 0x0000001a14147223 */ /* 0x080fe20000010819 */
[----:B------:R-:W-:Y:S02]  /*d690*/  HADD2.F32 R42, -RZ, R42.H1_H1 ;  /* 0x3000002aff2a7230 */ /* 0x000fe40000004100 */
[----:B------:R-:W-:Y:S01]  /*d6a0*/  FFMA.FTZ R26, R46, R26, R33 ;  /* 0x0000001a2e1a7223 */ /* 0x000fe20000010021 */
[----:B------:R-:W-:Y:S01]  /*d6b0*/  HADD2.F32 R6, -RZ, R6.H1_H1 ;  /* 0x30000006ff067230 */ /* 0x000fe20000004100 */
[----:B------:R-:W-:Y:S01]  /*d6c0*/  F2FP.F16.E4M3.UNPACK_B R33, R21 ;  /* 0x00000015ff21723e */ /* 0x000fe200020006ff */
[----:B------:R-:W-:Y:S01]  /*d6d0*/  FMUL.FTZ R21, R0, R10 ;  /* 0x0000000a00157220 */ /* 0x000fe20000410000 */
[----:B------:R-:W-:Y:S01]  /*d6e0*/  F2FP.F16.E4M3.UNPACK_B R44, R14 ;  /* 0x0000000eff2c723e */ /* 0x000fe200020006ff */
[----:B------:R-:W-:Y:S01]  /*d6f0*/  FMUL.FTZ R25, R42, R10 ;  /* 0x0000000a2a197220 */ /* 0x000fe20000410000 */
[----:B------:R-:W-:-:S02]  /*d700*/  HADD2.F32 R4, -RZ, R34.H0_H0 ;  /* 0x20000022ff047230 */ /* 0x000fc40000004100 */
[-C--:B------:R-:W-:Y:S01]  /*d710*/  FFMA.FTZ R14, R42, R6.reuse, -R21 ;  /* 0x000000062a0e7223 */ /* 0x080fe20000010815 */
[----:B------:R-:W-:Y:S02]  /*d720*/  HADD2.F32 R34, -RZ, R34.H1_H1 ;  /* 0x30000022ff227230 */ /* 0x000fe40000004100 */
[----:B------:R-:W-:Y:S01]  /*d730*/  FFMA.FTZ R42, R0, R6, R25 ;  /* 0x00000006002a7223 */ /* 0x000fe20000010019 */
[----:B------:R-:W-:Y:S01]  /*d740*/  HADD2.F32 R10, -RZ, R44.H0_H0 ;  /* 0x2000002cff0a7230 */ /* 0x000fe20000004100 */
[----:B------:R-:W-:Y:S01]  /*d750*/  F2FP.F16.E4M3.UNPACK_B R46, R15.H1 ;  /* 0x0000000fff2e723e */ /* 0x000fe200030006ff */
[----:B------:R-:W-:Y:S01]  /*d760*/  HADD2.F32 R6, -RZ, R33.H0_H0 ;  /* 0x20000021ff067230 */ /* 0x000fe20000004100 */
[----:B------:R-:W-:Y:S01]  /*d770*/  F2FP.SATFINITE.E4M3.F32.PACK_AB_MERGE_C R38, R39, R38, RZ ;  /* 0x000000262726723e */ /* 0x000fe200048070ff */
        /* <DEDUP_REMOVED lines=8> */
[----:B------:R-:W-:Y:S01]  /*d800*/  FMUL.FTZ R21, R44, R34 ;  /* 0x000000222c157220 */ /* 0x000fe20000410000 */
[----:B------:R-:W-:Y:S01]  /*d810*/  F2FP.F16.E4M3.UNPACK_B R0, R24.H1 ;  /* 0x00000018ff00723e */ /* 0x000fe200030006ff */
[----:B------:R-:W-:Y:S01]  /*d820*/  FMUL.FTZ R25, R4, R34 ;  /* 0x0000002204197220 */ /* 0x000fe20000410000 */
[----:B------:R-:W-:-:S02]  /*d830*/  HADD2.F32 R48, -RZ, R46.H0_H0 ;  /* 0x2000002eff307230 */ /* 0x000fc40000004100 */
[-C--:B------:R-:W-:Y:S01]  /*d840*/  FFMA.FTZ R21, R4, R28.reuse, -R21 ;  /* 0x0000001c04157223 */ /* 0x080fe20000010815 */
[----:B------:R-:W-:Y:S02]  /*d850*/  HADD2.F32 R4, -RZ, R11.H0_H0 ;  /* 0x2000000bff047230 */ /* 0x000fe40000004100 */
[----:B------:R-:W-:Y:S01]  /*d860*/  FFMA.FTZ R25, R44, R28, R25 ;  /* 0x0000001c2c197223 */ /* 0x000fe20000010019 */
[--C-:B------:R-:W-:Y:S01]  /*d870*/  HADD2.F32 R28, -RZ, R0.reuse.H0_H0 ;  /* 0x20000000ff1c7230 */ /* 0x100fe20000004100 */
[----:B------:R-:W-:Y:S01]  /*d880*/  F2FP.F16.E4M3.UNPACK_B R34, R24 ;  /* 0x00000018ff22723e */ /* 0x000fe200020006ff */
[----:B------:R-:W-:Y:S02]  /*d890*/  HADD2.F32 R49, -RZ, R0.H1_H1 ;  /* 0x30000000ff317230 */ /* 0x000fe40000004100 */
[-C--:B------:R-:W-:Y:S01]  /*d8a0*/  FMUL.FTZ R33, R48, R4.reuse ;  /* 0x0000000430217220 */ /* 0x080fe20000410000 */
[----:B------:R-:W-:Y:S02]  /*d8b0*/  HADD2.F32 R0, -RZ, R7.H0_H0 ;  /* 0x20000007ff007230 */ /* 0x000fe40000004100 */
[----:B------:R-:W-:Y:S01]  /*d8c0*/  FMUL.FTZ R47, R28, R4 ;  /* 0x000000041c2f7220 */ /* 0x000fe20000410000 */
[----:B------:R-:W-:Y:S01]  /*d8d0*/  HADD2.F32 R51, -RZ, R46.H1_H1 ;  /* 0x3000002eff337230 */ /* 0x000fe20000004100 */
[----:B------:R-:W-:Y:S01]  /*d8e0*/  F2FP.SATFINITE.E4M3.F32.PACK_AB_MERGE_C R30, R30, R41, RZ ;  /* 0x000000291e1e723e */ /* 0x000fe200048070ff */
[----:B------:R-:W-:-:S02]  /*d8f0*/  HADD2.F32 R11, -RZ, R11.H1_H1 ;  /* 0x3000000bff0b7230 */ /* 0x000fc40000004100 */
[-C--:B------:R-:W-:Y:S01]  /*d900*/  FFMA.FTZ R33, R28, R0.reuse, -R33 ;  /* 0x000000001c217223 */ /* 0x080fe20000010821 */
[----:B------:R-:W-:Y:S02]  /*d910*/  HADD2.F32 R7, -RZ, R7.H1_H1 ;  /* 0x30000007ff077230 */ /* 0x000fe40000004100 */
[----:B------:R-:W-:Y:S01]  /*d920*/  FFMA.FTZ R47, R48, R0, R47 ;  /* 0x00000000302f7223 */ /* 0x000fe2000001002f */
[----:B------:R-:W-:Y:S01]  /*d930*/  F2FP.F16.E4M3.UNPACK_B R0, R15 ;  /* 0x0000000fff00723e */ /* 0x000fe200020006ff */
[-C--:B------:R-:W-:Y:S01]  /*d940*/  FMUL.FTZ R4, R51, R11.reuse ;  /* 0x0000000b33047220 */ /* 0x080fe20000410000 */
[--C-:B------:R-:W-:Y:S02]  /*d950*/  HADD2.F32 R44, -RZ, R34.reuse.H0_H0 ;  /* 0x20000022ff2c7230 */ /* 0x100fe40000004100 */
[C---:B------:R-:W-:Y:S01]  /*d960*/  FMUL.FTZ R28, R49.reuse, R11 ;  /* 0x0000000b311c7220 */ /* 0x040fe20000410000 */
[----:B------:R-:W-:Y:S02]  /*d970*/  HADD2.F32 R15, -RZ, R34.H1_H1 ;  /* 0x30000022ff0f7230 */ /* 0x000fe40000004100 */
[----:B------:R-:W-:Y:S01]  /*d980*/  FFMA.FTZ R24, R49, R7, -R4 ;  /* 0x0000000731187223 */ /* 0x000fe20000010804 */
[----:B------:R-:W-:-:S02]  /*d990*/  HADD2.F32 R34, -RZ, R0.H0_H0 ;  /* 0x20000000ff227230 */ /* 0x000fc40000004100 */
[----:B------:R-:W-:Y:S01]  /*d9a0*/  FFMA.FTZ R28, R51, R7, R28 ;  /* 0x00000007331c7223 */ /* 0x000fe2000001001c */
[----:B------:R-:W-:Y:S01]  /*d9b0*/  HADD2.F32 R4, -RZ, R32.H0_H0 ;  /* 0x20000020ff047230 */ /* 0x000fe20000004100 */
[----:B------:R-:W-:Y:S01]  /*d9c0*/  F2FP.SATFINITE.E4M3.F32.PACK_AB_MERGE_C R14, R14, R27, RZ ;  /* 0x0000001b0e0e723e */ /* 0x000fe200048070ff */
[----:B------:R-:W-:Y:S01]  /*d9d0*/  HADD2.F32 R49, -RZ, R0.H1_H1 ;  /* 0x30000000ff317230 */ /* 0x000fe20000004100 */
[----:B------:R-:W-:Y:S01]  /*d9e0*/  F2FP.SATFINITE.E4M3.F32.PACK_AB_MERGE_C R24, R24, R33, RZ ;  /* 0x000000211818723e */ /* 0x000fe200048070ff */
[----:B------:R-:W-:Y:S02]  /*d9f0*/  HADD2.F32 R32, -RZ, R32.H1_H1 ;  /* 0x30000020ff207230 */ /* 0x000fe40000004100 */
[-C--:B------:R-:W-:Y:S01]  /*da00*/  FMUL.FTZ R7, R34, R4.reuse ;  /* 0x0000000422077220 */ /* 0x080fe20000410000 */
[--C-:B------:R-:W-:Y:S02]  /*da10*/  HADD2.F32 R0, -RZ, R29.reuse.H0_H0 ;  /* 0x2000001dff007230 */ /* 0x100fe40000004100 */
[----:B------:R-:W-:Y:S01]  /*da20*/  FMUL.FTZ R11, R44, R4 ;  /* 0x000000042c0b7220 */ /* 0x000fe20000410000 */
[----:B------:R-:W-:-:S02]  /*da30*/  HADD2.F32 R29, -RZ, R29.H1_H1 ;  /* 0x3000001dff1d7230 */ /* 0x000fc40000004100 */
[-C--:B------:R-:W-:Y:S01]  /*da40*/  FMUL.FTZ R4, R49, R32.reuse ;  /* 0x0000002031047220 */ /* 0x080fe20000410000 */
[C---:B------:R-:W-:Y:S01]  /*da50*/  FMUL.FTZ R32, R15.reuse, R32 ;  /* 0x000000200f207220 */ /* 0x040fe20000410000 */
[-C--:B------:R-:W-:Y:S01]  /*da60*/  FFMA.FTZ R7, R44, R0.reuse, -R7 ;  /* 0x000000002c077223 */ /* 0x080fe20000010807 */
[----:B------:R-:W-:Y:S01]  /*da70*/  FFMA.FTZ R11, R34, R0, R11 ;  /* 0x00000000220b7223 */ /* 0x000fe2000001000b */
[-C--:B------:R-:W-:Y:S01]  /*da80*/  FFMA.FTZ R0, R15, R29.reuse, -R4 ;  /* 0x0000001d0f007223 */ /* 0x080fe20000010804 */
[----:B------:R-:W-:Y:S01]  /*da90*/  FFMA.FTZ R32, R49, R29, R32 ;  /* 0x0000001d31207223 */ /* 0x000fe20000010020 */
[----:B------:R-:W-:Y:S02]  /*daa0*/  F2FP.SATFINITE.E4M3.F32.PACK_AB_MERGE_C R4, R37, R36, RZ ;  /* 0x000000242504723e */ /* 0x000fe400048070ff */
[----:B------:R-:W-:Y:S02]  /*dab0*/  F2FP.SATFINITE.E4M3.F32.PACK_AB_MERGE_C R40, R40, R43, RZ ;  /* 0x0000002b2828723e */ /* 0x000fe400048070ff */
[----:B------:R-:W-:-:S02]  /*dac0*/  F2FP.SATFINITE.E4M3.F32.PACK_AB_MERGE_C R42, R42, R45, RZ ;  /* 0x0000002d2a2a723e */ /* 0x000fc400048070ff */
[----:B------:R-:W-:Y:S02]  /*dad0*/  F2FP.SATFINITE.E4M3.F32.PACK_AB_MERGE_C R28, R28, R47, RZ ;  /* 0x0000002f1c1c723e */ /* 0x000fe400048070ff */
[----:B------:R-:W-:Y:S02]  /*dae0*/  F2FP.SATFINITE.E4M3.F32.PACK_AB_MERGE_C R8, R8, R5, R38 ;  /* 0x000000050808723e */ /* 0x000fe40004807026 */
[----:B------:R-:W-:Y:S02]  /*daf0*/  F2FP.SATFINITE.E4M3.F32.PACK_AB_MERGE_C R4, R12, R35, R4 ;  /* 0x000000230c04723e */ /* 0x000fe40004807004 */
[----:B------:R-:W-:Y:S02]  /*db00*/  F2FP.SATFINITE.E4M3.F32.PACK_AB_MERGE_C R5, R20, R9, R30 ;  /* 0x000000091405723e */ /* 0x000fe4000480701e */
[----:B------:R-:W-:Y:S02]  /*db10*/  F2FP.SATFINITE.E4M3.F32.PACK_AB_MERGE_C R6, R21, R6, R14 ;  /* 0x000000061506723e */ /* 0x000fe4000480700e */
[----:B------:R-:W-:-:S02]  /*db20*/  F2FP.SATFINITE.E4M3.F32.PACK_AB_MERGE_C R7, R0, R7, R24 ;  /* 0x000000070007723e */ /* 0x000fc40004807018 */
[----:B------:R-:W-:Y:S02]  /*db30*/  F2FP.SATFINITE.E4M3.F32.PACK_AB_MERGE_C R9, R26, R13, R40 ;  /* 0x0000000d1a09723e */ /* 0x000fe40004807028 */
[----:B------:R-:W-:Y:S01]  /*db40*/  F2FP.SATFINITE.E4M3.F32.PACK_AB_MERGE_C R10, R25, R10, R42 ;  /* 0x0000000a190a723e */ /* 0x000fe2000480702a */
[----:B------:R2:W-:Y:S01]  /*db50*/  STS.128 [R219+0x14400], R4 ;  /* 0x01440004db007388 */ /* 0x0005e20000000c00 */
[----:B------:R-:W-:-:S05]  /*db60*/  F2FP.SATFINITE.E4M3.F32.PACK_AB_MERGE_C R11, R32, R11, R28 ;  /* 0x0000000b200b723e */ /* 0x000fca000480701c */
[----:B------:R2:W-:Y:S02]  /*db70*/  STS.128 [R3+0x14400], R8 ;  /* 0x0144000803007388 */ /* 0x0005e40000000c00 */
.L_x_628:
[----:B------:R-:W-:Y:S05]  /*db80*/  BSYNC B0 ;  /* 0x0000000000007941 */ /* 0x000fea0003800000 */
.L_x_617:
[----:B------:R-:W-:Y:S01]  /*db90*/  @!PT LDS RZ, [RZ] ;  /* 0x00000000fffff984 */ /* 0x000fe20000000800 */
[----:B------:R-:W-:Y:S01]  /*dba0*/  @!PT LDS RZ, [RZ] ;  /* 0x00000000fffff984 */ /* 0x000fe20000000800 */
[----:B------:R-:W-:Y:S01]  /*dbb0*/  @!PT LDS RZ, [RZ] ;  /* 0x00000000fffff984 */ /* 0x000fe20000000800 */
[----:B------:R-:W-:Y:S01]  /*dbc0*/  @!PT LDS RZ, [RZ] ;  /* 0x00000000fffff984 */ /* 0x000fe20000000800 */
[----:B------:R4:W-:Y:S06]  /*dbd0*/  MEMBAR.ALL.CTA ;  /* 0x0000000000007992 */ /* 0x0009ec0000008000 */
[----:B----4-:R-:W4:Y:S01]  /*dbe0*/  FENCE.VIEW.ASYNC.S ;  /* 0x00000000000073c6 */ /* 0x010f220000000000 */
[----:B------:R-:W-:Y:S05]  /*dbf0*/  WARPSYNC.ALL ;  /* 0x0000000000007948 */ /* 0x000fea0003800000 */
[----:B----4-:R-:W-:Y:S06]  /*dc00*/  BAR.SYNC.DEFER_BLOCKING 0xd, 0x100 ;  /* 0x0344000000007b1d */ /* 0x010fec0000010000 */
.L_x_614:
[----:B------:R-:W-:-:S13]  /*dc10*/  ISETP.NE.AND P0, PT, R198, 0x3, PT ;  /* 0x00000003c600780c */ /* 0x000fda0003f05270 */
[----:B------:R-:W-:Y:S05]  /*dc20*/  @!P0 BRA `(.L_x_638) ;  /* 0x0000000000048947 */ /* 0x000fea0003800000 */
[----:B------:R-:W-:Y:S01]  /*dc30*/  BPT.TRAP 0x1 ;  /* 0x000000040000795c */ /* 0x000fe20000300000 */
.L_x_638:
[----:B-12---:R-:W-:Y:S01]  /*dc40*/  IMAD R3, R197, 0x8, R18 ;  /* 0x00000008c5037824 */ /* 0x006fe200078e0212 */
[----:B---3--:R-:W-:-:S04]  /*dc50*/  SHF.L.U32 R4, R199, 0x1f, RZ ;  /* 0x0000001fc7047819 */ /* 0x008fc800000006ff */
[----:B------:R1:W2:Y:S01]  /*dc60*/  SYNCS.PHASECHK.TRANS64.TRYWAIT P1, [R3+URZ+0x22830], R4 ;  /* 0x02283004030075a7 */ /* 0x0002a2000802017f */
[----:B------:R-:W-:Y:S05]  /*dc70*/  @!P0 BRA `(.L_x_639) ;  /* 0x0000000000048947 */ /* 0x000fea0003800000 */
[----:B------:R-:W-:Y:S01]  /*dc80*/  BPT.TRAP 0x1 ;  /* 0x000000040000795c */ /* 0x000fe20000300000 */
.L_x_639:
[----:B------:R-:W-:-:S05]  /*dc90*/  VIADD R0, R18, 0x18400 ;  /* 0x0001840012007836 */ /* 0x000fca0000000000 */
[----:B------:R-:W-:-:S04]  /*dca0*/  SHF.R.U32.HI R0, RZ, 0x4, R0 ;  /* 0x00000004ff007819 */ /* 0x000fc80000011600 */
[----:B------:R-:W-:-:S04]  /*dcb0*/  LOP3.LUT R0, R0, 0x3fff, RZ, 0xc0, !PT ;  /* 0x00003fff00007812 */ /* 0x000fc800078ec0ff */
[----:B------:R-:W-:-:S05]  /*dcc0*/  LOP3.LUT R0, R0, 0x10000, RZ, 0xfc, !PT ;  /* 0x0001000000007812 */ /* 0x000fca00078efcff */
[----:B------:R-:W-:Y:S01]  /*dcd0*/  IMAD R12, R197, 0x500, R0 ;  /* 0x00000500c50c7824 */ /* 0x000fe200078e0200 */
[----:B--2---:R-:W-:Y:S06]  /*dce0*/  @P1 BRA `(.L_x_640) ;  /* 0x0000000000081947 */ /* 0x004fec0003800000 */
[----:B------:R-:W2:Y:S02]  /*dcf0*/  SYNCS.PHASECHK.TRANS64.TRYWAIT P1, [R3+URZ+0x22830], R4 ;  /* 0x02283004030075a7 */ /* 0x000ea4000802017f */
[----:B--2---:R-:W-:Y:S05]  /*dd00*/  @!P1 BRA `(.L_x_641) ;  /* 0x0000012c00d09947 */ /* 0x004fea0003800000 */
.L_x_640:
[----:B-12---:R-:W-:Y:S01]  /*dd10*/  IMAD.MOV.U32 R4, RZ, RZ, R12 ;  /* 0x000000ffff047224 */ /* 0x006fe200078e000c */
[----:B------:R-:W-:Y:S05]  /*dd20*/  WARPSYNC.ALL ;  /* 0x0000000000007948 */ /* 0x000fea0003800000 */
[----:B------:R-:W-:Y:S01]  /*dd30*/  IMAD.MOV.U32 R5, RZ, RZ, 0x40000040 ;  /* 0x40000040ff057424 */ /* 0x000fe200078e00ff */
[----:B------:R-:W-:Y:S01]  /*dd40*/  R2UR UR6, R4 ;  /* 0x00000000040672ca */ /* 0x000fe200000e0000 */
[----:B------:R-:W-:Y:S01]  /*dd50*/  WARPGROUP.ARRIVE ;  /* 0x00000000000079c5 */ /* 0x000fe20000000000 */
[----:B------:R-:W-:Y:S01]  /*dd60*/  LOP3.LUT R4, R31, 0x10000, RZ, 0xfc, !PT ;  /* 0x000100001f047812 */ /* 0x000fe200078efcff */
[----:B------:R-:W-:Y:S01]  /*dd70*/  VIADD R8, R12, 0x200 ;  /* 0x000002000c087836 */ /* 0x000fe20000000000 */
[C---:B------:R-:W-:Y:S01]  /*dd80*/  R2UR UR7, R5.reuse ;  /* 0x00000000050772ca */ /* 0x040fe200000e0000 */
[----:B------:R-:W-:Y:S01]  /*dd90*/  IMAD.MOV.U32 R9, RZ, RZ, 0x40000040 ;  /* 0x40000040ff097424 */ /* 0x000fe200078e00ff */
[----:B------:R-:W-:Y:S01]  /*dda0*/  R2UR UR4, R4 ;  /* 0x00000000040472ca */ /* 0x000fe200000e0000 */
[C---:B------:R-:W-:Y:S01]  /*ddb0*/  VIADD R10, R12.reuse, 0x400 ;  /* 0x000004000c0a7836 */ /* 0x040fe20000000000 */
[----:B------:R-:W-:Y:S01]  /*ddc0*/  R2UR UR5, R5 ;  /* 0x00000000050572ca */ /* 0x000fe200000e0000 */
[C---:B------:R-:W-:Y:S01]  /*ddd0*/  VIADD R14, R12.reuse, 0x402 ;  /* 0x000004020c0e7836 */ /* 0x040fe20000000000 */
[C---:B------:R-:W-:Y:S01]  /*dde0*/  IADD3 R6, R12.reuse, 0x100, RZ ;  /* 0x000001000c067810 */ /* 0x040fe20007ffe0ff */
[----:B------:R-:W-:Y:S01]  /*ddf0*/  IMAD.MOV.U32 R15, RZ, RZ, 0x40000040 ;  /* 0x40000040ff0f7424 */ /* 0x000fe200078e00ff */
[----:B------:R-:W-:Y:S01]  /*de00*/  MOV R7, 0x40000040 ;  /* 0x4000004000077802 */ /* 0x000fe20000000f00 */
[----:B------:R-:W-:Y:S01]  /*de10*/  VIADD R20, R12, 0x404 ;  /* 0x000004040c147836 */ /* 0x000fe20000000000 */
[----:B------:R-:W-:Y:S01]  /*de20*/  R2UR UR10, R6 ;  /* 0x00000000060a72ca */ /* 0x000fe200000e0000 */
[----:B------:R-:W-:Y:S01]  /*de30*/  VIADD R6, R12, 0x300 ;  /* 0x000003000c067836 */ /* 0x000fe20000000000 */
[----:B------:R-:W-:Y:S01]  /*de40*/  R2UR UR11, R7 ;  /* 0x00000000070b72ca */ /* 0x000fe200000e0000 */
[----:B------:R-:W-:Y:S01]  /*de50*/  IMAD.MOV.U32 R21, RZ, RZ, 0x40000040 ;  /* 0x40000040ff157424 */ /* 0x000fe200078e00ff */
[----:B------:R-:W-:Y:S01]  /*de60*/  R2UR UR8, R4 ;  /* 0x00000000040872ca */ /* 0x000fe200000e0000 */
[----:B------:R-:W-:Y:S01]  /*de70*/  IMAD.MOV.U32 R13, RZ, RZ, 0x40000040 ;  /* 0x40000040ff0d7424 */ /* 0x000fe200078e00ff */
[----:B------:R-:W-:Y:S01]  /*de80*/  R2UR UR9, R5 ;  /* 0x00000000050972ca */ /* 0x000fe200000e0000 */
[----:B------:R-:W-:Y:S01]  /*de90*/  QGMMA.64x32x32.F32.E4M3.E4M3 R104, gdesc[UR4], RZ, !UPT, gsb0 ;  /* 0x00600000046879f3 */ /* 0x000fe2000c0008ff */
[----:B------:R-:W-:Y:S01]  /*dea0*/  R2UR UR14, R8 ;  /* 0x00000000080e72ca */ /* 0x000fe200000e0000 */
[----:B------:R-:W-:Y:S01]  /*deb0*/  VIADD R8, R12, 0x102 ;  /* 0x000001020c087836 */ /* 0x000fe20000000000 */
[----:B------:R-:W-:Y:S01]  /*dec0*/  R2UR UR15, R9 ;  /* 0x00000000090f72ca */ /* 0x000fe200000e0000 */
[----:B------:R-:W-:Y:S01]  /*ded0*/  IMAD.MOV.U32 R9, RZ, RZ, 0x40000040 ;  /* 0x40000040ff097424 */ /* 0x000fe200078e00ff */
[----:B------:R-:W-:Y:S01]  /*dee0*/  R2UR UR12, R4 ;  /* 0x00000000040c72ca */ /* 0x000fe200000e0000 */
[----:B------:R-:W-:Y:S01]  /*def0*/  IMAD.MOV.U32 R87, RZ, RZ, RZ ;  /* 0x000000ffff577224 */ /* 0x000fe200078e00ff */
[----:B------:R-:W-:-:S02]  /*df00*/  R2UR UR13, R5 ;  /* 0x00000000050d72ca */ /* 0x000fc400000e0000 */
[----:B------:R-:W-:Y:S01]  /*df10*/  R2UR UR18, R6 ;  /* 0x00000000061272ca */ /* 0x000fe200000e0000 */
[----:B------:R-:W-:Y:S01]  /*df20*/  VIADD R6, R12, 0x2 ;  /* 0x000000020c067836 */ /* 0x000fe20000000000 */
[----:B------:R-:W-:Y:S01]  /*df30*/  R2UR UR19, R7 ;  /* 0x00000000071372ca */ /* 0x000fe200000e0000 */
[----:B------:R-:W-:Y:S01]  /*df40*/  IMAD.MOV.U32 R7, RZ, RZ, 0x40000040 ;  /* 0x40000040ff077424 */ /* 0x000fe200078e00ff */
[----:B------:R-:W-:Y:S02]  /*df50*/  R2UR UR16, R4 ;  /* 0x00000000041072ca */ /* 0x000fe400000e0000 */
[----:B------:R-:W-:Y:S02]  /*df60*/  R2UR UR17, R5 ;  /* 0x00000000051172ca */ /* 0x000fe400000e0000 */
[----:B------:R-:W-:Y:S02]  /*df70*/  MOV R11, 0x40000040 ;  /* 0x40000040000b7802 */ /* 0x000fe40000000f00 */
[----:B------:R-:W-:Y:S01]  /*df80*/  R2UR UR22, R10 ;  /* 0x000000000a1672ca */ /* 0x000fe200000e0000 */
[----:B------:R-:W-:Y:S01]  /*df90*/  VIADD R10, R4, 0x2 ;  /* 0x00000002040a7836 */ /* 0x000fe20000000000 */
[----:B------:R-:W-:-:S02]  /*dfa0*/  R2UR UR23, R11 ;  /* 0x000000000b1772ca */ /* 0x000fc400000e0000 */
[----:B------:R-:W-:Y:S02]  /*dfb0*/  R2UR UR20, R4 ;  /* 0x00000000041472ca */ /* 0x000fe400000e0000 */
[----:B------:R-:W-:Y:S02]  /*dfc0*/  R2UR UR21, R5 ;  /* 0x00000000051572ca */ /* 0x000fe400000e0000 */
[----:B------:R-:W-:Y:S02]  /*dfd0*/  MOV R11, 0x40000040 ;  /* 0x40000040000b7802 */ /* 0x000fe40000000f00 */
[----:B------:R-:W-:Y:S02]  /*dfe0*/  R2UR UR6, R6 ;  /* 0x00000000060672ca */ /* 0x000fe400000e0000 */
[----:B------:R-:W-:Y:S02]  /*dff0*/  R2UR UR7, R7 ;  /* 0x00000000070772ca */ /* 0x000fe400000e0000 */
[----:B------:R-:W-:-:S02]  /*e000*/  R2UR UR4, R10 ;  /* 0x000000000a0472ca */ /* 0x000fc400000e0000 */
[----:B------:R-:W-:Y:S02]  /*e010*/  R2UR UR5, R11 ;  /* 0x000000000b0572ca */ /* 0x000fe400000e0000 */
[----:B------:R-:W-:Y:S02]  /*e020*/  IADD3 R6, R12, 0x202, RZ ;  /* 0x000002020c067810 */ /* 0x000fe40007ffe0ff */
[----:B------:R-:W-:Y:S01]  /*e030*/  MOV R7, 0x40000040 ;  /* 0x4000004000077802 */ /* 0x000fe20000000f00 */
[----:B------:R-:W-:Y:S02]  /*e040*/  WARPGROUP.DEPBAR.LE gsb0, 0x0 ;  /* 0x00008000000079c5 */ /* 0x000fe40000010000 */
[----:B------:R-:W-:-:S06]  /*e050*/  WARPGROUP.ARRIVE ;  /* 0x00000000000079c5 */ /* 0x000fcc0000000000 */
[----:B------:R-:W-:Y:S01]  /*e060*/  QGMMA.64x32x32.F32.E4M3.E4M3 R88, gdesc[UR8], RZ, !UPT, gsb0 ;  /* 0x00600000085879f3 */ /* 0x000fe2000c0008ff */
[----:B------:R-:W-:Y:S01]  /*e070*/  R2UR UR10, R8 ;  /* 0x00000000080a72ca */ /* 0x000fe200000e0000 */
[----:B------:R-:W-:Y:S01]  /*e080*/  VIADD R8, R12, 0x302 ;  /* 0x000003020c087836 */ /* 0x000fe20000000000 */
[----:B------:R-:W-:Y:S01]  /*e090*/  R2UR UR11, R9 ;  /* 0x00000000090b72ca */ /* 0x000fe200000e0000 */
[----:B------:R-:W-:Y:S01]  /*e0a0*/  IMAD.MOV.U32 R9, RZ, RZ, 0x40000040 ;  /* 0x40000040ff097424 */ /* 0x000fe200078e00ff */
[----:B------:R-:W-:Y:S02]  /*e0b0*/  R2UR UR8, R10 ;  /* 0x000000000a0872ca */ /* 0x000fe400000e0000 */
[----:B------:R-:W-:Y:S01]  /*e0c0*/  R2UR UR9, R11 ;  /* 0x000000000b0972ca */ /* 0x000fe200000e0000 */
        /* <DEDUP_REMOVED lines=10> */
[----:B0-----:R-:W-:-:S06]  /*e170*/  WARPGROUP.ARRIVE ;  /* 0x00000000000079c5 */ /* 0x001fcc0000000000 */
        /* <DEDUP_REMOVED lines=8> */
[----:B-----5:R-:W-:-:S06]  /*e200*/  WARPGROUP.ARRIVE ;  /* 0x00000000000079c5 */ /* 0x020fcc0000000000 */
        /* <DEDUP_REMOVED lines=9> */
[----:B------:R-:W-:Y:S01]  /*e2a0*/  QGMMA.64x32x32.F32.E4M3.E4M3 R104, gdesc[UR4], R104, gsb0 ;  /* 0x00600000046879f3 */ /* 0x000fe20008000868 */
[----:B------:R-:W-:Y:S02]  /*e2b0*/  R2UR UR6, R6 ;  /* 0x00000000060672ca */ /* 0x000fe400000e0000 */
[----:B------:R-:W-:Y:S02]  /*e2c0*/  R2UR UR7, R7 ;  /* 0x00000000070772ca */ /* 0x000fe400000e0000 */
[----:B------:R-:W-:Y:S02]  /*e2d0*/  IADD3 R6, R12, 0x204, RZ ;  /* 0x000002040c067810 */ /* 0x000fe40007ffe0ff */
[----:B------:R-:W-:Y:S01]  /*e2e0*/  MOV R7, 0x40000040 ;  /* 0x4000004000077802 */ /* 0x000fe20000000f00 */
[----:B------:R-:W-:Y:S02]  /*e2f0*/  WARPGROUP.DEPBAR.LE gsb0, 0x0 ;  /* 0x00008000000079c5 */ /* 0x000fe40000010000 */
[----:B------:R-:W-:-:S06]  /*e300*/  WARPGROUP.ARRIVE ;  /* 0x00000000000079c5 */ /* 0x000fcc0000000000 */
[----:B------:R-:W-:Y:S01]  /*e310*/  QGMMA.64x32x32.F32.E4M3.E4M3 R88, gdesc[UR8], R88, gsb0 ;  /* 0x00600000085879f3 */ /* 0x000fe20008000858 */
[----:B------:R-:W-:Y:S01]  /*e320*/  R2UR UR10, R8 ;  /* 0x00000000080a72ca */ /* 0x000fe200000e0000 */
[----:B------:R-:W-:Y:S01]  /*e330*/  VIADD R8, R4, 0x4 ;  /* 0x0000000404087836 */ /* 0x000fe20000000000 */
[----:B------:R-:W-:Y:S02]  /*e340*/  R2UR UR11, R9 ;  /* 0x00000000090b72ca */ /* 0x000fe400000e0000 */
[----:B------:R-:W-:Y:S02]  /*e350*/  MOV R9, 0x40000040 ;  /* 0x4000004000097802 */ /* 0x000fe40000000f00 */
[C---:B------:R-:W-:Y:S02]  /*e360*/  R2UR UR4, R8.reuse ;  /* 0x00000000080472ca */ /* 0x040fe400000e0000 */
[----:B------:R-:W-:Y:S02]  /*e370*/  R2UR UR5, R9 ;  /* 0x00000000090572ca */ /* 0x000fe400000e0000 */
[----:B------:R-:W-:-:S02]  /*e380*/  R2UR UR8, R8 ;  /* 0x00000000080872ca */ /* 0x000fc400000e0000 */
[----:B------:R-:W-:Y:S01]  /*e390*/  R2UR UR9, R9 ;  /* 0x00000000090972ca */ /* 0x000fe200000e0000 */
[----:B------:R-:W-:Y:S02]  /*e3a0*/  WARPGROUP.DEPBAR.LE gsb0, 0x0 ;  /* 0x00008000000079c5 */ /* 0x000fe40000010000 */
[----:B------:R-:W-:-:S06]  /*e3b0*/  WARPGROUP.ARRIVE ;  /* 0x00000000000079c5 */ /* 0x000fcc0000000000 */
[----:B------:R-:W-:Y:S01]  /*e3c0*/  QGMMA.64x32x32.F32.E4M3.E4M3 R56, gdesc[UR12], R56, gsb0 ;  /* 0x006000000c3879f3 */ /* 0x000fe20008000838 */
        /* <DEDUP_REMOVED lines=33> */
[C---:B------:R-:W-:Y:S01]  /*e5e0*/  VIADD R14, R12.reuse, 0x306 ;  /* 0x000003060c0e7836 */ /* 0x040fe20000000000 */
[----:B------:R-:W-:Y:S01]  /*e5f0*/  R2UR UR11, R15 ;  /* 0x000000000f0b72ca */ /* 0x000fe200000e0000 */
[----:B------:R-:W-:Y:S02]  /*e600*/  IMAD.MOV.U32 R15, RZ, RZ, 0x40000040 ;  /* 0x40000040ff0f7424 */ /* 0x000fe400078e00ff */
[----:B------:R-:W-:Y:S01]  /*e610*/  VIADD R12, R12, 0x406 ;  /* 0x000004060c0c7836 */ /* 0x000fe20000000000 */
        /* <DEDUP_REMOVED lines=10> */
[C---:B------:R-:W-:Y:S02]  /*e6c0*/  R2UR UR9, R7.reuse ;  /* 0x00000000070972ca */ /* 0x040fe400000e0000 */
        /* <DEDUP_REMOVED lines=32> */
[----:B------:R-:W-:Y:S05]  /*e8d0*/  @!P0 BRA `(.L_x_642) ;  /* 0x0000000000048947 */ /* 0x000fea0003800000 */
[----:B------:R-:W-:Y:S01]  /*e8e0*/  BPT.TRAP 0x1 ;  /* 0x000000040000795c */ /* 0x000fe20000300000 */
.L_x_642:
[----:B------:R-:W2:Y:S01]  /*e8f0*/  LDL R121, [R1+0x14] ;  /* 0x0000140001797983 */ /* 0x000ea20000100800 */
        /* <DEDUP_REMOVED lines=22> */
[----:B------:R-:W3:Y:S01]  /*ea60*/  MUFU.TANH R74, R74 ;  /* 0x0000004a004a7308 */ /* 0x000ee20000002400 */
[C---:B------:R-:W-:Y:S01]  /*ea70*/  FMUL.FTZ R91, R2.reuse, R92 ;  /* 0x0000005c025b7220 */ /* 0x040fe20000410000 */
[C---:B------:R-:W-:Y:S01]  /*ea80*/  FMUL.FTZ R84, R2.reuse, R90 ;  /* 0x0000005a02547220 */ /* 0x040fe20000410000 */
[C---:B------:R-:W-:Y:S01]  /*ea90*/  FMUL.FTZ R90, R2.reuse, R93 ;  /* 0x0000005d025a7220 */ /* 0x040fe20000410000 */
[C---:B------:R-:W-:Y:S01]  /*eaa0*/  FMUL.FTZ R92, R2.reuse, R99 ;  /* 0x00000063025c7220 */ /* 0x040fe20000410000 */
[C---:B------:R-:W-:Y:S01]  /*eab0*/  FMUL.FTZ R89, R2.reuse, R95 ;  /* 0x0000005f02597220 */ /* 0x040fe20000410000 */
[C---:B------:R-:W-:Y:S01]  /*eac0*/  FMUL.FTZ R99, R2.reuse, R100 ;  /* 0x0000006402637220 */ /* 0x040fe20000410000 */
[C---:B------:R-:W-:Y:S01]  /*ead0*/  FMUL.FTZ R95, R2.reuse, R96 ;  /* 0x00000060025f7220 */ /* 0x040fe20000410000 */
[----:B------:R-:W4:Y:S01]  /*eae0*/  MUFU.TANH R73, R73 ;  /* 0x0000004900497308 */ /* 0x000f220000002400 */
[C---:B------:R-:W-:Y:S01]  /*eaf0*/  FMUL.FTZ R100, R2.reuse, R57 ;  /* 0x0000003902647220 */ /* 0x040fe20000410000 */
[C---:B------:R-:W-:Y:S01]  /*eb00*/  FMUL.FTZ R57, R2.reuse, R58 ;  /* 0x0000003a02397220 */ /* 0x040fe20000410000 */
[C---:B------:R-:W-:Y:S01]  /*eb10*/  FMUL.FTZ R58, R2.reuse, R63 ;  /* 0x0000003f023a7220 */ /* 0x040fe20000410000 */
[C---:B------:R-:W-:Y:S01]  /*eb20*/  FMUL.FTZ R88, R2.reuse, R94 ;  /* 0x0000005e02587220 */ /* 0x040fe20000410000 */
[C---:B------:R-:W-:Y:S01]  /*eb30*/  FMUL.FTZ R63, R2.reuse, R65 ;  /* 0x00000041023f7220 */ /* 0x040fe20000410000 */
[C---:B------:R-:W-:Y:S01]  /*eb40*/  FMUL.FTZ R94, R2.reuse, R97 ;  /* 0x00000061025e7220 */ /* 0x040fe20000410000 */
[C---:B------:R-:W-:Y:S01]  /*eb50*/  FMUL.FTZ R65, R2.reuse, R70 ;  /* 0x0000004602417220 */ /* 0x040fe20000410000 */
[----:B------:R-:W5:Y:S01]  /*eb60*/  MUFU.TANH R12, R12 ;  /* 0x0000000c000c7308 */ /* 0x000f620000002400 */
        /* <DEDUP_REMOVED lines=44> */
[----:B------:R-:W-:Y:S01]  /*ee30*/  FMUL.FTZ R37, R2, R37 ;  /* 0x0000002502257220 */ /* 0x000fe20000410000 */
[----:B------:R-:W-:Y:S01]  /*ee40*/  ULDC UR4, c[0x0][0x988] ;  /* 0x0002620000047ab9 */ /* 0x000fe20000000800 */
[----:B------:R-:W5:Y:S01]  /*ee50*/  S2R R125, SR_CgaCtaId ;  /* 0x00000000007d7919 */ /* 0x000f620000008800 */
[----:B------:R-:W5:Y:S08]  /*ee60*/  MUFU.TANH R20, R20 ;  /* 0x0000001400147308 */ /* 0x000f700000002400 */
        /* <DEDUP_REMOVED lines=25> */
[----:B------:R-:W5:Y:S01]  /*f000*/  MUFU.TANH R57, R57 ;  /* 0x0000003900397308 */ /* 0x000f620000002400 */
[----:B--2---:R-:W-:-:S02]  /*f010*/  IMAD.IADD R33, R121, 0x1, R72 ;  /* 0x0000000179217824 */ /* 0x004fc400078e0248 */
[----:B------:R-:W-:-:S05]  /*f020*/  FMUL.FTZ R121, R2, R36 ;  /* 0x0000002402797220 */ /* 0x000fca0000410000 */
[----:B------:R-:W2:Y:S01]  /*f030*/  MUFU.TANH R64, R64 ;  /* 0x0000004000407308 */ /* 0x000ea20000002400 */
[----:B------:R-:W-:-:S05]  /*f040*/  IMAD R33, R120, -0xa0, R33 ;  /* 0xffffff6078217824 */ /* 0x000fca00078e0221 */
[C---:B------:R-:W-:Y:S02]  /*f050*/  ISETP.GT.AND P1, PT, R33.reuse, RZ, PT ;  /* 0x000000ff2100720c */ /* 0x040fe40003f24270 */
[C---:B------:R-:W-:Y:S01]  /*f060*/  ISETP.GT.AND P2, PT, R33.reuse, 0x1, PT ;  /* 0x000000012100780c */ /* 0x040fe20003f44270 */
[----:B------:R-:W2:Y:S01]  /*f070*/  MUFU.TANH R56, R56 ;  /* 0x0000003800387308 */ /* 0x000ea20000002400 */
[----:B------:R-:W-:Y:S02]  /*f080*/  ISETP.GT.AND P3, PT, R33, 0x8, PT ;  /* 0x000000082100780c */ /* 0x000fe40003f64270 */
[----:B0-----:R-:W-:Y:S02]  /*f090*/  FSEL R108, R14, -INF , P1 ;  /* 0xff8000000e6c7808 */ /* 0x001fe40000800000 */
[----:B-1----:R-:W-:Y:S02]  /*f0a0*/  FSEL R15, R15, -INF , P2 ;  /* 0xff8000000f0f7808 */ /* 0x002fe40001000000 */
[----:B------:R-:W-:Y:S01]  /*f0b0*/  ISETP.GT.AND P4, PT, R33, 0x9, PT ;  /* 0x000000092100780c */ /* 0x000fe20003f84270 */
[----:B------:R-:W0:Y:S01]  /*f0c0*/  MUFU.TANH R63, R63 ;  /* 0x0000003f003f7308 */ /* 0x000e220000002400 */
[----:B---3--:R-:W-:-:S02]  /*f0d0*/  FSEL R112, R74, -INF , P3 ;  /* 0xff8000004a707808 */ /* 0x008fc40001800000 */
[----:B------:R-:W-:Y:S02]  /*f0e0*/  FMNMX.FTZ R123, R108, R15, !PT ;  /* 0x0000000f6c7b7209 */ /* 0x000fe40007810000 */
[----:B------:R-:W-:Y:S02]  /*f0f0*/  ISETP.GT.AND P5, PT, R33, 0x10, PT ;  /* 0x000000102100780c */ /* 0x000fe40003fa4270 */
[----:B----4-:R-:W-:Y:S01]  /*f100*/  FSEL R110, R73, -INF , P4 ;  /* 0xff800000496e7808 */ /* 0x010fe20002000000 */
[----:B------:R-:W1:Y:S01]  /*f110*/  MUFU.TANH R59, R59 ;  /* 0x0000003b003b7308 */ /* 0x000e620000002400 */
[----:B------:R-:W-:Y:S02]  /*f120*/  FMNMX.FTZ R123, R112, R123, !PT ;  /* 0x0000007b707b7209 */ /* 0x000fe40007810000 */
[----:B-----5:R-:W-:Y:S02]  /*f130*/  FSEL R12, R12, -INF , P1 ;  /* 0xff8000000c0c7808 */ /* 0x020fe40000800000 */
[----:B------:R-:W-:-:S02]  /*f140*/  ISETP.GT.AND P1, PT, R33, 0x11, PT ;  /* 0x000000112100780c */ /* 0x000fc40003f24270 */
[----:B------:R-:W-:Y:S01]  /*f150*/  FSEL R114, R77, -INF , P5 ;  /* 0xff8000004d727808 */ /* 0x000fe20002800000 */
[----:B------:R-:W3:Y:S01]  /*f160*/  MUFU.TANH R68, R68 ;  /* 0x0000004400447308 */ /* 0x000ee20000002400 */
[----:B------:R-:W-:Y:S02]  /*f170*/  FMNMX.FTZ R123, R110, R123, !PT ;  /* 0x0000007b6e7b7209 */ /* 0x000fe40007810000 */
[----:B------:R-:W-:Y:S02]  /*f180*/  FSEL R13, R13, -INF , P2 ;  /* 0xff8000000d0d7808 */ /* 0x000fe40001000000 */
[----:B------:R-:W-:Y:S02]  /*f190*/  ISETP.GT.AND P2, PT, R33, 0x18, PT ;  /* 0x000000182100780c */ /* 0x000fe40003f44270 */
[----:B------:R-:W-:Y:S01]  /*f1a0*/  FSEL R116, R78, -INF , P1 ;  /* 0xff8000004e747808 */ /* 0x000fe20000800000 */
[----:B------:R-:W4:Y:S01]  /*f1b0*/  MUFU.TANH R58, R58 ;  /* 0x0000003a003a7308 */ /* 0x000f220000002400 */
[----:B------:R-:W-:-:S02]  /*f1c0*/  FMNMX.FTZ R123, R114, R123, !PT ;  /* 0x0000007b727b7209 */ /* 0x000fc40007810000 */
[----:B------:R-:W-:Y:S02]  /*f1d0*/  FSEL R14, R21, -INF , P3 ;  /* 0xff800000150e7808 */ /* 0x000fe40001800000 */
[C---:B------:R-:W-:Y:S02]  /*f1e0*/  ISETP.GT.AND P3, PT, R33.reuse, 0x19, PT ;  /* 0x000000192100780c */ /* 0x040fe40003f64270 */
[----:B------:R-:W-:Y:S01]  /*f1f0*/  FSEL R118, R82, -INF , P2 ;  /* 0xff80000052767808 */ /* 0x000fe20001000000 */
[----:B------:R-:W5:Y:S01]  /*f200*/  MUFU.TANH R67, R67 ;  /* 0x0000004300437308 */ /* 0x000f620000002400 */
[----:B------:R-:W-:Y:S02]  /*f210*/  FMNMX.FTZ R123, R116, R123, !PT ;  /* 0x0000007b747b7209 */ /* 0x000fe40007810000 */
[----:B------:R-:W-:Y:S02]  /*f220*/  FSEL R20, R20, -INF , P4 ;  /* 0xff80000014147808 */ /* 0x000fe40002000000 */
[----:B------:R-:W-:-:S02]  /*f230*/  ISETP.GT.AND P4, PT, R33, 0x20, PT ;  /* 0x000000202100780c */ /* 0x000fc40003f84270 */
[----:B------:R-:W-:Y:S01]  /*f240*/  FSEL R128, R81, -INF , P3 ;  /* 0xff80000051807808 */ /* 0x000fe20001800000 */
[----:B------:R-:W5:Y:S01]  /*f250*/  MUFU.TANH R61, R61 ;  /* 0x0000003d003d7308 */ /* 0x000f620000002400 */
[----:B------:R-:W-:Y:S02]  /*f260*/  FMNMX.FTZ R123, R118, R123, !PT ;  /* 0x0000007b767b7209 */ /* 0x000fe40007810000 */
[----:B------:R-:W-:Y:S02]  /*f270*/  FSEL R24, R76, -INF , P5 ;  /* 0xff8000004c187808 */ /* 0x000fe40002800000 */
[----:B------:R-:W-:Y:S02]  /*f280*/  ISETP.GT.AND P5, PT, R33, 0x21, PT ;  /* 0x000000212100780c */ /* 0x000fe40003fa4270 */
[----:B------:R-:W-:Y:S01]  /*f290*/  FSEL R122, R86, -INF , P4 ;  /* 0xff800000567a7808 */ /* 0x000fe20002000000 */
[----:B------:R-:W5:Y:S01]  /*f2a0*/  MUFU.TANH R71, R71 ;  /* 0x0000004700477308 */ /* 0x000f620000002400 */
[----:B------:R-:W-:-:S02]  /*f2b0*/  FMNMX.FTZ R123, R128, R123, !PT ;  /* 0x0000007b807b7209 */ /* 0x000fc40007810000 */
[----:B------:R-:W-:Y:S02]  /*f2c0*/  FSEL R26, R75, -INF , P1 ;  /* 0xff8000004b1a7808 */ /* 0x000fe40000800000 */
[----:B------:R-:W-:Y:S02]  /*f2d0*/  ISETP.GT.AND P1, PT, R33, 0x28, PT ;  /* 0x000000282100780c */ /* 0x000fe40003f24270 */
[----:B------:R-:W-:Y:S01]  /*f2e0*/  FSEL R124, R85, -INF , P5 ;  /* 0xff800000557c7808 */ /* 0x000fe20002800000 */
[----:B------:R-:W5:Y:S01]  /*f2f0*/  MUFU.TANH R62, R62 ;  /* 0x0000003e003e7308 */ /* 0x000f620000002400 */
[----:B------:R-:W-:Y:S02]  /*f300*/  FMNMX.FTZ R123, R122, R123, !PT ;  /* 0x0000007b7a7b7209 */ /* 0x000fe40007810000 */
[----:B------:R-:W-:Y:S02]  /*f310*/  FSEL R28, R80, -INF , P2 ;  /* 0xff800000501c7808 */ /* 0x000fe40001000000 */
[----:B------:R-:W-:-:S02]  /*f320*/  ISETP.GT.AND P2, PT, R33, 0x29, PT ;  /* 0x000000292100780c */ /* 0x000fc40003f44270 */
[----:B------:R-:W-:Y:S01]  /*f330*/  FSEL R126, R91, -INF , P1 ;  /* 0xff8000005b7e7808 */ /* 0x000fe20000800000 */
[----:B------:R-:W5:Y:S01]  /*f340*/  MUFU.TANH R69, R69 ;  /* 0x0000004500457308 */ /* 0x000f620000002400 */
[----:B------:R-:W-:Y:S01]  /*f350*/  FMNMX.FTZ R123, R124, R123, !PT ;  /* 0x0000007b7c7b7209 */ /* 0x000fe20007810000 */
[----:B------:R-:W-:Y:S01]  /*f360*/  IMAD.U32 R91, RZ, RZ, UR4 ;  /* 0x00000004ff5b7e24 */ /* 0x000fe2000f8e00ff */
        /* <DEDUP_REMOVED lines=47> */
[----:B--2---:R-:W-:Y:S01]  /*f660*/  FSEL R140, R64, -INF , P1 ;  /* 0xff800000408c7808 */ /* 0x004fe20000800000 */
[----:B------:R-:W2:Y:S01]  /*f670*/  MUFU.TANH R106, R106 ;  /* 0x0000006a006a7308 */ /* 0x000ea20000002400 */
[----:B------:R-:W-:-:S02]  /*f680*/  FMNMX.FTZ R123, R92, R123, !PT ;  /* 0x0000007b5c7b7209 */ /* 0x000fc40007810000 */
[----:B------:R-:W-:Y:S02]  /*f690*/  FSEL R54, R56, -INF , P3 ;  /* 0xff80000038367808 */ /* 0x000fe40001800000 */
[----:B------:R-:W-:Y:S02]  /*f6a0*/  ISETP.GT.AND P3, PT, R33, 0x58, PT ;  /* 0x000000582100780c */ /* 0x000fe40003f64270 */
[----:B0-----:R-:W-:Y:S01]  /*f6b0*/  FSEL R146, R63, -INF , P2 ;  /* 0xff8000003f927808 */ /* 0x001fe20001000000 */
[----:B------:R-:W0:Y:S01]  /*f6c0*/  MUFU.TANH R29, R29 ;  /* 0x0000001d001d7308 */ /* 0x000e220000002400 */
[----:B------:R-:W-:Y:S02]  /*f6d0*/  FMNMX.FTZ R123, R140, R123, !PT ;  /* 0x0000007b8c7b7209 */ /* 0x000fe40007810000 */
[----:B-1----:R-:W-:Y:S02]  /*f6e0*/  FSEL R56, R59, -INF , P4 ;  /* 0xff8000003b387808 */ /* 0x002fe40002000000 */
[----:B------:R-:W-:-:S02]  /*f6f0*/  ISETP.GT.AND P4, PT, R33, 0x59, PT ;  /* 0x000000592100780c */ /* 0x000fc40003f84270 */
[----:B---3--:R-:W-:Y:S01]  /*f700*/  FSEL R152, R68, -INF , P3 ;  /* 0xff80000044987808 */ /* 0x008fe20001800000 */
[----:B------:R-:W1:Y:S01]  /*f710*/  MUFU.TANH R45, R45 ;  /* 0x0000002d002d7308 */ /* 0x000e620000002400 */
[----:B------:R-:W-:Y:S02]  /*f720*/  FMNMX.FTZ R123, R146, R123, !PT ;  /* 0x0000007b927b7209 */ /* 0x000fe40007810000 */
[----:B----4-:R-:W-:Y:S02]  /*f730*/  FSEL R58, R58, -INF , P5 ;  /* 0xff8000003a3a7808 */ /* 0x010fe40002800000 */
[----:B------:R-:W-:Y:S02]  /*f740*/  ISETP.GT.AND P5, PT, R33, 0x60, PT ;  /* 0x000000602100780c */ /* 0x000fe40003fa4270 */
[----:B-----5:R-:W-:Y:S01]  /*f750*/  FSEL R154, R67, -INF , P4 ;  /* 0xff800000439a7808 */ /* 0x020fe20002000000 */
[----:B------:R-:W3:Y:S01]  /*f760*/  MUFU.TANH R43, R43 ;  /* 0x0000002b002b7308 */ /* 0x000ee20000002400 */
[----:B------:R-:W-:-:S02]  /*f770*/  FMNMX.FTZ R123, R152, R123, !PT ;  /* 0x0000007b987b7209 */ /* 0x000fc40007810000 */
[----:B------:R-:W-:Y:S02]  /*f780*/  FSEL R60, R61, -INF , P1 ;  /* 0xff8000003d3c7808 */ /* 0x000fe40000800000 */
[----:B------:R-:W-:Y:S02]  /*f790*/  ISETP.GT.AND P1, PT, R33, 0x61, PT ;  /* 0x000000612100780c */ /* 0x000fe40003f24270 */
[----:B------:R-:W-:Y:S01]  /*f7a0*/  FSEL R150, R71, -INF , P5 ;  /* 0xff80000047967808 */ /* 0x000fe20002800000 */
[----:B------:R-:W-:Y:S01]  /*f7b0*/  MUFU.TANH R49, R49 ;  /* 0x0000003100317308 */ /* 0x000fe20000002400 */
[----:B------:R-:W-:Y:S02]  /*f7c0*/  FMNMX.FTZ R123, R154, R123, !PT ;  /* 0x0000007b9a7b7209 */ /* 0x000fe40007810000 */
[----:B------:R-:W-:Y:S02]  /*f7d0*/  FSEL R62, R62, -INF , P2 ;  /* 0xff8000003e3e7808 */ /* 0x000fe40001000000 */
[----:B------:R-:W-:-:S02]  /*f7e0*/  ISETP.GT.AND P2, PT, R33, 0x68, PT ;  /* 0x000000682100780c */ /* 0x000fc40003f44270 */
[----:B------:R-:W-:Y:S01]  /*f7f0*/  FSEL R142, R69, -INF , P1 ;  /* 0xff800000458e7808 */ /* 0x000fe20000800000 */
[----:B------:R-:W4:Y:S01]  /*f800*/  MUFU.TANH R107, R107 ;  /* 0x0000006b006b7308 */ /* 0x000f220000002400 */
[----:B------:R-:W-:Y:S02]  /*f810*/  FMNMX.FTZ R123, R150, R123, !PT ;  /* 0x0000007b967b7209 */ /* 0x000fe40007810000 */
[----:B------:R-:W-:Y:S02]  /*f820*/  FSEL R64, R65, -INF , P3 ;  /* 0xff80000041407808 */ /* 0x000fe40001800000 */
[----:B------:R-:W-:Y:S02]  /*f830*/  ISETP.GT.AND P3, PT, R33, 0x69, PT ;  /* 0x000000692100780c */ /* 0x000fe40003f64270 */
[----:B------:R-:W-:Y:S01]  /*f840*/  FSEL R144, R104, -INF , P2 ;  /* 0xff80000068907808 */ /* 0x000fe20001000000 */
[----:B------:R-:W5:Y:S01]  /*f850*/  MUFU.TANH R113, R113 ;  /* 0x0000007100717308 */ /* 0x000f620000002400 */
[----:B------:R-:W-:-:S02]  /*f860*/  FMNMX.FTZ R123, R142, R123, !PT ;  /* 0x0000007b8e7b7209 */ /* 0x000fc40007810000 */
[----:B------:R-:W-:Y:S02]  /*f870*/  FSEL R66, R66, -INF , P4 ;  /* 0xff80000042427808 */ /* 0x000fe40002000000 */
[----:B------:R-:W-:Y:S02]  /*f880*/  FSEL R70, R70, -INF , P1 ;  /* 0xff80000046467808 */ /* 0x000fe40000800000 */
[----:B------:R-:W-:Y:S01]  /*f890*/  ISETP.GT.AND P4, PT, R33, 0x70, PT ;  /* 0x000000702100780c */ /* 0x000fe20003f84270 */
[----:B------:R-:W5:Y:S01]  /*f8a0*/  MUFU.TANH R47, R47 ;  /* 0x0000002f002f7308 */ /* 0x000f620000002400 */
[----:B------:R-:W-:Y:S02]  /*f8b0*/  FSEL R148, R103, -INF , P3 ;  /* 0xff80000067947808 */ /* 0x000fe40001800000 */
[----:B------:R-:W-:Y:S02]  /*f8c0*/  FMNMX.FTZ R123, R144, R123, !PT ;  /* 0x0000007b907b7209 */ /* 0x000fe40007810000 */
[----:B------:R-:W-:-:S02]  /*f8d0*/  ISETP.GT.AND P1, PT, R33, 0x78, PT ;  /* 0x000000782100780c */ /* 0x000fc40003f24270 */
[----:B------:R-:W-:Y:S01]  /*f8e0*/  FSEL R68, R41, -INF , P5 ;  /* 0xff80000029447808 */ /* 0x000fe20002800000 */
[----:B------:R-:W5:Y:S01]  /*f8f0*/  MUFU.TANH R111, R111 ;  /* 0x0000006f006f7308 */ /* 0x000f620000002400 */
[----:B------:R-:W-:Y:S01]  /*f900*/  ISETP.GT.AND P5, PT, R33, 0x71, PT ;  /* 0x000000712100780c */ /* 0x000fe20003fa4270 */
[----:B------:R-:W-:Y:S01]  /*f910*/  FMUL.FTZ R41, R2, R39 ;  /* 0x0000002702297220 */ /* 0x000fe20000410000 */
[----:B------:R-:W-:Y:S02]  /*f920*/  FSEL R156, R105, -INF , P4 ;  /* 0xff800000699c7808 */ /* 0x000fe40002000000 */
[----:B------:R-:W-:Y:S02]  /*f930*/  FMNMX.FTZ R123, R148, R123, !PT ;  /* 0x0000007b947b7209 */ /* 0x000fe40007810000 */
[----:B------:R-:W-:Y:S01]  /*f940*/  FSEL R160, R109, -INF , P1 ;  /* 0xff8000006da07808 */ /* 0x000fe20000800000 */
[----:B------:R-:W5:Y:S01]  /*f950*/  MUFU.TANH R115, R115 ;  /* 0x0000007300737308 */ /* 0x000f620000002400 */
[----:B------:R-:W-:-:S02]  /*f960*/  FSEL R82, R53, -INF , P1 ;  /* 0xff80000035527808 */ /* 0x000fc40000800000 */
[----:B------:R-:W-:Y:S02]  /*f970*/  ISETP.GT.AND P1, PT, R33, 0x89, PT ;  /* 0x000000892100780c */ /* 0x000fe40003f24270 */
[----:B--2---:R-:W-:Y:S02]  /*f980*/  FSEL R158, R106, -INF , P5 ;  /* 0xff8000006a9e7808 */ /* 0x004fe40002800000 */
[----:B------:R-:W-:Y:S01]  /*f990*/  FMNMX.FTZ R123, R156, R123, !PT ;  /* 0x0000007b9c7b7209 */ /* 0x000fe20007810000 */
[----:B------:R-:W2:Y:S01]  /*f9a0*/  MUFU.TANH R51, R51 ;  /* 0x0000003300337308 */ /* 0x000ea20000002400 */
[----:B0-----:R-:W-:Y:S02]  /*f9b0*/  FSEL R174, R29, -INF , P1 ;  /* 0xff8000001dae7808 */ /* 0x001fe40000800000 */
[----:B------:R-:W-:Y:S02]  /*f9c0*/  FMNMX.FTZ R29, R12, R13, !PT ;  /* 0x0000000d0c1d7209 */ /* 0x000fe40007810000 */
[----:B-1----:R-:W-:Y:S01]  /*f9d0*/  FSEL R74, R45, -INF , P2 ;  /* 0xff8000002d4a7808 */ /* 0x002fe20001000000 */
[----:B------:R-:W-:Y:S01]  /*f9e0*/  FMUL.FTZ R45, R2, R34 ;  /* 0x00000022022d7220 */ /* 0x000fe20000410000 */
[----:B------:R-:W-:Y:S01]  /*f9f0*/  ISETP.GT.AND P2, PT, R33, 0x79, PT ;  /* 0x000000792100780c */ /* 0x000fe20003f44270 */
[----:B------:R-:W0:Y:S01]  /*fa00*/  MUFU.TANH R55, R55 ;  /* 0x0000003700377308 */ /* 0x000e220000002400 */
[----:B------:R-:W-:-:S02]  /*fa10*/  FMNMX.FTZ R123, R158, R123, !PT ;  /* 0x0000007b9e7b7209 */ /* 0x000fc40007810000 */
[----:B------:R-:W-:Y:S02]  /*fa20*/  FMNMX.FTZ R29, R14, R29, !PT ;  /* 0x0000001d0e1d7209 */ /* 0x000fe40007810000 */
[----:B---3--:R-:W-:Y:S01]  /*fa30*/  FSEL R76, R43, -INF , P3 ;  /* 0xff8000002b4c7808 */ /* 0x008fe20001800000 */
[----:B------:R-:W-:Y:S01]  /*fa40*/  FMUL.FTZ R43, R2, R38 ;  /* 0x00000026022b7220 */ /* 0x000fe20000410000 */
[----:B------:R-:W-:Y:S01]  /*fa50*/  ISETP.GT.AND P3, PT, R33, 0x80, PT ;  /* 0x000000802100780c */ /* 0x000fe20003f64270 */
[----:B------:R-:W1:Y:S01]  /*fa60*/  MUFU.TANH R25, R25 ;  /* 0x0000001900197308 */ /* 0x000e620000002400 */
[----:B----4-:R-:W-:Y:S02]  /*fa70*/  FSEL R162, R107, -INF , P2 ;  /* 0xff8000006ba27808 */ /* 0x010fe40001000000 */
[----:B------:R-:W-:Y:S02]  /*fa80*/  FMNMX.FTZ R123, R160, R123, !PT ;  /* 0x0000007ba07b7209 */ /* 0x000fe40007810000 */
[----:B------:R-:W-:Y:S01]  /*fa90*/  FSEL R78, R49, -INF , P4 ;  /* 0xff800000314e7808 */ /* 0x000fe20002000000 */
[----:B------:R-:W-:Y:S01]  /*faa0*/  FMUL.FTZ R49, R2, R31 ;  /* 0x0000001f02317220 */ /* 0x000fe20000410000 */
[----:B------:R-:W-:Y:S01]  /*fab0*/  FMNMX.FTZ R31, R20, R29, !PT ;  /* 0x0000001d141f7209 */ /* 0x000fe20007810000 */
[----:B------:R-:W3:Y:S01]  /*fac0*/  MUFU.TANH R27, R27 ;  /* 0x0000001b001b7308 */ /* 0x000ee20000002400 */
[----:B------:R-:W-:-:S02]  /*fad0*/  ISETP.GT.AND P4, PT, R33, 0x81, PT ;  /* 0x000000812100780c */ /* 0x000fc40003f84270 */
[----:B-----5:R-:W-:Y:S02]  /*fae0*/  FSEL R164, R113, -INF , P3 ;  /* 0xff80000071a47808 */ /* 0x020fe40001800000 */
[----:B------:R-:W-:Y:S02]  /*faf0*/  FMNMX.FTZ R123, R162, R123, !PT ;  /* 0x0000007ba27b7209 */ /* 0x000fe40007810000 */
[----:B------:R-:W-:Y:S01]  /*fb00*/  FMNMX.FTZ R31, R24, R31, !PT ;  /* 0x0000001f181f7209 */ /* 0x000fe20007810000 */
[----:B------:R-:W4:Y:S01]  /*fb10*/  MUFU.TANH R117, R117 ;  /* 0x0000007500757308 */ /* 0x000f220000002400 */
[----:B------:R-:W-:Y:S01]  /*fb20*/  FSEL R80, R47, -INF , P5 ;  /* 0xff8000002f507808 */ /* 0x000fe20002800000 */
[----:B------:R-:W-:Y:S01]  /*fb30*/  FMUL.FTZ R47, R2, R35 ;  /* 0x00000023022f7220 */ /* 0x000fe20000410000 */
[----:B------:R-:W-:Y:S02]  /*fb40*/  ISETP.GT.AND P5, PT, R33, 0x88, PT ;  /* 0x000000882100780c */ /* 0x000fe40003fa4270 */
[----:B------:R-:W-:-:S02]  /*fb50*/  FSEL R166, R111, -INF , P4 ;  /* 0xff8000006fa67808 */ /* 0x000fc40002000000 */
[----:B------:R-:W-:Y:S01]  /*fb60*/  FMNMX.FTZ R123, R164, R123, !PT ;  /* 0x0000007ba47b7209 */ /* 0x000fe20007810000 */
[----:B------:R-:W5:Y:S01]  /*fb70*/  MUFU.TANH R119, R119 ;  /* 0x0000007700777308 */ /* 0x000f620000002400 */
[----:B------:R-:W-:Y:S02]  /*fb80*/  FMNMX.FTZ R31, R26, R31, !PT ;  /* 0x0000001f1a1f7209 */ /* 0x000fe40007810000 */
[----:B------:R-:W-:Y:S02]  /*fb90*/  FSEL R172, R115, -INF , P5 ;  /* 0xff80000073ac7808 */ /* 0x000fe40002800000 */
[----:B------:R-:W-:Y:S02]  /*fba0*/  FMNMX.FTZ R123, R166, R123, !PT ;  /* 0x0000007ba67b7209 */ /* 0x000fe40007810000 */
[----:B------:R-:W-:Y:S01]  /*fbb0*/  FMNMX.FTZ R31, R28, R31, !PT ;  /* 0x0000001f1c1f7209 */ /* 0x000fe20007810000 */
[----:B------:R-:W5:Y:S01]  /*fbc0*/  MUFU.TANH R121, R121 ;  /* 0x0000007900797308 */ /* 0x000f620000002400 */
[----:B--2---:R-:W-:-:S02]  /*fbd0*/  FSEL R84, R51, -INF , P2 ;  /* 0xff80000033547808 */ /* 0x004fc40001000000 */
[----:B------:R-:W-:Y:S02]  /*fbe0*/  ISETP.GT.AND P2, PT, R33, 0x90, PT ;  /* 0x000000902100780c */ /* 0x000fe40003f44270 */
[----:B------:R-:W-:Y:S02]  /*fbf0*/  FMNMX.FTZ R123, R172, R123, !PT ;  /* 0x0000007bac7b7209 */ /* 0x000fe40007810000 */
[----:B0-----:R-:W-:Y:S01]  /*fc00*/  FSEL R86, R55, -INF , P3 ;  /* 0xff80000037567808 */ /* 0x001fe20001800000 */
[----:B------:R-:W0:Y:S01]  /*fc10*/  MUFU.TANH R37, R37 ;  /* 0x0000002500257308 */ /* 0x000e220000002400 */
[----:B-1----:R-:W-:Y:S02]  /*fc20*/  FSEL R88, R25, -INF , P4 ;  /* 0xff80000019587808 */ /* 0x002fe40002000000 */
[----:B---3--:R-:W-:Y:S02]  /*fc30*/  FSEL R94, R27, -INF , P5 ;  /* 0xff8000001b5e7808 */ /* 0x008fe40002800000 */
[----:B------:R-:W-:-:S02]  /*fc40*/  ISETP.GT.AND P3, PT, R33, 0x91, PT ;  /* 0x000000912100780c */ /* 0x000fc40003f64270 */
[C---:B------:R-:W-:Y:S01]  /*fc50*/  ISETP.GT.AND P4, PT, R33.reuse, 0x98, PT ;  /* 0x000000982100780c */ /* 0x040fe20003f84270 */
[----:B------:R-:W1:Y:S01]  /*fc60*/  MUFU.TANH R49, R49 ;  /* 0x0000003100317308 */ /* 0x000e620000002400 */
[----:B------:R-:W-:Y:S02]  /*fc70*/  ISETP.GT.AND P5, PT, R33, 0x99, PT ;  /* 0x000000992100780c */ /* 0x000fe40003fa4270 */
[----:B------:R-:W-:Y:S02]  /*fc80*/  FMNMX.FTZ R33, R30, R31, !PT ;  /* 0x0000001f1e217209 */ /* 0x000fe40007810000 */
[----:B----4-:R-:W-:Y:S02]  /*fc90*/  FSEL R176, R117, -INF , P2 ;  /* 0xff80000075b07808 */ /* 0x010fe40001000000 */
[----:B------:R-:W-:Y:S01]  /*fca0*/  FMNMX.FTZ R123, R174, R123, !PT ;  /* 0x0000007bae7b7209 */ /* 0x000fe20007810000 */
[----:B------:R-:W2:Y:S01]  /*fcb0*/  MUFU.TANH R45, R45 ;  /* 0x0000002d002d7308 */ /* 0x000ea20000002400 */
[----:B------:R-:W-:-:S02]  /*fcc0*/  FMNMX.FTZ R33, R32, R33, !PT ;  /* 0x0000002120217209 */ /* 0x000fc40007810000 */
[----:B-----5:R-:W-:Y:S02]  /*fcd0*/  FSEL R178, R119, -INF , P3 ;  /* 0xff80000077b27808 */ /* 0x020fe40001800000 */
[----:B------:R-:W-:Y:S02]  /*fce0*/  FMNMX.FTZ R123, R176, R123, !PT ;  /* 0x0000007bb07b7209 */ /* 0x000fe40007810000 */
[----:B------:R-:W-:Y:S01]  /*fcf0*/  FMNMX.FTZ R33, R36, R33, !PT ;  /* 0x0000002124217209 */ /* 0x000fe20007810000 */
[----:B------:R-:W-:Y:S01]  /*fd00*/  MUFU.TANH R47, R47 ;  /* 0x0000002f002f7308 */ /* 0x000fe20000002400 */
[----:B------:R-:W-:Y:S02]  /*fd10*/  FSEL R182, R121, -INF , P4 ;  /* 0xff80000079b67808 */ /* 0x000fe40002000000 */
[----:B------:R-:W-:Y:S02]  /*fd20*/  FMNMX.FTZ R123, R178, R123, !PT ;  /* 0x0000007bb27b7209 */ /* 0x000fe40007810000 */
[----:B------:R-:W-:-:S02]  /*fd30*/  FMNMX.FTZ R33, R40, R33, !PT ;  /* 0x0000002128217209 */ /* 0x000fc40007810000 */
[----:B0-----:R-:W-:Y:S01]  /*fd40*/  FSEL R180, R37, -INF , P5 ;  /* 0xff80000025b47808 */ /* 0x001fe20002800000 */
[----:B------:R-:W-:Y:S01]  /*fd50*/  MUFU.TANH R43, R43 ;  /* 0x0000002b002b7308 */ /* 0x000fe20000002400 */
[----:B------:R-:W-:Y:S02]  /*fd60*/  FMNMX.FTZ R123, R182, R123, !PT ;  /* 0x0000007bb67b7209 */ /* 0x000fe40007810000 */
[----:B------:R-:W-:Y:S02]  /*fd70*/  FMNMX.FTZ R35, R42, R33, !PT ;  /* 0x000000212a237209 */ /* 0x000fe40007810000 */
[----:B------:R-:W-:Y:S02]  /*fd80*/  FMNMX.FTZ R123, R180, R123, !PT ;  /* 0x0000007bb47b7209 */ /* 0x000fe40007810000 */
[----:B------:R-:W-:Y:S01]  /*fd90*/  FMNMX.FTZ R35, R44, R35, !PT ;  /* 0x000000232c237209 */ /* 0x000fe20007810000 */
[----:B------:R-:W0:Y:S02]  /*fda0*/  MUFU.TANH R41, R41 ;  /* 0x0000002900297308 */ /* 0x000e240000002400 */
[----:B------:R-:W3:Y:S01]  /*fdb0*/  SHFL.BFLY PT, R90, R123, 0x2, 0x1f ;  /* 0x0c401f007b5a7f89 */ /* 0x000ee200000e0000 */
[----:B------:R-:W-:-:S04]  /*fdc0*/  FMNMX.FTZ R35, R46, R35, !PT ;  /* 0x000000232e237209 */ /* 0x000fc80007810000 */
[----:B------:R-:W-:-:S04]  /*fdd0*/  FMNMX.FTZ R35, R48, R35, !PT ;  /* 0x0000002330237209 */ /* 0x000fc80007810000 */
[----:B------:R-:W-:-:S04]  /*fde0*/  FMNMX.FTZ R39, R50, R35, !PT ;  /* 0x0000002332277209 */ /* 0x000fc80007810000 */
[----:B------:R-:W-:-:S04]  /*fdf0*/  FMNMX.FTZ R39, R52, R39, !PT ;  /* 0x0000002734277209 */ /* 0x000fc80007810000 */
[----:B------:R-:W-:-:S04]  /*fe00*/  FMNMX.FTZ R39, R54, R39, !PT ;  /* 0x0000002736277209 */ /* 0x000fc80007810000 */
[----:B------:R-:W-:Y:S02]  /*fe10*/  FMNMX.FTZ R39, R56, R39, !PT ;  /* 0x0000002738277209 */ /* 0x000fe40007810000 */
[----:B---3--:R-:W-:Y:S02]  /*fe20*/  FMNMX.FTZ R21, R123, R90, !PT ;  /* 0x0000005a7b157209 */ /* 0x008fe40007810000 */
[----:B------:R-:W-:-:S03]  /*fe30*/  FMNMX.FTZ R51, R58, R39, !PT ;  /* 0x000000273a337209 */ /* 0x000fc60007810000 */
        /* <DEDUP_REMOVED lines=8> */
[----:B------:R-:W-:Y:S02]  /*fec0*/  FMNMX.FTZ R53, R74, R53, !PT ;  /* 0x000000354a357209 */ /* 0x000fe40007810000 */
[C---:B------:R-:W-:Y:S01]  /*fed0*/  FSETP.NEU.FTZ.AND P6, PT, R90.reuse, -INF , PT ;  /* 0xff8000005a00780b */ /* 0x040fe20003fdd000 */
[----:B------:R-:W-:-:S01]  /*fee0*/  FFMA.FTZ R37, R90, R91, -8 ;  /* 0xc10000005a257423 */ /* 0x000fc2000001005b */
[----:B------:R-:W-:-:S04]  /*fef0*/  FMNMX.FTZ R55, R76, R53, !PT ;  /* 0x000000354c377209 */ /* 0x000fc80007810000 */
[----:B------:R-:W-:Y:S02]  /*ff00*/  FMNMX.FTZ R55, R78, R55, !PT ;  /* 0x000000374e377209 */ /* 0x000fe40007810000 */
[----:B------:R-:W-:Y:S02]  /*ff10*/  FSEL R37, R37, RZ, P6 ;  /* 0x000000ff25257208 */ /* 0x000fe40003000000 */
[----:B------:R-:W-:-:S03]  /*ff20*/  FMNMX.FTZ R55, R80, R55, !PT ;  /* 0x0000003750377209 */ /* 0x000fc60007810000 */
[--C-:B------:R-:W-:Y:S01]  /*ff30*/  FFMA.FTZ R57, R102, R91, -R37.reuse ;  /* 0x0000005b66397223 */ /* 0x100fe20000010825 */
[----:B------:R-:W-:Y:S01]  /*ff40*/  FMNMX.FTZ R55, R82, R55, !PT ;  /* 0x0000003752377209 */ /* 0x000fe20007810000 */
[-CC-:B------:R-:W-:Y:S01]  /*ff50*/  FFMA.FTZ R96, R116, R91.reuse, -R37.reuse ;  /* 0x0000005b74607223 */ /* 0x180fe20000010825 */
[----:B-1----:R-:W-:Y:S01]  /*ff60*/  FSEL R116, R49, -INF , P1 ;  /* 0xff80000031747808 */ /* 0x002fe20000800000 */
[----:B------:R1:W-:Y:S01]  /*ff70*/  MUFU.EX2 R51, R57 ;  /* 0x0000003900337308 */ /* 0x0003e20000000800 */
[----:B------:R-:W-:-:S01]  /*ff80*/  FFMA.FTZ R27, R118, R91, -R37 ;  /* 0x0000005b761b7223 */ /* 0x000fc20000010825 */
[-CC-:B------:R-:W-:Y:S01]  /*ff90*/  FFMA.FTZ R122, R122, R91.reuse, -R37.reuse ;  /* 0x0000005b7a7a7223 */ /* 0x180fe20000010825 */
[----:B--2---:R-:W-:Y:S01]  /*ffa0*/  FSEL R118, R45, -INF , P2 ;  /* 0xff8000002d767808 */ /* 0x004fe20001000000 */
[-CC-:B------:R-:W-:Y:S01]  /*ffb0*/  FFMA.FTZ R126, R126, R91.reuse, -R37.reuse ;  /* 0x0000005b7e7e7223 */ /* 0x180fe20000010825 */
[----:B------:R-:W-:-:S01]  /*ffc0*/  FFMA.FTZ R104, R128, R91, -R37 ;  /* 0x0000005b80687223 */ /* 0x000fc20000010825 */
[----:B0-----:R-:W-:Y:S01]  /*ffd0*/  FSEL R128, R41, -INF , P5 ;  /* 0xff80000029807808 */ /* 0x001fe20002800000 */
[----:B------:R-:W-:-:S01]  /*ffe0*/  FFMA.FTZ R102, R92, R91, -R37 ;  /* 0x0000005b5c667223 */ /* 0x000fc20000010825 */
[----:B------:R0:W-:Y:S01]  /*fff0*/  MUFU.EX2 R29, R122 ;  /* 0x0000007a001d7308 */ /* 0x0001e20000000800 */
[----:B-1----:R-:W-:Y:S01]  /*10000*/  FMNMX.FTZ R57, R84, R55, !PT ;  /* 0x0000003754397209 */ /* 0x002fe20007810000 */
[-CC-:B------:R-:W-:Y:S01]  /*10010*/  FFMA.FTZ R21, R108, R91.reuse, -R37.reuse ;  /* 0x0000005b6c157223 */ /* 0x180fe20000010825 */
[----:B------:R-:W-:-:S01]  /*10020*/  FFMA.FTZ R34, R15, R91, -R37 ;  /* 0x0000005b0f227223 */ /* 0x000fc20000010825 */
[--C-:B------:R-:W-:Y:S01]  /*10030*/  FFMA.FTZ R15, R112, R91, -R37.reuse ;  /* 0x0000005b700f7223 */ /* 0x100fe20000010825 */
[----:B------:R-:W-:Y:S01]  /*10040*/  FMNMX.FTZ R57, R86, R57, !PT ;  /* 0x0000003956397209 */ /* 0x000fe20007810000 */
[-CC-:B------:R-:W-:Y:S01]  /*10050*/  FFMA.FTZ R38, R110, R91.reuse, -R37.reuse ;  /* 0x0000005b6e267223 */ /* 0x180fe20000010825 */
[----:B------:R-:W-:-:S01]  /*10060*/  FFMA.FTZ R41, R144, R91, -R37 ;  /* 0x0000005b90297223 */ /* 0x000fc20000010825 */
[----:B------:R1:W-:Y:S01]  /*10070*/  MUFU.EX2 R31, R126 ;  /* 0x0000007e001f7308 */ /* 0x0003e20000000800 */
[----:B------:R-:W-:Y:S01]  /*10080*/  FMNMX.FTZ R57, R88, R57, !PT ;  /* 0x0000003958397209 */ /* 0x000fe20007810000 */
[-CC-:B------:R-:W-:Y:S01]  /*10090*/  FFMA.FTZ R132, R132, R91.reuse, -R37.reuse ;  /* 0x0000005b84847223 */ /* 0x180fe20000010825 */
[----:B0-----:R-:W-:Y:S01]  /*100a0*/  FSEL R122, R47, -INF , P3 ;  /* 0xff8000002f7a7808 */ /* 0x001fe20001800000 */
[--C-:B------:R-:W-:Y:S01]  /*100b0*/  FFMA.FTZ R136, R136, R91, -R37.reuse ;  /* 0x0000005b88887223 */ /* 0x100fe20000010825 */
[----:B------:R-:W-:Y:S01]  /*100c0*/  FMNMX.FTZ R57, R94, R57, !PT ;  /* 0x000000395e397209 */ /* 0x000fe20007810000 */
[-CC-:B------:R-:W-:Y:S01]  /*100d0*/  FFMA.FTZ R138, R138, R91.reuse, -R37.reuse ;  /* 0x0000005b8a8a7223 */ /* 0x180fe20000010825 */
[----:B------:R-:W-:-:S01]  /*100e0*/  FFMA.FTZ R140, R140, R91, -R37 ;  /* 0x0000005b8c8c7223 */ /* 0x000fc20000010825 */
[----:B------:R-:W-:Y:S01]  /*100f0*/  MUFU.EX2 R21, R21 ;  /* 0x0000001500157308 */ /* 0x000fe20000000800 */
[----:B------:R-:W-:Y:S01]  /*10100*/  FMNMX.FTZ R57, R116, R57, !PT ;  /* 0x0000003974397209 */ /* 0x000fe20007810000 */
[-CC-:B------:R-:W-:Y:S01]  /*10110*/  FFMA.FTZ R25, R114, R91.reuse, -R37.reuse ;  /* 0x0000005b72197223 */ /* 0x180fe20000010825 */
[----:B-1----:R-:W-:Y:S01]  /*10120*/  FSEL R126, R43, -INF , P4 ;  /* 0xff8000002b7e7808 */ /* 0x002fe20002000000 */
[--C-:B------:R-:W-:Y:S01]  /*10130*/  FFMA.FTZ R106, R124, R91, -R37.reuse ;  /* 0x0000005b7c6a7223 */ /* 0x100fe20000010825 */
[----:B------:R-:W-:Y:S01]  /*10140*/  FMNMX.FTZ R57, R118, R57, !PT ;  /* 0x0000003976397209 */ /* 0x000fe20007810000 */
[-CC-:B------:R-:W-:Y:S01]  /*10150*/  FFMA.FTZ R108, R130, R91.reuse, -R37.reuse ;  /* 0x0000005b826c7223 */ /* 0x180fe20000010825 */
[----:B------:R-:W-:-:S01]  /*10160*/  FFMA.FTZ R110, R134, R91, -R37 ;  /* 0x0000005b866e7223 */ /* 0x000fc20000010825 */
[----:B------:R-:W-:Y:S01]  /*10170*/  MUFU.EX2 R34, R34 ;  /* 0x0000002200227308 */ /* 0x000fe20000000800 */
[----:B------:R-:W-:Y:S01]  /*10180*/  FMNMX.FTZ R57, R122, R57, !PT ;  /* 0x000000397a397209 */ /* 0x000fe20007810000 */
[-CC-:B------:R-:W-:Y:S01]  /*10190*/  FFMA.FTZ R124, R142, R91.reuse, -R37.reuse ;  /* 0x0000005b8e7c7223 */ /* 0x180fe20000010825 */
[----:B------:R-:W-:-:S01]  /*101a0*/  FFMA.FTZ R98, R98, R91, -R37 ;  /* 0x0000005b62627223 */ /* 0x000fc20000010825 */
        /* <DEDUP_REMOVED lines=8> */
[-CC-:B------:R-:W-:Y:S01]  /*10230*/  FFMA.FTZ R130, R148, R91.reuse, -R37.reuse ;  /* 0x0000005b94827223 */ /* 0x180fe20000010825 */
[----:B------:R-:W-:-:S01]  /*10240*/  FFMA.FTZ R43, R156, R91, -R37 ;  /* 0x0000005b9c2b7223 */ /* 0x000fc20000010825 */
[----:B------:R-:W0:Y:S01]  /*10250*/  SHFL.BFLY PT, R92, R57, 0x2, 0x1f ;  /* 0x0c401f00395c7f89 */ /* 0x000e2200000e0000 */
[----:B------:R-:W-:-:S01]  /*10260*/  FFMA.FTZ R47, R160, R91, -R37 ;  /* 0x0000005ba02f7223 */ /* 0x000fc20000010825 */
[----:B------:R-:W1:Y:S01]  /*10270*/  MUFU.EX2 R38, R38 ;  /* 0x0000002600267308 */ /* 0x000e620000000800 */
[----:B------:R-:W-:-:S01]  /*10280*/  FFMA.FTZ R134, R162, R91, -R37 ;  /* 0x0000005ba2867223 */ /* 0x000fc20000010825 */
[-CC-:B------:R-:W-:Y:S01]  /*10290*/  FFMA.FTZ R49, R164, R91.reuse, -R37.reuse ;  /* 0x0000005ba4317223 */ /* 0x180fe20000010825 */
[----:B------:R-:W-:-:S01]  /*102a0*/  FFMA.FTZ R59, R176, R91, -R37 ;  /* 0x0000005bb03b7223 */ /* 0x000fc20000010825 */
[----:B------:R-:W-:-:S04]  /*102b0*/  FFMA.FTZ R142, R180, R91, -R37 ;  /* 0x0000005bb48e7223 */ /* 0x000fc80000010825 */
[----:B------:R2:W-:Y:S08]  /*102c0*/  MUFU.EX2 R33, R132 ;  /* 0x0000008400217308 */ /* 0x0005f00000000800 */
[----:B------:R3:W-:Y:S01]  /*102d0*/  MUFU.EX2 R35, R136 ;  /* 0x0000008800237308 */ /* 0x0007e20000000800 */
[----:B--2---:R-:W-:-:S01]  /*102e0*/  FFMA.FTZ R132, R158, R91, -R37 ;  /* 0x0000005b9e847223 */ /* 0x004fc20000010825 */
[----:B0-----:R-:W-:Y:S01]  /*102f0*/  FMNMX.FTZ R61, R57, R92, !PT ;  /* 0x0000005c393d7209 */ /* 0x001fe20007810000 */
[----:B------:R-:W-:-:S05]  /*10300*/  FFMA.FTZ R57, R172, R91, -R37 ;  /* 0x0000005bac397223 */ /* 0x000fca0000010825 */
[----:B------:R0:W-:Y:S01]  /*10310*/  MUFU.EX2 R39, R138 ;  /* 0x0000008a00277308 */ /* 0x0001e20000000800 */
[----:B---3--:R-:W-:-:S01]  /*10320*/  FFMA.FTZ R136, R166, R91, -R37 ;  /* 0x0000005ba6887223 */ /* 0x008fc20000010825 */
[----:B-1----:R-:W-:Y:S01]  /*10330*/  F2FP.SATFINITE.E4M3.F32.PACK_AB_MERGE_C R172, R38, R15, RZ ;  /* 0x0000000f26ac723e */ /* 0x002fe200048070ff */
[----:B------:R-:W1:Y:S03]  /*10340*/  SHFL.BFLY PT, R92, R61, 0x1, 0x1f ;  /* 0x0c201f003d5c7f89 */ /* 0x000e6600000e0000 */
[----:B------:R-:W-:Y:S02]  /*10350*/  F2FP.SATFINITE.E4M3.F32.PACK_AB_MERGE_C R172, R34, R21, R172 ;  /* 0x0000001522ac723e */ /* 0x000fe400048070ac */
[----:B------:R2:W-:Y:S01]  /*10360*/  MUFU.EX2 R53, R140 ;  /* 0x0000008c00357308 */ /* 0x0005e20000000800 */
[----:B0-----:R-:W-:-:S07]  /*10370*/  FFMA.FTZ R138, R174, R91, -R37 ;  /* 0x0000005bae8a7223 */ /* 0x001fce0000010825 */
[----:B------:R-:W-:Y:S01]  /*10380*/  MUFU.EX2 R25, R25 ;  /* 0x0000001900197308 */ /* 0x000fe20000000800 */
[----:B--2---:R-:W-:-:S07]  /*10390*/  FFMA.FTZ R140, R178, R91, -R37 ;  /* 0x0000005bb28c7223 */ /* 0x004fce0000010825 */
[----:B------:R-:W-:Y:S01]  /*103a0*/  MUFU.EX2 R96, R96 ;  /* 0x0000006000607308 */ /* 0x000fe20000000800 */
[----:B-1----:R-:W-:Y:S01]  /*103b0*/  FMNMX.FTZ R92, R61, R92, !PT ;  /* 0x0000005c3d5c7209 */ /* 0x002fe20007810000 */
[----:B------:R-:W-:-:S03]  /*103c0*/  FFMA.FTZ R61, R182, R91, -R37 ;  /* 0x0000005bb63d7223 */ /* 0x000fc60000010825 */
[C---:B------:R-:W-:Y:S01]  /*103d0*/  FSETP.NEU.FTZ.AND P1, PT, R92.reuse, -INF , PT ;  /* 0xff8000005c00780b */ /* 0x040fe20003f3d000 */
[----:B------:R-:W-:-:S02]  /*103e0*/  FFMA.FTZ R63, R92, R91, -8 ;  /* 0xc10000005c3f7423 */ /* 0x000fc4000001005b */
[----:B------:R-:W-:Y:S03]  /*103f0*/  MUFU.EX2 R27, R27 ;  /* 0x0000001b001b7308 */ /* 0x000fe60000000800 */
[----:B------:R-:W-:Y:S02]  /*10400*/  FSEL R63, R63, RZ, P1 ;  /* 0x000000ff3f3f7208 */ /* 0x000fe40000800000 */
[----:B------:R-:W-:Y:S01]  /*10410*/  ISETP.GE.AND P1, PT, R72, 0xa1, PT ;  /* 0x000000a14800780c */ /* 0x000fe20003f26270 */
[----:B------:R-:W-:Y:S02]  /*10420*/  IMAD.MOV.U32 R72, RZ, RZ, R87 ;  /* 0x000000ffff487224 */ /* 0x000fe400078e0057 */
        /* <DEDUP_REMOVED lines=12> */
[----:B------:R-:W-:Y:S01]  /*104f0*/  FADD.FTZ R40, R21, R34 ;  /* 0x0000002215287221 */ /* 0x000fe20000010000 */
[----:B------:R-:W-:-:S01]  /*10500*/  FFMA.FTZ R20, R32, R91, -R63 ;  /* 0x0000005b20147223 */ /* 0x000fc2000001083f */
[-CC-:B------:R-:W-:Y:S01]  /*10510*/  FFMA.FTZ R67, R36, R91.reuse, -R63.reuse ;  /* 0x0000005b24437223 */ /* 0x180fe2000001083f */
[----:B------:R-:W-:-:S01]  /*10520*/  FFMA.FTZ R36, R48, R91, -R63 ;  /* 0x0000005b30247223 */ /* 0x000fc2000001083f */
[----:B------:R-:W1:Y:S01]  /*10530*/  MUFU.EX2 R13, R13 ;  /* 0x0000000d000d7308 */ /* 0x000e620000000800 */
[----:B------:R-:W-:-:S01]  /*10540*/  FADD.FTZ R85, R15, R40 ;  /* 0x000000280f557221 */ /* 0x000fc20000010000 */
[-CC-:B------:R-:W-:Y:S01]  /*10550*/  FFMA.FTZ R75, R42, R91.reuse, -R63.reuse ;  /* 0x0000005b2a4b7223 */ /* 0x180fe2000001083f */
[----:B------:R-:W-:-:S01]  /*10560*/  FFMA.FTZ R79, R50, R91, -R63 ;  /* 0x0000005b324f7223 */ /* 0x000fc2000001083f */
[-CC-:B------:R-:W-:Y:S01]  /*10570*/  FFMA.FTZ R69, R46, R91.reuse, -R63.reuse ;  /* 0x0000005b2e457223 */ /* 0x180fe2000001083f */
[----:B------:R-:W-:-:S01]  /*10580*/  FFMA.FTZ R28, R52, R91, -R63 ;  /* 0x0000005b341c7223 */ /* 0x000fc2000001083f */
[-CC-:B------:R-:W-:Y:S01]  /*10590*/  FFMA.FTZ R73, R54, R91.reuse, -R63.reuse ;  /* 0x0000005b36497223 */ /* 0x180fe2000001083f */
[----:B------:R-:W-:-:S01]  /*105a0*/  FFMA.FTZ R42, R56, R91, -R63 ;  /* 0x0000005b382a7223 */ /* 0x000fc2000001083f */
[----:B------:R-:W2:Y:S01]  /*105b0*/  MUFU.EX2 R65, R65 ;  /* 0x0000004100417308 */ /* 0x000ea20000000800 */
[----:B------:R-:W-:-:S01]  /*105c0*/  FFMA.FTZ R81, R58, R91, -R63 ;  /* 0x0000005b3a517223 */ /* 0x000fc2000001083f */
[-CC-:B------:R-:W-:Y:S01]  /*105d0*/  FFMA.FTZ R32, R60, R91.reuse, -R63.reuse ;  /* 0x0000005b3c207223 */ /* 0x180fe2000001083f */
[----:B------:R-:W-:-:S01]  /*105e0*/  FFMA.FTZ R77, R62, R91, -R63 ;  /* 0x0000005b3e4d7223 */ /* 0x000fc2000001083f */
[--C-:B------:R-:W-:Y:S01]  /*105f0*/  FFMA.FTZ R46, R64, R91, -R63.reuse ;  /* 0x0000005b402e7223 */ /* 0x100fe2000001083f */
[----:B0-----:R-:W-:Y:S01]  /*10600*/  F2FP.SATFINITE.E4M3.F32.PACK_AB_MERGE_C R174, R104, R27, RZ ;  /* 0x0000001b68ae723e */ /* 0x001fe200048070ff */
[----:B------:R-:W-:Y:S01]  /*10610*/  FFMA.FTZ R83, R66, R91, -R63 ;  /* 0x0000005b42537223 */ /* 0x000fe2000001083f */
[----:B------:R-:W-:Y:S01]  /*10620*/  IADD3 R40, R3, 0x22840, RZ ;  /* 0x0002284003287810 */ /* 0x000fe20007ffe0ff */
[----:B------:R-:W0:Y:S01]  /*10630*/  MUFU.EX2 R144, R144 ;  /* 0x0000009000907308 */ /* 0x000e220000000800 */
[----:B-1----:R-:W-:-:S01]  /*10640*/  FADD.FTZ R44, R12, R13 ;  /* 0x0000000d0c2c7221 */ /* 0x002fc20000010000 */
[-CC-:B------:R-:W-:Y:S01]  /*10650*/  FFMA.FTZ R68, R68, R91.reuse, -R63.reuse ;  /* 0x0000005b44447223 */ /* 0x180fe2000001083f */
[----:B------:R-:W-:Y:S01]  /*10660*/  PRMT R40, R125, 0x654, R40 ;  /* 0x000006547d287816 */ /* 0x000fe20000000028 */
[-CC-:B------:R-:W-:Y:S01]  /*10670*/  FFMA.FTZ R70, R70, R91.reuse, -R63.reuse ;  /* 0x0000005b46467223 */ /* 0x180fe2000001083f */
[----:B------:R-:W-:-:S01]  /*10680*/  FFMA.FTZ R74, R74, R91, -R63 ;  /* 0x0000005b4a4a7223 */ /* 0x000fc2000001083f */
[----:B------:R-:W-:Y:S01]  /*10690*/  FFMA.FTZ R76, R76, R91, -R63 ;  /* 0x0000005b4c4c7223 */ /* 0x000fe2000001083f */
[----:B------:R1:W-:Y:S01]  /*106a0*/  SYNCS.ARRIVE.TRANS64.RED.A1T0 RZ, [R40+URZ], RZ ;  /* 0x000000ff28ff79a7 */ /* 0x0003e2000810043f */
[----:B------:R-:W3:Y:S01]  /*106b0*/  MUFU.EX2 R14, R14 ;  /* 0x0000000e000e7308 */ /* 0x000ee20000000800 */
[----:B--2---:R-:W-:-:S01]  /*106c0*/  FADD.FTZ R89, R65, R44 ;  /* 0x0000002c41597221 */ /* 0x004fc20000010000 */
[----:B------:R-:W-:Y:S01]  /*106d0*/  FADD.FTZ R44, R38, R85 ;  /* 0x00000055262c7221 */ /* 0x000fe20000010000 */
[----:B------:R-:W-:Y:S01]  /*106e0*/  F2FP.SATFINITE.E4M3.F32.PACK_AB_MERGE_C R174, R96, R25, R174 ;  /* 0x0000001960ae723e */ /* 0x000fe200048070ae */
[-CC-:B------:R-:W-:Y:S01]  /*106f0*/  FFMA.FTZ R82, R82, R91.reuse, -R63.reuse ;  /* 0x0000005b52527223 */ /* 0x180fe2000001083f */
[----:B------:R-:W-:-:S01]  /*10700*/  FFMA.FTZ R84, R84, R91, -R63 ;  /* 0x0000005b54547223 */ /* 0x000fc2000001083f */
[----:B------:R-:W-:Y:S01]  /*10710*/  FADD.FTZ R85, R25, R44 ;  /* 0x0000002c19557221 */ /* 0x000fe20000010000 */
[----:B------:R-:W-:-:S01]  /*10720*/  FFMA.FTZ R86, R86, R91, -R63 ;  /* 0x0000005b56567223 */ /* 0x000fc2000001083f */
[----:B------:R-:W2:Y:S01]  /*10730*/  MUFU.EX2 R37, R37 ;  /* 0x0000002500257308 */ /* 0x000ea20000000800 */
[----:B0-----:R-:W-:-:S01]  /*10740*/  FADD.FTZ R89, R144, R89 ;  /* 0x0000005990597221 */ /* 0x001fc20000010000 */
[----:B------:R-:W-:Y:S01]  /*10750*/  FADD.FTZ R48, R96, R85 ;  /* 0x0000005560307221 */ /* 0x000fe20000010000 */
[----:B------:R-:W-:-:S01]  /*10760*/  FFMA.FTZ R88, R88, R91, -R63 ;  /* 0x0000005b58587223 */ /* 0x000fc2000001083f */
[-CC-:B------:R-:W-:Y:S01]  /*10770*/  FFMA.FTZ R94, R94, R91.reuse, -R63.reuse ;  /* 0x0000005b5e5e7223 */ /* 0x180fe2000001083f */
[----:B------:R-:W-:-:S01]  /*10780*/  FFMA.FTZ R116, R116, R91, -R63 ;  /* 0x0000005b74747223 */ /* 0x000fc2000001083f */
[----:B------:R-:W-:Y:S01]  /*10790*/  FFMA.FTZ R118, R118, R91, -R63 ;  /* 0x0000005b76767223 */ /* 0x000fe2000001083f */
[----:B------:R-:W-:Y:S01]  /*107a0*/  F2FP.SATFINITE.E4M3.F32.PACK_AB_MERGE_C R65, R144, R65, RZ ;  /* 0x000000419041723e */ /* 0x000fe200048070ff */
[----:B------:R-:W0:Y:S01]  /*107b0*/  MUFU.EX2 R26, R26 ;  /* 0x0000001a001a7308 */ /* 0x000e220000000800 */
[----:B---3--:R-:W-:-:S01]  /*107c0*/  FADD.FTZ R44, R14, R89 ;  /* 0x000000590e2c7221 */ /* 0x008fc20000010000 */
[----:B------:R-:W-:Y:S01]  /*107d0*/  FADD.FTZ R89, R27, R48 ;  /* 0x000000301b597221 */ /* 0x000fe20000010000 */
[----:B------:R-:W-:Y:S01]  /*107e0*/  F2FP.SATFINITE.E4M3.F32.PACK_AB_MERGE_C R173, R13, R12, R65 ;  /* 0x0000000c0dad723e */ /* 0x000fe20004807041 */
[-CC-:B------:R-:W-:Y:S01]  /*107f0*/  FFMA.FTZ R122, R122, R91.reuse, -R63.reuse ;  /* 0x0000005b7a7a7223 */ /* 0x180fe2000001083f */
[----:B------:R-:W-:-:S01]  /*10800*/  FFMA.FTZ R126, R126, R91, -R63 ;  /* 0x0000005b7e7e7223 */ /* 0x000fc2000001083f */
[----:B------:R-:W-:Y:S01]  /*10810*/  FADD.FTZ R50, R104, R89 ;  /* 0x0000005968327221 */ /* 0x000fe20000010000 */
[----:B------:R-:W-:Y:S01]  /*10820*/  IMAD.MOV.U32 R66, RZ, RZ, R87 ;  /* 0x000000ffff427224 */ /* 0x000fe200078e0057 */
[----:B------:R-:W3:Y:S01]  /*10830*/  MUFU.EX2 R71, R71 ;  /* 0x0000004700477308 */ /* 0x000ee20000000800 */
[----:B--2---:R-:W-:-:S01]  /*10840*/  FADD.FTZ R85, R37, R44 ;  /* 0x0000002c25557221 */ /* 0x004fc20000010000 */
[----:B------:R-:W-:Y:S01]  /*10850*/  FADD.FTZ R93, R29, R50 ;  /* 0x000000321d5d7221 */ /* 0x000fe20000010000 */
[----:B------:R-:W-:-:S01]  /*10860*/  FFMA.FTZ R44, R78, R91, -R63 ;  /* 0x0000005b4e2c7223 */ /* 0x000fc2000001083f */
[----:B------:R-:W-:-:S02]  /*10870*/  IMAD.MOV.U32 R78, RZ, RZ, R87 ;  /* 0x000000ffff4e7224 */ /* 0x000fc400078e0057 */
[----:B------:R-:W-:Y:S02]  /*10880*/  IMAD.MOV.U32 R65, RZ, RZ, R87 ;  /* 0x000000ffff417224 */ /* 0x000fe400078e0057 */
[----:B------:R-:W2:Y:S01]  /*10890*/  MUFU.EX2 R20, R20 ;  /* 0x0000001400147308 */ /* 0x000ea20000000800 */
[----:B0-----:R-:W-:-:S01]  /*108a0*/  FADD.FTZ R48, R26, R85 ;  /* 0x000000551a307221 */ /* 0x001fc20000010000 */
[-CC-:B------:R-:W-:Y:S01]  /*108b0*/  FFMA.FTZ R85, R80, R91.reuse, -R63.reuse ;  /* 0x0000005b50557223 */ /* 0x180fe2000001083f */
[----:B------:R-:W-:-:S01]  /*108c0*/  FFMA.FTZ R63, R128, R91, -R63 ;  /* 0x0000005b803f7223 */ /* 0x000fc2000001083f */
[--C-:B------:R-:W-:Y:S02]  /*108d0*/  IMAD.MOV.U32 R80, RZ, RZ, R87.reuse ;  /* 0x000000ffff507224 */ /* 0x100fe400078e0057 */
        /* <DEDUP_REMOVED lines=8> */
[----:B------:R-:W3:Y:S01]  /*10960*/  MUFU.EX2 R67, R67 ;  /* 0x0000004300437308 */ /* 0x000ee20000000800 */
[----:B--2---:R-:W-:-:S01]  /*10970*/  FADD.FTZ R48, R20, R89 ;  /* 0x0000005914307221 */ /* 0x004fc20000010000 */
[----:B------:R-:W-:Y:S01]  /*10980*/  MOV R71, R87 ;  /* 0x0000005700477202 */ /* 0x000fe20000000f00 */
[--C-:B------:R-:W-:Y:S02]  /*10990*/  IMAD.MOV.U32 R56, RZ, RZ, R87.reuse ;  /* 0x000000ffff387224 */ /* 0x100fe400078e0057 */
[--C-:B------:R-:W-:Y:S02]  /*109a0*/  IMAD.MOV.U32 R54, RZ, RZ, R87.reuse ;  /* 0x000000ffff367224 */ /* 0x100fe400078e0057 */
[----:B------:R-:W-:Y:S01]  /*109b0*/  IMAD.MOV.U32 R52, RZ, RZ, R87 ;  /* 0x000000ffff347224 */ /* 0x000fe200078e0057 */
[----:B------:R-:W2:Y:S01]  /*109c0*/  MUFU.EX2 R30, R30 ;  /* 0x0000001e001e7308 */ /* 0x000ea20000000800 */
[----:B0-----:R-:W-:-:S01]  /*109d0*/  FADD.FTZ R50, R106, R93 ;  /* 0x0000005d6a327221 */ /* 0x001fc20000010000 */
[----:B------:R-:W-:-:S02]  /*109e0*/  IMAD.MOV.U32 R37, RZ, RZ, R87 ;  /* 0x000000ffff257224 */ /* 0x000fc400078e0057 */
[----:B------:R-:W-:Y:S02]  /*109f0*/  IMAD.MOV.U32 R34, RZ, RZ, R87 ;  /* 0x000000ffff227224 */ /* 0x000fe400078e0057 */
[----:B------:R-:W-:Y:S02]  /*10a00*/  FADD.FTZ R95, R31, R50 ;  /* 0x000000321f5f7221 */ /* 0x000fe40000010000 */
[----:B------:R-:W0:Y:S01]  /*10a10*/  MUFU.EX2 R108, R108 ;  /* 0x0000006c006c7308 */ /* 0x000e220000000800 */
[----:B---3--:R-:W-:-:S07]  /*10a20*/  FADD.FTZ R93, R67, R48 ;  /* 0x00000030435d7221 */ /* 0x008fce0000010000 */
[----:B------:R-:W3:Y:S01]  /*10a30*/  MUFU.EX2 R75, R75 ;  /* 0x0000004b004b7308 */ /* 0x000ee20000000800 */
[----:B--2---:R-:W-:-:S07]  /*10a40*/  FADD.FTZ R48, R30, R93 ;  /* 0x0000005d1e307221 */ /* 0x004fce0000010000 */
[----:B------:R-:W2:Y:S01]  /*10a50*/  MUFU.EX2 R24, R24 ;  /* 0x0000001800187308 */ /* 0x000ea20000000800 */
[----:B0-----:R-:W-:-:S01]  /*10a60*/  FADD.FTZ R50, R108, R95 ;  /* 0x0000005f6c327221 */ /* 0x001fc20000010000 */
[----:B------:R-:W-:-:S03]  /*10a70*/  F2FP.SATFINITE.E4M3.F32.PACK_AB_MERGE_C R176, R108, R31, RZ ;  /* 0x0000001f6cb0723e */ /* 0x000fc600048070ff */
[----:B------:R-:W-:Y:S01]  /*10a80*/  FADD.FTZ R95, R33, R50 ;  /* 0x00000032215f7221 */ /* 0x000fe20000010000 */
[----:B------:R-:W-:Y:S02]  /*10a90*/  F2FP.SATFINITE.E4M3.F32.PACK_AB_MERGE_C R176, R106, R29, R176 ;  /* 0x0000001d6ab0723e */ /* 0x000fe400048070b0 */
[----:B------:R-:W0:Y:S01]  /*10aa0*/  MUFU.EX2 R110, R110 ;  /* 0x0000006e006e7308 */ /* 0x000e220000000800 */
[----:B---3--:R-:W-:-:S01]  /*10ab0*/  FADD.FTZ R93, R75, R48 ;  /* 0x000000304b5d7221 */ /* 0x008fc20000010000 */
[----:B------:R-:W-:-:S04]  /*10ac0*/  F2FP.SATFINITE.E4M3.F32.PACK_AB_MERGE_C R75, R75, R30, RZ ;  /* 0x0000001e4b4b723e */ /* 0x000fc800048070ff */
[----:B------:R-:W-:Y:S02]  /*10ad0*/  F2FP.SATFINITE.E4M3.F32.PACK_AB_MERGE_C R177, R67, R20, R75 ;  /* 0x0000001443b1723e */ /* 0x000fe4000480704b */
[----:B------:R-:W3:Y:S01]  /*10ae0*/  MUFU.EX2 R69, R69 ;  /* 0x0000004500457308 */ /* 0x000ee20000000800 */
[----:B--2---:R-:W-:-:S01]  /*10af0*/  FADD.FTZ R48, R24, R93 ;  /* 0x0000005d18307221 */ /* 0x004fc20000010000 */
[-C--:B------:R-:W-:Y:S02]  /*10b00*/  MOV R75, R87.reuse ;  /* 0x00000057004b7202 */ /* 0x080fe40000000f00 */
[----:B------:R-:W-:-:S04]  /*10b10*/  MOV R67, R87 ;  /* 0x0000005700437202 */ /* 0x000fc80000000f00 */
[----:B------:R-:W2:Y:S01]  /*10b20*/  MUFU.EX2 R36, R36 ;  /* 0x0000002400247308 */ /* 0x000ea20000000800 */
[----:B0-----:R-:W-:-:S04]  /*10b30*/  FADD.FTZ R50, R110, R95 ;  /* 0x0000005f6e327221 */ /* 0x001fc80000010000 */
[----:B------:R-:W-:-:S03]  /*10b40*/  FADD.FTZ R95, R35, R50 ;  /* 0x00000032235f7221 */ /* 0x000fc60000010000 */
        /* <DEDUP_REMOVED lines=8> */
[----:B------:R-:W-:Y:S01]  /*10bd0*/  F2FP.SATFINITE.E4M3.F32.PACK_AB_MERGE_C R178, R110, R33, R178 ;  /* 0x000000216eb2723e */ /* 0x000fe200048070b2 */
[----:B------:R-:W-:Y:S01]  /*10be0*/  IMAD.MOV.U32 R50, RZ, RZ, R87 ;  /* 0x000000ffff327224 */ /* 0x000fe200078e0057 */
[----:B------:R-:W0:Y:S01]  /*10bf0*/  MUFU.EX2 R100, R100 ;  /* 0x0000006400647308 */ /* 0x000e220000000800 */
[----:B---3--:R-:W-:-:S01]  /*10c00*/  FADD.FTZ R15, R79, R48 ;  /* 0x000000304f0f7221 */ /* 0x008fc20000010000 */
[----:B------:R-:W-:Y:S01]  /*10c10*/  F2FP.SATFINITE.E4M3.F32.PACK_AB_MERGE_C R36, R79, R36, RZ ;  /* 0x000000244f24723e */ /* 0x000fe200048070ff */
[--C-:B------:R-:W-:Y:S01]  /*10c20*/  IMAD.MOV.U32 R33, RZ, RZ, R87.reuse ;  /* 0x000000ffff217224 */ /* 0x100fe200078e0057 */
[----:B------:R-:W-:Y:S02]  /*10c30*/  MOV R79, R87 ;  /* 0x00000057004f7202 */ /* 0x000fe40000000f00 */
[----:B------:R-:W-:Y:S01]  /*10c40*/  F2FP.SATFINITE.E4M3.F32.PACK_AB_MERGE_C R179, R69, R24, R36 ;  /* 0x0000001845b3723e */ /* 0x000fe20004807024 */
[----:B------:R-:W-:Y:S01]  /*10c50*/  IMAD.MOV.U32 R69, RZ, RZ, R87 ;  /* 0x000000ffff457224 */ /* 0x000fe200078e0057 */
[----:B------:R-:W3:Y:S01]  /*10c60*/  MUFU.EX2 R73, R73 ;  /* 0x0000004900497308 */ /* 0x000ee20000000800 */
[----:B--2---:R-:W-:-:S01]  /*10c70*/  FADD.FTZ R38, R28, R15 ;  /* 0x0000000f1c267221 */ /* 0x004fc20000010000 */
[----:B------:R-:W-:-:S02]  /*10c80*/  IMAD.MOV.U32 R36, RZ, RZ, R87 ;  /* 0x000000ffff247224 */ /* 0x000fc400078e0057 */
[----:B------:R-:W-:-:S04]  /*10c90*/  IMAD.MOV.U32 R24, RZ, RZ, R87 ;  /* 0x000000ffff187224 */ /* 0x000fc800078e0057 */
[----:B------:R-:W2:Y:S01]  /*10ca0*/  MUFU.EX2 R42, R42 ;  /* 0x0000002a002a7308 */ /* 0x000ea20000000800 */
[----:B0-----:R-:W-:-:S04]  /*10cb0*/  FADD.FTZ R48, R100, R93 ;  /* 0x0000005d64307221 */ /* 0x001fc80000010000 */
[----:B------:R-:W-:Y:S01]  /*10cc0*/  FADD.FTZ R31, R51, R48 ;  /* 0x00000030331f7221 */ /* 0x000fe20000010000 */
[----:B------:R-:W-:Y:S02]  /*10cd0*/  IMAD.MOV.U32 R48, RZ, RZ, R87 ;  /* 0x000000ffff307224 */ /* 0x000fe400078e0057 */
[----:B------:R-:W0:Y:S01]  /*10ce0*/  MUFU.EX2 R102, R102 ;  /* 0x0000006600667308 */ /* 0x000e220000000800 */
[----:B---3--:R-:W-:-:S07]  /*10cf0*/  FADD.FTZ R27, R73, R38 ;  /* 0x00000026491b7221 */ /* 0x008fce0000010000 */
[----:B------:R-:W3:Y:S01]  /*10d00*/  MUFU.EX2 R81, R81 ;  /* 0x0000005100517308 */ /* 0x000ee20000000800 */
[----:B--2---:R-:W-:-:S07]  /*10d10*/  FADD.FTZ R38, R42, R27 ;  /* 0x0000001b2a267221 */ /* 0x004fce0000010000 */
[----:B------:R-:W2:Y:S01]  /*10d20*/  MUFU.EX2 R32, R32 ;  /* 0x0000002000207308 */ /* 0x000ea20000000800 */
[C---:B0-----:R-:W-:Y:S01]  /*10d30*/  F2FP.SATFINITE.E4M3.F32.PACK_AB_MERGE_C R180, R102.reuse, R51, RZ ;  /* 0x0000003366b4723e */ /* 0x041fe200048070ff */
[----:B------:R-:W-:Y:S01]  /*10d40*/  FADD.FTZ R102, R102, R31 ;  /* 0x0000001f66667221 */ /* 0x000fe20000010000 */
[----:B------:R-:W-:Y:S02]  /*10d50*/  MOV R51, R87 ;  /* 0x0000005700337202 */ /* 0x000fe40000000f00 */
[----:B------:R-:W-:Y:S01]  /*10d60*/  F2FP.SATFINITE.E4M3.F32.PACK_AB_MERGE_C R180, R100, R39, R180 ;  /* 0x0000002764b4723e */ /* 0x000fe200048070b4 */
[----:B------:R-:W-:-:S01]  /*10d70*/  FADD.FTZ R31, R53, R102 ;  /* 0x00000066351f7221 */ /* 0x000fc20000010000 */
[----:B------:R-:W-:Y:S01]  /*10d80*/  MOV R39, R87 ;  /* 0x0000005700277202 */ /* 0x000fe20000000f00 */
[----:B------:R-:W0:Y:S01]  /*10d90*/  MUFU.EX2 R112, R112 ;  /* 0x0000007000707308 */ /* 0x000e220000000800 */
[----:B---3--:R-:W-:-:S01]  /*10da0*/  FADD.FTZ R27, R81, R38 ;  /* 0x00000026511b7221 */ /* 0x008fc20000010000 */
[----:B------:R-:W-:Y:S01]  /*10db0*/  F2FP.SATFINITE.E4M3.F32.PACK_AB_MERGE_C R42, R81, R42, RZ ;  /* 0x0000002a512a723e */ /* 0x000fe200048070ff */
[----:B------:R-:W-:-:S02]  /*10dc0*/  IMAD.MOV.U32 R81, RZ, RZ, R87 ;  /* 0x000000ffff517224 */ /* 0x000fc400078e0057 */
[--C-:B------:R-:W-:Y:S01]  /*10dd0*/  IMAD.MOV.U32 R38, RZ, RZ, R87.reuse ;  /* 0x000000ffff267224 */ /* 0x100fe200078e0057 */
[----:B------:R-:W-:Y:S01]  /*10de0*/  F2FP.SATFINITE.E4M3.F32.PACK_AB_MERGE_C R181, R73, R28, R42 ;  /* 0x0000001c49b5723e */ /* 0x000fe2000480702a */
[----:B------:R-:W-:Y:S01]  /*10df0*/  IMAD.MOV.U32 R73, RZ, RZ, R87 ;  /* 0x000000ffff497224 */ /* 0x000fe200078e0057 */
[----:B------:R-:W3:Y:S01]  /*10e00*/  MUFU.EX2 R77, R77 ;  /* 0x0000004d004d7308 */ /* 0x000ee20000000800 */
[----:B--2---:R-:W-:-:S01]  /*10e10*/  FADD.FTZ R26, R32, R27 ;  /* 0x0000001b201a7221 */ /* 0x004fc20000010000 */
[--C-:B------:R-:W-:Y:S02]  /*10e20*/  IMAD.MOV.U32 R42, RZ, RZ, R87.reuse ;  /* 0x000000ffff2a7224 */ /* 0x100fe400078e0057 */
[----:B------:R-:W-:-:S04]  /*10e30*/  IMAD.MOV.U32 R28, RZ, RZ, R87 ;  /* 0x000000ffff1c7224 */ /* 0x000fc800078e0057 */
[----:B------:R-:W2:Y:S01]  /*10e40*/  MUFU.EX2 R55, R152 ;  /* 0x0000009800377308 */ /* 0x000ea20000000800 */
[----:B0-----:R-:W-:-:S07]  /*10e50*/  FADD.FTZ R30, R112, R31 ;  /* 0x0000001f701e7221 */ /* 0x001fce0000010000 */
[----:B------:R-:W0:Y:S01]  /*10e60*/  MUFU.EX2 R46, R46 ;  /* 0x0000002e002e7308 */ /* 0x000e220000000800 */
[----:B---3--:R-:W-:-:S07]  /*10e70*/  FADD.FTZ R31, R77, R26 ;  /* 0x0000001a4d1f7221 */ /* 0x008fce0000010000 */
[----:B------:R-:W3:Y:S01]  /*10e80*/  MUFU.EX2 R114, R114 ;  /* 0x0000007200727308 */ /* 0x000ee20000000800 */
[----:B--2---:R-:W-:-:S07]  /*10e90*/  FADD.FTZ R35, R55, R30 ;  /* 0x0000001e37237221 */ /* 0x004fce0000010000 */
[----:B------:R-:W2:Y:S01]  /*10ea0*/  MUFU.EX2 R83, R83 ;  /* 0x0000005300537308 */ /* 0x000ea20000000800 */
[----:B0-----:R-:W-:-:S07]  /*10eb0*/  FADD.FTZ R26, R46, R31 ;  /* 0x0000001f2e1a7221 */ /* 0x001fce0000010000 */
[----:B------:R-:W0:Y:S01]  /*10ec0*/  MUFU.EX2 R45, R45 ;  /* 0x0000002d002d7308 */ /* 0x000e220000000800 */
[C---:B---3--:R-:W-:Y:S01]  /*10ed0*/  F2FP.SATFINITE.E4M3.F32.PACK_AB_MERGE_C R182, R114.reuse, R55, RZ ;  /* 0x0000003772b6723e */ /* 0x048fe200048070ff */
[----:B------:R-:W-:Y:S01]  /*10ee0*/  FADD.FTZ R114, R114, R35 ;  /* 0x0000002372727221 */ /* 0x000fe20000010000 */
[----:B------:R-:W-:Y:S02]  /*10ef0*/  MOV R55, R87 ;  /* 0x0000005700377202 */ /* 0x000fe40000000f00 */
[----:B------:R-:W-:Y:S01]  /*10f00*/  F2FP.SATFINITE.E4M3.F32.PACK_AB_MERGE_C R182, R112, R53, R182 ;  /* 0x0000003570b6723e */ /* 0x000fe200048070b6 */
[----:B------:R-:W-:Y:S01]  /*10f10*/  IMAD.MOV.U32 R53, RZ, RZ, R87 ;  /* 0x000000ffff357224 */ /* 0x000fe200078e0057 */
[----:B------:R-:W-:Y:S01]  /*10f20*/  MOV R35, R87 ;  /* 0x0000005700237202 */ /* 0x000fe20000000f00 */
[----:B------:R3:W4:Y:S01]  /*10f30*/  MUFU.EX2 R3, R68 ;  /* 0x0000004400037308 */ /* 0x0007220000000800 */
[----:B--2---:R-:W-:-:S01]  /*10f40*/  FADD.FTZ R26, R83, R26 ;  /* 0x0000001a531a7221 */ /* 0x004fc20000010000 */
[----:B------:R-:W-:-:S02]  /*10f50*/  F2FP.SATFINITE.E4M3.F32.PACK_AB_MERGE_C R46, R83, R46, RZ ;  /* 0x0000002e532e723e */ /* 0x000fc400048070ff */
[----:B------:R-:W-:Y:S02]  /*10f60*/  MOV R83, R87 ;  /* 0x0000005700537202 */ /* 0x000fe40000000f00 */
[----:B------:R-:W-:Y:S01]  /*10f70*/  F2FP.SATFINITE.E4M3.F32.PACK_AB_MERGE_C R183, R77, R32, R46 ;  /* 0x000000204db7723e */ /* 0x000fe2000480702e */
[----:B------:R-:W-:Y:S01]  /*10f80*/  IMAD.MOV.U32 R77, RZ, RZ, R87 ;  /* 0x000000ffff4d7224 */ /* 0x000fe200078e0057 */
[----:B------:R-:W2:Y:S01]  /*10f90*/  MUFU.EX2 R124, R124 ;  /* 0x0000007c007c7308 */ /* 0x000ea20000000800 */
[----:B0-----:R-:W-:-:S01]  /*10fa0*/  FADD.FTZ R21, R45, R114 ;  /* 0x000000722d157221 */ /* 0x001fc20000010000 */
[--C-:B---3--:R-:W-:Y:S02]  /*10fb0*/  IMAD.MOV.U32 R68, RZ, RZ, R87.reuse ;  /* 0x000000ffff447224 */ /* 0x108fe400078e0057 */
[--C-:B------:R-:W-:Y:S02]  /*10fc0*/  IMAD.MOV.U32 R46, RZ, RZ, R87.reuse ;  /* 0x000000ffff2e7224 */ /* 0x100fe400078e0057 */
[----:B------:R-:W-:-:S02]  /*10fd0*/  IMAD.MOV.U32 R32, RZ, RZ, R87 ;  /* 0x000000ffff207224 */ /* 0x000fc400078e0057 */
[----:B-1----:R0:W1:Y:S01]  /*10fe0*/  MUFU.EX2 R40, R70 ;  /* 0x0000004600287308 */ /* 0x0020620000000800 */
[----:B----4-:R-:W-:-:S07]  /*10ff0*/  FADD.FTZ R25, R3, R26 ;  /* 0x0000001a03197221 */ /* 0x010fce0000010000 */
[----:B------:R-:W3:Y:S01]  /*11000*/  MUFU.EX2 R41, R41 ;  /* 0x0000002900297308 */ /* 0x000ee20000000800 */
[----:B--2---:R-:W-:-:S01]  /*11010*/  FADD.FTZ R26, R124, R21 ;  /* 0x000000157c1a7221 */ /* 0x004fc20000010000 */
[----:B0-----:R-:W-:-:S06]  /*11020*/  IMAD.MOV.U32 R70, RZ, RZ, R87 ;  /* 0x000000ffff467224 */ /* 0x001fcc00078e0057 */
[----:B------:R-:W0:Y:S01]  /*11030*/  MUFU.EX2 R74, R74 ;  /* 0x0000004a004a7308 */ /* 0x000e220000000800 */
[----:B-1----:R-:W-:-:S07]  /*11040*/  FADD.FTZ R25, R40, R25 ;  /* 0x0000001928197221 */ /* 0x002fce0000010000 */
[----:B------:R-:W1:Y:S01]  /*11050*/  MUFU.EX2 R130, R130 ;  /* 0x0000008200827308 */ /* 0x000e620000000800 */
[----:B---3--:R-:W-:-:S07]  /*11060*/  FADD.FTZ R29, R41, R26 ;  /* 0x0000001a291d7221 */ /* 0x008fce0000010000 */
[----:B------:R2:W3:Y:S01]  /*11070*/  MUFU.EX2 R89, R76 ;  /* 0x0000004c00597308 */ /* 0x0004e20000000800 */
[----:B0-----:R-:W-:-:S07]  /*11080*/  FADD.FTZ R26, R74, R25 ;  /* 0x000000194a1a7221 */ /* 0x001fce0000010000 */
[----:B------:R-:W0:Y:S01]  /*11090*/  MUFU.EX2 R43, R43 ;  /* 0x0000002b002b7308 */ /* 0x000e220000000800 */
[C---:B-1----:R-:W-:Y:S01]  /*110a0*/  F2FP.SATFINITE.E4M3.F32.PACK_AB_MERGE_C R184, R130.reuse, R41, RZ ;  /* 0x0000002982b8723e */ /* 0x042fe200048070ff */
[----:B------:R-:W-:Y:S01]  /*110b0*/  FADD.FTZ R130, R130, R29 ;  /* 0x0000001d82827221 */ /* 0x000fe20000010000 */
[--C-:B--2---:R-:W-:Y:S02]  /*110c0*/  IMAD.MOV.U32 R76, RZ, RZ, R87.reuse ;  /* 0x000000ffff4c7224 */ /* 0x104fe400078e0057 */
[----:B------:R-:W-:Y:S01]  /*110d0*/  F2FP.SATFINITE.E4M3.F32.PACK_AB_MERGE_C R184, R124, R45, R184 ;  /* 0x0000002d7cb8723e */ /* 0x000fe200048070b8 */
[--C-:B------:R-:W-:Y:S02]  /*110e0*/  IMAD.MOV.U32 R45, RZ, RZ, R87.reuse ;  /* 0x000000ffff2d7224 */ /* 0x100fe400078e0057 */
[----:B------:R-:W1:Y:S01]  /*110f0*/  MUFU.EX2 R44, R44 ;  /* 0x0000002c002c7308 */ /* 0x000e620000000800 */
[C---:B---3--:R-:W-:Y:S01]  /*11100*/  F2FP.SATFINITE.E4M3.F32.PACK_AB_MERGE_C R74, R89.reuse, R74, RZ ;  /* 0x0000004a594a723e */ /* 0x048fe200048070ff */
[----:B------:R-:W-:Y:S01]  /*11110*/  FADD.FTZ R89, R89, R26 ;  /* 0x0000001a59597221 */ /* 0x000fe20000010000 */
[----:B------:R-:W-:-:S02]  /*11120*/  IMAD.MOV.U32 R41, RZ, RZ, R87 ;  /* 0x000000ffff297224 */ /* 0x000fc400078e0057 */
[----:B------:R-:W-:Y:S01]  /*11130*/  F2FP.SATFINITE.E4M3.F32.PACK_AB_MERGE_C R185, R40, R3, R74 ;  /* 0x0000000328b9723e */ /* 0x000fe2000480704a */
[----:B------:R-:W-:Y:S02]  /*11140*/  IMAD.MOV.U32 R74, RZ, RZ, R87 ;  /* 0x000000ffff4a7224 */ /* 0x000fe400078e0057 */
[----:B------:R-:W2:Y:S01]  /*11150*/  MUFU.EX2 R132, R132 ;  /* 0x0000008400847308 */ /* 0x000ea20000000800 */
[----:B0-----:R-:W-:-:S01]  /*11160*/  FADD.FTZ R25, R43, R130 ;  /* 0x000000822b197221 */ /* 0x001fc20000010000 */
[----:B------:R-:W-:-:S06]  /*11170*/  IMAD.MOV.U32 R40, RZ, RZ, R87 ;  /* 0x000000ffff287224 */ /* 0x000fcc00078e0057 */
[----:B------:R-:W0:Y:S01]  /*11180*/  MUFU.EX2 R85, R85 ;  /* 0x0000005500557308 */ /* 0x000e220000000800 */
[----:B-1----:R-:W-:-:S07]  /*11190*/  FADD.FTZ R26, R44, R89 ;  /* 0x000000592c1a7221 */ /* 0x002fce0000010000 */
[----:B------:R-:W-:Y:S01]  /*111a0*/  MUFU.EX2 R47, R47 ;  /* 0x0000002f002f7308 */ /* 0x000fe20000000800 */
[----:B--2---:R-:W-:-:S07]  /*111b0*/  FADD.FTZ R30, R132, R25 ;  /* 0x00000019841e7221 */ /* 0x004fce0000010000 */
[----:B------:R-:W1:Y:S01]  /*111c0*/  MUFU.EX2 R134, R134 ;  /* 0x0000008600867308 */ /* 0x000e620000000800 */
[----:B0-----:R-:W-:-:S07]  /*111d0*/  FADD.FTZ R29, R85, R26 ;  /* 0x0000001a551d7221 */ /* 0x001fce0000010000 */
[----:B------:R-:W0:Y:S08]  /*111e0*/  MUFU.EX2 R82, R82 ;  /* 0x0000005200527308 */ /* 0x000e300000000800 */
[----:B------:R2:W3:Y:S01]  /*111f0*/  MUFU.EX2 R15, R84 ;  /* 0x00000054000f7308 */ /* 0x0004e20000000800 */
[----:B-1----:R-:W-:Y:S01]  /*11200*/  F2FP.SATFINITE.E4M3.F32.PACK_AB_MERGE_C R31, R134, R47, RZ ;  /* 0x0000002f861f723e */ /* 0x002fe200048070ff */
[----:B------:R-:W-:Y:S01]  /*11210*/  FADD.FTZ R47, R47, R30 ;  /* 0x0000001e2f2f7221 */ /* 0x000fe20000010000 */
[----:B------:R-:W-:-:S02]  /*11220*/  IMAD.MOV.U32 R30, RZ, RZ, R87 ;  /* 0x000000ffff1e7224 */ /* 0x000fc400078e0057 */
[----:B------:R-:W-:Y:S01]  /*11230*/  F2FP.SATFINITE.E4M3.F32.PACK_AB_MERGE_C R186, R132, R43, R31 ;  /* 0x0000002b84ba723e */ /* 0x000fe2000480701f */
[----:B------:R-:W-:-:S01]  /*11240*/  FADD.FTZ R134, R134, R47 ;  /* 0x0000002f86867221 */ /* 0x000fc20000010000 */
[----:B------:R-:W-:Y:S01]  /*11250*/  MOV R47, R87 ;  /* 0x00000057002f7202 */ /* 0x000fe20000000f00 */
[----:B------:R-:W-:Y:S01]  /*11260*/  MUFU.EX2 R57, R57 ;  /* 0x0000003900397308 */ /* 0x000fe20000000800 */
[----:B0-----:R-:W-:-:S01]  /*11270*/  FADD.FTZ R26, R82, R29 ;  /* 0x0000001d521a7221 */ /* 0x001fc20000010000 */
[--C-:B--2---:R-:W-:Y:S01]  /*11280*/  IMAD.MOV.U32 R84, RZ, RZ, R87.reuse ;  /* 0x000000ffff547224 */ /* 0x104fe200078e0057 */
[-C--:B------:R-:W-:Y:S01]  /*11290*/  MOV R43, R87.reuse ;  /* 0x00000057002b7202 */ /* 0x080fe20000000f00 */
[----:B------:R-:W-:Y:S01]  /*112a0*/  IMAD.MOV.U32 R29, RZ, RZ, R87 ;  /* 0x000000ffff1d7224 */ /* 0x000fe200078e0057 */
[----:B------:R-:W-:-:S03]  /*112b0*/  MOV R31, R87 ;  /* 0x00000057001f7202 */ /* 0x000fc60000000f00 */
[----:B------:R-:W0:Y:S01]  /*112c0*/  MUFU.EX2 R138, R138 ;  /* 0x0000008a008a7308 */ /* 0x000e220000000800 */
[C---:B---3--:R-:W-:Y:S01]  /*112d0*/  F2FP.SATFINITE.E4M3.F32.PACK_AB_MERGE_C R82, R15.reuse, R82, RZ ;  /* 0x000000520f52723e */ /* 0x048fe200048070ff */
[----:B------:R-:W-:-:S03]  /*112e0*/  FADD.FTZ R15, R15, R26 ;  /* 0x0000001a0f0f7221 */ /* 0x000fc60000010000 */
[----:B------:R-:W-:Y:S01]  /*112f0*/  F2FP.SATFINITE.E4M3.F32.PACK_AB_MERGE_C R187, R85, R44, R82 ;  /* 0x0000002c55bb723e */ /* 0x000fe20004807052 */
[--C-:B------:R-:W-:Y:S02]  /*11300*/  IMAD.MOV.U32 R85, RZ, RZ, R87.reuse ;  /* 0x000000ffff557224 */ /* 0x100fe400078e0057 */
[----:B------:R-:W1:Y:S01]  /*11310*/  MUFU.EX2 R49, R49 ;  /* 0x0000003100317308 */ /* 0x000e620000000800 */
[--C-:B------:R-:W-:Y:S02]  /*11320*/  IMAD.MOV.U32 R82, RZ, RZ, R87.reuse ;  /* 0x000000ffff527224 */ /* 0x100fe400078e0057 */
[----:B------:R-:W-:-:S05]  /*11330*/  IMAD.MOV.U32 R44, RZ, RZ, R87 ;  /* 0x000000ffff2c7224 */ /* 0x000fca00078e0057 */
[----:B------:R-:W2:Y:S01]  /*11340*/  MUFU.EX2 R86, R86 ;  /* 0x0000005600567308 */ /* 0x000ea20000000800 */
[----:B0-----:R-:W-:-:S07]  /*11350*/  F2FP.SATFINITE.E4M3.F32.PACK_AB_MERGE_C R26, R138, R57, RZ ;  /* 0x000000398a1a723e */ /* 0x001fce00048070ff */
[----:B------:R-:W0:Y:S01]  /*11360*/  MUFU.EX2 R136, R136 ;  /* 0x0000008800887308 */ /* 0x000e220000000800 */
[----:B-1----:R-:W-:-:S07]  /*11370*/  FADD.FTZ R13, R49, R134 ;  /* 0x00000086310d7221 */ /* 0x002fce0000010000 */
[----:B------:R-:W1:Y:S01]  /*11380*/  MUFU.EX2 R27, R88 ;  /* 0x00000058001b7308 */ /* 0x000e620000000800 */
[----:B--2---:R-:W-:-:S07]  /*11390*/  FADD.FTZ R12, R86, R15 ;  /* 0x0000000f560c7221 */ /* 0x004fce0000010000 */
[----:B------:R-:W2:Y:S01]  /*113a0*/  MUFU.EX2 R94, R94 ;  /* 0x0000005e005e7308 */ /* 0x000ea20000000800 */
[C---:B0-----:R-:W-:Y:S01]  /*113b0*/  F2FP.SATFINITE.E4M3.F32.PACK_AB_MERGE_C R188, R136.reuse, R49, R26 ;  /* 0x0000003188bc723e */ /* 0x041fe2000480701a */
[----:B------:R-:W-:Y:S01]  /*113c0*/  FADD.FTZ R136, R136, R13 ;  /* 0x0000000d88887221 */ /* 0x000fe20000010000 */
[--C-:B------:R-:W-:Y:S02]  /*113d0*/  IMAD.MOV.U32 R49, RZ, RZ, R87.reuse ;  /* 0x000000ffff317224 */ /* 0x100fe400078e0057 */
[----:B------:R-:W-:Y:S02]  /*113e0*/  IMAD.MOV.U32 R26, RZ, RZ, R87 ;  /* 0x000000ffff1a7224 */ /* 0x000fe400078e0057 */
[----:B------:R-:W-:-:S01]  /*113f0*/  FADD.FTZ R57, R57, R136 ;  /* 0x0000008839397221 */ /* 0x000fc20000010000 */
[----:B------:R-:W0:Y:S01]  /*11400*/  MUFU.EX2 R21, R116 ;  /* 0x0000007400157308 */ /* 0x000e220000000800 */
[----:B-1----:R-:W-:-:S02]  /*11410*/  FADD.FTZ R13, R27, R12 ;  /* 0x0000000c1b0d7221 */ /* 0x002fc40000010000 */
[----:B------:R-:W-:Y:S01]  /*11420*/  FADD.FTZ R138, R138, R57 ;  /* 0x000000398a8a7221 */ /* 0x000fe20000010000 */
[----:B------:R-:W-:-:S04]  /*11430*/  IMAD.MOV.U32 R57, RZ, RZ, R87 ;  /* 0x000000ffff397224 */ /* 0x000fc800078e0057 */
[----:B------:R-:W-:Y:S01]  /*11440*/  MUFU.EX2 R61, R61 ;  /* 0x0000003d003d7308 */ /* 0x000fe20000000800 */
[----:B--2---:R-:W-:-:S07]  /*11450*/  FADD.FTZ R12, R94, R13 ;  /* 0x0000000d5e0c7221 */ /* 0x004fce0000010000 */
[----:B------:R-:W1:Y:S01]  /*11460*/  MUFU.EX2 R142, R142 ;  /* 0x0000008e008e7308 */ /* 0x000e620000000800 */
[C---:B0-----:R-:W-:Y:S01]  /*11470*/  F2FP.SATFINITE.E4M3.F32.PACK_AB_MERGE_C R94, R21.reuse, R94, RZ ;  /* 0x0000005e155e723e */ /* 0x041fe200048070ff */
[----:B------:R-:W-:-:S03]  /*11480*/  FADD.FTZ R21, R21, R12 ;  /* 0x0000000c15157221 */ /* 0x000fc60000010000 */
[----:B------:R-:W-:Y:S01]  /*11490*/  F2FP.SATFINITE.E4M3.F32.PACK_AB_MERGE_C R189, R27, R86, R94 ;  /* 0x000000561bbd723e */ /* 0x000fe2000480705e */
[----:B------:R-:W-:Y:S01]  /*114a0*/  IMAD.MOV.U32 R86, RZ, RZ, R87 ;  /* 0x000000ffff567224 */ /* 0x000fe200078e0057 */
[----:B------:R-:W-:Y:S01]  /*114b0*/  MOV R27, R87 ;  /* 0x00000057001b7202 */ /* 0x000fe20000000f00 */
[----:B------:R-:W0:Y:S08]  /*114c0*/  MUFU.EX2 R59, R59 ;  /* 0x0000003b003b7308 */ /* 0x000e300000000800 */
[----:B------:R-:W2:Y:S01]  /*114d0*/  MUFU.EX2 R118, R118 ;  /* 0x0000007600767308 */ /* 0x000ea20000000800 */
[----:B-1----:R-:W-:-:S07]  /*114e0*/  F2FP.SATFINITE.E4M3.F32.PACK_AB_MERGE_C R14, R142, R61, RZ ;  /* 0x0000003d8e0e723e */ /* 0x002fce00048070ff */
[----:B------:R-:W1:Y:S01]  /*114f0*/  MUFU.EX2 R140, R140 ;  /* 0x0000008c008c7308 */ /* 0x000e620000000800 */
[----:B0-----:R-:W-:-:S07]  /*11500*/  FADD.FTZ R13, R59, R138 ;  /* 0x0000008a3b0d7221 */ /* 0x001fce0000010000 */
[----:B------:R-:W0:Y:S01]  /*11510*/  MUFU.EX2 R25, R122 ;  /* 0x0000007a00197308 */ /* 0x000e220000000800 */
[----:B--2---:R-:W-:-:S07]  /*11520*/  FADD.FTZ R12, R118, R21 ;  /* 0x00000015760c7221 */ /* 0x004fce0000010000 */
[----:B------:R-:W2:Y:S01]  /*11530*/  MUFU.EX2 R126, R126 ;  /* 0x0000007e007e7308 */ /* 0x000ea20000000800 */
[C---:B-1----:R-:W-:Y:S01]  /*11540*/  F2FP.SATFINITE.E4M3.F32.PACK_AB_MERGE_C R190, R140.reuse, R59, R14 ;  /* 0x0000003b8cbe723e */ /* 0x042fe2000480700e */
[----:B------:R-:W-:Y:S01]  /*11550*/  FADD.FTZ R140, R140, R13 ;  /* 0x0000000d8c8c7221 */ /* 0x000fe20000010000 */
[----:B------:R-:W-:-:S03]  /*11560*/  MOV R59, R87 ;  /* 0x00000057003b7202 */ /* 0x000fc60000000f00 */
[----:B------:R-:W-:Y:S02]  /*11570*/  FADD.FTZ R61, R61, R140 ;  /* 0x0000008c3d3d7221 */ /* 0x000fe40000010000 */
[----:B------:R-:W1:Y:S01]  /*11580*/  MUFU.EX2 R63, R63 ;  /* 0x0000003f003f7308 */ /* 0x000e620000000800 */
[----:B0-----:R-:W-:-:S04]  /*11590*/  FADD.FTZ R3, R25, R12 ;  /* 0x0000000c19037221 */ /* 0x001fc80000010000 */
[----:B--2---:R-:W-:Y:S01]  /*115a0*/  FADD.FTZ R20, R126, R3 ;  /* 0x000000037e147221 */ /* 0x004fe20000010000 */
[----:B------:R-:W-:-:S01]  /*115b0*/  FADD.FTZ R3, R142, R61 ;  /* 0x0000003d8e037221 */ /* 0x000fc20000010000 */
[--C-:B------:R-:W-:Y:S01]  /*115c0*/  IMAD.MOV.U32 R61, RZ, RZ, R87.reuse ;  /* 0x000000ffff3d7224 */ /* 0x100fe200078e0057 */
[C---:B-1----:R-:W-:Y:S01]  /*115d0*/  F2FP.SATFINITE.E4M3.F32.PACK_AB_MERGE_C R12, R63.reuse, R126, RZ ;  /* 0x0000007e3f0c723e */ /* 0x042fe200048070ff */
[----:B------:R-:W-:Y:S01]  /*115e0*/  FADD.FTZ R20, R63, R20 ;  /* 0x000000143f147221 */ /* 0x000fe20000010000 */
[----:B------:R-:W-:Y:S02]  /*115f0*/  MOV R63, R87 ;  /* 0x00000057003f7202 */ /* 0x000fe40000000f00 */
[----:B------:R-:W-:Y:S01]  /*11600*/  F2FP.SATFINITE.E4M3.F32.PACK_AB_MERGE_C R191, R25, R118, R12 ;  /* 0x0000007619bf723e */ /* 0x000fe2000480700c */
[----:B------:R-:W-:Y:S01]  /*11610*/  IMAD.MOV.U32 R25, RZ, RZ, R87 ;  /* 0x000000ffff197224 */ /* 0x000fe200078e0057 */
[----:B------:R-:W-:Y:S06]  /*11620*/  @!P1 BRA `(.L_x_643) ;  /* 0x0000003800889947 */ /* 0x000fec0003800000 */
[----:B------:R-:W-:Y:S01]  /*11630*/  IADD3 R21, R120, -0x2, RZ ;  /* 0xfffffffe78157810 */ /* 0x000fe20007ffe0ff */
[----:B------:R-:W-:Y:S01]  /*11640*/  IMAD.MOV.U32 R169, RZ, RZ, R92 ;  /* 0x000000ffffa97224 */ /* 0x000fe200078e005c */
[----:B------:R-:W-:Y:S01]  /*11650*/  MOV R220, R197 ;  /* 0x000000c500dc7202 */ /* 0x000fe20000000f00 */
[----:B------:R-:W-:Y:S01]  /*11660*/  IMAD.MOV.U32 R171, RZ, RZ, R90 ;  /* 0x000000ffffab7224 */ /* 0x000fe200078e005a */
[----:B------:R-:W-:Y:S01]  /*11670*/  CS2R R86, SRZ ;  /* 0x0000000000567805 */ /* 0x000fe2000001ff00 */
[----:B------:R-:W-:Y:S01]  /*11680*/  IMAD.MOV.U32 R222, RZ, RZ, R199 ;  /* 0x000000ffffde7224 */ /* 0x000fe200078e00c7 */
        /* <DEDUP_REMOVED lines=30> */
[----:B------:R-:W-:-:S07]  /*11870*/  CS2R R24, SRZ ;  /* 0x0000000000187805 */ /* 0x000fce000001ff00 */
.L_x_655:
[----:B------:R-:W-:Y:S01]  /*11880*/  ISETP.NE.AND P1, PT, R220, 0x1, PT ;  /* 0x00000001dc00780c */ /* 0x000fe20003f25270 */
[----:B------:R-:W-:Y:S05]  /*11890*/  YIELD ;  /* 0x0000000000007946 */ /* 0x000fea0003800000 */
[----:B------:R-:W-:Y:S02]  /*118a0*/  SEL R199, RZ, 0x1, P1 ;  /* 0x00000001ffc77807 */ /* 0x000fe40000800000 */
[----:B------:R-:W-:Y:S02]  /*118b0*/  ISETP.NE.AND P1, PT, R168, RZ, PT ;  /* 0x000000ffa800720c */ /* 0x000fe40003f25270 */
[----:B------:R-:W-:-:S11]  /*118c0*/  LOP3.LUT R199, R222, R199, RZ, 0x3c, !PT ;  /* 0x000000c7dec77212 */ /* 0x000fd600078e3cff */
[----:B------:R-:W-:Y:S05]  /*118d0*/  @P1 BRA `(.L_x_644) ;  /* 0x00000000003c1947 */ /* 0x000fea0003800000 */
[----:B------:R-:W-:Y:S05]  /*118e0*/  @!P0 BRA `(.L_x_645) ;  /* 0x0000000000048947 */ /* 0x000fea0003800000 */
[----:B------:R-:W-:Y:S01]  /*118f0*/  BPT.TRAP 0x1 ;  /* 0x000000040000795c */ /* 0x000fe20000300000 */
.L_x_645:
[----:B------:R-:W-:-:S05]  /*11900*/  VIADD R12, R220, 0x1 ;  /* 0x00000001dc0c7836 */ /* 0x000fca0000000000 */
[----:B------:R-:W-:-:S04]  /*11910*/  ISETP.NE.AND P2, PT, R12, 0x2, PT ;  /* 0x000000020c00780c */ /* 0x000fc80003f45270 */
[----:B------:R-:W-:Y:S02]  /*11920*/  SEL R13, R12, RZ, P2 ;  /* 0x000000ff0c0d7207 */ /* 0x000fe40001000000 */
[----:B------:R-:W-:-:S03]  /*11930*/  SHF.L.U32 R12, R199, 0x1f, RZ ;  /* 0x0000001fc70c7819 */ /* 0x000fc600000006ff */
[----:B------:R-:W-:-:S04]  /*11940*/  IMAD R13, R13, 0x8, R18 ;  /* 0x000000080d0d7824 */ /* 0x000fc800078e0212 */
[----:B------:R0:W1:Y:S01]  /*11950*/  SYNCS.PHASECHK.TRANS64.TRYWAIT P2, [R13+URZ+0x22830], R12 ;  /* 0x0228300c0d0075a7 */ /* 0x000062000804017f */
[----:B------:R-:W-:Y:S05]  /*11960*/  @!P0 BRA `(.L_x_646) ;  /* 0x0000000000048947 */ /* 0x000fea0003800000 */
[----:B------:R-:W-:Y:S01]  /*11970*/  BPT.TRAP 0x1 ;  /* 0x000000040000795c */ /* 0x000fe20000300000 */
.L_x_646:
[----:B------:R-:W-:Y:S04]  /*11980*/  BSSY B0, `(.L_x_644) ;  /* 0x0000004000007945 */ /* 0x000fe80003800000 */
[----:B-1----:R-:W-:Y:S05]  /*11990*/  @P2 BRA `(.L_x_647) ;  /* 0x0000000000082947 */ /* 0x002fea0003800000 */
[----:B------:R-:W1:Y:S02]  /*119a0*/  SYNCS.PHASECHK.TRANS64.TRYWAIT P2, [R13+URZ+0x22830], R12 ;  /* 0x0228300c0d0075a7 */ /* 0x000e64000804017f */
[----:B-1----:R-:W-:Y:S05]  /*119b0*/  @!P2 BRA `(.L_x_648) ;  /* 0x000000f000b8a947 */ /* 0x002fea0003800000 */
.L_x_647:
[----:B------:R-:W-:Y:S05]  /*119c0*/  BSYNC B0 ;  /* 0x0000000000007941 */ /* 0x000fea0003800000 */
.L_x_644:
[----:B01----:R-:W0:Y:S01]  /*119d0*/  S2R R12, SR_TID.X ;  /* 0x00000000000c7919 */ /* 0x003e220000002100 */
[----:B------:R-:W-:Y:S01]  /*119e0*/  VIADD R197, R220, 0x1 ;  /* 0x00000001dcc57836 */ /* 0x000fe20000000000 */
[----:B------:R-:W-:Y:S05]  /*119f0*/  WARPSYNC.ALL ;  /* 0x0000000000007948 */ /* 0x000fea0003800000 */
[C---:B------:R-:W-:Y:S01]  /*11a00*/  ISETP.NE.AND P2, PT, R197.reuse, 0x2, PT ;  /* 0x00000002c500780c */ /* 0x040fe20003f45270 */
[----:B------:R-:W-:Y:S01]  /*11a10*/  IMAD.MOV.U32 R15, RZ, RZ, 0x40000040 ;  /* 0x40000040ff0f7424 */ /* 0x000fe200078e00ff */
[----:B------:R-:W-:Y:S01]  /*11a20*/  R2UR UR44, R4 ;  /* 0x00000000042c72ca */ /* 0x000fe200000e0000 */
[----:B------:R-:W-:Y:S01]  /*11a30*/  IMAD.MOV.U32 R13, RZ, RZ, 0x40000040 ;  /* 0x40000040ff0d7424 */ /* 0x000fe200078e00ff */
[----:B------:R-:W-:Y:S01]  /*11a40*/  SEL R197, R197, RZ, P2 ;  /* 0x000000ffc5c57207 */ /* 0x000fe20001000000 */
[----:B------:R-:W-:Y:S01]  /*11a50*/  IMAD.MOV.U32 R89, RZ, RZ, 0x40000040 ;  /* 0x40000040ff597424 */ /* 0x000fe200078e00ff */
[----:B------:R-:W-:Y:S01]  /*11a60*/  R2UR UR47, R15 ;  /* 0x000000000f2f72ca */ /* 0x000fe200000e0000 */
[----:B------:R-:W-:Y:S01]  /*11a70*/  IMAD.MOV.U32 R95, RZ, RZ, 0x40000040 ;  /* 0x40000040ff5f7424 */ /* 0x000fe200078e00ff */
[----:B------:R-:W-:Y:S01]  /*11a80*/  R2UR UR45, R5 ;  /* 0x00000000052d72ca */ /* 0x000fe200000e0000 */
[----:B------:R-:W-:Y:S01]  /*11a90*/  IMAD R14, R197, 0x500, R0 ;  /* 0x00000500c50e7824 */ /* 0x000fe200078e0200 */
[----:B------:R-:W-:-:S02]  /*11aa0*/  R2UR UR51, R13 ;  /* 0x000000000d3372ca */ /* 0x000fc400000e0000 */
[----:B------:R-:W-:Y:S01]  /*11ab0*/  R2UR UR48, R4 ;  /* 0x00000000043072ca */ /* 0x000fe200000e0000 */
[C---:B------:R-:W-:Y:S01]  /*11ac0*/  VIADD R88, R14.reuse, 0x200 ;  /* 0x000002000e587836 */ /* 0x040fe20000000000 */
[C---:B------:R-:W-:Y:S01]  /*11ad0*/  R2UR UR46, R14.reuse ;  /* 0x000000000e2e72ca */ /* 0x040fe200000e0000 */
[----:B------:R-:W-:Y:S01]  /*11ae0*/  VIADD R94, R14, 0x4 ;  /* 0x000000040e5e7836 */ /* 0x000fe20000000000 */
[----:B------:R-:W-:Y:S02]  /*11af0*/  R2UR UR49, R5 ;  /* 0x00000000053172ca */ /* 0x000fe400000e0000 */
[----:B------:R-:W-:Y:S01]  /*11b00*/  R2UR UR54, R88 ;  /* 0x00000000583672ca */ /* 0x000fe200000e0000 */
[----:B------:R-:W-:Y:S01]  /*11b10*/  VIADD R88, R14, 0x2 ;  /* 0x000000020e587836 */ /* 0x000fe20000000000 */
[----:B------:R-:W-:Y:S02]  /*11b20*/  R2UR UR55, R89 ;  /* 0x00000000593772ca */ /* 0x000fe400000e0000 */
[----:B------:R-:W-:-:S02]  /*11b30*/  R2UR UR52, R4 ;  /* 0x00000000043472ca */ /* 0x000fc400000e0000 */
[----:B------:R-:W-:Y:S02]  /*11b40*/  R2UR UR53, R5 ;  /* 0x00000000053572ca */ /* 0x000fe400000e0000 */
[----:B0-----:R-:W-:Y:S02]  /*11b50*/  SHF.R.U32.HI R12, RZ, 0x7, R12 ;  /* 0x00000007ff0c7819 */ /* 0x001fe4000001160c */
[C---:B------:R-:W-:Y:S02]  /*11b60*/  R2UR UR7, R13.reuse ;  /* 0x000000000d0772ca */ /* 0x040fe400000e0000 */
[----:B------:R-:W-:Y:S01]  /*11b70*/  IADD3 R92, R12, 0x8, RZ ;  /* 0x000000080c5c7810 */ /* 0x000fe20007ffe0ff */
[C---:B------:R-:W-:Y:S01]  /*11b80*/  VIADD R12, R14.reuse, 0x100 ;  /* 0x000001000e0c7836 */ /* 0x040fe20000000000 */
[----:B------:R-:W-:Y:S02]  /*11b90*/  R2UR UR11, R13 ;  /* 0x000000000d0b72ca */ /* 0x000fe400000e0000 */
[----:B------:R-:W-:Y:S01]  /*11ba0*/  IADD3 R90, R14, 0x300, RZ ;  /* 0x000003000e5a7810 */ /* 0x000fe20007ffe0ff */
[----:B------:R0:W-:Y:S01]  /*11bb0*/  BAR.SYNC.DEFER_BLOCKING R92, 0x100 ;  /* 0x0004005c0000751d */ /* 0x0001e20000010000 */
[----:B------:R-:W-:Y:S01]  /*11bc0*/  R2UR UR50, R12 ;  /* 0x000000000c3272ca */ /* 0x000fe200000e0000 */
[----:B------:R-:W-:Y:S01]  /*11bd0*/  VIADD R12, R14, 0x400 ;  /* 0x000004000e0c7836 */ /* 0x000fe20000000000 */
[----:B------:R-:W-:Y:S01]  /*11be0*/  R2UR UR8, R90 ;  /* 0x000000005a0872ca */ /* 0x000fe200000e0000 */
[----:B------:R-:W-:Y:S01]  /*11bf0*/  VIADD R90, R14, 0x202 ;  /* 0x000002020e5a7836 */ /* 0x000fe20000000000 */
[----:B------:R-:W-:-:S02]  /*11c00*/  MOV R91, 0x40000040 ;  /* 0x40000040005b7802 */ /* 0x000fc40000000f00 */
[----:B------:R-:W-:Y:S01]  /*11c10*/  R2UR UR10, R12 ;  /* 0x000000000c0a72ca */ /* 0x000fe200000e0000 */
[C---:B------:R-:W-:Y:S01]  /*11c20*/  VIADD R12, R14.reuse, 0x102 ;  /* 0x000001020e0c7836 */ /* 0x040fe20000000000 */
[----:B------:R-:W-:Y:S01]  /*11c30*/  MOV R223, UR7 ;  /* 0x0000000700df7c02 */ /* 0x000fe20008000f00 */
[----:B------:R-:W-:Y:S01]  /*11c40*/  UMOV UR7, UR11 ;  /* 0x0000000b00077c82 */ /* 0x000fe20008000000 */
[C---:B------:R-:W-:Y:S01]  /*11c50*/  R2UR UR11, R91.reuse ;  /* 0x000000005b0b72ca */ /* 0x040fe200000e0000 */
[----:B0-----:R-:W-:Y:S01]  /*11c60*/  VIADD R92, R14, 0x402 ;  /* 0x000004020e5c7836 */ /* 0x001fe20000000000 */
[----:B------:R-:W-:Y:S01]  /*11c70*/  R2UR UR6, R12 ;  /* 0x000000000c0672ca */ /* 0x000fe200000e0000 */
[----:B------:R-:W-:Y:S01]  /*11c80*/  VIADD R12, R14, 0x104 ;  /* 0x000001040e0c7836 */ /* 0x000fe20000000000 */
[----:B------:R-:W-:Y:S02]  /*11c90*/  R2UR UR9, R91 ;  /* 0x000000005b0972ca */ /* 0x000fe400000e0000 */
[----:B------:R-:W-:-:S02]  /*11ca0*/  R2UR UR4, R88 ;  /* 0x00000000580472ca */ /* 0x000fc400000e0000 */
[----:B------:R-:W-:Y:S02]  /*11cb0*/  IADD3 R88, R14, 0x302, RZ ;  /* 0x000003020e587810 */ /* 0x000fe40007ffe0ff */
[----:B------:R-:W-:Y:S02]  /*11cc0*/  R2UR UR22, R94 ;  /* 0x000000005e1672ca */ /* 0x000fe400000e0000 */
[----:B------:R-:W-:Y:S01]  /*11cd0*/  R2UR UR23, R95 ;  /* 0x000000005f1772ca */ /* 0x000fe200000e0000 */
[----:B------:R-:W-:Y:S01]  /*11ce0*/  WARPGROUP.ARRIVE ;  /* 0x00000000000079c5 */ /* 0x000fe20000000000 */
[----:B------:R-:W-:Y:S02]  /*11cf0*/  R2UR UR5, R89 ;  /* 0x00000000590572ca */ /* 0x000fe400000e0000 */
[----:B------:R-:W-:Y:S01]  /*11d00*/  MOV R224, UR6 ;  /* 0x0000000600e07c02 */ /* 0x000fe20008000f00 */
[----:B------:R-:W-:Y:S01]  /*11d10*/  UMOV UR6, UR10 ;  /* 0x0000000a00067c82 */ /* 0x000fe20008000000 */
[----:B------:R-:W-:Y:S01]  /*11d20*/  R2UR UR10, R90 ;  /* 0x000000005a0a72ca */ /* 0x000fe200000e0000 */
[----:B------:R-:W-:Y:S01]  /*11d30*/  QGMMA.64x32x32.F32.E4M3.E4M3 R152, gdesc[UR44], RZ, !UPT, gsb0 ;  /* 0x006000002c9879f3 */ /* 0x000fe2000c0008ff */
[----:B------:R-:W-:Y:S01]  /*11d40*/  MOV R90, UR11 ;  /* 0x0000000b005a7c02 */ /* 0x000fe20008000f00 */
[----:B------:R-:W-:Y:S01]  /*11d50*/  UMOV UR11, UR9 ;  /* 0x00000009000b7c82 */ /* 0x000fe20008000000 */
[----:B------:R-:W-:-:S02]  /*11d60*/  R2UR UR9, R5 ;  /* 0x00000000050972ca */ /* 0x000fc400000e0000 */
[----:B------:R-:W-:Y:S01]  /*11d70*/  R2UR UR14, R88 ;  /* 0x00000000580e72ca */ /* 0x000fe200000e0000 */
[----:B------:R-:W-:Y:S01]  /*11d80*/  VIADD R88, R14, 0x204 ;  /* 0x000002040e587836 */ /* 0x000fe20000000000 */
[----:B------:R-:W-:Y:S01]  /*11d90*/  MOV R225, UR23 ;  /* 0x0000001700e17c02 */ /* 0x000fe20008000f00 */
[----:B------:R-:W-:Y:S01]  /*11da0*/  UMOV UR23, UR5 ;  /* 0x0000000500177c82 */ /* 0x000fe20008000000 */
[----:B------:R-:W-:Y:S01]  /*11db0*/  MOV R226, UR22 ;  /* 0x0000001600e27c02 */ /* 0x000fe20008000f00 */
[----:B------:R-:W-:Y:S01]  /*11dc0*/  UMOV UR22, UR4 ;  /* 0x0000000400167c82 */ /* 0x000fe20008000000 */
[----:B------:R-:W-:Y:S02]  /*11dd0*/  R2UR UR30, R88 ;  /* 0x00000000581e72ca */ /* 0x000fe400000e0000 */
[----:B------:R-:W-:Y:S01]  /*11de0*/  MOV R91, UR10 ;  /* 0x0000000a005b7c02 */ /* 0x000fe20008000f00 */
[----:B------:R-:W-:Y:S01]  /*11df0*/  UMOV UR10, UR8 ;  /* 0x00000008000a7c82 */ /* 0x000fe20008000000 */
[----:B------:R-:W-:-:S02]  /*11e00*/  R2UR UR8, R4 ;  /* 0x00000000040872ca */ /* 0x000fc400000e0000 */
[----:B------:R-:W-:Y:S02]  /*11e10*/  IADD3 R88, R14, 0x404, RZ ;  /* 0x000004040e587810 */ /* 0x000fe40007ffe0ff */
[C---:B------:R-:W-:Y:S02]  /*11e20*/  R2UR UR15, R89.reuse ;  /* 0x00000000590f72ca */ /* 0x040fe400000e0000 */
[----:B------:R-:W-:Y:S01]  /*11e30*/  R2UR UR18, R92 ;  /* 0x000000005c1272ca */ /* 0x000fe200000e0000 */
[----:B------:R-:W-:Y:S01]  /*11e40*/  VIADD R92, R14, 0x6 ;  /* 0x000000060e5c7836 */ /* 0x000fe20000000000 */
[C---:B------:R-:W-:Y:S02]  /*11e50*/  R2UR UR31, R89.reuse ;  /* 0x00000000591f72ca */ /* 0x040fe400000e0000 */
[----:B------:R-:W-:Y:S01]  /*11e60*/  R2UR UR38, R88 ;  /* 0x00000000582672ca */ /* 0x000fe200000e0000 */
[----:B------:R-:W-:Y:S01]  /*11e70*/  VIADD R88, R14, 0x206 ;  /* 0x000002060e587836 */ /* 0x000fe20000000000 */
[----:B------:R-:W-:Y:S01]  /*11e80*/  R2UR UR39, R89 ;  /* 0x00000000592772ca */ /* 0x000fe200000e0000 */
[----:B------:R-:W-:Y:S01]  /*11e90*/  IMAD.MOV.U32 R89, RZ, RZ, 0x40000040 ;  /* 0x40000040ff597424 */ /* 0x000fe200078e00ff */
[----:B------:R-:W-:-:S02]  /*11ea0*/  R2UR UR4, R4 ;  /* 0x00000000040472ca */ /* 0x000fc400000e0000 */
[----:B------:R-:W-:Y:S02]  /*11eb0*/  R2UR UR5, R5 ;  /* 0x00000000050572ca */ /* 0x000fe400000e0000 */
[----:B------:R-:W-:Y:S02]  /*11ec0*/  MOV R93, 0x40000040 ;  /* 0x40000040005d7802 */ /* 0x000fe40000000f00 */
[----:B------:R-:W-:Y:S02]  /*11ed0*/  R2UR UR42, R92 ;  /* 0x000000005c2a72ca */ /* 0x000fe400000e0000 */
[C---:B------:R-:W-:Y:S02]  /*11ee0*/  R2UR UR19, R93.reuse ;  /* 0x000000005d1372ca */ /* 0x040fe400000e0000 */
[----:B------:R-:W-:Y:S02]  /*11ef0*/  R2UR UR43, R93 ;  /* 0x000000005d2b72ca */ /* 0x000fe400000e0000 */
[----:B------:R-:W-:-:S02]  /*11f00*/  R2UR UR20, R10 ;  /* 0x000000000a1472ca */ /* 0x000fc400000e0000 */
[C---:B------:R-:W-:Y:S02]  /*11f10*/  R2UR UR21, R11.reuse ;  /* 0x000000000b1572ca */ /* 0x040fe400000e0000 */
[C---:B------:R-:W-:Y:S02]  /*11f20*/  R2UR UR12, R10.reuse ;  /* 0x000000000a0c72ca */ /* 0x040fe400000e0000 */
[C---:B------:R-:W-:Y:S02]  /*11f30*/  R2UR UR13, R11.reuse ;  /* 0x000000000b0d72ca */ /* 0x040fe400000e0000 */
[----:B------:R-:W-:Y:S02]  /*11f40*/  R2UR UR16, R10 ;  /* 0x000000000a1072ca */ /* 0x000fe400000e0000 */
[----:B------:R-:W-:Y:S02]  /*11f50*/  R2UR UR17, R11 ;  /* 0x000000000b1172ca */ /* 0x000fe400000e0000 */
[----:B------:R-:W-:Y:S01]  /*11f60*/  R2UR UR26, R12 ;  /* 0x000000000c1a72ca */ /* 0x000fe200000e0000 */
[----:B------:R-:W-:Y:S01]  /*11f70*/  VIADD R12, R14, 0x304 ;  /* 0x000003040e0c7836 */ /* 0x000fe20000000000 */
[----:B------:R-:W-:-:S02]  /*11f80*/  R2UR UR27, R13 ;  /* 0x000000000d1b72ca */ /* 0x000fc400000e0000 */
[C---:B------:R-:W-:Y:S02]  /*11f90*/  R2UR UR24, R8.reuse ;  /* 0x00000000081872ca */ /* 0x040fe400000e0000 */
[C---:B------:R-:W-:Y:S01]  /*11fa0*/  R2UR UR25, R9.reuse ;  /* 0x00000000091972ca */ /* 0x040fe200000e0000 */
[----:B------:R-:W-:Y:S02]  /*11fb0*/  WARPGROUP.DEPBAR.LE gsb0, 0x0 ;  /* 0x00008000000079c5 */ /* 0x000fe40000010000 */
[----:B------:R-:W-:Y:S01]  /*11fc0*/  WARPGROUP.ARRIVE ;  /* 0x00000000000079c5 */ /* 0x000fe20000000000 */
[----:B------:R-:W-:Y:S02]  /*11fd0*/  R2UR UR28, R8 ;  /* 0x00000000081c72ca */ /* 0x000fe400000e0000 */
[----:B------:R-:W-:Y:S02]  /*11fe0*/  R2UR UR29, R9 ;  /* 0x00000000091d72ca */ /* 0x000fe400000e0000 */
[----:B------:R-:W-:Y:S01]  /*11ff0*/  R2UR UR34, R12 ;  /* 0x000000000c2272ca */ /* 0x000fe200000e0000 */
[----:B------:R-:W-:Y:S01]  /*12000*/  QGMMA.64x32x32.F32.E4M3.E4M3 R136, gdesc[UR48], RZ, !UPT, gsb0 ;  /* 0x00600000308879f3 */ /* 0x000fe2000c0008ff */
[----:B------:R-:W-:Y:S01]  /*12010*/  R2UR UR50, R88 ;  /* 0x00000000583272ca */ /* 0x000fe200000e0000 */
[----:B------:R-:W-:Y:S01]  /*12020*/  VIADD R12, R14, 0x106 ;  /* 0x000001060e0c7836 */ /* 0x000fe20000000000 */
[----:B------:R-:W-:-:S02]  /*12030*/  R2UR UR51, R89 ;  /* 0x00000000593372ca */ /* 0x000fc400000e0000 */
[----:B------:R-:W-:Y:S02]  /*12040*/  R2UR UR35, R13 ;  /* 0x000000000d2372ca */ /* 0x000fe400000e0000 */
[C---:B------:R-:W-:Y:S02]  /*12050*/  R2UR UR32, R8.reuse ;  /* 0x00000000082072ca */ /* 0x040fe400000e0000 */
[C---:B------:R-:W-:Y:S02]  /*12060*/  R2UR UR33, R9.reuse ;  /* 0x00000000092172ca */ /* 0x040fe400000e0000 */
[----:B------:R-:W-:Y:S02]  /*12070*/  R2UR UR36, R8 ;  /* 0x00000000082472ca */ /* 0x000fe400000e0000 */
[----:B------:R-:W-:Y:S02]  /*12080*/  R2UR UR37, R9 ;  /* 0x00000000092572ca */ /* 0x000fe400000e0000 */
[----:B------:R-:W-:-:S02]  /*12090*/  R2UR UR40, R6 ;  /* 0x00000000062872ca */ /* 0x000fc400000e0000 */
[----:B------:R-:W-:Y:S02]  /*120a0*/  R2UR UR41, R7 ;  /* 0x00000000072972ca */ /* 0x000fe400000e0000 */
[----:B------:R-:W-:Y:S02]  /*120b0*/  R2UR UR46, R12 ;  /* 0x000000000c2e72ca */ /* 0x000fe400000e0000 */
[----:B------:R-:W-:Y:S01]  /*120c0*/  R2UR UR47, R13 ;  /* 0x000000000d2f72ca */ /* 0x000fe200000e0000 */
[----:B------:R-:W-:Y:S01]  /*120d0*/  IMAD.MOV.U32 R13, RZ, RZ, 0x40000040 ;  /* 0x40000040ff0d7424 */ /* 0x000fe200078e00ff */
[C---:B------:R-:W-:Y:S02]  /*120e0*/  R2UR UR44, R6.reuse ;  /* 0x00000000062c72ca */ /* 0x040fe400000e0000 */
[----:B------:R-:W-:Y:S02]  /*120f0*/  R2UR UR45, R7 ;  /* 0x00000000072d72ca */ /* 0x000fe400000e0000 */
[----:B------:R-:W-:-:S02]  /*12100*/  R2UR UR48, R6 ;  /* 0x00000000063072ca */ /* 0x000fc400000e0000 */
[----:B------:R-:W-:Y:S02]  /*12110*/  R2UR UR49, R7 ;  /* 0x00000000073172ca */ /* 0x000fe400000e0000 */
[C---:B------:R-:W-:Y:S01]  /*12120*/  IADD3 R12, R14.reuse, 0x306, RZ ;  /* 0x000003060e0c7810 */ /* 0x040fe20007ffe0ff */
[----:B------:R-:W-:Y:S01]  /*12130*/  VIADD R14, R14, 0x406 ;  /* 0x000004060e0e7836 */ /* 0x000fe20000000000 */
[----:B------:R-:W-:Y:S02]  /*12140*/  MOV R15, 0x40000040 ;  /* 0x40000040000f7802 */ /* 0x000fe40000000f00 */
[----:B------:R-:W-:Y:S02]  /*12150*/  R2UR UR56, R6 ;  /* 0x00000000063872ca */ /* 0x000fe400000e0000 */
[----:B------:R-:W-:Y:S02]  /*12160*/  R2UR UR58, R14 ;  /* 0x000000000e3a72ca */ /* 0x000fe400000e0000 */
[----:B------:R-:W-:-:S02]  /*12170*/  R2UR UR59, R15 ;  /* 0x000000000f3b72ca */ /* 0x000fc400000e0000 */
[----:B------:R-:W-:Y:S01]  /*12180*/  R2UR UR57, R7 ;  /* 0x00000000073972ca */ /* 0x000fe200000e0000 */
[----:B------:R-:W-:Y:S02]  /*12190*/  WARPGROUP.DEPBAR.LE gsb0, 0x0 ;  /* 0x00008000000079c5 */ /* 0x000fe40000010000 */
[----:B------:R-:W-:-:S06]  /*121a0*/  WARPGROUP.ARRIVE ;  /* 0x00000000000079c5 */ /* 0x000fcc0000000000 */
[----:B------:R-:W-:Y:S01]  /*121b0*/  QGMMA.64x32x32.F32.E4M3.E4M3 R120, gdesc[UR52], RZ, !UPT, gsb0 ;  /* 0x00600000347879f3 */ /* 0x000fe2000c0008ff */
[----:B------:R-:W-:Y:S02]  /*121c0*/  R2UR UR54, R12 ;  /* 0x000000000c3672ca */ /* 0x000fe400000e0000 */
[----:B------:R-:W-:Y:S02]  /*121d0*/  R2UR UR55, R13 ;  /* 0x000000000d3772ca */ /* 0x000fe400000e0000 */
[----:B------:R-:W-:Y:S02]  /*121e0*/  R2UR UR52, R6 ;  /* 0x00000000063472ca */ /* 0x000fe400000e0000 */
        /* <DEDUP_REMOVED lines=65> */
[----:B------:R-:W-:Y:S05]  /*12600*/  @P1 BRA `(.L_x_649) ;  /* 0x0000000000281947 */ /* 0x000fea0003800000 */
[----:B------:R-:W-:Y:S05]  /*12610*/  @!P0 BRA `(.L_x_650) ;  /* 0x0000000000048947 */ /* 0x000fea0003800000 */
[----:B------:R-:W-:Y:S01]  /*12620*/  BPT.TRAP 0x1 ;  /* 0x000000040000795c */ /* 0x000fe20000300000 */
.L_x_650:
[----:B------:R-:W-:Y:S01]  /*12630*/  SHF.L.U32 R12, R222, 0x1f, RZ ;  /* 0x0000001fde0c7819 */ /* 0x000fe200000006ff */
[----:B------:R-:W-:-:S04]  /*12640*/  IMAD R13, R220, 0x8, R18 ;  /* 0x00000008dc0d7824 */ /* 0x000fc800078e0212 */
[----:B------:R0:W1:Y:S01]  /*12650*/  SYNCS.PHASECHK.TRANS64.TRYWAIT P1, [R13+URZ+0x22850], R12 ;  /* 0x0228500c0d0075a7 */ /* 0x000062000802017f */
[----:B------:R-:W-:Y:S05]  /*12660*/  @!P0 BRA `(.L_x_651) ;  /* 0x0000000000048947 */ /* 0x000fea0003800000 */
[----:B------:R-:W-:Y:S01]  /*12670*/  BPT.TRAP 0x1 ;  /* 0x000000040000795c */ /* 0x000fe20000300000 */
.L_x_651:
[----:B-1----:R-:W-:Y:S05]  /*12680*/  @P1 BRA `(.L_x_649) ;  /* 0x0000000000081947 */ /* 0x002fea0003800000 */
[----:B------:R-:W1:Y:S02]  /*12690*/  SYNCS.PHASECHK.TRANS64.TRYWAIT P1, [R13+URZ+0x22850], R12 ;  /* 0x0228500c0d0075a7 */ /* 0x000e64000802017f */
[----:B-1----:R-:W-:Y:S05]  /*126a0*/  @!P1 BRA `(.L_x_652) ;  /* 0x000000e400909947 */ /* 0x002fea0003800000 */
.L_x_649:
[----:B01----:R-:W-:Y:S01]  /*126b0*/  VIADD R12, R18, 0x400 ;  /* 0x00000400120c7836 */ /* 0x003fe20000000000 */
[----:B------:R-:W-:Y:S05]  /*126c0*/  WARPSYNC.ALL ;  /* 0x0000000000007948 */ /* 0x000fea0003800000 */
[----:B------:R-:W-:Y:S01]  /*126d0*/  SHF.R.U32.HI R12, RZ, 0x4, R12 ;  /* 0x00000004ff0c7819 */ /* 0x000fe2000001160c */
[----:B------:R-:W-:Y:S01]  /*126e0*/  IMAD.MOV.U32 R13, RZ, RZ, -0x3ffffff0 ;  /* 0xc0000010ff0d7424 */ /* 0x000fe200078e00ff */
[----:B------:R-:W-:Y:S01]  /*126f0*/  WARPGROUP.ARRIVE ;  /* 0x00000000000079c5 */ /* 0x000fe20000000000 */
[----:B------:R-:W-:Y:S01]  /*12700*/  IMAD.MOV.U32 R15, RZ, RZ, -0x3ffffff0 ;  /* 0xc0000010ff0f7424 */ /* 0x000fe200078e00ff */
[----:B------:R-:W-:-:S04]  /*12710*/  LOP3.LUT R12, R12, 0x3fff, RZ, 0xc0, !PT ;  /* 0x00003fff0c0c7812 */ /* 0x000fc800078ec0ff */
[----:B------:R-:W0:Y:S01]  /*12720*/  S2R R222, SR_TID.X ;  /* 0x0000000000de7919 */ /* 0x000e220000002100 */
[----:B------:R-:W-:Y:S01]  /*12730*/  R2UR UR7, R13 ;  /* 0x000000000d0772ca */ /* 0x000fe200000e0000 */
[----:B------:R-:W-:Y:S01]  /*12740*/  IMAD.MOV.U32 R13, RZ, RZ, -0x3ffffff0 ;  /* 0xc0000010ff0d7424 */ /* 0x000fe200078e00ff */
[----:B------:R-:W-:-:S05]  /*12750*/  LOP3.LUT R12, R12, 0x10000, RZ, 0xfc, !PT ;  /* 0x000100000c0c7812 */ /* 0x000fca00078efcff */
[----:B------:R-:W-:-:S05]  /*12760*/  IMAD R12, R220, 0x500, R12 ;  /* 0x00000500dc0c7824 */ /* 0x000fca00078e020c */
[C---:B------:R-:W-:Y:S02]  /*12770*/  R2UR UR6, R12.reuse ;  /* 0x000000000c0672ca */ /* 0x040fe400000e0000 */
[----:B------:R-:W-:-:S11]  /*12780*/  IADD3 R14, R12, 0x100, RZ ;  /* 0x000001000c0e7810 */ /* 0x000fd60007ffe0ff */
[----:B------:R-:W-:Y:S01]  /*12790*/  QGMMA.64x128x32.F32.E4M3.E4M3 R24, R172, gdesc[UR4], R24, gsb0 ;  /* 0x01e00004ac187df3 */ /* 0x000fe20008000818 */
[----:B------:R-:W-:Y:S01]  /*127a0*/  R2UR UR6, R14 ;  /* 0x000000000e0672ca */ /* 0x000fe200000e0000 */
[----:B------:R-:W-:Y:S01]  /*127b0*/  VIADD R14, R12, 0x200 ;  /* 0x000002000c0e7836 */ /* 0x000fe20000000000 */
[----:B------:R-:W-:Y:S01]  /*127c0*/  R2UR UR7, R15 ;  /* 0x000000000f0772ca */ /* 0x000fe200000e0000 */
[----:B------:R-:W-:Y:S01]  /*127d0*/  IMAD.MOV.U32 R15, RZ, RZ, -0x3ffffff0 ;  /* 0xc0000010ff0f7424 */ /* 0x000fe200078e00ff */
[----:B0-----:R-:W-:Y:S01]  /*127e0*/  SHF.R.U32.HI R222, RZ, 0x7, R222 ;  /* 0x00000007ffde7819 */ /* 0x001fe200000116de */
[----:B------:R-:W-:Y:S02]  /*127f0*/  WARPGROUP.DEPBAR.LE gsb0, 0x0 ;  /* 0x00008000000079c5 */ /* 0x000fe40000010000 */
[----:B------:R-:W-:-:S08]  /*12800*/  WARPGROUP.ARRIVE ;  /* 0x00000000000079c5 */ /* 0x000fd00000000000 */
[----:B------:R-:W-:Y:S01]  /*12810*/  QGMMA.64x128x32.F32.E4M3.E4M3 R24, R176, gdesc[UR4], R24, gsb0 ;  /* 0x01e00004b0187df3 */ /* 0x000fe20008000818 */
[----:B------:R-:W-:Y:S02]  /*12820*/  R2UR UR6, R14 ;  /* 0x000000000e0672ca */ /* 0x000fe400000e0000 */
[----:B------:R-:W-:Y:S01]  /*12830*/  R2UR UR7, R15 ;  /* 0x000000000f0772ca */ /* 0x000fe200000e0000 */
[----:B------:R-:W-:Y:S01]  /*12840*/  IMAD.MOV.U32 R15, RZ, RZ, -0x3ffffff0 ;  /* 0xc0000010ff0f7424 */ /* 0x000fe200078e00ff */
[C---:B------:R-:W-:Y:S01]  /*12850*/  IADD3 R14, R12.reuse, 0x300, RZ ;  /* 0x000003000c0e7810 */ /* 0x040fe20007ffe0ff */
[----:B------:R-:W-:Y:S01]  /*12860*/  VIADD R12, R12, 0x400 ;  /* 0x000004000c0c7836 */ /* 0x000fe20000000000 */
[----:B------:R-:W-:Y:S02]  /*12870*/  WARPGROUP.DEPBAR.LE gsb0, 0x0 ;  /* 0x00008000000079c5 */ /* 0x000fe40000010000 */
[----:B------:R-:W-:-:S07]  /*12880*/  WARPGROUP.ARRIVE ;  /* 0x00000000000079c5 */ /* 0x000fce0000000000 */
[----:B------:R-:W-:Y:S01]  /*12890*/  QGMMA.64x128x32.F32.E4M3.E4M3 R24, R180, gdesc[UR4], R24, gsb0 ;  /* 0x01e00004b4187df3 */ /* 0x000fe20008000818 */
[----:B------:R-:W-:Y:S02]  /*128a0*/  R2UR UR6, R14 ;  /* 0x000000000e0672ca */ /* 0x000fe400000e0000 */
[----:B------:R-:W-:Y:S01]  /*128b0*/  R2UR UR7, R15 ;  /* 0x000000000f0772ca */ /* 0x000fe200000e0000 */
[----:B------:R-:W-:Y:S02]  /*128c0*/  WARPGROUP.DEPBAR.LE gsb0, 0x0 ;  /* 0x00008000000079c5 */ /* 0x000fe40000010000 */
[----:B------:R-:W-:-:S10]  /*128d0*/  WARPGROUP.ARRIVE ;  /* 0x00000000000079c5 */ /* 0x000fd40000000000 */
[----:B------:R-:W-:Y:S01]  /*128e0*/  QGMMA.64x128x32.F32.E4M3.E4M3 R24, R184, gdesc[UR4], R24, gsb0 ;  /* 0x01e00004b8187df3 */ /* 0x000fe20008000818 */
[----:B------:R-:W-:Y:S02]  /*128f0*/  R2UR UR6, R12 ;  /* 0x000000000c0672ca */ /* 0x000fe400000e0000 */
[----:B------:R-:W-:Y:S02]  /*12900*/  R2UR UR7, R13 ;  /* 0x000000000d0772ca */ /* 0x000fe400000e0000 */
[----:B------:R-:W-:Y:S01]  /*12910*/  IADD3 R12, -R222, 0xb, RZ ;  /* 0x0000000bde0c7810 */ /* 0x000fe20007ffe1ff */
[----:B------:R-:W-:Y:S02]  /*12920*/  WARPGROUP.DEPBAR.LE gsb0, 0x0 ;  /* 0x00008000000079c5 */ /* 0x000fe40000010000 */
[----:B------:R-:W-:-:S08]  /*12930*/  WARPGROUP.ARRIVE ;  /* 0x00000000000079c5 */ /* 0x000fd00000000000 */
[----:B------:R-:W-:Y:S03]  /*12940*/  QGMMA.64x128x32.F32.E4M3.E4M3 R24, R188, gdesc[UR4], R24, gsb0 ;  /* 0x01e00004bc187df3 */ /* 0x000fe60008000818 */
[----:B------:R-:W-:Y:S02]  /*12950*/  WARPGROUP.DEPBAR.LE gsb0, 0x0 ;  /* 0x00008000000079c5 */ /* 0x000fe40000010000 */
[----:B------:R0:W-:Y:S06]  /*12960*/  BAR.ARV R12, 0x100 ;  /* 0x0004000c0000751d */ /* 0x0001ec0000002000 */
[----:B------:R-:W-:Y:S05]  /*12970*/  @!P0 BRA `(.L_x_653) ;  /* 0x0000000000048947 */ /* 0x000fea0003800000 */
[----:B------:R-:W-:Y:S01]  /*12980*/  BPT.TRAP 0x1 ;  /* 0x000000040000795c */ /* 0x000fe20000300000 */
.L_x_653:
[C---:B0-----:R-:W-:Y:S01]  /*12990*/  FMUL.FTZ R12, R2.reuse, R152 ;  /* 0x00000098020c7220 */ /* 0x041fe20000410000 */
        /* <DEDUP_REMOVED lines=91> */
[----:B------:R-:W-:Y:S01]  /*12f50*/  FMUL.FTZ R102, R2, R102 ;  /* 0x0000006602667220 */ /* 0x000fe20000410000 */
[----:B------:R-:W2:Y:S01]  /*12f60*/  S2R R189, SR_CgaCtaId ;  /* 0x0000000000bd7919 */ /* 0x000ea20000008800 */
[----:B------:R-:W3:Y:S01]  /*12f70*/  MUFU.TANH R159, R159 ;  /* 0x0000009f009f7308 */ /* 0x000ee20000002400 */
[----:B0-----:R-:W-:-:S07]  /*12f80*/  FMNMX.FTZ R186, R158, R107, !PT ;  /* 0x0000006b9eba7209 */ /* 0x001fce0007810000 */
[----:B------:R-:W0:Y:S01]  /*12f90*/  MUFU.TANH R160, R160 ;  /* 0x000000a000a07308 */ /* 0x000e220000002400 */
[----:B-1----:R-:W-:Y:S01]  /*12fa0*/  FMNMX.FTZ R105, R157, R184, !PT ;  /* 0x000000b89d697209 */ /* 0x002fe20007810000 */
[----:B------:R-:W-:-:S06]  /*12fb0*/  FMUL.FTZ R184, R2, R89 ;  /* 0x0000005902b87220 */ /* 0x000fcc0000410000 */
[----:B------:R-:W1:Y:S01]  /*12fc0*/  MUFU.TANH R162, R162 ;  /* 0x000000a200a27308 */ /* 0x000e620000002400 */
[----:B---3--:R-:W-:-:S07]  /*12fd0*/  FMNMX.FTZ R107, R159, R186, !PT ;  /* 0x000000ba9f6b7209 */ /* 0x008fce0007810000 */
[----:B------:R-:W3:Y:S01]  /*12fe0*/  MUFU.TANH R161, R161 ;  /* 0x000000a100a17308 */ /* 0x000ee20000002400 */
[----:B0-----:R-:W-:-:S07]  /*12ff0*/  FMNMX.FTZ R186, R160, R105, !PT ;  /* 0x00000069a0ba7209 */ /* 0x001fce0007810000 */
[----:B------:R-:W0:Y:S01]  /*13000*/  MUFU.TANH R163, R163 ;  /* 0x000000a300a37308 */ /* 0x000e220000002400 */
[----:B-1----:R-:W-:-:S07]  /*13010*/  FMNMX.FTZ R188, R162, R107, !PT ;  /* 0x0000006ba2bc7209 */ /* 0x002fce0007810000 */
[----:B------:R-:W1:Y:S01]  /*13020*/  MUFU.TANH R136, R136 ;  /* 0x0000008800887308 */ /* 0x000e620000002400 */
[----:B---3--:R-:W-:Y:S01]  /*13030*/  FMNMX.FTZ R89, R161, R186, !PT ;  /* 0x000000baa1597209 */ /* 0x008fe20007810000 */
[----:B------:R-:W-:-:S06]  /*13040*/  FMUL.FTZ R186, R2, R90 ;  /* 0x0000005a02ba7220 */ /* 0x000fcc0000410000 */
[----:B------:R-:W3:Y:S01]  /*13050*/  MUFU.TANH R138, R138 ;  /* 0x0000008a008a7308 */ /* 0x000ee20000002400 */
[----:B0-----:R-:W-:-:S07]  /*13060*/  FMNMX.FTZ R105, R163, R188, !PT ;  /* 0x000000bca3697209 */ /* 0x001fce0007810000 */
[----:B------:R-:W0:Y:S01]  /*13070*/  MUFU.TANH R137, R137 ;  /* 0x0000008900897308 */ /* 0x000e220000002400 */
[----:B-1----:R-:W-:-:S07]  /*13080*/  FMNMX.FTZ R188, R136, R89, !PT ;  /* 0x0000005988bc7209 */ /* 0x002fce0007810000 */
[----:B------:R-:W1:Y:S01]  /*13090*/  MUFU.TANH R139, R139 ;  /* 0x0000008b008b7308 */ /* 0x000e620000002400 */
[----:B---3--:R-:W-:-:S07]  /*130a0*/  FMNMX.FTZ R90, R138, R105, !PT ;  /* 0x000000698a5a7209 */ /* 0x008fce0007810000 */
[----:B------:R-:W3:Y:S01]  /*130b0*/  MUFU.TANH R140, R140 ;  /* 0x0000008c008c7308 */ /* 0x000ee20000002400 */
[----:B0-----:R-:W-:Y:S01]  /*130c0*/  FMNMX.FTZ R89, R137, R188, !PT ;  /* 0x000000bc89597209 */ /* 0x001fe20007810000 */
[----:B------:R-:W-:-:S06]  /*130d0*/  FMUL.FTZ R188, R2, R91 ;  /* 0x0000005b02bc7220 */ /* 0x000fcc0000410000 */
        /* <DEDUP_REMOVED lines=123> */
[----:B0-----:R-:W-:Y:S02]  /*13890*/  FMNMX.FTZ R92, R102, R91, !PT ;  /* 0x0000005b665c7209 */ /* 0x001fe40007810000 */
[----:B------:R-:W0:Y:S02]  /*138a0*/  LDC R91, c[0x0][0x988] ;  /* 0x00026200ff5b7b82 */ /* 0x000e240000000800 */
[----:B-1----:R-:W-:-:S05]  /*138b0*/  FMNMX.FTZ R99, R95, R92, !PT ;  /* 0x0000005c5f637209 */ /* 0x002fca0007810000 */
[----:B------:R-:W1:Y:S01]  /*138c0*/  SHFL.BFLY PT, R92, R99, 0x2, 0x1f ;  /* 0x0c401f00635c7f89 */ /* 0x000e6200000e0000 */
[----:B---3--:R-:W-:-:S05]  /*138d0*/  FMNMX.FTZ R101, R97, R90, !PT ;  /* 0x0000005a61657209 */ /* 0x008fca0007810000 */
[----:B------:R-:W3:Y:S01]  /*138e0*/  SHFL.BFLY PT, R90, R101, 0x1, 0x1f ;  /* 0x0c201f00655a7f89 */ /* 0x000ee200000e0000 */
[----:B-1----:R-:W-:-:S05]  /*138f0*/  FMNMX.FTZ R103, R99, R92, !PT ;  /* 0x0000005c63677209 */ /* 0x002fca0007810000 */
[----:B------:R-:W1:Y:S01]  /*13900*/  SHFL.BFLY PT, R92, R103, 0x1, 0x1f ;  /* 0x0c201f00675c7f89 */ /* 0x000e6200000e0000 */
[----:B---3--:R-:W-:-:S05]  /*13910*/  FMNMX.FTZ R90, R101, R90, !PT ;  /* 0x0000005a655a7209 */ /* 0x008fca0007810000 */
[C---:B0-----:R-:W-:Y:S01]  /*13920*/  FFMA.FTZ R101, R90.reuse, R91, -8 ;  /* 0xc10000005a657423 */ /* 0x041fe2000001005b */
[----:B------:R-:W-:-:S03]  /*13930*/  FADD.FTZ R105, -R90, R171 ;  /* 0x000000ab5a697221 */ /* 0x000fc60000010100 */
[-CC-:B------:R-:W-:Y:S01]  /*13940*/  FFMA.FTZ R119, R124, R91.reuse, -R101.reuse ;  /* 0x0000005b7c777223 */ /* 0x180fe20000010865 */
[----:B------:R-:W-:-:S01]  /*13950*/  FFMA.FTZ R124, R125, R91, -R101 ;  /* 0x0000005b7d7c7223 */ /* 0x000fc20000010865 */
[-CC-:B------:R-:W-:Y:S01]  /*13960*/  FFMA.FTZ R125, R132, R91.reuse, -R101.reuse ;  /* 0x0000005b847d7223 */ /* 0x180fe20000010865 */
[-C--:B------:R-:W-:Y:S01]  /*13970*/  FMUL.FTZ R105, R105, R91.reuse ;  /* 0x0000005b69697220 */ /* 0x080fe20000410000 */
[-CC-:B------:R-:W-:Y:S01]  /*13980*/  FFMA.FTZ R132, R133, R91.reuse, -R101.reuse ;  /* 0x0000005b85847223 */ /* 0x180fe20000010865 */
[----:B------:R-:W-:-:S01]  /*13990*/  FFMA.FTZ R117, R120, R91, -R101 ;  /* 0x0000005b78757223 */ /* 0x000fc20000010865 */
[-CC-:B------:R-:W-:Y:S01]  /*139a0*/  FFMA.FTZ R133, R172, R91.reuse, -R101.reuse ;  /* 0x0000005bac857223 */ /* 0x180fe20000010865 */
[----:B-1----:R-:W-:Y:S01]  /*139b0*/  FMNMX.FTZ R92, R103, R92, !PT ;  /* 0x0000005c675c7209 */ /* 0x002fe20007810000 */
[-CC-:B------:R-:W-:Y:S01]  /*139c0*/  FFMA.FTZ R120, R121, R91.reuse, -R101.reuse ;  /* 0x0000005b79787223 */ /* 0x180fe20000010865 */
[----:B------:R-:W-:-:S01]  /*139d0*/  FFMA.FTZ R121, R128, R91, -R101 ;  /* 0x0000005b80797223 */ /* 0x000fc20000010865 */
[----:B------:R0:W-:Y:S01]  /*139e0*/  MUFU.EX2 R99, R105 ;  /* 0x0000006900637308 */ /* 0x0001e20000000800 */
[----:B------:R-:W-:-:S01]  /*139f0*/  FFMA.FTZ R103, R152, R91, -R101 ;  /* 0x0000005b98677223 */ /* 0x000fc20000010865 */
[C---:B------:R-:W-:Y:S01]  /*13a00*/  FADD.FTZ R97, -R92.reuse, R169 ;  /* 0x000000a95c617221 */ /* 0x040fe20000010100 */
[----:B------:R-:W-:-:S01]  /*13a10*/  FFMA.FTZ R172, R92, R91, -8 ;  /* 0xc10000005cac7423 */ /* 0x000fc2000001005b */
[-CC-:B------:R-:W-:Y:S01]  /*13a20*/  FFMA.FTZ R109, R136, R91.reuse, -R101.reuse ;  /* 0x0000005b886d7223 */ /* 0x180fe20000010865 */
[----:B------:R-:W-:-:S01]  /*13a30*/  FFMA.FTZ R111, R140, R91, -R101 ;  /* 0x0000005b8c6f7223 */ /* 0x000fc20000010865 */
[-CC-:B------:R-:W-:Y:S01]  /*13a40*/  FFMA.FTZ R113, R144, R91.reuse, -R101.reuse ;  /* 0x0000005b90717223 */ /* 0x180fe20000010865 */
[----:B------:R-:W-:-:S01]  /*13a50*/  FFMA.FTZ R115, R148, R91, -R101 ;  /* 0x0000005b94737223 */ /* 0x000fc20000010865 */
[-CC-:B------:R-:W-:Y:S01]  /*13a60*/  FFMA.FTZ R128, R129, R91.reuse, -R101.reuse ;  /* 0x0000005b81807223 */ /* 0x180fe20000010865 */
[----:B------:R-:W-:-:S01]  /*13a70*/  FFMA.FTZ R12, R12, R91, -R101 ;  /* 0x0000005b0c0c7223 */ /* 0x000fc20000010865 */
[-CC-:B------:R-:W-:Y:S01]  /*13a80*/  FFMA.FTZ R152, R153, R91.reuse, -R101.reuse ;  /* 0x0000005b99987223 */ /* 0x180fe20000010865 */
[----:B0-----:R-:W-:-:S01]  /*13a90*/  FFMA.FTZ R105, R156, R91, -R101 ;  /* 0x0000005b9c697223 */ /* 0x001fc20000010865 */
[-CC-:B------:R-:W-:Y:S01]  /*13aa0*/  FFMA.FTZ R107, R160, R91.reuse, -R101.reuse ;  /* 0x0000005ba06b7223 */ /* 0x180fe20000010865 */
[----:B------:R-:W-:-:S01]  /*13ab0*/  FFMA.FTZ R136, R137, R91, -R101 ;  /* 0x0000005b89887223 */ /* 0x000fc20000010865 */
[-CC-:B------:R-:W-:Y:S01]  /*13ac0*/  FFMA.FTZ R140, R141, R91.reuse, -R101.reuse ;  /* 0x0000005b8d8c7223 */ /* 0x180fe20000010865 */
[----:B------:R-:W-:-:S01]  /*13ad0*/  FFMA.FTZ R144, R145, R91, -R101 ;  /* 0x0000005b91907223 */ /* 0x000fc20000010865 */
[-CC-:B------:R-:W-:Y:S01]  /*13ae0*/  FFMA.FTZ R148, R149, R91.reuse, -R101.reuse ;  /* 0x0000005b95947223 */ /* 0x180fe20000010865 */
[----:B------:R-:W-:-:S01]  /*13af0*/  FFMA.FTZ R129, R164, R91, -R101 ;  /* 0x0000005ba4817223 */ /* 0x000fc20000010865 */
[-C--:B------:R-:W-:Y:S01]  /*13b00*/  FMUL.FTZ R97, R97, R91.reuse ;  /* 0x0000005b61617220 */ /* 0x080fe20000410000 */
[----:B------:R-:W-:-:S01]  /*13b10*/  FFMA.FTZ R13, R13, R91, -R101 ;  /* 0x0000005b0d0d7223 */ /* 0x000fc20000010865 */
[-CC-:B------:R-:W-:Y:S01]  /*13b20*/  FFMA.FTZ R156, R157, R91.reuse, -R101.reuse ;  /* 0x0000005b9d9c7223 */ /* 0x180fe20000010865 */
        /* <DEDUP_REMOVED lines=22> */
[----:B------:R-:W-:Y:S01]  /*13c90*/  LEA R159, R197, R18, 0x3 ;  /* 0x00000012c59f7211 */ /* 0x000fe200078e18ff */
[-CC-:B------:R-:W-:Y:S01]  /*13ca0*/  FFMA.FTZ R157, R162, R91.reuse, -R172.reuse ;  /* 0x0000005ba29d7223 */ /* 0x180fe200000108ac */
[----:B------:R-:W-:-:S01]  /*13cb0*/  FFMA.FTZ R162, R163, R91, -R172 ;  /* 0x0000005ba3a27223 */ /* 0x000fc200000108ac */
[-CC-:B------:R-:W-:Y:S01]  /*13cc0*/  FFMA.FTZ R138, R138, R91.reuse, -R172.reuse ;  /* 0x0000005b8a8a7223 */ /* 0x180fe200000108ac */
[----:B------:R-:W-:-:S01]  /*13cd0*/  FFMA.FTZ R139, R139, R91, -R172 ;  /* 0x0000005b8b8b7223 */ /* 0x000fc200000108ac */
[----:B------:R-:W-:-:S02]  /*13ce0*/  VIADD R159, R159, 0x22840 ;  /* 0x000228409f9f7836 */ /* 0x000fc40000000000 */
[----:B------:R-:W-:-:S01]  /*13cf0*/  FFMA.FTZ R142, R142, R91, -R172 ;  /* 0x0000005b8e8e7223 */ /* 0x000fc200000108ac */
[----:B------:R-:W-:Y:S01]  /*13d00*/  MUFU.EX2 R97, R97 ;  /* 0x0000006100617308 */ /* 0x000fe20000000800 */
[----:B------:R-:W-:-:S01]  /*13d10*/  FFMA.FTZ R143, R143, R91, -R172 ;  /* 0x0000005b8f8f7223 */ /* 0x000fc200000108ac */
[-CC-:B------:R-:W-:Y:S01]  /*13d20*/  FFMA.FTZ R146, R146, R91.reuse, -R172.reuse ;  /* 0x0000005b92927223 */ /* 0x180fe200000108ac */
[----:B--2---:R-:W-:Y:S01]  /*13d30*/  PRMT R159, R189, 0x654, R159 ;  /* 0x00000654bd9f7816 */ /* 0x004fe2000000009f */
[-CC-:B------:R-:W-:Y:S01]  /*13d40*/  FFMA.FTZ R147, R147, R91.reuse, -R172.reuse ;  /* 0x0000005b93937223 */ /* 0x180fe200000108ac */
[----:B------:R-:W-:-:S01]  /*13d50*/  FFMA.FTZ R150, R150, R91, -R172 ;  /* 0x0000005b96967223 */ /* 0x000fc200000108ac */
[-CC-:B------:R-:W-:Y:S01]  /*13d60*/  FFMA.FTZ R151, R151, R91.reuse, -R172.reuse ;  /* 0x0000005b97977223 */ /* 0x180fe200000108ac */
[----:B------:R1:W-:Y:S01]  /*13d70*/  SYNCS.ARRIVE.TRANS64.RED.A1T0 RZ, [R159+URZ], RZ ;  /* 0x000000ff9fff79a7 */ /* 0x0003e2000810043f */
[----:B------:R-:W2:Y:S01]  /*13d80*/  MUFU.EX2 R14, R14 ;  /* 0x0000000e000e7308 */ /* 0x000ea20000000800 */
[----:B------:R-:W-:-:S01]  /*13d90*/  FFMA.FTZ R122, R122, R91, -R172 ;  /* 0x0000005b7a7a7223 */ /* 0x000fc200000108ac */
[-CC-:B------:R-:W-:Y:S01]  /*13da0*/  FFMA.FTZ R123, R123, R91.reuse, -R172.reuse ;  /* 0x0000005b7b7b7223 */ /* 0x180fe200000108ac */
[----:B------:R-:W-:-:S01]  /*13db0*/  FFMA.FTZ R126, R126, R91, -R172 ;  /* 0x0000005b7e7e7223 */ /* 0x000fc200000108ac */
[-CC-:B------:R-:W-:Y:S01]  /*13dc0*/  FFMA.FTZ R127, R127, R91.reuse, -R172.reuse ;  /* 0x0000005b7f7f7223 */ /* 0x180fe200000108ac */
[----:B------:R-:W-:-:S01]  /*13dd0*/  FFMA.FTZ R131, R131, R91, -R172 ;  /* 0x0000005b83837223 */ /* 0x000fc200000108ac */
[-CC-:B------:R-:W-:Y:S01]  /*13de0*/  FFMA.FTZ R134, R134, R91.reuse, -R172.reuse ;  /* 0x0000005b86867223 */ /* 0x180fe200000108ac */
[----:B-1----:R-:W-:-:S01]  /*13df0*/  FFMA.FTZ R159, R130, R91, -R172 ;  /* 0x0000005b829f7223 */ /* 0x002fc200000108ac */
        /* <DEDUP_REMOVED lines=8> */
[----:B------:R-:W3:Y:S01]  /*13e80*/  MUFU.EX2 R15, R15 ;  /* 0x0000000f000f7308 */ /* 0x000ee20000000800 */
[----:B------:R-:W-:-:S01]  /*13e90*/  FFMA.FTZ R118, R118, R91, -R172 ;  /* 0x0000005b76767223 */ /* 0x000fc200000108ac */
[-CC-:B------:R-:W-:Y:S01]  /*13ea0*/  FFMA.FTZ R182, R182, R91.reuse, -R172.reuse ;  /* 0x0000005bb6b67223 */ /* 0x180fe200000108ac */
[----:B------:R-:W-:-:S01]  /*13eb0*/  FFMA.FTZ R186, R186, R91, -R172 ;  /* 0x0000005bbaba7223 */ /* 0x000fc200000108ac */
[-CC-:B------:R-:W-:Y:S01]  /*13ec0*/  FFMA.FTZ R188, R188, R91.reuse, -R172.reuse ;  /* 0x0000005bbcbc7223 */ /* 0x180fe200000108ac */
[----:B------:R-:W-:-:S01]  /*13ed0*/  FFMA.FTZ R94, R94, R91, -R172 ;  /* 0x0000005b5e5e7223 */ /* 0x000fc200000108ac */
[-CC-:B------:R-:W-:Y:S01]  /*13ee0*/  FFMA.FTZ R224, R224, R91.reuse, -R172.reuse ;  /* 0x0000005be0e07223 */ /* 0x180fe200000108ac */
[----:B------:R-:W-:-:S01]  /*13ef0*/  FFMA.FTZ R98, R98, R91, -R172 ;  /* 0x0000005b62627223 */ /* 0x000fc200000108ac */
[----:B------:R-:W4:Y:S01]  /*13f00*/  MUFU.EX2 R103, R103 ;  /* 0x0000006700677308 */ /* 0x000f220000000800 */
[----:B------:R-:W-:-:S01]  /*13f10*/  FFMA.FTZ R89, R89, R91, -R172 ;  /* 0x0000005b59597223 */ /* 0x000fc200000108ac */
[-CC-:B------:R-:W-:Y:S01]  /*13f20*/  FFMA.FTZ R102, R102, R91.reuse, -R172.reuse ;  /* 0x0000005b66667223 */ /* 0x180fe200000108ac */
[----:B------:R-:W-:-:S01]  /*13f30*/  FFMA.FTZ R95, R95, R91, -R172 ;  /* 0x0000005b5f5f7223 */ /* 0x000fc200000108ac */
[----:B0-----:R-:W-:Y:S01]  /*13f40*/  FFMA.FTZ R172, R99, R3, R12 ;  /* 0x0000000363ac7223 */ /* 0x001fe2000001000c */
[----:B--2---:R-:W-:-:S03]  /*13f50*/  FFMA.FTZ R20, R97, R20, R14 ;  /* 0x0000001461147223 */ /* 0x004fc6000001000e */
[----:B------:R-:W0:Y:S01]  /*13f60*/  MUFU.EX2 R101, R101 ;  /* 0x0000006500657308 */ /* 0x000e220000000800 */
[----:B-1----:R-:W-:-:S01]  /*13f70*/  FADD.FTZ R172, R13, R172 ;  /* 0x000000ac0dac7221 */ /* 0x002fc20000010000 */
[----:B---3--:R-:W-:-:S06]  /*13f80*/  FADD.FTZ R20, R15, R20 ;  /* 0x000000140f147221 */ /* 0x008fcc0000010000 */
[----:B------:R-:W1:Y:S01]  /*13f90*/  MUFU.EX2 R152, R152 ;  /* 0x0000009800987308 */ /* 0x000e620000000800 */
[----:B----4-:R-:W-:-:S07]  /*13fa0*/  FADD.FTZ R3, R103, R172 ;  /* 0x000000ac67037221 */ /* 0x010fce0000010000 */
[----:B------:R-:W2:Y:S08]  /*13fb0*/  MUFU.EX2 R154, R154 ;  /* 0x0000009a009a7308 */ /* 0x000eb00000000800 */
[----:B------:R-:W3:Y:S08]  /*13fc0*/  MUFU.EX2 R105, R105 ;  /* 0x0000006900697308 */ /* 0x000ef00000000800 */
[----:B------:R-:W4:Y:S08]  /*13fd0*/  MUFU.EX2 R155, R155 ;  /* 0x0000009b009b7308 */ /* 0x000f300000000800 */
[----:B------:R-:W5:Y:S08]  /*13fe0*/  MUFU.EX2 R156, R156 ;  /* 0x0000009c009c7308 */ /* 0x000f700000000800 */
[----:B------:R-:W5:Y:S08]  /*13ff0*/  MUFU.EX2 R158, R158 ;  /* 0x0000009e009e7308 */ /* 0x000f700000000800 */
[----:B------:R-:W5:Y:S08]  /*14000*/  MUFU.EX2 R107, R107 ;  /* 0x0000006b006b7308 */ /* 0x000f700000000800 */
[----:B------:R-:W5:Y:S08]  /*14010*/  MUFU.EX2 R157, R157 ;  /* 0x0000009d009d7308 */ /* 0x000f700000000800 */
[----:B------:R0:W-:Y:S08]  /*14020*/  MUFU.EX2 R114, R159 ;  /* 0x0000009f00727308 */ /* 0x0001f00000000800 */
[----:B------:R-:W5:Y:S01]  /*14030*/  MUFU.EX2 R160, R160 ;  /* 0x000000a000a07308 */ /* 0x000f620000000800 */
[----:B0-----:R-:W-:-:S01]  /*14040*/  FADD.FTZ R159, R101, R20 ;  /* 0x00000014659f7221 */ /* 0x001fc20000010000 */
[----:B-1----:R-:W-:-:S03]  /*14050*/  FADD.FTZ R20, R152, R3 ;  /* 0x0000000398147221 */ /* 0x002fc60000010000 */
[----:B--2---:R-:W-:Y:S01]  /*14060*/  FADD.FTZ R172, R154, R159 ;  /* 0x0000009f9aac7221 */ /* 0x004fe20000010000 */
[----:B---3--:R-:W-:-:S02]  /*14070*/  FADD.FTZ R3, R105, R20 ;  /* 0x0000001469037221 */ /* 0x008fc40000010000 */
[----:B------:R-:W0:Y:S01]  /*14080*/  MUFU.EX2 R162, R162 ;  /* 0x000000a200a27308 */ /* 0x000e220000000800 */
[----:B----4-:R-:W-:-:S01]  /*14090*/  FADD.FTZ R159, R155, R172 ;  /* 0x000000ac9b9f7221 */ /* 0x010fc20000010000 */
[----:B-----5:R-:W-:-:S03]  /*140a0*/  FADD.FTZ R20, R156, R3 ;  /* 0x000000039c147221 */ /* 0x020fc60000010000 */
[----:B------:R-:W-:Y:S01]  /*140b0*/  FADD.FTZ R172, R158, R159 ;  /* 0x0000009f9eac7221 */ /* 0x000fe20000010000 */
[----:B------:R-:W-:-:S02]  /*140c0*/  FADD.FTZ R3, R107, R20 ;  /* 0x000000146b037221 */ /* 0x000fc40000010000 */
[----:B------:R-:W1:Y:S01]  /*140d0*/  MUFU.EX2 R109, R109 ;  /* 0x0000006d006d7308 */ /* 0x000e620000000800 */
[----:B------:R-:W-:-:S01]  /*140e0*/  FADD.FTZ R161, R157, R172 ;  /* 0x000000ac9da17221 */ /* 0x000fc20000010000 */
[----:B------:R-:W-:-:S06]  /*140f0*/  FADD.FTZ R20, R160, R3 ;  /* 0x00000003a0147221 */ /* 0x000fcc0000010000 */
        /* <DEDUP_REMOVED lines=10> */
[----:B------:R-:W-:Y:S01]  /*141a0*/  MUFU.EX2 R140, R140 ;  /* 0x0000008c008c7308 */ /* 0x000fe20000000800 */
[----:B--2---:R-:W-:-:S07]  /*141b0*/  FADD.FTZ R163, R111, R172 ;  /* 0x000000ac6fa37221 */ /* 0x004fce0000010000 */
[----:B------:R-:W1:Y:S01]  /*141c0*/  MUFU.EX2 R143, R143 ;  /* 0x0000008f008f7308 */ /* 0x000e620000000800 */
[----:B0-----:R-:W-:-:S07]  /*141d0*/  FADD.FTZ R20, R142, R3 ;  /* 0x000000038e147221 */ /* 0x001fce0000010000 */
[----:B------:R-:W-:Y:S08]  /*141e0*/  MUFU.EX2 R113, R113 ;  /* 0x0000007100717308 */ /* 0x000ff00000000800 */
[----:B------:R-:W0:Y:S01]  /*141f0*/  MUFU.EX2 R146, R146 ;  /* 0x0000009200927308 */ /* 0x000e220000000800 */
[----:B-1----:R-:W-:-:S07]  /*14200*/  FADD.FTZ R3, R143, R20 ;  /* 0x000000148f037221 */ /* 0x002fce0000010000 */
[----:B------:R-:W-:Y:S08]  /*14210*/  MUFU.EX2 R144, R144 ;  /* 0x0000009000907308 */ /* 0x000ff00000000800 */
[----:B------:R-:W1:Y:S01]  /*14220*/  MUFU.EX2 R147, R147 ;  /* 0x0000009300937308 */ /* 0x000e620000000800 */
[----:B0-----:R-:W-:-:S07]  /*14230*/  FADD.FTZ R20, R146, R3 ;  /* 0x0000000392147221 */ /* 0x001fce0000010000 */
[----:B------:R-:W-:Y:S08]  /*14240*/  MUFU.EX2 R115, R115 ;  /* 0x0000007300737308 */ /* 0x000ff00000000800 */
[----:B------:R-:W0:Y:S01]  /*14250*/  MUFU.EX2 R150, R150 ;  /* 0x0000009600967308 */ /* 0x000e220000000800 */
[----:B-1----:R-:W-:-:S07]  /*14260*/  FADD.FTZ R3, R147, R20 ;  /* 0x0000001493037221 */ /* 0x002fce0000010000 */
[----:B------:R-:W1:Y:S08]  /*14270*/  MUFU.EX2 R148, R148 ;  /* 0x0000009400947308 */ /* 0x000e700000000800 */
[----:B------:R2:W-:Y:S01]  /*14280*/  MUFU.EX2 R159, R166 ;  /* 0x000000a6009f7308 */ /* 0x0005e20000000800 */
[----:B0-----:R-:W-:-:S07]  /*14290*/  FADD.FTZ R20, R150, R3 ;  /* 0x0000000396147221 */ /* 0x001fce0000010000 */
[----:B------:R-:W0:Y:S01]  /*142a0*/  MUFU.EX2 R151, R151 ;  /* 0x0000009700977308 */ /* 0x000e220000000800 */
[----:B--2---:R-:W-:-:S04]  /*142b0*/  FADD.FTZ R166, R140, R163 ;  /* 0x000000a38ca67221 */ /* 0x004fc80000010000 */
[----:B------:R-:W-:-:S03]  /*142c0*/  FADD.FTZ R163, R113, R166 ;  /* 0x000000a671a37221 */ /* 0x000fc60000010000 */
[----:B------:R-:W2:Y:S01]  /*142d0*/  MUFU.EX2 R117, R117 ;  /* 0x0000007500757308 */ /* 0x000ea20000000800 */
[----:B------:R-:W-:-:S04]  /*142e0*/  FADD.FTZ R166, R144, R163 ;  /* 0x000000a390a67221 */ /* 0x000fc80000010000 */
[----:B------:R-:W-:-:S03]  /*142f0*/  FADD.FTZ R165, R115, R166 ;  /* 0x000000a673a57221 */ /* 0x000fc60000010000 */
[----:B------:R-:W3:Y:S01]  /*14300*/  MUFU.EX2 R122, R122 ;  /* 0x0000007a007a7308 */ /* 0x000ee20000000800 */
[----:B-1----:R-:W-:-:S01]  /*14310*/  FADD.FTZ R166, R148, R165 ;  /* 0x000000a594a67221 */ /* 0x002fc20000010000 */
[----:B0-----:R-:W-:-:S06]  /*14320*/  FADD.FTZ R3, R151, R20 ;  /* 0x0000001497037221 */ /* 0x001fcc0000010000 */
[----:B------:R-:W0:Y:S01]  /*14330*/  MUFU.EX2 R120, R120 ;  /* 0x0000007800787308 */ /* 0x000e220000000800 */
[----:B--2---:R-:W-:-:S07]  /*14340*/  FADD.FTZ R165, R117, R166 ;  /* 0x000000a675a57221 */ /* 0x004fce0000010000 */
[----:B------:R-:W1:Y:S01]  /*14350*/  MUFU.EX2 R123, R123 ;  /* 0x0000007b007b7308 */ /* 0x000e620000000800 */
[----:B---3--:R-:W-:-:S07]  /*14360*/  FADD.FTZ R20, R122, R3 ;  /* 0x000000037a147221 */ /* 0x008fce0000010000 */
        /* <DEDUP_REMOVED lines=11> */
[----:B--2---:R-:W-:-:S04]  /*14420*/  FADD.FTZ R3, R127, R20 ;  /* 0x000000147f037221 */ /* 0x004fc80000010000 */
[----:B------:R-:W-:-:S03]  /*14430*/  FADD.FTZ R20, R114, R3 ;  /* 0x0000000372147221 */ /* 0x000fc60000010000 */
        /* <DEDUP_REMOVED lines=73> */
[----:B0-----:R-:W-:-:S03]  /*148d0*/  FADD.FTZ R3, R93, R20 ;  /* 0x000000145d037221 */ /* 0x001fc60000010000 */
[----:B-1----:R-:W-:Y:S01]  /*148e0*/  FADD.FTZ R20, R95, R166 ;  /* 0x000000a65f147221 */ /* 0x002fe20000010000 */
[----:B------:R-:W-:Y:S06]  /*148f0*/  @!P0 BRA `(.L_x_654) ;  /* 0x0000000000048947 */ /* 0x000fec0003800000 */
[----:B------:R-:W-:Y:S01]  /*14900*/  BPT.TRAP 0x1 ;  /* 0x000000040000795c */ /* 0x000fe20000300000 */
.L_x_654:
[----:B------:R-:W-:Y:S01]  /*14910*/  F2FP.SATFINITE.E4M3.F32.PACK_AB_MERGE_C R103, R152, R103, RZ ;  /* 0x000000679867723e */ /* 0x000fe200048070ff */
[-C--:B------:R-:W-:Y:S01]  /*14920*/  FMUL.FTZ R24, R24, R99.reuse ;  /* 0x0000006318187220 */ /* 0x080fe20000410000 */
[----:B------:R-:W-:Y:S01]  /*14930*/  ISETP.GT.AND P1, PT, R21, RZ, PT ;  /* 0x000000ff1500720c */ /* 0x000fe20003f24270 */
[-C--:B------:R-:W-:Y:S01]  /*14940*/  FMUL.FTZ R25, R25, R99.reuse ;  /* 0x0000006319197220 */ /* 0x080fe20000410000 */
[----:B------:R-:W-:Y:S01]  /*14950*/  F2FP.SATFINITE.E4M3.F32.PACK_AB_MERGE_C R172, R13, R12, R103 ;  /* 0x0000000c0dac723e */ /* 0x000fe20004807067 */
[----:B------:R-:W-:Y:S01]  /*14960*/  IMAD R12, R220, 0x8, R18 ;  /* 0x00000008dc0c7824 */ /* 0x000fe200078e0212 */
[----:B------:R-:W-:Y:S01]  /*14970*/  F2FP.SATFINITE.E4M3.F32.PACK_AB_MERGE_C R116, R141, R116, RZ ;  /* 0x000000748d74723e */ /* 0x000fe200048070ff */
[-C--:B------:R-:W-:Y:S01]  /*14980*/  FMUL.FTZ R28, R28, R99.reuse ;  /* 0x000000631c1c7220 */ /* 0x080fe20000410000 */
[----:B------:R-:W-:Y:S01]  /*14990*/  F2FP.SATFINITE.E4M3.F32.PACK_AB_MERGE_C R94, R169, R94, RZ ;  /* 0x0000005ea95e723e */ /* 0x000fe200048070ff */
[----:B------:R-:W-:Y:S01]  /*149a0*/  VIADD R12, R12, 0x22860 ;  /* 0x000228600c0c7836 */ /* 0x000fe20000000000 */
[----:B------:R-:W-:Y:S01]  /*149b0*/  F2FP.SATFINITE.E4M3.F32.PACK_AB_MERGE_C R116, R137, R112, R116 ;  /* 0x000000708974723e */ /* 0x000fe20004807074 */
[----:B------:R-:W-:Y:S01]  /*149c0*/  FMUL.FTZ R29, R29, R99 ;  /* 0x000000631d1d7220 */ /* 0x000fe20000410000 */
[----:B------:R-:W-:Y:S01]  /*149d0*/  F2FP.SATFINITE.E4M3.F32.PACK_AB_MERGE_C R101, R154, R101, RZ ;  /* 0x000000659a65723e */ /* 0x000fe200048070ff */
[-C--:B------:R-:W-:Y:S01]  /*149e0*/  FMUL.FTZ R32, R32, R99.reuse ;  /* 0x0000006320207220 */ /* 0x080fe20000410000 */
[----:B------:R-:W-:Y:S01]  /*149f0*/  PRMT R12, R189, 0x654, R12 ;  /* 0x00000654bd0c7816 */ /* 0x000fe2000000000c */
[----:B------:R-:W-:Y:S01]  /*14a00*/  FMUL.FTZ R33, R33, R99 ;  /* 0x0000006321217220 */ /* 0x000fe20000410000 */
[----:B------:R-:W-:Y:S01]  /*14a10*/  F2FP.SATFINITE.E4M3.F32.PACK_AB_MERGE_C R107, R160, R107, RZ ;  /* 0x0000006ba06b723e */ /* 0x000fe200048070ff */
[----:B------:R-:W-:Y:S01]  /*14a20*/  FMUL.FTZ R36, R36, R99 ;  /* 0x0000006324247220 */ /* 0x000fe20000410000 */
[----:B------:R-:W-:Y:S01]  /*14a30*/  F2FP.SATFINITE.E4M3.F32.PACK_AB_MERGE_C R157, R162, R157, RZ ;  /* 0x0000009da29d723e */ /* 0x000fe200048070ff */
[----:B------:R0:W-:Y:S01]  /*14a40*/  SYNCS.ARRIVE.TRANS64.RED.A1T0 RZ, [R12+URZ], RZ ;  /* 0x000000ff0cff79a7 */ /* 0x0001e2000810043f */
        /* <DEDUP_REMOVED lines=28> */
[----:B------:R-:W-:Y:S01]  /*14c10*/  F2FP.SATFINITE.E4M3.F32.PACK_AB_MERGE_C R189, R167, R186, R94 ;  /* 0x000000baa7bd723e */ /* 0x000fe2000480705e */
        /* <DEDUP_REMOVED lines=20> */
[----:B------:R-:W-:Y:S01]  /*14d60*/  FMUL.FTZ R85, R85, R99 ;  /* 0x0000006355557220 */ /* 0x000fe20000410000 */
[----:B------:R-:W-:Y:S01]  /*14d70*/  F2FP.SATFINITE.E4M3.F32.PACK_AB_MERGE_C R183, R131, R114, R134 ;  /* 0x0000007283b7723e */ /* 0x000fe20004807086 */
[-C--:B------:R-:W-:Y:S01]  /*14d80*/  FMUL.FTZ R26, R26, R97.reuse ;  /* 0x000000611a1a7220 */ /* 0x080fe20000410000 */
        /* <DEDUP_REMOVED lines=37> */
[----:B------:R-:W-:Y:S01]  /*14fe0*/  IADD3 R21, R21, -0x1, RZ ;  /* 0xffffffff15157810 */ /* 0x000fe20007ffe0ff */
[----:B------:R-:W-:Y:S01]  /*14ff0*/  IMAD.MOV.U32 R169, RZ, RZ, R92 ;  /* 0x000000ffffa97224 */ /* 0x000fe200078e005c */
[----:B------:R-:W-:Y:S01]  /*15000*/  MOV R220, R197 ;  /* 0x000000c500dc7202 */ /* 0x000fe20000000f00 */
[----:B------:R-:W-:-:S02]  /*15010*/  IMAD.MOV.U32 R171, RZ, RZ, R90 ;  /* 0x000000ffffab7224 */ /* 0x000fc400078e005a */
[----:B------:R-:W-:Y:S02]  /*15020*/  IMAD.MOV.U32 R222, RZ, RZ, R199 ;  /* 0x000000ffffde7224 */ /* 0x000fe400078e00c7 */
[----:B------:R-:W-:Y:S01]  /*15030*/  IMAD.MOV.U32 R186, RZ, RZ, R116 ;  /* 0x000000ffffba7224 */ /* 0x000fe200078e0074 */
[----:B0-----:R-:W-:Y:S06]  /*15040*/  @P1 BRA `(.L_x_655) ;  /* 0xffffffc8000c1947 */ /* 0x001fec000383ffff */
.L_x_643:
[----:B------:R-:W-:Y:S05]  /*15050*/  WARPSYNC.ALL ;  /* 0x0000000000007948 */ /* 0x000fea0003800000 */
[----:B------:R-:W-:Y:S06]  /*15060*/  BAR.ARV 0x8, 0x180 ;  /* 0x0206000000007b1d */ /* 0x000fec0000002000 */
[----:B------:R-:W-:Y:S05]  /*15070*/  @!P0 BRA `(.L_x_656) ;  /* 0x0000000000048947 */ /* 0x000fea0003800000 */
[----:B------:R-:W-:Y:S01]  /*15080*/  BPT.TRAP 0x1 ;  /* 0x000000040000795c */ /* 0x000fe20000300000 */
.L_x_656:
[----:B------:R-:W-:Y:S01]  /*15090*/  IMAD R11, R197, 0x8, R18 ;  /* 0x00000008c50b7824 */ /* 0x000fe200078e0212 */
[----:B------:R-:W-:-:S04]  /*150a0*/  SHF.L.U32 R0, R199, 0x1f, RZ ;  /* 0x0000001fc7007819 */ /* 0x000fc800000006ff */
[----:B------:R0:W1:Y:S01]  /*150b0*/  SYNCS.PHASECHK.TRANS64.TRYWAIT P1, [R11+URZ+0x22850], R0 ;  /* 0x022850000b0075a7 */ /* 0x000062000802017f */
[----:B------:R-:W-:Y:S05]  /*150c0*/  @!P0 BRA `(.L_x_657) ;  /* 0x0000000000048947 */ /* 0x000fea0003800000 */
[----:B------:R-:W-:Y:S01]  /*150d0*/  BPT.TRAP 0x1 ;  /* 0x000000040000795c */ /* 0x000fe20000300000 */
.L_x_657:
[----:B------:R-:W-:-:S05]  /*150e0*/  VIADD R18, R18, 0x400 ;  /* 0x0000040012127836 */ /* 0x000fca0000000000 */
[----:B------:R-:W-:-:S04]  /*150f0*/  SHF.R.U32.HI R18, RZ, 0x4, R18 ;  /* 0x00000004ff127819 */ /* 0x000fc80000011612 */
[----:B------:R-:W-:-:S04]  /*15100*/  LOP3.LUT R18, R18, 0x3fff, RZ, 0xc0, !PT ;  /* 0x00003fff12127812 */ /* 0x000fc800078ec0ff */
[----:B------:R-:W-:Y:S01]  /*15110*/  LOP3.LUT R18, R18, 0x10000, RZ, 0xfc, !PT ;  /* 0x0001000012127812 */ /* 0x000fe200078efcff */
[----:B-1----:R-:W-:Y:S06]  /*15120*/  @P1 BRA `(.L_x_658) ;  /* 0x0000000000081947 */ /* 0x002fec0003800000 */
[----:B------:R-:W1:Y:S02]  /*15130*/  SYNCS.PHASECHK.TRANS64.TRYWAIT P1, [R11+URZ+0x22850], R0 ;  /* 0x022850000b0075a7 */ /* 0x000e64000802017f */
[----:B-1----:R-:W-:Y:S05]  /*15140*/  @!P1 BRA `(.L_x_659) ;  /* 0x000000b800fc9947 */ /* 0x002fea0003800000 */
.L_x_658:
[----:B------:R-:W-:Y:S01]  /*15150*/  IMAD R4, R197, 0x500, R18 ;  /* 0x00000500c5047824 */ /* 0x000fe200078e0212 */
[----:B------:R-:W-:Y:S01]  /*15160*/  MOV R5, 0xc0000010 ;  /* 0xc000001000057802 */ /* 0x000fe20000000f00 */
[----:B------:R-:W-:Y:S05]  /*15170*/  WARPSYNC.ALL ;  /* 0x0000000000007948 */ /* 0x000fea0003800000 */
[C---:B------:R-:W-:Y:S01]  /*15180*/  R2UR UR6, R4.reuse ;  /* 0x00000000040672ca */ /* 0x040fe200000e0000 */
[----:B------:R-:W-:Y:S01]  /*15190*/  WARPGROUP.ARRIVE ;  /* 0x00000000000079c5 */ /* 0x000fe20000000000 */
[----:B------:R-:W-:Y:S01]  /*151a0*/  R2UR UR7, R5 ;  /* 0x00000000050772ca */ /* 0x000fe200000e0000 */
[C---:B------:R-:W-:Y:S01]  /*151b0*/  VIADD R6, R4.reuse, 0x100 ;  /* 0x0000010004067836 */ /* 0x040fe20000000000 */
[----:B------:R-:W-:Y:S01]  /*151c0*/  ULDC.64 UR4, c[0x0][0x9a0] ;  /* 0x0002680000047ab9 */ /* 0x000fe20000000a00 */
[----:B------:R-:W-:Y:S01]  /*151d0*/  IMAD.MOV.U32 R7, RZ, RZ, -0x3ffffff0 ;  /* 0xc0000010ff077424 */ /* 0x000fe200078e00ff */
[----:B------:R-:W-:Y:S01]  /*151e0*/  ISETP.NE.U32.AND P1, PT, RZ, UR4, PT ;  /* 0x00000004ff007c0c */ /* 0x000fe2000bf25070 */
[----:B------:R-:W-:-:S03]  /*151f0*/  VIADD R12, R4, 0x200 ;  /* 0x00000200040c7836 */ /* 0x000fc60000000000 */
[----:B------:R-:W-:-:S05]  /*15200*/  ISETP.NE.AND.EX P1, PT, RZ, UR5, PT, P1 ;  /* 0x00000005ff007c0c */ /* 0x000fca000bf25310 */
[----:B------:R-:W-:Y:S01]  /*15210*/  QGMMA.64x128x32.F32.E4M3.E4M3 R24, R172, gdesc[UR4], R24, gsb0 ;  /* 0x01e00004ac187df3 */ /* 0x000fe20008000818 */
[----:B------:R-:W-:Y:S02]  /*15220*/  R2UR UR6, R6 ;  /* 0x00000000060672ca */ /* 0x000fe400000e0000 */
[----:B------:R-:W-:-:S05]  /*15230*/  R2UR UR7, R7 ;  /* 0x00000000070772ca */ /* 0x000fca00000e0000 */
[----:B------:R-:W0:Y:S01]  /*15240*/  @P1 LDC.64 R6, c[0x0][0x9c8] ;  /* 0x00027200ff061b82 */ /* 0x000e220000000a00 */
[----:B------:R-:W-:-:S07]  /*15250*/  @P1 SHF.R.S32.HI R13, RZ, 0x1f, R170 ;  /* 0x0000001fff0d1819 */ /* 0x000fce00000114aa */
[----:B------:R-:W2:Y:S01]  /*15260*/  @P1 LDC.64 R8, c[0x0][0x9d0] ;  /* 0x00027400ff081b82 */ /* 0x000ea20000000a00 */
[----:B01----:R-:W-:-:S04]  /*15270*/  @P1 IMAD R0, R214, R6, RZ ;  /* 0x00000006d6001224 */ /* 0x003fc800078e02ff */
[C---:B------:R-:W-:Y:S02]  /*15280*/  @P1 IMAD R5, R207.reuse, R7, R0 ;  /* 0x00000007cf051224 */ /* 0x040fe400078e0200 */
[----:B------:R-:W-:-:S04]  /*15290*/  @P1 IMAD.WIDE.U32 R6, R207, R6, RZ ;  /* 0x00000006cf061225 */ /* 0x000fc800078e00ff */
[-C--:B--2---:R-:W-:Y:S02]  /*152a0*/  @P1 IMAD R0, R13, R8.reuse, RZ ;  /* 0x000000080d001224 */ /* 0x084fe400078e02ff */
[----:B------:R-:W-:Y:S02]  /*152b0*/  IMAD.MOV.U32 R13, RZ, RZ, -0x3ffffff0 ;  /* 0xc0000010ff0d7424 */ /* 0x000fe400078e00ff */
[----:B------:R-:W-:Y:S02]  /*152c0*/  @P1 IMAD.IADD R7, R7, 0x1, R5 ;  /* 0x0000000107071824 */ /* 0x000fe400078e0205 */
[C---:B------:R-:W-:Y:S02]  /*152d0*/  @P1 IMAD R5, R170.reuse, R9, R0 ;  /* 0x00000009aa051224 */ /* 0x040fe400078e0200 */
[----:B------:R-:W-:-:S04]  /*152e0*/  @P1 IMAD.WIDE.U32 R6, R170, R8, R6 ;  /* 0x00000008aa061225 */ /* 0x000fc800078e0006 */
[----:B------:R-:W-:Y:S01]  /*152f0*/  IMAD.MOV.U32 R0, RZ, RZ, 0x3f800000 ;  /* 0x3f800000ff007424 */ /* 0x000fe200078e00ff */
[----:B------:R-:W-:Y:S02]  /*15300*/  @P1 IADD3 R5, R7, R5, RZ ;  /* 0x0000000507051210 */ /* 0x000fe40007ffe0ff */
[----:B------:R-:W-:-:S04]  /*15310*/  @P1 LEA R8, P2, R6, UR4, 0x2 ;  /* 0x0000000406081c11 */ /* 0x000fc8000f8410ff */
[----:B------:R-:W-:-:S05]  /*15320*/  @P1 LEA.HI.X R9, R6, UR5, R5, 0x2, P2 ;  /* 0x0000000506091c11 */ /* 0x000fca00090f1405 */
[----:B------:R0:W2:Y:S01]  /*15330*/  @P1 LDG.E R0, desc[UR60][R8.64] ;  /* 0x0000003c08001981 */ /* 0x0000a2000c1e1900 */
[----:B------:R-:W-:Y:S02]  /*15340*/  WARPGROUP.DEPBAR.LE gsb0, 0x0 ;  /* 0x00008000000079c5 */ /* 0x000fe40000010000 */
[----:B------:R-:W-:-:S06]  /*15350*/  WARPGROUP.ARRIVE ;  /* 0x00000000000079c5 */ /* 0x000fcc0000000000 */
[----:B------:R-:W-:Y:S01]  /*15360*/  QGMMA.64x128x32.F32.E4M3.E4M3 R24, R176, gdesc[UR4], R24, gsb0 ;  /* 0x01e00004b0187df3 */ /* 0x000fe20008000818 */
[----:B------:R-:W-:Y:S02]  /*15370*/  R2UR UR6, R12 ;  /* 0x000000000c0672ca */ /* 0x000fe400000e0000 */
[----:B------:R-:W-:Y:S01]  /*15380*/  R2UR UR7, R13 ;  /* 0x000000000d0772ca */ /* 0x000fe200000e0000 */
[----:B------:R-:W-:Y:S01]  /*15390*/  IMAD.MOV.U32 R7, RZ, RZ, -0x3ffffff0 ;  /* 0xc0000010ff077424 */ /* 0x000fe200078e00ff */
[----:B------:R-:W-:Y:S01]  /*153a0*/  IADD3 R6, R4, 0x300, RZ ;  /* 0x0000030004067810 */ /* 0x000fe20007ffe0ff */
[----:B------:R-:W-:Y:S02]  /*153b0*/  WARPGROUP.DEPBAR.LE gsb0, 0x0 ;  /* 0x00008000000079c5 */ /* 0x000fe40000010000 */
[----:B------:R-:W-:-:S08]  /*153c0*/  WARPGROUP.ARRIVE ;  /* 0x00000000000079c5 */ /* 0x000fd00000000000 */
[----:B------:R-:W-:Y:S01]  /*153d0*/  QGMMA.64x128x32.F32.E4M3.E4M3 R24, R180, gdesc[UR4], R24, gsb0 ;  /* 0x01e00004b4187df3 */ /* 0x000fe20008000818 */
[----:B------:R-:W-:Y:S02]  /*153e0*/  R2UR UR6, R6 ;  /* 0x00000000060672ca */ /* 0x000fe400000e0000 */
[----:B------:R-:W-:Y:S01]  /*153f0*/  R2UR UR7, R7 ;  /* 0x00000000070772ca */ /* 0x000fe200000e0000 */
[----:B------:R-:W-:Y:S02]  /*15400*/  VIADD R4, R4, 0x400 ;  /* 0x0000040004047836 */ /* 0x000fe40000000000 */
[----:B------:R-:W-:Y:S01]  /*15410*/  IMAD.MOV.U32 R5, RZ, RZ, -0x3ffffff0 ;  /* 0xc0000010ff057424 */ /* 0x000fe200078e00ff */
[----:B------:R-:W1:Y:S04]  /*15420*/  SHFL.BFLY PT, R2, R3, 0x2, 0x1f ;  /* 0x0c401f0003027f89 */ /* 0x000e6800000e0000 */
[----:B------:R-:W3:Y:S01]  /*15430*/  SHFL.BFLY PT, R7, R20, 0x2, 0x1f ;  /* 0x0c401f0014077f89 */ /* 0x000ee200000e0000 */
[----:B------:R-:W-:-:S02]  /*15440*/  WARPGROUP.DEPBAR.LE gsb0, 0x0 ;  /* 0x00008000000079c5 */ /* 0x000fc40000010000 */
[----:B------:R-:W-:-:S06]  /*15450*/  WARPGROUP.ARRIVE ;  /* 0x00000000000079c5 */ /* 0x000fcc0000000000 */
[----:B------:R-:W-:Y:S01]  /*15460*/  QGMMA.64x128x32.F32.E4M3.E4M3 R24, R184, gdesc[UR4], R24, gsb0 ;  /* 0x01e00004b8187df3 */ /* 0x000fe20008000818 */
[----:B------:R-:W-:Y:S02]  /*15470*/  R2UR UR6, R4 ;  /* 0x00000000040672ca */ /* 0x000fe400000e0000 */
[----:B------:R-:W-:Y:S01]  /*15480*/  R2UR UR7, R5 ;  /* 0x00000000050772ca */ /* 0x000fe200000e0000 */
[----:B-1----:R-:W-:-:S01]  /*15490*/  FADD.FTZ R2, R2, R3 ;  /* 0x0000000302027221 */ /* 0x002fc20000010000 */
[----:B---3--:R-:W-:-:S04]  /*154a0*/  FADD.FTZ R7, R7, R20 ;  /* 0x0000001407077221 */ /* 0x008fc80000010000 */
[----:B------:R-:W1:Y:S04]  /*154b0*/  SHFL.BFLY PT, R5, R2, 0x1, 0x1f ;  /* 0x0c201f0002057f89 */ /* 0x000e6800000e0000 */
[----:B------:R-:W0:Y:S01]  /*154c0*/  SHFL.BFLY PT, R4, R7, 0x1, 0x1f ;  /* 0x0c201f0007047f89 */ /* 0x000e2200000e0000 */
[----:B------:R-:W-:Y:S01]  /*154d0*/  MOV R3, RZ ;  /* 0x000000ff00037202 */ /* 0x000fe20000000f00 */
[----:B-1----:R-:W-:Y:S01]  /*154e0*/  FADD.FTZ R6, R2, R5 ;  /* 0x0000000502067221 */ /* 0x002fe20000010000 */
[----:B0-----:R-:W-:-:S04]  /*154f0*/  FADD.FTZ R8, R7, R4 ;  /* 0x0000000407087221 */ /* 0x001fc80000010000 */
        /* <DEDUP_REMOVED lines=13> */
[----:B------:R-:W3:Y:S01]  /*155d0*/  @P1 MUFU.RCP R7, R8 ;  /* 0x0000000800071308 */ /* 0x000ee20000001000 */
[C---:B------:R-:W-:Y:S01]  /*155e0*/  @P2 FMUL.FTZ R5, R91.reuse, 0.69314718246459960938 ;  /* 0x3f3172185b052820 */ /* 0x040fe20000410000 */
[----:B0-----:R-:W-:Y:S01]  /*155f0*/  @P2 FMUL.FTZ R2, R2, 0.69314718246459960938 ;  /* 0x3f31721802022820 */ /* 0x001fe20000410000 */
[----:B------:R-:W-:Y:S01]  /*15600*/  @P3 FMUL.FTZ R12, R91, 0.69314718246459960938 ;  /* 0x3f3172185b0c3820 */ /* 0x000fe20000410000 */
[----:B------:R-:W-:-:S02]  /*15610*/  IMAD.MOV.U32 R88, RZ, RZ, -0x800000 ;  /* 0xff800000ff587424 */ /* 0x000fc400078e00ff */
[----:B--2---:R-:W-:Y:S01]  /*15620*/  FMUL.FTZ R3, R3, R0 ;  /* 0x0000000003037220 */ /* 0x004fe20000410000 */
[----:B------:R-:W-:Y:S02]  /*15630*/  IMAD.MOV.U32 R89, RZ, RZ, -0x800000 ;  /* 0xff800000ff597424 */ /* 0x000fe400078e00ff */
[----:B-1----:R-:W-:Y:S01]  /*15640*/  @P3 FMUL.FTZ R9, R4, 0.69314718246459960938 ;  /* 0x3f31721804093820 */ /* 0x002fe20000410000 */
[----:B------:R-:W-:-:S03]  /*15650*/  @P2 FFMA.FTZ R88, R5, R90, R2 ;  /* 0x0000005a05582223 */ /* 0x000fc60000010002 */
[----:B------:R-:W-:Y:S01]  /*15660*/  @P3 FFMA.FTZ R89, R12, R92, R9 ;  /* 0x0000005c0c593223 */ /* 0x000fe20000010009 */
[----:B---3--:R-:W-:Y:S01]  /*15670*/  FMUL.FTZ R2, R7, R0 ;  /* 0x0000000007027220 */ /* 0x008fe20000410000 */
[----:B------:R-:W-:Y:S02]  /*15680*/  WARPGROUP.DEPBAR.LE gsb0, 0x0 ;  /* 0x00008000000079c5 */ /* 0x000fe40000010000 */
[----:B------:R-:W-:Y:S05]  /*15690*/  @!P0 BRA `(.L_x_660) ;  /* 0x0000000000048947 */ /* 0x000fea0003800000 */
[----:B------:R-:W-:Y:S01]  /*156a0*/  BPT.TRAP 0x1 ;  /* 0x000000040000795c */ /* 0x000fe20000300000 */
.L_x_660:
[----:B------:R-:W0:Y:S01]  /*156b0*/  S2R R4, SR_CgaCtaId ;  /* 0x0000000000047919 */ /* 0x000e220000008800 */
[----:B------:R-:W-:Y:S01]  /*156c0*/  IADD3 R0, R11, 0x22860, RZ ;  /* 0x000228600b007810 */ /* 0x000fe20007ffe0ff */
[----:B------:R-:W-:Y:S02]  /*156d0*/  VIADD R197, R197, 0x1 ;  /* 0x00000001c5c57836 */ /* 0x000fe40000000000 */
[-C--:B------:R-:W-:Y:S01]  /*156e0*/  FMUL.FTZ R90, R48, R3.reuse ;  /* 0x00000003305a7220 */ /* 0x080fe20000410000 */
[-C--:B------:R-:W-:Y:S01]  /*156f0*/  FMUL.FTZ R99, R29, R3.reuse ;  /* 0x000000031d637220 */ /* 0x080fe20000410000 */
[-C--:B------:R-:W-:Y:S01]  /*15700*/  FMUL.FTZ R98, R32, R3.reuse ;  /* 0x0000000320627220 */ /* 0x080fe20000410000 */
[-C--:B------:R-:W-:Y:S01]  /*15710*/  FMUL.FTZ R96, R33, R3.reuse ;  /* 0x0000000321607220 */ /* 0x080fe20000410000 */
[----:B------:R-:W-:Y:S01]  /*15720*/  ISETP.NE.AND P0, PT, R197, 0x2, PT ;  /* 0x00000002c500780c */ /* 0x000fe20003f05270 */
        /* <DEDUP_REMOVED lines=24> */
[----:B0-----:R-:W-:Y:S01]  /*158b0*/  PRMT R0, R4, 0x654, R0 ;  /* 0x0000065404007816 */ /* 0x001fe20000000000 */
[-C--:B------:R-:W-:Y:S01]  /*158c0*/  FMUL.FTZ R65, R34, R2.reuse ;  /* 0x0000000222417220 */ /* 0x080fe20000410000 */
[-C--:B------:R-:W-:Y:S01]  /*158d0*/  FMUL.FTZ R61, R35, R2.reuse ;  /* 0x00000002233d7220 */ /* 0x080fe20000410000 */
[-C--:B------:R-:W-:Y:S01]  /*158e0*/  FMUL.FTZ R64, R38, R2.reuse ;  /* 0x0000000226407220 */ /* 0x080fe20000410000 */
[----:B------:R0:W-:Y:S01]  /*158f0*/  SYNCS.ARRIVE.TRANS64.RED.A1T0 RZ, [R0+URZ], RZ ;  /* 0x000000ff00ff79a7 */ /* 0x0001e2000810043f */
[-C--:B------:R-:W-:Y:S01]  /*15900*/  FMUL.FTZ R60, R39, R2.reuse ;  /* 0x00000002273c7220 */ /* 0x080fe20000410000 */
[-C--:B------:R-:W-:Y:S01]  /*15910*/  FMUL.FTZ R57, R42, R2.reuse ;  /* 0x000000022a397220 */ /* 0x080fe20000410000 */
[-C--:B------:R-:W-:Y:S01]  /*15920*/  FMUL.FTZ R53, R43, R2.reuse ;  /* 0x000000022b357220 */ /* 0x080fe20000410000 */
[-C--:B------:R-:W-:Y:S01]  /*15930*/  FMUL.FTZ R56, R46, R2.reuse ;  /* 0x000000022e387220 */ /* 0x080fe20000410000 */
[-C--:B------:R-:W-:Y:S01]  /*15940*/  FMUL.FTZ R52, R47, R2.reuse ;  /* 0x000000022f347220 */ /* 0x080fe20000410000 */
[-C--:B------:R-:W-:Y:S01]  /*15950*/  FMUL.FTZ R102, R24, R3.reuse ;  /* 0x0000000318667220 */ /* 0x080fe20000410000 */
[-C--:B------:R-:W-:Y:S01]  /*15960*/  FMUL.FTZ R100, R25, R3.reuse ;  /* 0x0000000319647220 */ /* 0x080fe20000410000 */
[----:B0-----:R-:W-:Y:S01]  /*15970*/  SEL R0, RZ, 0x1, P0 ;  /* 0x00000001ff007807 */ /* 0x001fe20000000000 */
        /* <DEDUP_REMOVED lines=26> */
[----:B------:R-:W-:Y:S01]  /*15b20*/  FMUL.FTZ R87, R87, R2 ;  /* 0x0000000257577220 */ /* 0x000fe20000410000 */
[----:B------:R-:W-:Y:S01]  /*15b30*/  LOP3.LUT R199, R199, R0, RZ, 0x3c, !PT ;  /* 0x00000000c7c77212 */ /* 0x000fe200078e3cff */
[----:B------:R-:W-:Y:S01]  /*15b40*/  VIADD R213, R213, 0x1 ;  /* 0x00000001d5d57836 */ /* 0x000fe20000000000 */
[----:B------:R-:W-:-:S07]  /*15b50*/  SEL R197, R197, RZ, P0 ;  /* 0x000000ffc5c57207 */ /* 0x000fce0000000000 */
.L_x_606:
[----:B------:R-:W-:Y:S05]  /*15b60*/  WARPSYNC.ALL ;  /* 0x0000000000007948 */ /* 0x000fea0003800000 */
[----:B------:R-:W0:Y:S01]  /*15b70*/  S2R R0, SR_CgaCtaId ;  /* 0x0000000000007919 */ /* 0x000e220000008800 */
[----:B------:R-:W-:Y:S01]  /*15b80*/  MOV R18, 0x400 ;  /* 0x0000040000127802 */ /* 0x000fe20000000f00 */
[----:B------:R-:W-:Y:S01]  /*15b90*/  BSSY B0, `(.L_x_661) ;  /* 0x0000276000007945 */ /* 0x000fe20003800000 */
[----:B------:R-:W-:Y:S02]  /*15ba0*/  BAR.SYNC.DEFER_BLOCKING 0x5, 0x180 ;  /* 0x0146000000007b1d */ /* 0x000fe40000010000 */
[----:B0-----:R-:W-:-:S05]  /*15bb0*/  LEA R18, R0, R18, 0x18 ;  /* 0x0000001200127211 */ /* 0x001fca00078ec0ff */
[----:B------:R0:W1:Y:S01]  /*15bc0*/  LDS.128 R168, [R18+0x228d0] ;  /* 0x0228d00012a87984 */ /* 0x0000620000000c00 */
[----:B------:R-:W-:Y:S06]  /*15bd0*/  BAR.ARV 0x4, 0x180 ;  /* 0x0106000000007b1d */ /* 0x000fec0000002000 */
[----:B------:R-:W-:Y:S05]  /*15be0*/  @P1 BRA `(.L_x_662) ;  /* 0x0000001800c81947 */ /* 0x000fea0003800000 */
[----:B------:R-:W2:Y:S01]  /*15bf0*/  S2R R50, SR_TID.X ;  /* 0x0000000000327919 */ /* 0x000ea20000002100 */
[----:B------:R-:W-:Y:S01]  /*15c00*/  ULDC.64 UR4, c[0x4][0x38] ;  /* 0x01000e0000047ab9 */ /* 0x000fe20000000a00 */
[----:B-----5:R-:W3:Y:S01]  /*15c10*/  LDL R24, [R1+0x18] ;  /* 0x0000180001187983 */ /* 0x020ee20000100800 */
[----:B--2---:R-:W-:-:S05]  /*15c20*/  IMAD.SHL.U32 R0, R50, 0x4, RZ ;  /* 0x0000000432007824 */ /* 0x004fca00078e00ff */
[----:B------:R-:W-:-:S04]  /*15c30*/  LOP3.LUT R0, R0, 0xc, RZ, 0xc0, !PT ;  /* 0x0000000c00007812 */ /* 0x000fc800078ec0ff */
[----:B------:R-:W-:-:S04]  /*15c40*/  IADD3 R2, P0, R0, UR4, RZ ;  /* 0x0000000400027c10 */ /* 0x000fc8000ff1e0ff */
[----:B------:R-:W-:-:S05]  /*15c50*/  IADD3.X R3, RZ, UR5, RZ, P0, !PT ;  /* 0x00000005ff037c10 */ /* 0x000fca00087fe4ff */
[----:B------:R2:W4:Y:S01]  /*15c60*/  LDG.E.CONSTANT R0, desc[UR60][R2.64] ;  /* 0x0000003c02007981 */ /* 0x000522000c1e9900 */
[----:B------:R-:W-:Y:S01]  /*15c70*/  F2FP.BF16.F32.PACK_AB R60, R60, R61 ;  /* 0x0000003d3c3c723e */ /* 0x000fe200000010ff */
[----:B------:R-:W-:Y:S01]  /*15c80*/  UMOV UR4, 0xffffffff ;  /* 0xffffffff00047882 */ /* 0x000fe20000000000 */
[----:B------:R-:W-:Y:S01]  /*15c90*/  F2FP.BF16.F32.PACK_AB R61, R42, R43 ;  /* 0x0000002b2a3d723e */ /* 0x000fe200000010ff */
[----:B------:R-:W0:Y:S01]  /*15ca0*/  S2R R25, SR_SWINHI ;  /* 0x0000000000197919 */ /* 0x000e220000002f00 */
[----:B------:R-:W-:Y:S02]  /*15cb0*/  F2FP.BF16.F32.PACK_AB R43, R4, R5 ;  /* 0x00000005042b723e */ /* 0x000fe400000010ff */
[----:B------:R-:W-:Y:S02]  /*15cc0*/  F2FP.BF16.F32.PACK_AB R51, R64, R65 ;  /* 0x000000414033723e */ /* 0x000fe400000010ff */
[----:B------:R-:W-:Y:S02]  /*15cd0*/  F2FP.BF16.F32.PACK_AB R65, R34, R35 ;  /* 0x000000232241723e */ /* 0x000fe400000010ff */
[----:B------:R-:W-:-:S02]  /*15ce0*/  F2FP.BF16.F32.PACK_AB R35, R33, R36 ;  /* 0x000000242123723e */ /* 0x000fc400000010ff */
[----:B------:R-:W-:Y:S02]  /*15cf0*/  F2FP.BF16.F32.PACK_AB R77, R9, R10 ;  /* 0x0000000a094d723e */ /* 0x000fe400000010ff */
[----:B------:R-:W-:Y:S02]  /*15d00*/  F2FP.BF16.F32.PACK_AB R36, R7, R8 ;  /* 0x000000080724723e */ /* 0x000fe400000010ff */
        /* <DEDUP_REMOVED lines=8> */
[----:B--2---:R-:W-:Y:S02]  /*15d90*/  LOP3.LUT P0, R2, R50, 0x3, RZ, 0xc0, !PT ;  /* 0x0000000332027812 */ /* 0x004fe4000780c0ff */
[----:B------:R-:W-:-:S02]  /*15da0*/  F2FP.BF16.F32.PACK_AB R101, R101, R102 ;  /* 0x000000666565723e */ /* 0x000fc400000010ff */
[----:B------:R-:W-:Y:S02]  /*15db0*/  MOV R54, R18 ;  /* 0x0000001200367202 */ /* 0x000fe40000000f00 */
[----:B0-----:R-:W-:Y:S02]  /*15dc0*/  MOV R55, R25 ;  /* 0x0000001900377202 */ /* 0x001fe40000000f00 */
[----:B------:R-:W-:Y:S02]  /*15dd0*/  F2FP.BF16.F32.PACK_AB R100, R99, R100 ;  /* 0x000000646364723e */ /* 0x000fe400000010ff */
[----:B------:R-:W-:Y:S02]  /*15de0*/  ISETP.EQ.OR P0, PT, R2, 0x3, !P0 ;  /* 0x000000030200780c */ /* 0x000fe40004702670 */
        /* <DEDUP_REMOVED lines=14> */
[----:B------:R-:W-:Y:S02]  /*15ed0*/  SEL R13, R101, R100, P0 ;  /* 0x00000064650d7207 */ /* 0x000fe40000000000 */
[----:B------:R-:W-:Y:S01]  /*15ee0*/  SEL R3, R100, R101, P0 ;  /* 0x0000006564037207 */ /* 0x000fe20000000000 */
[----:B---3--:R-:W-:-:S03]  /*15ef0*/  IMAD.WIDE R4, R24, 0x2, R54 ;  /* 0x0000000218047825 */ /* 0x008fc600078e0236 */
[C---:B------:R-:W-:Y:S02]  /*15f00*/  IADD3 R7, P5, R4.reuse, 0x4060, RZ ;  /* 0x0000406004077810 */ /* 0x040fe40007fbe0ff */
[C---:B------:R-:W-:Y:S02]  /*15f10*/  IADD3 R9, P1, R4.reuse, 0x4040, RZ ;  /* 0x0000404004097810 */ /* 0x040fe40007f3e0ff */
[----:B------:R-:W-:Y:S02]  /*15f20*/  LOP3.LUT R6, R7, 0x380, RZ, 0xc0, !PT ;  /* 0x0000038007067812 */ /* 0x000fe400078ec0ff */
[----:B------:R-:W-:Y:S02]  /*15f30*/  LOP3.LUT R8, R9, 0x380, RZ, 0xc0, !PT ;  /* 0x0000038009087812 */ /* 0x000fe400078ec0ff */
[----:B------:R-:W-:Y:S02]  /*15f40*/  IADD3 R15, P3, R4, 0x4000, RZ ;  /* 0x00004000040f7810 */ /* 0x000fe40007f7e0ff */
[----:B------:R-:W-:-:S02]  /*15f50*/  SHF.R.U64 R6, R6, 0x3, RZ ;  /* 0x0000000306067819 */ /* 0x000fc400000012ff */
[----:B------:R-:W-:Y:S02]  /*15f60*/  SHF.R.U64 R8, R8, 0x3, RZ ;  /* 0x0000000308087819 */ /* 0x000fe400000012ff */
[----:B------:R-:W-:Y:S02]  /*15f70*/  LOP3.LUT R14, R15, 0x380, RZ, 0xc0, !PT ;  /* 0x000003800f0e7812 */ /* 0x000fe400078ec0ff */
[----:B------:R-:W-:Y:S01]  /*15f80*/  LOP3.LUT R6, R6, R7, RZ, 0x3c, !PT ;  /* 0x0000000706067212 */ /* 0x000fe200078e3cff */
[--C-:B------:R-:W-:Y:S01]  /*15f90*/  IMAD.X R7, RZ, RZ, R5.reuse, P5 ;  /* 0x000000ffff077224 */ /* 0x100fe200028e0605 */
[----:B------:R-:W-:Y:S01]  /*15fa0*/  LOP3.LUT R8, R8, R9, RZ, 0x3c, !PT ;  /* 0x0000000908087212 */ /* 0x000fe200078e3cff */
[----:B------:R-:W-:Y:S01]  /*15fb0*/  IMAD.X R9, RZ, RZ, R5, P1 ;  /* 0x000000ffff097224 */ /* 0x000fe200008e0605 */
[C---:B------:R-:W-:Y:S02]  /*15fc0*/  IADD3 R11, P2, R4.reuse, 0x4020, RZ ;  /* 0x00004020040b7810 */ /* 0x040fe40007f5e0ff */
[----:B------:R-:W-:-:S02]  /*15fd0*/  IADD3 R21, P4, R4, 0x60, RZ ;  /* 0x0000006004157810 */ /* 0x000fc40007f9e0ff */
[----:B------:R-:W-:Y:S02]  /*15fe0*/  IADD3 R25, P5, R4, 0x40, RZ ;  /* 0x0000004004197810 */ /* 0x000fe40007fbe0ff */
[----:B------:R-:W-:Y:S02]  /*15ff0*/  SHF.R.U64 R14, R14, 0x3, RZ ;  /* 0x000000030e0e7819 */ /* 0x000fe400000012ff */
[----:B------:R-:W-:Y:S02]  /*16000*/  IADD3 R27, P1, R4, 0x20, RZ ;  /* 0x00000020041b7810 */ /* 0x000fe40007f3e0ff */
[----:B------:R-:W-:Y:S02]  /*16010*/  LOP3.LUT R10, R11, 0x380, RZ, 0xc0, !PT ;  /* 0x000003800b0a7812 */ /* 0x000fe400078ec0ff */
[----:B------:R-:W-:Y:S02]  /*16020*/  LOP3.LUT R20, R21, 0x380, RZ, 0xc0, !PT ;  /* 0x0000038015147812 */ /* 0x000fe400078ec0ff */
[----:B------:R-:W-:-:S02]  /*16030*/  LOP3.LUT R14, R14, R15, RZ, 0x3c, !PT ;  /* 0x0000000f0e0e7212 */ /* 0x000fc400078e3cff */
[----:B------:R-:W-:Y:S02]  /*16040*/  LOP3.LUT R24, R25, 0x380, RZ, 0xc0, !PT ;  /* 0x0000038019187812 */ /* 0x000fe400078ec0ff */
[----:B------:R-:W-:Y:S02]  /*16050*/  LOP3.LUT R26, R27, 0x380, RZ, 0xc0, !PT ;  /* 0x000003801b1a7812 */ /* 0x000fe400078ec0ff */
[----:B------:R-:W-:Y:S02]  /*16060*/  LOP3.LUT R15, R4, 0x380, RZ, 0xc0, !PT ;  /* 0x00000380040f7812 */ /* 0x000fe400078ec0ff */
[----:B------:R-:W-:Y:S02]  /*16070*/  SHF.R.U64 R10, R10, 0x3, RZ ;  /* 0x000000030a0a7819 */ /* 0x000fe400000012ff */
[----:B------:R-:W-:Y:S02]  /*16080*/  SHF.R.U64 R20, R20, 0x3, RZ ;  /* 0x0000000314147819 */ /* 0x000fe400000012ff */
[----:B------:R-:W-:-:S02]  /*16090*/  SHF.R.U64 R24, R24, 0x3, RZ ;  /* 0x0000000318187819 */ /* 0x000fc400000012ff */
[----:B------:R-:W-:Y:S02]  /*160a0*/  SHF.R.U64 R26, R26, 0x3, RZ ;  /* 0x000000031a1a7819 */ /* 0x000fe400000012ff */
[----:B------:R-:W-:Y:S02]  /*160b0*/  SHF.R.U64 R15, R15, 0x3, RZ ;  /* 0x000000030f0f7819 */ /* 0x000fe400000012ff */
[----:B------:R-:W-:Y:S01]  /*160c0*/  LOP3.LUT R10, R10, R11, RZ, 0x3c, !PT ;  /* 0x0000000b0a0a7212 */ /* 0x000fe200078e3cff */
[--C-:B------:R-:W-:Y:S01]  /*160d0*/  IMAD.X R11, RZ, RZ, R5.reuse, P2 ;  /* 0x000000ffff0b7224 */ /* 0x100fe200010e0605 */
[----:B------:R-:W-:Y:S01]  /*160e0*/  LOP3.LUT R20, R20, R21, RZ, 0x3c, !PT ;  /* 0x0000001514147212 */ /* 0x000fe200078e3cff */
[--C-:B------:R-:W-:Y:S01]  /*160f0*/  IMAD.X R21, RZ, RZ, R5.reuse, P4 ;  /* 0x000000ffff157224 */ /* 0x100fe200020e0605 */
[----:B------:R-:W-:Y:S01]  /*16100*/  LOP3.LUT R24, R24, R25, RZ, 0x3c, !PT ;  /* 0x0000001918187212 */ /* 0x000fe200078e3cff */
[--C-:B------:R-:W-:Y:S01]  /*16110*/  IMAD.X R25, RZ, RZ, R5.reuse, P5 ;  /* 0x000000ffff197224 */ /* 0x100fe200028e0605 */
[----:B------:R-:W-:Y:S01]  /*16120*/  LOP3.LUT R26, R26, R27, RZ, 0x3c, !PT ;  /* 0x0000001b1a1a7212 */ /* 0x000fe200078e3cff */
[----:B------:R-:W-:Y:S01]  /*16130*/  IMAD.X R27, RZ, RZ, R5, P1 ;  /* 0x000000ffff1b7224 */ /* 0x000fe200008e0605 */
[----:B------:R-:W-:-:S02]  /*16140*/  LOP3.LUT R4, R15, R4, RZ, 0x3c, !PT ;  /* 0x000000040f047212 */ /* 0x000fc400078e3cff */
[-C--:B------:R-:W-:Y:S02]  /*16150*/  IADD3.X R15, RZ, R5.reuse, RZ, P3, !PT ;  /* 0x00000005ff0f7210 */ /* 0x080fe40001ffe4ff */
[----:B------:R-:W-:Y:S02]  /*16160*/  MOV R78, R4 ;  /* 0x00000004004e7202 */ /* 0x000fe40000000f00 */
[----:B------:R-:W-:Y:S02]  /*16170*/  MOV R62, R6 ;  /* 0x00000006003e7202 */ /* 0x000fe40000000f00 */
[----:B------:R-:W-:Y:S02]  /*16180*/  MOV R64, R8 ;  /* 0x0000000800407202 */ /* 0x000fe40000000f00 */
[----:B------:R-:W-:Y:S02]  /*16190*/  MOV R66, R10 ;  /* 0x0000000a00427202 */ /* 0x000fe40000000f00 */
[----:B------:R-:W-:-:S02]  /*161a0*/  MOV R70, R14 ;  /* 0x0000000e00467202 */ /* 0x000fc40000000f00 */
[----:B------:R-:W-:Y:S02]  /*161b0*/  MOV R72, R20 ;  /* 0x0000001400487202 */ /* 0x000fe40000000f00 */
[----:B------:R-:W-:Y:S02]  /*161c0*/  MOV R74, R24 ;  /* 0x00000018004a7202 */ /* 0x000fe40000000f00 */
[----:B------:R-:W-:Y:S02]  /*161d0*/  MOV R76, R26 ;  /* 0x0000001a004c7202 */ /* 0x000fe40000000f00 */
[----:B----4-:R-:W-:Y:S01]  /*161e0*/  LOP3.LUT R2, R0, 0x2, RZ, 0x3c, !PT ;  /* 0x0000000200027812 */ /* 0x010fe200078e3cff */
[----:B------:R-:W-:Y:S06]  /*161f0*/  BRA.DIV UR4, `(.L_x_663) ;  /* 0x000000aa04e47947 */ /* 0x000fec000b800000 */
[----:B------:R-:W-:Y:S01]  /*16200*/  SEL R29, R41, R40, P0 ;  /* 0x00000028291d7207 */ /* 0x000fe20000000000 */
[----:B------:R-:W-:Y:S01]  /*16210*/  SHFL.IDX PT, R6, R13, R0, 0x1c1f ;  /* 0x001c1f000d067589 */ /* 0x000fe200000e0000 */
[----:B------:R-:W-:Y:S02]  /*16220*/  SEL R31, R40, R41, P0 ;  /* 0x00000029281f7207 */ /* 0x000fe40000000000 */
[----:B------:R-:W-:Y:S01]  /*16230*/  SEL R33, R35, R32, P0 ;  /* 0x0000002023217207 */ /* 0x000fe20000000000 */
[----:B------:R-:W-:Y:S01]  /*16240*/  SHFL.IDX PT, R3, R3, R2, 0x1c1f ;  /* 0x001c1f0203037589 */ /* 0x000fe200000e0000 */
[----:B------:R-:W-:Y:S02]  /*16250*/  SEL R7, R96, R97, P0 ;  /* 0x0000006160077207 */ /* 0x000fe40000000000 */
[----:B------:R-:W-:Y:S01]  /*16260*/  SEL R27, R48, R49, P0 ;  /* 0x00000031301b7207 */ /* 0x000fe20000000000 */
[----:B------:R-:W-:Y:S01]  /*16270*/  SHFL.IDX PT, R31, R31, R2, 0x1c1f ;  /* 0x001c1f021f1f7589 */ /* 0x000fe200000e0000 */
[----:B------:R-:W-:-:S02]  /*16280*/  SEL R35, R32, R35, P0 ;  /* 0x0000002320237207 */ /* 0x000fc40000000000 */
[----:B------:R-:W-:Y:S01]  /*16290*/  SEL R41, R43, R36, P0 ;  /* 0x000000242b297207 */ /* 0x000fe20000000000 */
[----:B------:R-:W-:Y:S01]  /*162a0*/  SHFL.IDX PT, R7, R7, R2, 0x1c1f ;  /* 0x001c1f0207077589 */ /* 0x000fe200000e0000 */
[----:B------:R-:W-:Y:S02]  /*162b0*/  SEL R5, R97, R96, P0 ;  /* 0x0000006061057207 */ /* 0x000fe40000000000 */
[----:B------:R-:W-:Y:S01]  /*162c0*/  SEL R21, R92, R93, P0 ;  /* 0x0000005d5c157207 */ /* 0x000fe20000000000 */
[----:B------:R-:W-:Y:S01]  /*162d0*/  SHFL.IDX PT, R27, R27, R2, 0x1c1f ;  /* 0x001c1f021b1b7589 */ /* 0x000fe200000e0000 */
[----:B------:R-:W-:Y:S02]  /*162e0*/  SEL R25, R49, R48, P0 ;  /* 0x0000003031197207 */ /* 0x000fe40000000000 */
[----:B------:R-:W-:Y:S01]  /*162f0*/  SEL R37, R28, R39, P0 ;  /* 0x000000271c257207 */ /* 0x000fe20000000000 */
[----:B------:R-:W0:Y:S01]  /*16300*/  SHFL.IDX PT, R10, R5, R0, 0x1c1f ;  /* 0x001c1f00050a7589 */ /* 0x000e2200000e0000 */
        /* <DEDUP_REMOVED lines=8> */
[----:B------:R-:W2:Y:S01]  /*16390*/  SHFL.IDX PT, R21, R21, R2, 0x1c1f ;  /* 0x001c1f0215157589 */ /* 0x000ea200000e0000 */
[----:B------:R-:W-:-:S02]  /*163a0*/  SEL R53, R57, R52, P0 ;  /* 0x0000003439357207 */ /* 0x000fc40000000000 */
[----:B------:R-:W-:Y:S01]  /*163b0*/  SEL R59, R46, R61, P0 ;  /* 0x0000003d2e3b7207 */ /* 0x000fe20000000000 */
[----:B------:R-:W-:Y:S01]  /*163c0*/  SHFL.IDX PT, R37, R37, R0, 0x1c1f ;  /* 0x001c1f0025257589 */ /* 0x000fe200000e0000 */
[----:B------:R-:W-:Y:S02]  /*163d0*/  SEL R63, R38, R65, P0 ;  /* 0x00000041263f7207 */ /* 0x000fe40000000000 */
[----:B------:R-:W-:Y:S01]  /*163e0*/  SEL R67, R30, R69, P0 ;  /* 0x000000451e437207 */ /* 0x000fe20000000000 */
[----:B------:R-:W3:Y:S01]  /*163f0*/  SHFL.IDX PT, R20, R39, R2, 0x1c1f ;  /* 0x001c1f0227147589 */ /* 0x000ee200000e0000 */
        /* <DEDUP_REMOVED lines=8> */
[----:B------:R-:W4:Y:S01]  /*16480*/  SHFL.IDX PT, R38, R33, R0, 0x1c1f ;  /* 0x001c1f0021267589 */ /* 0x000f2200000e0000 */
[----:B------:R-:W-:Y:S02]  /*16490*/  SEL R73, R75, R34, P0 ;  /* 0x000000224b497207 */ /* 0x000fe40000000000 */
[----:B------:R-:W-:Y:S01]  /*164a0*/  SEL R75, R77, R42, P0 ;  /* 0x0000002a4d4b7207 */ /* 0x000fe20000000000 */
[----:B------:R-:W5:Y:S01]  /*164b0*/  SHFL.IDX PT, R30, R25, R0, 0x1c1f ;  /* 0x001c1f00191e7589 */ /* 0x000f6200000e0000 */
[----:B------:R-:W-:-:S02]  /*164c0*/  SEL R77, R42, R77, P0 ;  /* 0x0000004d2a4d7207 */ /* 0x000fc40000000000 */
[----:B0-----:R-:W-:Y:S01]  /*164d0*/  SEL R8, R10, R7, P0 ;  /* 0x000000070a087207 */ /* 0x001fe20000000000 */
[----:B------:R-:W0:Y:S01]  /*164e0*/  SHFL.IDX PT, R34, R29, R0, 0x1c1f ;  /* 0x001c1f001d227589 */ /* 0x000e2200000e0000 */
[----:B------:R-:W-:Y:S02]  /*164f0*/  SEL R4, R6, R3, P0 ;  /* 0x0000000306047207 */ /* 0x000fe40000000000 */
[----:B------:R-:W-:Y:S01]  /*16500*/  SEL R10, R7, R10, P0 ;  /* 0x0000000a070a7207 */ /* 0x000fe20000000000 */
[----:B------:R-:W1:Y:S01]  /*16510*/  SHFL.IDX PT, R42, R41, R0, 0x1c1f ;  /* 0x001c1f00292a7589 */ /* 0x000e6200000e0000 */
[----:B--2---:R-:W-:Y:S02]  /*16520*/  SEL R24, R26, R21, P0 ;  /* 0x000000151a187207 */ /* 0x004fe40000000000 */
[----:B---3--:R-:W-:Y:S01]  /*16530*/  SEL R12, R37, R20, P0 ;  /* 0x00000014250c7207 */ /* 0x008fe20000000000 */
[----:B------:R-:W-:Y:S01]  /*16540*/  SHFL.IDX PT, R49, R49, R0, 0x1c1f ;  /* 0x001c1f0031317589 */ /* 0x000fe200000e0000 */
[----:B------:R-:W-:-:S02]  /*16550*/  SEL R14, R20, R37, P0 ;  /* 0x00000025140e7207 */ /* 0x000fc40000000000 */
[----:B------:R-:W-:Y:S01]  /*16560*/  SEL R6, R3, R6, P0 ;  /* 0x0000000603067207 */ /* 0x000fe20000000000 */
[----:B------:R-:W-:Y:S01]  /*16570*/  SHFL.IDX PT, R53, R53, R0, 0x1c1f ;  /* 0x001c1f0035357589 */ /* 0x000fe200000e0000 */
[----:B------:R-:W-:-:S03]  /*16580*/  SEL R26, R21, R26, P0 ;  /* 0x0000001a151a7207 */ /* 0x000fc60000000000 */
[----:B------:R-:W-:Y:S01]  /*16590*/  SHFL.IDX PT, R59, R59, R0, 0x1c1f ;  /* 0x001c1f003b3b7589 */ /* 0x000fe200000e0000 */
[----:B----4-:R-:W-:Y:S02]  /*165a0*/  SEL R36, R38, R35, P0 ;  /* 0x0000002326247207 */ /* 0x010fe40000000000 */
[----:B------:R-:W-:Y:S01]  /*165b0*/  SEL R38, R35, R38, P0 ;  /* 0x0000002623267207 */ /* 0x000fe20000000000 */
[----:B------:R-:W-:Y:S01]  /*165c0*/  SHFL.IDX PT, R63, R63, R0, 0x1c1f ;  /* 0x001c1f003f3f7589 */ /* 0x000fe200000e0000 */
[----:B-----5:R-:W-:Y:S02]  /*165d0*/  SEL R28, R30, R27, P0 ;  /* 0x0000001b1e1c7207 */ /* 0x020fe40000000000 */
[----:B------:R-:W-:Y:S01]  /*165e0*/  SEL R30, R27, R30, P0 ;  /* 0x0000001e1b1e7207 */ /* 0x000fe20000000000 */
[----:B------:R-:W-:Y:S01]  /*165f0*/  SHFL.IDX PT, R67, R67, R0, 0x1c1f ;  /* 0x001c1f0043437589 */ /* 0x000fe200000e0000 */
[----:B0-----:R-:W-:Y:S02]  /*16600*/  SEL R32, R34, R31, P0 ;  /* 0x0000001f22207207 */ /* 0x001fe40000000000 */
[----:B------:R-:W-:Y:S01]  /*16610*/  SEL R34, R31, R34, P0 ;  /* 0x000000221f227207 */ /* 0x000fe20000000000 */
[----:B------:R-:W-:Y:S01]  /*16620*/  SHFL.IDX PT, R71, R71, R0, 0x1c1f ;  /* 0x001c1f0047477589 */ /* 0x000fe200000e0000 */
[----:B-1----:R-:W-:-:S02]  /*16630*/  SEL R40, R42, R43, P0 ;  /* 0x0000002b2a287207 */ /* 0x002fc40000000000 */
[----:B------:R-:W-:Y:S01]  /*16640*/  SEL R42, R43, R42, P0 ;  /* 0x0000002a2b2a7207 */ /* 0x000fe20000000000 */
[----:B------:R0:W1:Y:S04]  /*16650*/  SHFL.IDX PT, R44, R47, R2, 0x1c1f ;  /* 0x001c1f022f2c7589 */ /* 0x00006800000e0000 */
[----:B------:R-:W2:Y:S04]  /*16660*/  SHFL.IDX PT, R46, R51, R2, 0x1c1f ;  /* 0x001c1f02332e7589 */ /* 0x000ea800000e0000 */
[----:B------:R-:W3:Y:S01]  /*16670*/  SHFL.IDX PT, R48, R57, R2, 0x1c1f ;  /* 0x001c1f0239307589 */ /* 0x000ee200000e0000 */
[----:B0-----:R-:W-:-:S03]  /*16680*/  MOV R47, RZ ;  /* 0x000000ff002f7202 */ /* 0x001fc60000000f00 */
[----:B------:R-:W0:Y:S04]  /*16690*/  SHFL.IDX PT, R50, R61, R2, 0x1c1f ;  /* 0x001c1f023d327589 */ /* 0x000e2800000e0000 */
[----:B------:R-:W4:Y:S04]  /*166a0*/  SHFL.IDX PT, R52, R65, R2, 0x1c1f ;  /* 0x001c1f0241347589 */ /* 0x000f2800000e0000 */
[----:B------:R-:W5:Y:S04]  /*166b0*/  SHFL.IDX PT, R56, R69, R2, 0x1c1f ;  /* 0x001c1f0245387589 */ /* 0x000f6800000e0000 */
[----:B------:R-:W5:Y:S01]  /*166c0*/  SHFL.IDX PT, R58, R73, R2, 0x1c1f ;  /* 0x001c1f02493a7589 */ /* 0x000f6200000e0000 */
[----:B-1----:R-:W-:-:S02]  /*166d0*/  SEL R5, R45, R44, P0 ;  /* 0x0000002c2d057207 */ /* 0x002fc40000000000 */
[----:B------:R-:W-:Y:S01]  /*166e0*/  SEL R7, R44, R45, P0 ;  /* 0x0000002d2c077207 */ /* 0x000fe20000000000 */
[----:B------:R1:W1:Y:S01]  /*166f0*/  SHFL.IDX PT, R75, R75, R0, 0x1c1f ;  /* 0x001c1f004b4b7589 */ /* 0x00026200000e0000 */
[----:B--2---:R-:W-:Y:S02]  /*16700*/  SEL R9, R49, R46, P0 ;  /* 0x0000002e31097207 */ /* 0x004fe40000000000 */
[----:B------:R-:W-:Y:S01]  /*16710*/  SEL R11, R46, R49, P0 ;  /* 0x000000312e0b7207 */ /* 0x000fe20000000000 */
[----:B------:R2:W1:Y:S01]  /*16720*/  SHFL.IDX PT, R60, R77, R2, 0x1c1f ;  /* 0x001c1f024d3c7589 */ /* 0x00046200000e0000 */
[----:B---3--:R-:W-:Y:S02]  /*16730*/  SEL R25, R53, R48, P0 ;  /* 0x0000003035197207 */ /* 0x008fe40000000000 */
[----:B------:R-:W-:Y:S02]  /*16740*/  SEL R27, R48, R53, P0 ;  /* 0x00000035301b7207 */ /* 0x000fe40000000000 */
[----:B0-----:R-:W-:-:S02]  /*16750*/  SEL R29, R59, R50, P0 ;  /* 0x000000323b1d7207 */ /* 0x001fc40000000000 */
[----:B------:R-:W-:Y:S02]  /*16760*/  SEL R31, R50, R59, P0 ;  /* 0x0000003b321f7207 */ /* 0x000fe40000000000 */
[----:B----4-:R-:W-:Y:S02]  /*16770*/  SEL R33, R63, R52, P0 ;  /* 0x000000343f217207 */ /* 0x010fe40000000000 */
[----:B------:R-:W-:Y:S02]  /*16780*/  SEL R35, R52, R63, P0 ;  /* 0x0000003f34237207 */ /* 0x000fe40000000000 */
[----:B-----5:R-:W-:Y:S02]  /*16790*/  SEL R37, R67, R56, P0 ;  /* 0x0000003843257207 */ /* 0x020fe40000000000 */
[----:B------:R-:W-:Y:S02]  /*167a0*/  SEL R39, R56, R67, P0 ;  /* 0x0000004338277207 */ /* 0x000fe40000000000 */
[----:B------:R-:W-:-:S02]  /*167b0*/  SEL R13, R71, R58, P0 ;  /* 0x0000003a470d7207 */ /* 0x000fc40000000000 */
[----:B--2---:R-:W-:-:S07]  /*167c0*/  SEL R15, R58, R71, P0 ;  /* 0x000000473a0f7207 */ /* 0x004fce0000000000 */
.L_x_907:
[----:B------:R-:W-:Y:S05]  /*167d0*/  WARPSYNC.ALL ;  /* 0x0000000000007948 */ /* 0x000fea0003800000 */
[----:B------:R-:W-:Y:S01]  /*167e0*/  BAR.SYNC.DEFER_BLOCKING 0x1, 0x100 ;  /* 0x0044000000007b1d */ /* 0x000fe20000010000 */
[----:B-1----:R-:W-:-:S05]  /*167f0*/  SEL R41, R75, R60, P0 ;  /* 0x0000003c4b297207 */ /* 0x002fca0000000000 */
[----:B------:R-:W-:Y:S01]  /*16800*/  ULDC.64 UR4, c[0x0][0xc00] ;  /* 0x0003000000047ab9 */ /* 0x000fe20000000a00 */
[----:B------:R-:W-:Y:S01]  /*16810*/  SEL R43, R60, R75, P0 ;  /* 0x0000004b3c2b7207 */ /* 0x000fe20000000000 */
[----:B------:R-:W2:Y:S01]  /*16820*/  LDL R44, [R1+0xc] ;  /* 0x00000c00012c7983 */ /* 0x000ea20000100800 */
[----:B------:R-:W-:Y:S01]  /*16830*/  ISETP.NE.U32.AND P1, PT, RZ, UR4, PT ;  /* 0x00000004ff007c0c */ /* 0x000fe2000bf25070 */
[----:B------:R-:W0:Y:S01]  /*16840*/  LDC R49, c[0x0][0xbe8] ;  /* 0x0002fa00ff317b82 */ /* 0x000e220000000800 */
[----:B------:R-:W-:Y:S02]  /*16850*/  IADD3 R20, P2, R211, UR4, RZ ;  /* 0x00000004d3147c10 */ /* 0x000fe4000ff5e0ff */
[----:B------:R-:W-:Y:S02]  /*16860*/  ISETP.NE.AND.EX P1, PT, RZ, UR5, PT, P1 ;  /* 0x00000005ff007c0c */ /* 0x000fe4000bf25310 */
[----:B------:R-:W-:Y:S01]  /*16870*/  IADD3.X R21, R212, UR5, RZ, P2, !PT ;  /* 0x00000005d4157c10 */ /* 0x000fe200097fe4ff */
[----:B------:R-:W-:-:S02]  /*16880*/  ULDC.64 UR4, c[0x0][0xc08] ;  /* 0x0003020000047ab9 */ /* 0x000fc40000000a00 */
[----:B------:R-:W-:Y:S01]  /*16890*/  ISETP.NE.U32.AND P0, PT, RZ, UR4, PT ;  /* 0x00000004ff007c0c */ /* 0x000fe2000bf05070 */
[----:B------:R1:W-:Y:S04]  /*168a0*/  STSM.16.M88.4 [R78], R4 ;  /* 0x000000044e007844 */ /* 0x0003e80000000200 */
[----:B------:R-:W-:Y:S04]  /*168b0*/  STSM.16.M88.4 [R76], R8 ;  /* 0x000000084c007844 */ /* 0x000fe80000000200 */
[----:B------:R-:W-:Y:S04]  /*168c0*/  STSM.16.M88.4 [R74], R24 ;  /* 0x000000184a007844 */ /* 0x000fe80000000200 */
[----:B------:R-:W-:Y:S04]  /*168d0*/  STSM.16.M88.4 [R72], R28 ;  /* 0x0000001c48007844 */ /* 0x000fe80000000200 */
[----:B------:R-:W-:Y:S04]  /*168e0*/  STSM.16.M88.4 [R70], R32 ;  /* 0x0000002046007844 */ /* 0x000fe80000000200 */
[----:B------:R-:W-:Y:S04]  /*168f0*/  STSM.16.M88.4 [R66], R36 ;  /* 0x0000002442007844 */ /* 0x000fe80000000200 */
[----:B------:R2:W-:Y:S01]  /*16900*/  STSM.16.M88.4 [R64], R12 ;  /* 0x0000000c40007844 */ /* 0x0005e20000000200 */
[----:B------:R-:W-:-:S03]  /*16910*/  ISETP.NE.AND.EX P0, PT, RZ, UR5, PT, P0 ;  /* 0x00000005ff007c0c */ /* 0x000fc6000bf05300 */
[----:B------:R3:W-:Y:S01]  /*16920*/  STSM.16.M88.4 [R62], R40 ;  /* 0x000000283e007844 */ /* 0x0007e20000000200 */
[----:B------:R-:W-:Y:S09]  /*16930*/  BAR.SYNC.DEFER_BLOCKING 0x1, 0x100 ;  /* 0x0044000000007b1d */ /* 0x000ff20000010000 */
[----:B------:R-:W-:Y:S01]  /*16940*/  @P0 IADD3 R2, P3, R211, UR4, RZ ;  /* 0x00000004d3020c10 */ /* 0x000fe2000ff7e0ff */
[----:B------:R-:W-:-:S02]  /*16950*/  ULDC UR4, c[0x0][0xa88] ;  /* 0x0002a20000047ab9 */ /* 0x000fc40000000800 */
[----:B------:R-:W-:Y:S01]  /*16960*/  IMAD.U32 R0, RZ, RZ, UR4 ;  /* 0x00000004ff007e24 */ /* 0x000fe2000f8e00ff */
[----:B------:R-:W-:Y:S01]  /*16970*/  @P0 IADD3.X R3, R212, UR5, RZ, P3, !PT ;  /* 0x00000005d4030c10 */ /* 0x000fe20009ffe4ff */
[----:B------:R3:W5:Y:S01]  /*16980*/  @P1 LDG.E R47, desc[UR60][R20.64] ;  /* 0x0000003c142f1981 */ /* 0x000762000c1e1900 */
[----:B0-----:R-:W-:-:S03]  /*16990*/  ISETP.NE.AND P2, PT, R49, 0x1, PT ;  /* 0x000000013100780c */ /* 0x001fc60003f45270 */
[----:B------:R3:W5:Y:S10]  /*169a0*/  @P0 LDG.E R0, desc[UR60][R2.64] ;  /* 0x0000003c02000981 */ /* 0x000774000c1e1900 */
[----:B-1----:R-:W0:Y:S08]  /*169b0*/  @P2 LDC R4, c[0x0][0xbec] ;  /* 0x0002fb00ff042b82 */ /* 0x002e300000000800 */
[----:B------:R-:W1:Y:S01]  /*169c0*/  @P2 LDC R5, c[0x0][0xbf0] ;  /* 0x0002fc00ff052b82 */ /* 0x000e620000000800 */
[----:B--2---:R-:W-:Y:S01]  /*169d0*/  IMAD R13, R215, 0x80, R44 ;  /* 0x00000080d70d7824 */ /* 0x004fe200078e022c */
[----:B01-3--:R-:W-:Y:S06]  /*169e0*/  @P0 BRA `(.L_x_664) ;  /* 0x0000000000100947 */ /* 0x00bfec0003800000 */
[----:B------:R-:W-:Y:S05]  /*169f0*/  @!P1 BRA `(.L_x_664) ;  /* 0x00000000000c9947 */ /* 0x000fea0003800000 */
[----:B------:R-:W2:Y:S04]  /*16a00*/  LDG.E R3, desc[UR60][R20.64] ;  /* 0x0000003c14037981 */ /* 0x000ea8000c1e1900 */
[----:B-----5:R-:W2:Y:S02]  /*16a10*/  LDG.E R0, desc[UR60][R20.64+0x4] ;  /* 0x0000043c14007981 */ /* 0x020ea4000c1e1900 */
[----:B--2---:R-:W-:-:S07]  /*16a20*/  IMAD.IADD R0, R0, 0x1, -R3 ;  /* 0x0000000100007824 */ /* 0x004fce00078e0a03 */
.L_x_664:
[----:B------:R-:W2:Y:S01]  /*16a30*/  LDL R10, [R1+0x8] ;  /* 0x00000800010a7983 */ /* 0x000ea20000100800 */
[----:B------:R-:W-:Y:S01]  /*16a40*/  @P2 IMAD.HI.U32 R2, R13, R4, RZ ;  /* 0x000000040d022227 */ /* 0x000fe200078e00ff */
[----:B------:R-:W-:Y:S01]  /*16a50*/  SHF.R.S32.HI R46, RZ, 0x1f, R210 ;  /* 0x0000001fff2e7819 */ /* 0x000fe200000114d2 */
[----:B------:R-:W-:Y:S01]  /*16a60*/  ULDC.64 UR4, c[0x0][0xb90] ;  /* 0x0002e40000047ab9 */ /* 0x000fe20000000a00 */
[----:B------:R-:W-:Y:S01]  /*16a70*/  MOV R7, R13 ;  /* 0x0000000d00077202 */ /* 0x000fe20000000f00 */
[----:B------:R-:W-:Y:S01]  /*16a80*/  IMAD R11, R216, 0x40, R202 ;  /* 0x00000040d80b7824 */ /* 0x000fe200078e02ca */
[--C-:B-----5:R-:W-:Y:S01]  /*16a90*/  SHF.R.S32.HI R3, RZ, 0x1f, R47.reuse ;  /* 0x0000001fff037819 */ /* 0x120fe2000001142f */
[----:B------:R-:W-:Y:S01]  /*16aa0*/  IMAD R9, R46, UR4, RZ ;  /* 0x000000042e097c24 */ /* 0x000fe2000f8e02ff */
[----:B------:R-:W-:Y:S01]  /*16ab0*/  @P2 SHF.R.U32.HI R7, RZ, R5, R2 ;  /* 0x00000005ff072219 */ /* 0x000fe20000011602 */
[----:B------:R-:W-:Y:S01]  /*16ac0*/  IMAD.MOV.U32 R2, RZ, RZ, R47 ;  /* 0x000000ffff027224 */ /* 0x000fe200078e002f */
[----:B------:R-:W-:Y:S01]  /*16ad0*/  SEL R214, R214, RZ, !P1 ;  /* 0x000000ffd6d67207 */ /* 0x000fe20004800000 */
[C---:B------:R-:W-:Y:S01]  /*16ae0*/  IMAD R9, R210.reuse, UR5, R9 ;  /* 0x00000005d2097c24 */ /* 0x040fe2000f8e0209 */
[----:B------:R-:W-:Y:S01]  /*16af0*/  SEL R207, R207, RZ, !P1 ;  /* 0x000000ffcfcf7207 */ /* 0x000fe20004800000 */
[----:B------:R-:W-:Y:S01]  /*16b00*/  IMAD.WIDE.U32 R4, R210, UR4, R2 ;  /* 0x00000004d2047c25 */ /* 0x000fe2000f8e0002 */
[----:B------:R-:W-:Y:S01]  /*16b10*/  ULDC.64 UR4, c[0x0][0xb98] ;  /* 0x0002e60000047ab9 */ /* 0x000fe20000000a00 */
[----:B------:R-:W0:Y:S02]  /*16b20*/  @P2 LDC R53, c[0x0][0xbec] ;  /* 0x0002fb00ff352b82 */ /* 0x000e240000000800 */
[----:B------:R-:W-:Y:S01]  /*16b30*/  IMAD.MOV R2, RZ, RZ, -R7 ;  /* 0x000000ffff027224 */ /* 0x000fe200078e0a07 */
[----:B------:R-:W-:Y:S01]  /*16b40*/  IADD3 R5, R5, R9, RZ ;  /* 0x0000000905057210 */ /* 0x000fe20007ffe0ff */
[----:B------:R-:W-:Y:S01]  /*16b50*/  IMAD.WIDE R54, R11, 0x2, R54 ;  /* 0x000000020b367825 */ /* 0x000fe200078e0236 */
[----:B------:R-:W-:-:S03]  /*16b60*/  SHF.R.S32.HI R11, RZ, 0x1f, R7 ;  /* 0x0000001fff0b7819 */ /* 0x000fc60000011407 */
[----:B------:R-:W-:Y:S01]  /*16b70*/  IMAD R9, R49, R2, R13 ;  /* 0x0000000231097224 */ /* 0x000fe200078e020d */
[----:B------:R-:W-:Y:S01]  /*16b80*/  IADD3 R29, P3, R54, 0x4000, RZ ;  /* 0x00004000361d7810 */ /* 0x000fe20007f7e0ff */
[----:B------:R-:W-:Y:S01]  /*16b90*/  IMAD R2, R214, UR4, RZ ;  /* 0x00000004d6027c24 */ /* 0x000fe2000f8e02ff */
[----:B------:R-:W-:Y:S01]  /*16ba0*/  IADD3 R13, P4, R54, 0x2000, RZ ;  /* 0x00002000360d7810 */ /* 0x000fe20007f9e0ff */
[----:B------:R-:W-:Y:S01]  /*16bb0*/  IMAD.WIDE.U32 R4, R207, UR4, R4 ;  /* 0x00000004cf047c25 */ /* 0x000fe2000f8e0004 */
[----:B------:R-:W-:Y:S02]  /*16bc0*/  LOP3.LUT R28, R29, 0x380, RZ, 0xc0, !PT ;  /* 0x000003801d1c7812 */ /* 0x000fe400078ec0ff */
[----:B------:R-:W-:Y:S01]  /*16bd0*/  LOP3.LUT R12, R13, 0x380, RZ, 0xc0, !PT ;  /* 0x000003800d0c7812 */ /* 0x000fe200078ec0ff */
[----:B------:R-:W-:Y:S01]  /*16be0*/  IMAD R6, R207, UR5, R2 ;  /* 0x00000005cf067c24 */ /* 0x000fe2000f8e0202 */
[----:B------:R-:W-:Y:S01]  /*16bf0*/  SHF.R.S32.HI R2, RZ, 0x1f, R9 ;  /* 0x0000001fff027819 */ /* 0x000fe20000011409 */
[----:B------:R-:W-:Y:S01]  /*16c00*/  ULDC.64 UR4, c[0x0][0xb88] ;  /* 0x0002e20000047ab9 */ /* 0x000fe20000000a00 */
[----:B------:R-:W-:Y:S01]  /*16c10*/  IADD3 R4, P1, R7, R4, RZ ;  /* 0x0000000407047210 */ /* 0x000fe20007f3e0ff */
[----:B------:R-:W-:Y:S01]  /*16c20*/  IMAD R51, R0, R49, RZ ;  /* 0x0000003100337224 */ /* 0x000fe200078e02ff */
[----:B------:R-:W-:Y:S01]  /*16c30*/  IADD3 R7, P0, R54, 0x1000, RZ ;  /* 0x0000100036077810 */ /* 0x000fe20007f1e0ff */
[----:B------:R-:W-:Y:S01]  /*16c40*/  IMAD R2, R2, UR4, RZ ;  /* 0x0000000402027c24 */ /* 0x000fe2000f8e02ff */
[----:B------:R-:W-:-:S02]  /*16c50*/  IADD3.X R5, R11, R5, R6, P1, !PT ;  /* 0x000000050b057210 */ /* 0x000fc40000ffe406 */
[----:B------:R-:W-:Y:S01]  /*16c60*/  SHF.R.U64 R28, R28, 0x3, RZ ;  /* 0x000000031c1c7819 */ /* 0x000fe200000012ff */
[C---:B------:R-:W-:Y:S01]  /*16c70*/  IMAD R11, R9.reuse, UR5, R2 ;  /* 0x00000005090b7c24 */ /* 0x040fe2000f8e0202 */
[----:B------:R-:W-:Y:S01]  /*16c80*/  SHF.R.U64 R12, R12, 0x3, RZ ;  /* 0x000000030c0c7819 */ /* 0x000fe200000012ff */
[----:B------:R-:W-:Y:S01]  /*16c90*/  IMAD.WIDE.U32 R4, R9, UR4, R4 ;  /* 0x0000000409047c25 */ /* 0x000fe2000f8e0004 */
[----:B------:R-:W-:Y:S01]  /*16ca0*/  ULDC.64 UR4, c[0x0][0xb50] ;  /* 0x0002d40000047ab9 */ /* 0x000fe20000000a00 */
[----:B------:R-:W-:Y:S02]  /*16cb0*/  LOP3.LUT R28, R28, R29, RZ, 0x3c, !PT ;  /* 0x0000001d1c1c7212 */ /* 0x000fe400078e3cff */
[----:B------:R-:W-:Y:S01]  /*16cc0*/  IMAD.IADD R5, R5, 0x1, R11 ;  /* 0x0000000105057824 */ /* 0x000fe200078e020b */
[C---:B------:R-:W-:Y:S01]  /*16cd0*/  LEA R2, P1, R4.reuse, UR4, 0x2 ;  /* 0x0000000404027c11 */ /* 0x040fe2000f8210ff */
[--C-:B------:R-:W-:Y:S01]  /*16ce0*/  IMAD.X R9, RZ, RZ, R55.reuse, P0 ;  /* 0x000000ffff097224 */ /* 0x100fe200000e0637 */
[----:B------:R-:W-:Y:S01]  /*16cf0*/  LOP3.LUT P0, RZ, R217, 0x3, RZ, 0xc0, !PT ;  /* 0x00000003d9ff7812 */ /* 0x000fe2000780c0ff */
[----:B------:R-:W-:Y:S01]  /*16d00*/  IMAD.X R29, RZ, RZ, R55, P3 ;  /* 0x000000ffff1d7224 */ /* 0x000fe200018e0637 */
[----:B------:R-:W-:Y:S01]  /*16d10*/  LEA.HI.X R4, R4, UR5, R5, 0x2, P1 ;  /* 0x0000000504047c11 */ /* 0x000fe200088f1405 */
[----:B------:R-:W-:Y:S01]  /*16d20*/  SHFL.IDX PT, R20, R2, RZ, 0x1c1f ;  /* 0x001c1fff02147589 */ /* 0x000fe200000e0000 */
[C---:B------:R-:W-:Y:S01]  /*16d30*/  IADD3 R25, P1, R54.reuse, 0x3000, RZ ;  /* 0x0000300036197810 */ /* 0x040fe20007f3e0ff */
[----:B------:R-:W-:Y:S01]  /*16d40*/  ULDC.64 UR4, c[0x0][0xaa0] ;  /* 0x0002a80000047ab9 */ /* 0x000fe20000000a00 */
[----:B------:R-:W-:Y:S01]  /*16d50*/  IADD3 R5, P3, R54, 0x7000, RZ ;  /* 0x0000700036057810 */ /* 0x000fe20007f7e0ff */
[----:B------:R-:W1:Y:S01]  /*16d60*/  SHFL.IDX PT, R21, R4, RZ, 0x1c1f ;  /* 0x001c1fff04157589 */ /* 0x000e6200000e0000 */
[----:B------:R-:W-:-:S02]  /*16d70*/  LOP3.LUT R24, R25, 0x380, RZ, 0xc0, !PT ;  /* 0x0000038019187812 */ /* 0x000fc400078ec0ff */
[----:B------:R-:W-:Y:S01]  /*16d80*/  LOP3.LUT R8, R7, 0x380, RZ, 0xc0, !PT ;  /* 0x0000038007087812 */ /* 0x000fe200078ec0ff */
[----:B------:R-:W-:Y:S01]  /*16d90*/  SHFL.IDX PT, R44, R2, 0x1, 0x1c1f ;  /* 0x003c1f00022c7f89 */ /* 0x000fe200000e0000 */
[----:B------:R-:W-:Y:S01]  /*16da0*/  SHF.R.U64 R24, R24, 0x3, RZ ;  /* 0x0000000318187819 */ /* 0x000fe200000012ff */
[--C-:B------:R-:W-:Y:S01]  /*16db0*/  IMAD.X R41, RZ, RZ, R55.reuse, P3 ;  /* 0x000000ffff297224 */ /* 0x100fe200018e0637 */
[----:B------:R-:W-:Y:S01]  /*16dc0*/  LOP3.LUT R12, R12, R13, RZ, 0x3c, !PT ;  /* 0x0000000d0c0c7212 */ /* 0x000fe200078e3cff */
[----:B------:R-:W3:Y:S01]  /*16dd0*/  SHFL.IDX PT, R45, R4, 0x1, 0x1c1f ;  /* 0x003c1f00042d7f89 */ /* 0x000ee200000e0000 */
[----:B------:R-:W-:Y:S01]  /*16de0*/  LOP3.LUT R24, R24, R25, RZ, 0x3c, !PT ;  /* 0x0000001918187212 */ /* 0x000fe200078e3cff */
[----:B------:R-:W-:Y:S01]  /*16df0*/  IMAD.X R25, RZ, RZ, R55, P1 ;  /* 0x000000ffff197224 */ /* 0x000fe200008e0637 */
[----:B------:R-:W-:Y:S02]  /*16e00*/  IADD3.X R13, RZ, R55, RZ, P4, !PT ;  /* 0x00000037ff0d7210 */ /* 0x000fe400027fe4ff */
[----:B------:R-:W-:-:S02]  /*16e10*/  IADD3 R33, P5, R54, 0x5000, RZ ;  /* 0x0000500036217810 */ /* 0x000fc40007fbe0ff */
[----:B------:R-:W-:Y:S02]  /*16e20*/  IADD3 R37, P4, R54, 0x6000, RZ ;  /* 0x0000600036257810 */ /* 0x000fe40007f9e0ff */
[----:B------:R-:W-:Y:S02]  /*16e30*/  SHF.R.U64 R8, R8, 0x3, RZ ;  /* 0x0000000308087819 */ /* 0x000fe400000012ff */
[----:B------:R-:W-:Y:S02]  /*16e40*/  LOP3.LUT R32, R33, 0x380, RZ, 0xc0, !PT ;  /* 0x0000038021207812 */ /* 0x000fe400078ec0ff */
[----:B------:R-:W-:Y:S02]  /*16e50*/  LOP3.LUT R36, R37, 0x380, RZ, 0xc0, !PT ;  /* 0x0000038025247812 */ /* 0x000fe400078ec0ff */
[----:B------:R-:W-:Y:S02]  /*16e60*/  LOP3.LUT R8, R8, R7, RZ, 0x3c, !PT ;  /* 0x0000000708087212 */ /* 0x000fe400078e3cff */
[----:B------:R-:W-:-:S02]  /*16e70*/  LOP3.LUT R7, R54, 0x380, RZ, 0xc0, !PT ;  /* 0x0000038036077812 */ /* 0x000fc400078ec0ff */
[----:B------:R-:W-:Y:S02]  /*16e80*/  SHF.R.U64 R32, R32, 0x3, RZ ;  /* 0x0000000320207819 */ /* 0x000fe400000012ff */
[----:B------:R-:W-:Y:S02]  /*16e90*/  SHF.R.U64 R36, R36, 0x3, RZ ;  /* 0x0000000324247819 */ /* 0x000fe400000012ff */
[----:B------:R-:W-:Y:S02]  /*16ea0*/  SHF.R.U64 R7, R7, 0x3, RZ ;  /* 0x0000000307077819 */ /* 0x000fe400000012ff */
[----:B------:R-:W-:Y:S02]  /*16eb0*/  LOP3.LUT R32, R32, R33, RZ, 0x3c, !PT ;  /* 0x0000002120207212 */ /* 0x000fe400078e3cff */
[----:B------:R-:W-:Y:S01]  /*16ec0*/  LOP3.LUT R36, R36, R37, RZ, 0x3c, !PT ;  /* 0x0000002524247212 */ /* 0x000fe200078e3cff */
[----:B------:R-:W-:Y:S01]  /*16ed0*/  IMAD.X R37, RZ, RZ, R55, P4 ;  /* 0x000000ffff257224 */ /* 0x000fe200020e0637 */
[----:B------:R-:W-:-:S02]  /*16ee0*/  IADD3.X R33, RZ, R55, RZ, P5, !PT ;  /* 0x00000037ff217210 */ /* 0x000fc40002ffe4ff */
[----:B------:R-:W-:Y:S01]  /*16ef0*/  LOP3.LUT R54, R7, R54, RZ, 0x3c, !PT ;  /* 0x0000003607367212 */ /* 0x000fe200078e3cff */
[----:B------:R-:W-:Y:S01]  /*16f00*/  BSSY B1, `(.L_x_665) ;  /* 0x0000054000017945 */ /* 0x000fe20003800000 */
[----:B------:R-:W-:Y:S02]  /*16f10*/  SHF.R.S32.HI R48, RZ, 0x1f, R208 ;  /* 0x0000001fff307819 */ /* 0x000fe400000114d0 */
[----:B------:R-:W-:Y:S01]  /*16f20*/  SHF.R.S32.HI R50, RZ, 0x1f, R202 ;  /* 0x0000001fff327819 */ /* 0x000fe200000114ca */
[----:B--2---:R-:W-:-:S04]  /*16f30*/  IMAD R6, R215, 0x80, R10 ;  /* 0x00000080d7067824 */ /* 0x004fc800078e020a */
[C---:B------:R-:W-:Y:S01]  /*16f40*/  VIADD R0, R6.reuse, 0x8 ;  /* 0x0000000806007836 */ /* 0x040fe20000000000 */
[----:B------:R-:W-:-:S04]  /*16f50*/  ISETP.GE.OR P1, PT, R6, R51, P0 ;  /* 0x000000330600720c */ /* 0x000fc80000726670 */
[----:B------:R-:W-:Y:S02]  /*16f60*/  ISETP.GE.OR P0, PT, R0, R51, P0 ;  /* 0x000000330000720c */ /* 0x000fe40000706670 */
[----:B------:R-:W-:-:S04]  /*16f70*/  LOP3.LUT R0, R5, 0x380, RZ, 0xc0, !PT ;  /* 0x0000038005007812 */ /* 0x000fc800078ec0ff */
[----:B------:R-:W-:-:S03]  /*16f80*/  SHF.R.U64 R0, R0, 0x3, RZ ;  /* 0x0000000300007819 */ /* 0x000fc600000012ff */
[----:B-1----:R-:W-:Y:S01]  /*16f90*/  @!P1 ST.E desc[UR60][R20.64], R88 ;  /* 0x0000005814009985 */ /* 0x002fe2000c10193c */
[----:B------:R-:W-:-:S03]  /*16fa0*/  LOP3.LUT R40, R0, R5, RZ, 0x3c, !PT ;  /* 0x0000000500287212 */ /* 0x000fc600078e3cff */
[----:B---3--:R1:W-:Y:S01]  /*16fb0*/  @!P0 ST.E desc[UR60][R44.64], R89 ;  /* 0x000000592c008985 */ /* 0x0083e2000c10193c */
[----:B------:R-:W-:Y:S02]  /*16fc0*/  IMAD R0, R3, UR4, RZ ;  /* 0x0000000403007c24 */ /* 0x000fe4000f8e02ff */
[C---:B------:R-:W-:Y:S01]  /*16fd0*/  IMAD.WIDE.U32 R2, R47.reuse, UR4, RZ ;  /* 0x000000042f027c25 */ /* 0x040fe2000f8e00ff */
[----:B------:R2:W5:Y:S01]  /*16fe0*/  LD.E.128 R4, desc[UR60][R54.64] ;  /* 0x0000003c36047980 */ /* 0x000562000c101d00 */
[----:B-1----:R-:W1:Y:S02]  /*16ff0*/  @P2 LDC R45, c[0x0][0xbf0] ;  /* 0x0002fc00ff2d2b82 */ /* 0x002e640000000800 */
[----:B------:R-:W-:Y:S01]  /*17000*/  IMAD R21, R47, UR5, R0 ;  /* 0x000000052f157c24 */ /* 0x000fe2000f8e0200 */
[----:B------:R-:W-:Y:S01]  /*17010*/  LEA R0, R209, R216, 0x5 ;  /* 0x000000d8d1007211 */ /* 0x000fe200078e28ff */
[----:B------:R-:W-:Y:S01]  /*17020*/  ULDC.64 UR4, c[0x0][0xae8] ;  /* 0x0002ba0000047ab9 */ /* 0x000fe20000000a00 */
[----:B------:R-:W5:Y:S01]  /*17030*/  LD.E.128 R8, desc[UR60][R8.64] ;  /* 0x0000003c08087980 */ /* 0x000f62000c101d00 */
[----:B------:R-:W-:-:S02]  /*17040*/  IMAD.IADD R3, R3, 0x1, R21 ;  /* 0x0000000103037824 */ /* 0x000fc400078e0215 */
[----:B------:R-:W-:Y:S01]  /*17050*/  IMAD R21, R46, UR4, RZ ;  /* 0x000000042e157c24 */ /* 0x000fe2000f8e02ff */
[----:B------:R-:W5:Y:S01]  /*17060*/  LD.E.128 R12, desc[UR60][R12.64] ;  /* 0x0000003c0c0c7980 */ /* 0x000f62000c101d00 */
[----:B------:R-:W-:Y:S02]  /*17070*/  IMAD R44, R215, 0x80, R0 ;  /* 0x00000080d72c7824 */ /* 0x000fe400078e0200 */
[C---:B------:R-:W-:Y:S01]  /*17080*/  IMAD R21, R210.reuse, UR5, R21 ;  /* 0x00000005d2157c24 */ /* 0x040fe2000f8e0215 */
[----:B------:R-:W5:Y:S01]  /*17090*/  LD.E.128 R24, desc[UR60][R24.64] ;  /* 0x0000003c18187980 */ /* 0x000f62000c101d00 */
[----:B------:R-:W-:Y:S01]  /*170a0*/  IMAD.WIDE.U32 R2, R210, UR4, R2 ;  /* 0x00000004d2027c25 */ /* 0x000fe2000f8e0002 */
[----:B------:R-:W-:Y:S02]  /*170b0*/  ULDC.64 UR4, c[0x0][0xaf0] ;  /* 0x0002bc0000047ab9 */ /* 0x000fe40000000a00 */
[----:B------:R-:W5:Y:S01]  /*170c0*/  LD.E.128 R28, desc[UR60][R28.64] ;  /* 0x0000003c1c1c7980 */ /* 0x000f62000c101d00 */
[----:B0-----:R-:W-:-:S03]  /*170d0*/  @P2 IMAD.HI.U32 R0, R44, R53, RZ ;  /* 0x000000352c002227 */ /* 0x001fc600078e00ff */
[----:B------:R-:W5:Y:S01]  /*170e0*/  LD.E.128 R32, desc[UR60][R32.64] ;  /* 0x0000003c20207980 */ /* 0x000f62000c101d00 */
[----:B------:R-:W-:Y:S02]  /*170f0*/  IMAD.IADD R3, R3, 0x1, R21 ;  /* 0x0000000103037824 */ /* 0x000fe400078e0215 */
[----:B------:R-:W-:Y:S01]  /*17100*/  IMAD.MOV.U32 R21, RZ, RZ, R44 ;  /* 0x000000ffff157224 */ /* 0x000fe200078e002c */
[----:B-1----:R-:W-:Y:S01]  /*17110*/  @P2 SHF.R.U32.HI R21, RZ, R45, R0 ;  /* 0x0000002dff152219 */ /* 0x002fe20000011600 */
[----:B------:R-:W-:Y:S01]  /*17120*/  IMAD R20, R214, UR4, RZ ;  /* 0x00000004d6147c24 */ /* 0x000fe2000f8e02ff */
[----:B------:R-:W5:Y:S01]  /*17130*/  LD.E.128 R36, desc[UR60][R36.64] ;  /* 0x0000003c24247980 */ /* 0x000f62000c101d00 */
[C---:B------:R-:W-:Y:S01]  /*17140*/  IMAD.WIDE.U32 R2, R207.reuse, UR4, R2 ;  /* 0x00000004cf027c25 */ /* 0x040fe2000f8e0002 */
[----:B------:R-:W-:Y:S02]  /*17150*/  SHF.R.S32.HI R0, RZ, 0x1f, R21 ;  /* 0x0000001fff007819 */ /* 0x000fe40000011415 */
[----:B------:R-:W5:Y:S01]  /*17160*/  LD.E.128 R40, desc[UR60][R40.64] ;  /* 0x0000003c28287980 */ /* 0x000f62000c101d00 */
[----:B------:R-:W-:Y:S01]  /*17170*/  IMAD R45, R207, UR5, R20 ;  /* 0x00000005cf2d7c24 */ /* 0x000fe2000f8e0214 */
[----:B------:R-:W-:Y:S01]  /*17180*/  IADD3 R20, -R21, RZ, RZ ;  /* 0x000000ff15147210 */ /* 0x000fe20007ffe1ff */
[----:B------:R-:W-:Y:S01]  /*17190*/  ULDC.64 UR4, c[0x0][0xae0] ;  /* 0x0002b80000047ab9 */ /* 0x000fe20000000a00 */
[----:B------:R-:W-:Y:S01]  /*171a0*/  @!PT LDS RZ, [RZ] ;  /* 0x00000000fffff984 */ /* 0x000fe20000000800 */
[----:B------:R-:W-:Y:S01]  /*171b0*/  @!PT LDS RZ, [RZ] ;  /* 0x00000000fffff984 */ /* 0x000fe20000000800 */
[----:B------:R-:W-:Y:S01]  /*171c0*/  @!PT LDS RZ, [RZ] ;  /* 0x00000000fffff984 */ /* 0x000fe20000000800 */
[----:B------:R-:W-:Y:S01]  /*171d0*/  @!PT LDS RZ, [RZ] ;  /* 0x00000000fffff984 */ /* 0x000fe20000000800 */
[----:B------:R0:W-:Y:S06]  /*171e0*/  MEMBAR.ALL.CTA ;  /* 0x0000000000007992 */ /* 0x0001ec0000008000 */
[----:B0-----:R-:W0:Y:S01]  /*171f0*/  FENCE.VIEW.ASYNC.S ;  /* 0x00000000000073c6 */ /* 0x001e220000000000 */
[----:B------:R-:W-:-:S02]  /*17200*/  IMAD.IADD R3, R3, 0x1, R45 ;  /* 0x0000000103037824 */ /* 0x000fc400078e022d */
[----:B------:R-:W-:Y:S02]  /*17210*/  IMAD R0, R0, UR4, RZ ;  /* 0x0000000400007c24 */ /* 0x000fe4000f8e02ff */
[----:B------:R-:W-:Y:S02]  /*17220*/  IMAD R45, R49, R20, R44 ;  /* 0x00000014312d7224 */ /* 0x000fe400078e022c */
[C---:B------:R-:W-:Y:S02]  /*17230*/  IMAD R47, R21.reuse, UR5, R0 ;  /* 0x00000005152f7c24 */ /* 0x040fe4000f8e0200 */
[----:B------:R-:W-:Y:S01]  /*17240*/  IMAD.WIDE.U32 R2, R21, UR4, R2 ;  /* 0x0000000415027c25 */ /* 0x000fe2000f8e0002 */
[----:B------:R-:W-:Y:S01]  /*17250*/  SHF.R.S32.HI R0, RZ, 0x1f, R45 ;  /* 0x0000001fff007819 */ /* 0x000fe2000001142d */
[----:B------:R-:W-:Y:S02]  /*17260*/  ULDC.64 UR4, c[0x0][0xad8] ;  /* 0x0002b60000047ab9 */ /* 0x000fe40000000a00 */
[----:B------:R-:W-:-:S02]  /*17270*/  IMAD R46, R215, 0x80, R216 ;  /* 0x00000080d72e7824 */ /* 0x000fc400078e02d8 */
[----:B------:R-:W-:Y:S02]  /*17280*/  IMAD.IADD R3, R3, 0x1, R47 ;  /* 0x0000000103037824 */ /* 0x000fe400078e022f */
[----:B------:R-:W-:Y:S01]  /*17290*/  IMAD R20, R0, UR4, RZ ;  /* 0x0000000400147c24 */ /* 0x000fe2000f8e02ff */
[C---:B------:R-:W-:Y:S01]  /*172a0*/  IADD3 R0, R46.reuse, 0x20, RZ ;  /* 0x000000202e007810 */ /* 0x040fe20007ffe0ff */
[C---:B------:R-:W-:Y:S01]  /*172b0*/  IMAD.WIDE.U32 R2, R45.reuse, UR4, R2 ;  /* 0x000000042d027c25 */ /* 0x040fe2000f8e0002 */
[-C--:B------:R-:W-:Y:S02]  /*172c0*/  ISETP.GE.AND P2, PT, R46, R51.reuse, PT ;  /* 0x000000332e00720c */ /* 0x080fe40003f46270 */
[----:B------:R-:W-:Y:S01]  /*172d0*/  ISETP.GE.AND P0, PT, R0, R51, PT ;  /* 0x000000330000720c */ /* 0x000fe20003f06270 */
[----:B------:R-:W-:Y:S01]  /*172e0*/  IMAD R21, R45, UR5, R20 ;  /* 0x000000052d157c24 */ /* 0x000fe2000f8e0214 */
[----:B------:R-:W-:Y:S01]  /*172f0*/  ULDC.64 UR4, c[0x0][0xa80] ;  /* 0x0002a00000047ab9 */ /* 0x000fe20000000a00 */
[----:B------:R-:W-:Y:S01]  /*17300*/  VIADD R0, R18, 0x22820 ;  /* 0x0002282012007836 */ /* 0x000fe20000000000 */
[----:B------:R-:W-:Y:S01]  /*17310*/  LEA R44, P3, R2, UR4, 0x1 ;  /* 0x00000004022c7c11 */ /* 0x000fe2000f8608ff */
[----:B------:R-:W-:-:S02]  /*17320*/  IMAD.IADD R3, R3, 0x1, R21 ;  /* 0x0000000103037824 */ /* 0x000fc400078e0215 */
[----:B------:R-:W-:Y:S01]  /*17330*/  VIADD R20, R46, 0x40 ;  /* 0x000000402e147836 */ /* 0x000fe20000000000 */
[----:B------:R-:W-:Y:S02]  /*17340*/  PRMT R0, RZ, 0x654, R0 ;  /* 0x00000654ff007816 */ /* 0x000fe40000000000 */
[----:B------:R-:W-:Y:S02]  /*17350*/  LEA.HI.X R45, R2, UR5, R3, 0x1, P3 ;  /* 0x00000005022d7c11 */ /* 0x000fe400098f0c03 */
[----:B0-----:R2:W-:Y:S01]  /*17360*/  SYNCS.ARRIVE.TRANS64.RED.A1T0 RZ, [R0+URZ], RZ ;  /* 0x000000ff00ff79a7 */ /* 0x0015e2000810043f */
[----:B------:R2:W0:Y:S01]  /*17370*/  SHFL.IDX PT, R3, R44, RZ, 0x181f ;  /* 0x00181fff2c037589 */ /* 0x00042200000e0000 */
[----:B------:R-:W-:-:S03]  /*17380*/  ISETP.GE.AND P1, PT, R20, R51, PT ;  /* 0x000000331400720c */ /* 0x000fc60003f26270 */
[----:B------:R2:W1:Y:S01]  /*17390*/  SHFL.IDX PT, R21, R45, RZ, 0x181f ;  /* 0x00181fff2d157589 */ /* 0x00046200000e0000 */
[----:B------:R-:W-:Y:S09]  /*173a0*/  @P2 BRA `(.L_x_666) ;  /* 0x0000000000242947 */ /* 0x000ff20003800000 */
[----:B------:R-:W-:Y:S02]  /*173b0*/  ULDC UR4, c[0x0][0xac8] ;  /* 0x0002b20000047ab9 */ /* 0x000fe40000000800 */
[----:B------:R-:W-:Y:S02]  /*173c0*/  ISETP.GE.AND P2, PT, R202, UR4, PT ;  /* 0x00000004ca007c0c */ /* 0x000fe4000bf46270 */
[----:B------:R-:W-:-:S11]  /*173d0*/  ISETP.GE.AND P3, PT, R208, UR4, PT ;  /* 0x00000004d0007c0c */ /* 0x000fd6000bf66270 */
[-C--:B0-----:R-:W-:Y:S02]  /*173e0*/  @!P2 LEA R2, P4, R202, R3.reuse, 0x1 ;  /* 0x00000003ca02a211 */ /* 0x081fe400078808ff */
[----:B------:R-:W-:Y:S02]  /*173f0*/  @!P3 LEA R20, P5, R208, R3, 0x1 ;  /* 0x00000003d014b211 */ /* 0x000fe400078a08ff */
[-C--:B-1----:R-:W-:Y:S02]  /*17400*/  @!P2 LEA.HI.X R3, R202, R21.reuse, R50, 0x1, P4 ;  /* 0x00000015ca03a211 */ /* 0x082fe400020f0c32 */
[----:B------:R-:W-:-:S03]  /*17410*/  @!P3 LEA.HI.X R21, R208, R21, R48, 0x1, P5 ;  /* 0x00000015d015b211 */ /* 0x000fc600028f0c30 */
[----:B-----5:R3:W-:Y:S04]  /*17420*/  @!P2 ST.E.128 desc[UR60][R2.64], R4 ;  /* 0x000000040200a985 */ /* 0x0207e8000c101d3c */
[----:B------:R3:W-:Y:S02]  /*17430*/  @!P3 ST.E.128 desc[UR60][R20.64], R28 ;  /* 0x0000001c1400b985 */ /* 0x0007e4000c101d3c */
.L_x_666:
[----:B------:R-:W-:Y:S05]  /*17440*/  BSYNC B1 ;  /* 0x0000000000017941 */ /* 0x000fea0003800000 */
.L_x_665:
[----:B---3-5:R3:W4:Y:S01]  /*17450*/  SHFL.IDX PT, R5, R45, 0x1, 0x181f ;  /* 0x00381f002d057f89 */ /* 0x02872200000e0000 */
[----:B------:R-:W-:Y:S03]  /*17460*/  BSSY B1, `(.L_x_667) ;  /* 0x000000c000017945 */ /* 0x000fe60003800000 */
[----:B0-----:R3:W0:Y:S01]  /*17470*/  SHFL.IDX PT, R3, R44, 0x1, 0x181f ;  /* 0x00381f002c037f89 */ /* 0x00162200000e0000 */
[----:B------:R-:W-:Y:S05]  /*17480*/  @P0 BRA `(.L_x_668) ;  /* 0x0000000000240947 */ /* 0x000fea0003800000 */
[----:B------:R-:W-:Y:S02]  /*17490*/  ULDC UR4, c[0x0][0xac8] ;  /* 0x0002b20000047ab9 */ /* 0x000fe40000000800 */
[----:B------:R-:W-:Y:S02]  /*174a0*/  ISETP.GE.AND P3, PT, R202, UR4, PT ;  /* 0x00000004ca007c0c */ /* 0x000fe4000bf66270 */
[----:B------:R-:W-:-:S11]  /*174b0*/  ISETP.GE.AND P4, PT, R208, UR4, PT ;  /* 0x00000004d0007c0c */ /* 0x000fd6000bf86270 */
[-C--:B0-----:R-:W-:Y:S02]  /*174c0*/  @!P3 LEA R2, P0, R202, R3.reuse, 0x1 ;  /* 0x00000003ca02b211 */ /* 0x081fe400078008ff */
[----:B------:R-:W-:Y:S02]  /*174d0*/  @!P4 LEA R4, P2, R208, R3, 0x1 ;  /* 0x00000003d004c211 */ /* 0x000fe400078408ff */
[-C--:B----4-:R-:W-:Y:S02]  /*174e0*/  @!P3 LEA.HI.X R3, R202, R5.reuse, R50, 0x1, P0 ;  /* 0x00000005ca03b211 */ /* 0x090fe400000f0c32 */
[----:B------:R-:W-:-:S03]  /*174f0*/  @!P4 LEA.HI.X R5, R208, R5, R48, 0x1, P2 ;  /* 0x00000005d005c211 */ /* 0x000fc600010f0c30 */
[----:B------:R0:W-:Y:S04]  /*17500*/  @!P3 ST.E.128 desc[UR60][R2.64], R8 ;  /* 0x000000080200b985 */ /* 0x0001e8000c101d3c */
[----:B------:R0:W-:Y:S02]  /*17510*/  @!P4 ST.E.128 desc[UR60][R4.64], R32 ;  /* 0x000000200400c985 */ /* 0x0001e4000c101d3c */
.L_x_668:
[----:B------:R-:W-:Y:S05]  /*17520*/  BSYNC B1 ;  /* 0x0000000000017941 */ /* 0x000fea0003800000 */
.L_x_667:
[----:B0---4-:R0:W4:Y:S01]  /*17530*/  SHFL.IDX PT, R5, R45, 0x2, 0x181f ;  /* 0x00581f002d057f89 */ /* 0x01112200000e0000 */
[----:B------:R-:W-:Y:S03]  /*17540*/  BSSY B1, `(.L_x_669) ;  /* 0x000000c000017945 */ /* 0x000fe60003800000 */
[----:B------:R0:W0:Y:S01]  /*17550*/  SHFL.IDX PT, R3, R44, 0x2, 0x181f ;  /* 0x00581f002c037f89 */ /* 0x00002200000e0000 */
        /* <DEDUP_REMOVED lines=10> */
.L_x_670:
[----:B------:R-:W-:Y:S05]  /*17600*/  BSYNC B1 ;  /* 0x0000000000017941 */ /* 0x000fea0003800000 */
.L_x_669:
[----:B--2---:R-:W-:Y:S01]  /*17610*/  IADD3 R0, R46, 0x60, RZ ;  /* 0x000000602e007810 */ /* 0x004fe20007ffe0ff */
[----:B0--3--:R-:W2:Y:S03]  /*17620*/  SHFL.IDX PT, R45, R45, 0x3, 0x181f ;  /* 0x00781f002d2d7f89 */ /* 0x009ea600000e0000 */
[----:B------:R-:W-:Y:S01]  /*17630*/  ISETP.GE.AND P0, PT, R0, R51, PT ;  /* 0x000000330000720c */ /* 0x000fe20003f06270 */
[----:B----4-:R3:W4:-:S12]  /*17640*/  SHFL.IDX PT, R5, R44, 0x3, 0x181f ;  /* 0x00781f002c057f89 */ /* 0x01071800000e0000 */
[----:B---3--:R-:W-:Y:S05]  /*17650*/  @P0 BRA `(.L_x_671) ;  /* 0x0000000c00240947 */ /* 0x008fea0003800000 */
[----:B------:R-:W-:Y:S02]  /*17660*/  ULDC UR4, c[0x0][0xac8] ;  /* 0x0002b20000047ab9 */ /* 0x000fe40000000800 */
[----:B------:R-:W-:-:S13]  /*17670*/  ISETP.GE.AND P1, PT, R202, UR4, PT ;  /* 0x00000004ca007c0c */ /* 0x000fda000bf26270 */
[----:B----4-:R-:W-:-:S04]  /*17680*/  @!P1 LEA R2, P0, R202, R5, 0x1 ;  /* 0x00000005ca029211 */ /* 0x010fc800078008ff */
[----:B--2---:R-:W-:Y:S02]  /*17690*/  @!P1 LEA.HI.X R3, R202, R45, R50, 0x1, P0 ;  /* 0x0000002dca039211 */ /* 0x004fe400000f0c32 */
[----:B------:R-:W-:-:S03]  /*176a0*/  ISETP.GE.AND P0, PT, R208, UR4, PT ;  /* 0x00000004d0007c0c */ /* 0x000fc6000bf06270 */
[----:B------:R3:W-:Y:S10]  /*176b0*/  @!P1 ST.E.128 desc[UR60][R2.64], R24 ;  /* 0x0000001802009985 */ /* 0x0007f4000c101d3c */
[----:B------:R-:W-:Y:S05]  /*176c0*/  @P0 BRA `(.L_x_671) ;  /* 0x0000000c00080947 */ /* 0x000fea0003800000 */
[----:B---3--:R-:W-:-:S04]  /*176d0*/  LEA R2, P0, R208, R5, 0x1 ;  /* 0x00000005d0027211 */ /* 0x008fc800078008ff */
[----:B------:R-:W-:-:S05]  /*176e0*/  LEA.HI.X R3, R208, R45, R48, 0x1, P0 ;  /* 0x0000002dd0037211 */ /* 0x000fca00000f0c30 */
[----:B------:R0:W-:Y:S01]  /*176f0*/  ST.E.128 desc[UR60][R2.64], R40 ;  /* 0x0000002802007985 */ /* 0x0001e2000c101d3c */
[----:B------:R-:W-:Y:S05]  /*17700*/  BRA `(.L_x_671) ;  /* 0x0000000800f87947 */ /* 0x000fea0003800000 */
.L_x_662:
[----:B------:R-:W-:Y:S01]  /*17710*/  ULDC.64 UR4, c[0x0][0xc00] ;  /* 0x0003000000047ab9 */ /* 0x000fe20000000a00 */
[----:B------:R-:W-:Y:S01]  /*17720*/  IMAD.MOV.U32 R0, RZ, RZ, RZ ;  /* 0x000000ffff007224 */ /* 0x000fe200078e00ff */
[----:B------:R-:W-:Y:S01]  /*17730*/  ISETP.NE.U32.AND P0, PT, RZ, UR4, PT ;  /* 0x00000004ff007c0c */ /* 0x000fe2000bf05070 */
[----:B------:R-:W2:Y:S01]  /*17740*/  LDC R21, c[0x0][0xbe8] ;  /* 0x0002fa00ff157b82 */ /* 0x000ea20000000800 */
[----:B------:R-:W-:Y:S02]  /*17750*/  IADD3 R2, P1, R211, UR4, RZ ;  /* 0x00000004d3027c10 */ /* 0x000fe4000ff3e0ff */
[----:B------:R-:W-:Y:S02]  /*17760*/  ISETP.NE.AND.EX P0, PT, RZ, UR5, PT, P0 ;  /* 0x00000005ff007c0c */ /* 0x000fe4000bf05300 */
[----:B------:R-:W-:Y:S01]  /*17770*/  IADD3.X R3, R212, UR5, RZ, P1, !PT ;  /* 0x00000005d4037c10 */ /* 0x000fe20008ffe4ff */
[----:B------:R-:W-:Y:S02]  /*17780*/  ULDC.64 UR4, c[0x0][0xc08] ;  /* 0x0003020000047ab9 */ /* 0x000fe40000000a00 */
[----:B------:R-:W-:-:S04]  /*17790*/  ISETP.NE.U32.AND P1, PT, RZ, UR4, PT ;  /* 0x00000004ff007c0c */ /* 0x000fc8000bf25070 */
[----:B------:R-:W-:-:S04]  /*177a0*/  ISETP.NE.AND.EX P1, PT, RZ, UR5, PT, P1 ;  /* 0x00000005ff007c0c */ /* 0x000fc8000bf25310 */
[----:B------:R3:W5:Y:S01]  /*177b0*/  @P0 LDG.E R0, desc[UR60][R2.64] ;  /* 0x0000003c02000981 */ /* 0x000762000c1e1900 */
[----:B------:R-:W4:Y:S08]  /*177c0*/  S2R R7, SR_TID.X ;  /* 0x0000000000077919 */ /* 0x000f300000002100 */
[----:B------:R-:W-:Y:S01]  /*177d0*/  @P1 IADD3 R4, P2, R211, UR4, RZ ;  /* 0x00000004d3041c10 */ /* 0x000fe2000ff5e0ff */
[----:B------:R-:W-:-:S02]  /*177e0*/  ULDC UR4, c[0x0][0xa88] ;  /* 0x0002a20000047ab9 */ /* 0x000fc40000000800 */
[----:B------:R-:W-:Y:S01]  /*177f0*/  IMAD.U32 R6, RZ, RZ, UR4 ;  /* 0x00000004ff067e24 */ /* 0x000fe2000f8e00ff */
[----:B------:R-:W-:-:S05]  /*17800*/  @P1 IADD3.X R5, R212, UR5, RZ, P2, !PT ;  /* 0x00000005d4051c10 */ /* 0x000fca00097fe4ff */
[----:B------:R3:W5:Y:S01]  /*17810*/  @P1 LDG.E R6, desc[UR60][R4.64] ;  /* 0x0000003c04061981 */ /* 0x000762000c1e1900 */
[----:B--2---:R-:W-:-:S13]  /*17820*/  ISETP.NE.AND P2, PT, R21, 0x1, PT ;  /* 0x000000011500780c */ /* 0x004fda0003f45270 */
[----:B------:R-:W2:Y:S01]  /*17830*/  @P2 LDC R12, c[0x0][0xbec] ;  /* 0x0002fb00ff0c2b82 */ /* 0x000ea20000000800 */
[----:B----4-:R-:W-:-:S07]  /*17840*/  VIADD R7, R7, 0xffffff80 ;  /* 0xffffff8007077836 */ /* 0x010fce0000000000 */
[----:B------:R-:W4:Y:S01]  /*17850*/  @P2 LDC R25, c[0x0][0xbf0] ;  /* 0x0002fc00ff192b82 */ /* 0x000f220000000800 */
[----:B------:R-:W-:Y:S01]  /*17860*/  ISETP.GE.AND P3, PT, R7, 0x80, PT ;  /* 0x000000800700780c */ /* 0x000fe20003f66270 */
[----:B---3--:R-:W-:-:S12]  /*17870*/  @P1 BRA `(.L_x_672) ;  /* 0x0000000000101947 */ /* 0x008fd80003800000 */
[----:B------:R-:W-:Y:S05]  /*17880*/  @!P0 BRA `(.L_x_672) ;  /* 0x00000000000c8947 */ /* 0x000fea0003800000 */
[----:B------:R-:W3:Y:S04]  /*17890*/  LDG.E R5, desc[UR60][R2.64] ;  /* 0x0000003c02057981 */ /* 0x000ee8000c1e1900 */
[----:B-----5:R-:W3:Y:S02]  /*178a0*/  LDG.E R6, desc[UR60][R2.64+0x4] ;  /* 0x0000043c02067981 */ /* 0x020ee4000c1e1900 */
[----:B---3--:R-:W-:-:S07]  /*178b0*/  IADD3 R6, -R5, R6, RZ ;  /* 0x0000000605067210 */ /* 0x008fce0007ffe1ff */
.L_x_672:
[----:B------:R-:W-:Y:S01]  /*178c0*/  BSSY B1, `(.L_x_673) ;  /* 0x000002e000017945 */ /* 0x000fe20003800000 */
[----:B------:R-:W-:Y:S02]  /*178d0*/  SHF.R.S32.HI R10, RZ, 0x1f, R210 ;  /* 0x0000001fff0a7819 */ /* 0x000fe400000114d2 */
[----:B------:R-:W-:Y:S02]  /*178e0*/  SEL R207, R207, RZ, !P0 ;  /* 0x000000ffcfcf7207 */ /* 0x000fe40004000000 */
[----:B------:R-:W-:Y:S02]  /*178f0*/  SEL R214, R214, RZ, !P0 ;  /* 0x000000ffd6d67207 */ /* 0x000fe40004000000 */
[----:B-----5:R-:W-:Y:S01]  /*17900*/  SHF.R.S32.HI R11, RZ, 0x1f, R0 ;  /* 0x0000001fff0b7819 */ /* 0x020fe20000011400 */
[----:B------:R-:W-:Y:S06]  /*17910*/  @P3 BRA `(.L_x_674) ;  /* 0x0000000000a03947 */ /* 0x000fec0003800000 */
[----:B------:R-:W3:Y:S01]  /*17920*/  S2R R2, SR_TID.X ;  /* 0x0000000000027919 */ /* 0x000ee20000002100 */
[----:B------:R-:W5:Y:S02]  /*17930*/  LDC R9, c[0x0][0xbe8] ;  /* 0x0002fa00ff097b82 */ /* 0x000f640000000800 */
[----:B-----5:R-:W-:Y:S02]  /*17940*/  IMAD R3, R6, R9, RZ ;  /* 0x0000000906037224 */ /* 0x020fe400078e02ff */
[----:B---3--:R-:W-:-:S04]  /*17950*/  IMAD R2, R215, 0x80, R2 ;  /* 0x00000080d7027824 */ /* 0x008fc800078e0202 */
[----:B------:R-:W-:-:S05]  /*17960*/  VIADD R8, R2, 0xffffff80 ;  /* 0xffffff8002087836 */ /* 0x000fca0000000000 */
[----:B------:R-:W-:-:S13]  /*17970*/  ISETP.GE.AND P0, PT, R8, R3, PT ;  /* 0x000000030800720c */ /* 0x000fda0003f06270 */
[----:B------:R-:W-:Y:S05]  /*17980*/  @P0 BRA `(.L_x_674) ;  /* 0x0000000000840947 */ /* 0x000fea0003800000 */
[----:B------:R-:W-:Y:S01]  /*17990*/  ISETP.NE.AND P0, PT, R9, 0x1, PT ;  /* 0x000000010900780c */ /* 0x000fe20003f05270 */
[----:B------:R-:W-:Y:S01]  /*179a0*/  ULDC.64 UR4, c[0x0][0xb90] ;  /* 0x0002e40000047ab9 */ /* 0x000fe20000000a00 */
[----:B------:R-:W-:Y:S01]  /*179b0*/  MOV R2, R0 ;  /* 0x0000000000027202 */ /* 0x000fe20000000f00 */
[----:B------:R-:W-:Y:S02]  /*179c0*/  IMAD R7, R10, UR4, RZ ;  /* 0x000000040a077c24 */ /* 0x000fe4000f8e02ff */
[----:B------:R-:W-:Y:S02]  /*179d0*/  IMAD.MOV.U32 R3, RZ, RZ, R11 ;  /* 0x000000ffff037224 */ /* 0x000fe400078e000b */
[----:B------:R-:W-:Y:S02]  /*179e0*/  IMAD.MOV.U32 R5, RZ, RZ, R8 ;  /* 0x000000ffff057224 */ /* 0x000fe400078e0008 */
[----:B------:R-:W-:-:S04]  /*179f0*/  IMAD.WIDE.U32 R2, R210, UR4, R2 ;  /* 0x00000004d2027c25 */ /* 0x000fc8000f8e0002 */
[----:B------:R-:W3:Y:S01]  /*17a00*/  @P0 LDC R13, c[0x0][0xbec] ;  /* 0x0002fb00ff0d0b82 */ /* 0x000ee20000000800 */
[----:B------:R-:W-:Y:S01]  /*17a10*/  IMAD R7, R210, UR5, R7 ;  /* 0x00000005d2077c24 */ /* 0x000fe2000f8e0207 */
[----:B------:R-:W-:-:S03]  /*17a20*/  ULDC.64 UR4, c[0x0][0xb98] ;  /* 0x0002e60000047ab9 */ /* 0x000fc60000000a00 */
[----:B------:R-:W-:-:S03]  /*17a30*/  IMAD.IADD R3, R3, 0x1, R7 ;  /* 0x0000000103037824 */ /* 0x000fc600078e0207 */
[----:B------:R-:W5:Y:S01]  /*17a40*/  @P0 LDC R15, c[0x0][0xbf0] ;  /* 0x0002fc00ff0f0b82 */ /* 0x000f620000000800 */
[----:B------:R-:W-:-:S04]  /*17a50*/  IMAD.WIDE.U32 R2, R207, UR4, R2 ;  /* 0x00000004cf027c25 */ /* 0x000fc8000f8e0002 */
[----:B---3--:R-:W-:-:S05]  /*17a60*/  @P0 IMAD.HI.U32 R4, R8, R13, RZ ;  /* 0x0000000d08040227 */ /* 0x008fca00078e00ff */
[----:B-----5:R-:W-:Y:S01]  /*17a70*/  @P0 SHF.R.U32.HI R5, RZ, R15, R4 ;  /* 0x0000000fff050219 */ /* 0x020fe20000011604 */
[----:B------:R-:W-:-:S03]  /*17a80*/  IMAD R4, R214, UR4, RZ ;  /* 0x00000004d6047c24 */ /* 0x000fc6000f8e02ff */
[----:B------:R-:W-:Y:S01]  /*17a90*/  IADD3 R2, P0, R5, R2, RZ ;  /* 0x0000000205027210 */ /* 0x000fe20007f1e0ff */
[----:B------:R-:W-:-:S04]  /*17aa0*/  IMAD.MOV R7, RZ, RZ, -R5 ;  /* 0x000000ffff077224 */ /* 0x000fc800078e0a05 */
[----:B------:R-:W-:Y:S01]  /*17ab0*/  IMAD R7, R9, R7, R8 ;  /* 0x0000000709077224 */ /* 0x000fe200078e0208 */
[----:B------:R-:W-:Y:S01]  /*17ac0*/  SHF.R.S32.HI R9, RZ, 0x1f, R5 ;  /* 0x0000001fff097819 */ /* 0x000fe20000011405 */
[----:B------:R-:W-:Y:S01]  /*17ad0*/  IMAD R8, R207, UR5, R4 ;  /* 0x00000005cf087c24 */ /* 0x000fe2000f8e0204 */
[----:B------:R-:W-:Y:S02]  /*17ae0*/  ULDC.64 UR4, c[0x0][0xb88] ;  /* 0x0002e20000047ab9 */ /* 0x000fe40000000a00 */
[----:B------:R-:W-:Y:S02]  /*17af0*/  SHF.R.S32.HI R4, RZ, 0x1f, R7 ;  /* 0x0000001fff047819 */ /* 0x000fe40000011407 */
[----:B------:R-:W-:-:S03]  /*17b00*/  IADD3.X R3, R9, R3, R8, P0, !PT ;  /* 0x0000000309037210 */ /* 0x000fc600007fe408 */
[----:B------:R-:W-:Y:S02]  /*17b10*/  IMAD R4, R4, UR4, RZ ;  /* 0x0000000404047c24 */ /* 0x000fe4000f8e02ff */
[----:B------:R-:W-:-:S04]  /*17b20*/  IMAD.WIDE.U32 R2, R7, UR4, R2 ;  /* 0x0000000407027c25 */ /* 0x000fc8000f8e0002 */
[----:B------:R-:W-:Y:S01]  /*17b30*/  IMAD R5, R7, UR5, R4 ;  /* 0x0000000507057c24 */ /* 0x000fe2000f8e0204 */
[----:B------:R-:W-:Y:S02]  /*17b40*/  ULDC.64 UR4, c[0x0][0xb50] ;  /* 0x0002d40000047ab9 */ /* 0x000fe40000000a00 */
[----:B------:R-:W-:Y:S02]  /*17b50*/  LEA R4, P0, R2, UR4, 0x2 ;  /* 0x0000000402047c11 */ /* 0x000fe4000f8010ff */
[----:B------:R-:W-:-:S04]  /*17b60*/  IADD3 R3, R3, R5, RZ ;  /* 0x0000000503037210 */ /* 0x000fc80007ffe0ff */
[----:B------:R-:W-:Y:S01]  /*17b70*/  LEA.HI.X R5, R2, UR5, R3, 0x2, P0 ;  /* 0x0000000502057c11 */ /* 0x000fe200080f1403 */
[----:B------:R-:W-:-:S05]  /*17b80*/  IMAD.MOV.U32 R3, RZ, RZ, -0x800000 ;  /* 0xff800000ff037424 */ /* 0x000fca00078e00ff */
[----:B------:R3:W-:Y:S02]  /*17b90*/  STG.E desc[UR60][R4.64], R3 ;  /* 0x0000000304007986 */ /* 0x0007e4000c10193c */
.L_x_674:
[----:B------:R-:W-:Y:S05]  /*17ba0*/  BSYNC B1 ;  /* 0x0000000000017941 */ /* 0x000fea0003800000 */
.L_x_673:
[----:B------:R-:W-:Y:S02]  /*17bb0*/  ULDC.64 UR4, c[0x0][0xaa0] ;  /* 0x0002a80000047ab9 */ /* 0x000fe40000000a00 */
[----:B---3--:R-:W-:-:S04]  /*17bc0*/  IMAD R3, R11, UR4, RZ ;  /* 0x000000040b037c24 */ /* 0x008fc8000f8e02ff */
[C---:B------:R-:W-:Y:S02]  /*17bd0*/  IMAD R5, R0.reuse, UR5, R3 ;  /* 0x0000000500057c24 */ /* 0x040fe4000f8e0203 */
[----:B------:R-:W-:Y:S01]  /*17be0*/  IMAD.WIDE.U32 R2, R0, UR4, RZ ;  /* 0x0000000400027c25 */ /* 0x000fe2000f8e00ff */
[----:B------:R-:W-:-:S03]  /*17bf0*/  ULDC.64 UR4, c[0x0][0xae8] ;  /* 0x0002ba0000047ab9 */ /* 0x000fc60000000a00 */
[----:B------:R-:W-:Y:S02]  /*17c00*/  IMAD R0, R209, 0x20, R216 ;  /* 0x00000020d1007824 */ /* 0x000fe400078e02d8 */
[----:B------:R-:W-:Y:S02]  /*17c10*/  IMAD.IADD R3, R3, 0x1, R5 ;  /* 0x0000000103037824 */ /* 0x000fe400078e0205 */
[----:B------:R-:W-:Y:S01]  /*17c20*/  IMAD R7, R10, UR4, RZ ;  /* 0x000000040a077c24 */ /* 0x000fe2000f8e02ff */
[----:B------:R-:W-:Y:S01]  /*17c30*/  LEA R9, R215, R0, 0x7 ;  /* 0x00000000d7097211 */ /* 0x000fe200078e38ff */
[----:B------:R-:W-:-:S04]  /*17c40*/  IMAD.WIDE.U32 R2, R210, UR4, R2 ;  /* 0x00000004d2027c25 */ /* 0x000fc8000f8e0002 */
[----:B--2---:R-:W-:-:S04]  /*17c50*/  @P2 IMAD.HI.U32 R0, R9, R12, RZ ;  /* 0x0000000c09002227 */ /* 0x004fc800078e00ff */
[----:B------:R-:W-:Y:S01]  /*17c60*/  IMAD R7, R210, UR5, R7 ;  /* 0x00000005d2077c24 */ /* 0x000fe2000f8e0207 */
[----:B------:R-:W-:Y:S01]  /*17c70*/  ULDC.64 UR4, c[0x0][0xaf0] ;  /* 0x0002bc0000047ab9 */ /* 0x000fe20000000a00 */
[----:B------:R-:W-:Y:S01]  /*17c80*/  IMAD.MOV.U32 R5, RZ, RZ, R9 ;  /* 0x000000ffff057224 */ /* 0x000fe200078e0009 */
[----:B----4-:R-:W-:Y:S01]  /*17c90*/  @P2 SHF.R.U32.HI R5, RZ, R25, R0 ;  /* 0x00000019ff052219 */ /* 0x010fe20000011600 */
[----:B------:R-:W-:Y:S02]  /*17ca0*/  IMAD R4, R214, UR4, RZ ;  /* 0x00000004d6047c24 */ /* 0x000fe4000f8e02ff */
[----:B------:R-:W-:Y:S01]  /*17cb0*/  IMAD.IADD R3, R3, 0x1, R7 ;  /* 0x0000000103037824 */ /* 0x000fe200078e0207 */
[----:B------:R-:W-:Y:S01]  /*17cc0*/  SHF.R.S32.HI R0, RZ, 0x1f, R5 ;  /* 0x0000001fff007819 */ /* 0x000fe20000011405 */
[C---:B------:R-:W-:Y:S02]  /*17cd0*/  IMAD R7, R207.reuse, UR5, R4 ;  /* 0x00000005cf077c24 */ /* 0x040fe4000f8e0204 */
[----:B------:R-:W-:Y:S01]  /*17ce0*/  IMAD.WIDE.U32 R2, R207, UR4, R2 ;  /* 0x00000004cf027c25 */ /* 0x000fe2000f8e0002 */
[----:B------:R-:W-:-:S03]  /*17cf0*/  ULDC.64 UR4, c[0x0][0xae0] ;  /* 0x0002b80000047ab9 */ /* 0x000fc60000000a00 */
[----:B------:R-:W-:Y:S01]  /*17d00*/  IMAD.MOV R4, RZ, RZ, -R5 ;  /* 0x000000ffff047224 */ /* 0x000fe200078e0a05 */
[----:B------:R-:W-:Y:S01]  /*17d10*/  IADD3 R3, R3, R7, RZ ;  /* 0x0000000703037210 */ /* 0x000fe20007ffe0ff */
[----:B------:R-:W-:Y:S02]  /*17d20*/  IMAD R0, R0, UR4, RZ ;  /* 0x0000000400007c24 */ /* 0x000fe4000f8e02ff */
[----:B------:R-:W-:Y:S02]  /*17d30*/  IMAD R7, R21, R4, R9 ;  /* 0x0000000415077224 */ /* 0x000fe400078e0209 */
[C---:B------:R-:W-:Y:S02]  /*17d40*/  IMAD R9, R5.reuse, UR5, R0 ;  /* 0x0000000505097c24 */ /* 0x040fe4000f8e0200 */
[----:B------:R-:W-:Y:S01]  /*17d50*/  IMAD.WIDE.U32 R2, R5, UR4, R2 ;  /* 0x0000000405027c25 */ /* 0x000fe2000f8e0002 */
[----:B------:R-:W-:Y:S01]  /*17d60*/  SHF.R.S32.HI R0, RZ, 0x1f, R7 ;  /* 0x0000001fff007819 */ /* 0x000fe20000011407 */
[----:B------:R-:W-:-:S02]  /*17d70*/  ULDC.64 UR4, c[0x0][0xad8] ;  /* 0x0002b60000047ab9 */ /* 0x000fc40000000a00 */
[----:B------:R-:W-:Y:S02]  /*17d80*/  IMAD.IADD R3, R3, 0x1, R9 ;  /* 0x0000000103037824 */ /* 0x000fe400078e0209 */
[----:B------:R-:W-:Y:S02]  /*17d90*/  IMAD R0, R0, UR4, RZ ;  /* 0x0000000400007c24 */ /* 0x000fe4000f8e02ff */
[----:B------:R-:W-:-:S04]  /*17da0*/  IMAD.WIDE.U32 R2, R7, UR4, R2 ;  /* 0x0000000407027c25 */ /* 0x000fc8000f8e0002 */
[----:B------:R-:W-:Y:S01]  /*17db0*/  IMAD R7, R7, UR5, R0 ;  /* 0x0000000507077c24 */ /* 0x000fe2000f8e0200 */
[----:B------:R-:W-:Y:S02]  /*17dc0*/  ULDC.64 UR4, c[0x0][0xa80] ;  /* 0x0002a00000047ab9 */ /* 0x000fe40000000a00 */
[----:B------:R-:W-:Y:S01]  /*17dd0*/  LEA R0, P0, R2, UR4, 0x1 ;  /* 0x0000000402007c11 */ /* 0x000fe2000f8008ff */
[----:B------:R-:W-:Y:S01]  /*17de0*/  IMAD.IADD R3, R3, 0x1, R7 ;  /* 0x0000000103037824 */ /* 0x000fe200078e0207 */
[----:B------:R-:W-:-:S04]  /*17df0*/  UMOV UR4, 0xffffffff ;  /* 0xffffffff00047882 */ /* 0x000fc80000000000 */
[----:B------:R-:W-:Y:S01]  /*17e00*/  LEA.HI.X R2, R2, UR5, R3, 0x1, P0 ;  /* 0x0000000502027c11 */ /* 0x000fe200080f0c03 */
[----:B------:R-:W-:Y:S06]  /*17e10*/  BRA.DIV UR4, `(.L_x_675) ;  /* 0x0000009e04d87947 */ /* 0x000fec000b800000 */
[----:B------:R2:W3:Y:S04]  /*17e20*/  SHFL.IDX PT, R3, R2, RZ, 0x181f ;  /* 0x00181fff02037589 */ /* 0x0004e800000e0000 */
[----:B------:R2:W4:Y:S02]  /*17e30*/  SHFL.IDX PT, R14, R0, RZ, 0x181f ;  /* 0x00181fff000e7589 */ /* 0x00052400000e0000 */
.L_x_910:
[----:B------:R-:W-:Y:S01]  /*17e40*/  IMAD R21, R6, R21, RZ ;  /* 0x0000001506157224 */ /* 0x000fe200078e02ff */
[----:B------:R-:W-:Y:S01]  /*17e50*/  BSSY B1, `(.L_x_676) ;  /* 0x000000f000017945 */ /* 0x000fe20003800000 */
[----:B------:R-:W-:-:S05]  /*17e60*/  IMAD R6, R215, 0x80, R216 ;  /* 0x00000080d7067824 */ /* 0x000fca00078e02d8 */
[----:B------:R-:W-:-:S13]  /*17e70*/  ISETP.GE.AND P0, PT, R6, R21, PT ;  /* 0x000000150600720c */ /* 0x000fda0003f06270 */
[----:B------:R-:W-:Y:S05]  /*17e80*/  @P0 BRA `(.L_x_677) ;  /* 0x00000000002c0947 */ /* 0x000fea0003800000 */
[----:B------:R-:W-:Y:S01]  /*17e90*/  ULDC UR4, c[0x0][0xac8] ;  /* 0x0002b20000047ab9 */ /* 0x000fe20000000800 */
[----:B------:R-:W-:Y:S02]  /*17ea0*/  SHF.R.S32.HI R8, RZ, 0x1f, R202 ;  /* 0x0000001fff087819 */ /* 0x000fe400000114ca */
[----:B------:R-:W-:Y:S02]  /*17eb0*/  ISETP.GE.AND P2, PT, R202, UR4, PT ;  /* 0x00000004ca007c0c */ /* 0x000fe4000bf46270 */
[----:B------:R-:W-:Y:S02]  /*17ec0*/  ISETP.GE.AND P3, PT, R208, UR4, PT ;  /* 0x00000004d0007c0c */ /* 0x000fe4000bf66270 */
[----:B------:R-:W-:-:S09]  /*17ed0*/  SHF.R.S32.HI R7, RZ, 0x1f, R208 ;  /* 0x0000001fff077819 */ /* 0x000fd200000114d0 */
[-C--:B----4-:R-:W-:Y:S02]  /*17ee0*/  @!P2 LEA R4, P0, R202, R14.reuse, 0x1 ;  /* 0x0000000eca04a211 */ /* 0x090fe400078008ff */
[----:B------:R-:W-:Y:S02]  /*17ef0*/  @!P3 LEA R14, P1, R208, R14, 0x1 ;  /* 0x0000000ed00eb211 */ /* 0x000fe400078208ff */
[-C--:B---3--:R-:W-:Y:S02]  /*17f00*/  @!P2 LEA.HI.X R5, R202, R3.reuse, R8, 0x1, P0 ;  /* 0x00000003ca05a211 */ /* 0x088fe400000f0c08 */
[----:B------:R-:W-:-:S03]  /*17f10*/  @!P3 LEA.HI.X R15, R208, R3, R7, 0x1, P1 ;  /* 0x00000003d00fb211 */ /* 0x000fc600008f0c07 */
[----:B------:R3:W-:Y:S04]  /*17f20*/  @!P2 ST.E.128 desc[UR60][R4.64], RZ ;  /* 0x000000ff0400a985 */ /* 0x0007e8000c101d3c */
[----:B------:R3:W-:Y:S02]  /*17f30*/  @!P3 ST.E.128 desc[UR60][R14.64], RZ ;  /* 0x000000ff0e00b985 */ /* 0x0007e4000c101d3c */
.L_x_677:
[----:B------:R-:W-:Y:S05]  /*17f40*/  BSYNC B1 ;  /* 0x0000000000017941 */ /* 0x000fea0003800000 */
.L_x_676:
[----:B------:R-:W-:-:S03]  /*17f50*/  UMOV UR4, 0xffffffff ;  /* 0xffffffff00047882 */ /* 0x000fc60000000000 */
[----:B------:R-:W-:Y:S05]  /*17f60*/  BRA.DIV UR4, `(.L_x_678) ;  /* 0x0000009e04b87947 */ /* 0x000fea000b800000 */
[----:B---3--:R3:W0:Y:S04]  /*17f70*/  SHFL.IDX PT, R3, R2, 0x1, 0x181f ;  /* 0x00381f0002037f89 */ /* 0x00862800000e0000 */
[----:B----4-:R3:W4:Y:S02]  /*17f80*/  SHFL.IDX PT, R14, R0, 0x1, 0x181f ;  /* 0x00381f00000e7f89 */ /* 0x01072400000e0000 */
.L_x_914:
[----:B------:R-:W-:Y:S01]  /*17f90*/  IADD3 R4, R6, 0x20, RZ ;  /* 0x0000002006047810 */ /* 0x000fe20007ffe0ff */
[----:B------:R-:W-:Y:S03]  /*17fa0*/  BSSY B1, `(.L_x_679) ;  /* 0x000000e000017945 */ /* 0x000fe60003800000 */
        /* <DEDUP_REMOVED lines=9> */
[-C--:B0-----:R-:W-:Y:S02]  /*18040*/  @!P2 LEA.HI.X R5, R202, R3.reuse, R8, 0x1, P0 ;  /* 0x00000003ca05a211 */ /* 0x081fe400000f0c08 */
[----:B------:R-:W-:-:S03]  /*18050*/  @!P3 LEA.HI.X R15, R208, R3, R7, 0x1, P1 ;  /* 0x00000003d00fb211 */ /* 0x000fc600008f0c07 */
[----:B------:R0:W-:Y:S04]  /*18060*/  @!P2 ST.E.128 desc[UR60][R4.64], RZ ;  /* 0x000000ff0400a985 */ /* 0x0001e8000c101d3c */
[----:B------:R0:W-:Y:S02]  /*18070*/  @!P3 ST.E.128 desc[UR60][R14.64], RZ ;  /* 0x000000ff0e00b985 */ /* 0x0001e4000c101d3c */
.L_x_680:
[----:B------:R-:W-:Y:S05]  /*18080*/  BSYNC B1 ;  /* 0x0000000000017941 */ /* 0x000fea0003800000 */
.L_x_679:
[----:B------:R-:W-:-:S03]  /*18090*/  UMOV UR4, 0xffffffff ;  /* 0xffffffff00047882 */ /* 0x000fc60000000000 */
[----:B------:R-:W-:Y:S05]  /*180a0*/  BRA.DIV UR4, `(.L_x_681) ;  /* 0x0000009e04b07947 */ /* 0x000fea000b800000 */
[----:B0-----:R0:W0:Y:S04]  /*180b0*/  SHFL.IDX PT, R3, R2, 0x2, 0x181f ;  /* 0x00581f0002037f89 */ /* 0x00102800000e0000 */
[----:B----4-:R4:W0:Y:S02]  /*180c0*/  SHFL.IDX PT, R14, R0, 0x2, 0x181f ;  /* 0x00581f00000e7f89 */ /* 0x01082400000e0000 */
.L_x_918:
[----:B------:R-:W-:Y:S01]  /*180d0*/  VIADD R4, R6, 0x40 ;  /* 0x0000004006047836 */ /* 0x000fe20000000000 */
[----:B------:R-:W-:Y:S04]  /*180e0*/  BSSY B1, `(.L_x_682) ;  /* 0x000000e000017945 */ /* 0x000fe80003800000 */
[----:B------:R-:W-:-:S13]  /*180f0*/  ISETP.GE.AND P0, PT, R4, R21, PT ;  /* 0x000000150400720c */ /* 0x000fda0003f06270 */
[----:B------:R-:W-:Y:S05]  /*18100*/  @P0 BRA `(.L_x_683) ;  /* 0x00000000002c0947 */ /* 0x000fea0003800000 */
[----:B------:R-:W-:Y:S01]  /*18110*/  ULDC UR4, c[0x0][0xac8] ;  /* 0x0002b20000047ab9 */ /* 0x000fe20000000800 */
[----:B------:R-:W-:Y:S02]  /*18120*/  SHF.R.S32.HI R8, RZ, 0x1f, R202 ;  /* 0x0000001fff087819 */ /* 0x000fe400000114ca */
[----:B------:R-:W-:Y:S02]  /*18130*/  ISETP.GE.AND P2, PT, R202, UR4, PT ;  /* 0x00000004ca007c0c */ /* 0x000fe4000bf46270 */
[----:B------:R-:W-:Y:S02]  /*18140*/  ISETP.GE.AND P3, PT, R208, UR4, PT ;  /* 0x00000004d0007c0c */ /* 0x000fe4000bf66270 */
[----:B------:R-:W-:-:S09]  /*18150*/  SHF.R.S32.HI R7, RZ, 0x1f, R208 ;  /* 0x0000001fff077819 */ /* 0x000fd200000114d0 */
[-C--:B0-----:R-:W-:Y:S02]  /*18160*/  @!P2 LEA R4, P0, R202, R14.reuse, 0x1 ;  /* 0x0000000eca04a211 */ /* 0x081fe400078008ff */
[----:B------:R-:W-:Y:S02]  /*18170*/  @!P3 LEA R14, P1, R208, R14, 0x1 ;  /* 0x0000000ed00eb211 */ /* 0x000fe400078208ff */
[-C--:B------:R-:W-:Y:S02]  /*18180*/  @!P2 LEA.HI.X R5, R202, R3.reuse, R8, 0x1, P0 ;  /* 0x00000003ca05a211 */ /* 0x080fe400000f0c08 */
[----:B------:R-:W-:-:S03]  /*18190*/  @!P3 LEA.HI.X R15, R208, R3, R7, 0x1, P1 ;  /* 0x00000003d00fb211 */ /* 0x000fc600008f0c07 */
[----:B------:R0:W-:Y:S04]  /*181a0*/  @!P2 ST.E.128 desc[UR60][R4.64], RZ ;  /* 0x000000ff0400a985 */ /* 0x0001e8000c101d3c */
[----:B------:R0:W-:Y:S02]  /*181b0*/  @!P3 ST.E.128 desc[UR60][R14.64], RZ ;  /* 0x000000ff0e00b985 */ /* 0x0001e4000c101d3c */
.L_x_683:
[----:B------:R-:W-:Y:S05]  /*181c0*/  BSYNC B1 ;  /* 0x0000000000017941 */ /* 0x000fea0003800000 */
.L_x_682:
[----:B------:R-:W-:-:S03]  /*181d0*/  UMOV UR4, 0xffffffff ;  /* 0xffffffff00047882 */ /* 0x000fc60000000000 */
[----:B------:R-:W-:Y:S05]  /*181e0*/  BRA.DIV UR4, `(.L_x_684) ;  /* 0x0000009e04a87947 */ /* 0x000fea000b800000 */
[----:B0-----:R0:W0:Y:S04]  /*181f0*/  SHFL.IDX PT, R3, R2, 0x3, 0x181f ;  /* 0x00781f0002037f89 */ /* 0x00102800000e0000 */
[----:B------:R0:W0:Y:S02]  /*18200*/  SHFL.IDX PT, R14, R0, 0x3, 0x181f ;  /* 0x00781f00000e7f89 */ /* 0x00002400000e0000 */
.L_x_922:
[----:B0-234-:R-:W-:-:S05]  /*18210*/  VIADD R0, R6, 0x60 ;  /* 0x0000006006007836 */ /* 0x01dfca0000000000 */
[----:B------:R-:W-:-:S13]  /*18220*/  ISETP.GE.AND P0, PT, R0, R21, PT ;  /* 0x000000150000720c */ /* 0x000fda0003f06270 */
[----:B------:R-:W-:Y:S05]  /*18230*/  @P0 BRA `(.L_x_671) ;  /* 0x00000000002c0947 */ /* 0x000fea0003800000 */
[----:B------:R-:W-:Y:S01]  /*18240*/  ULDC UR4, c[0x0][0xac8] ;  /* 0x0002b20000047ab9 */ /* 0x000fe20000000800 */
[----:B------:R-:W-:Y:S02]  /*18250*/  SHF.R.S32.HI R7, RZ, 0x1f, R202 ;  /* 0x0000001fff077819 */ /* 0x000fe400000114ca */
[----:B------:R-:W-:Y:S02]  /*18260*/  ISETP.GE.AND P2, PT, R202, UR4, PT ;  /* 0x00000004ca007c0c */ /* 0x000fe4000bf46270 */
[----:B------:R-:W-:Y:S02]  /*18270*/  ISETP.GE.AND P3, PT, R208, UR4, PT ;  /* 0x00000004d0007c0c */ /* 0x000fe4000bf66270 */
[----:B------:R-:W-:-:S09]  /*18280*/  SHF.R.S32.HI R2, RZ, 0x1f, R208 ;  /* 0x0000001fff027819 */ /* 0x000fd200000114d0 */
[-C--:B------:R-:W-:Y:S02]  /*18290*/  @!P2 LEA R4, P0, R202, R14.reuse, 0x1 ;  /* 0x0000000eca04a211 */ /* 0x080fe400078008ff */
[----:B------:R-:W-:Y:S02]  /*182a0*/  @!P3 LEA R14, P1, R208, R14, 0x1 ;  /* 0x0000000ed00eb211 */ /* 0x000fe400078208ff */
[-C--:B------:R-:W-:Y:S02]  /*182b0*/  @!P2 LEA.HI.X R5, R202, R3.reuse, R7, 0x1, P0 ;  /* 0x00000003ca05a211 */ /* 0x080fe400000f0c07 */
[----:B------:R-:W-:-:S03]  /*182c0*/  @!P3 LEA.HI.X R15, R208, R3, R2, 0x1, P1 ;  /* 0x00000003d00fb211 */ /* 0x000fc600008f0c02 */
[----:B------:R0:W-:Y:S04]  /*182d0*/  @!P2 ST.E.128 desc[UR60][R4.64], RZ ;  /* 0x000000ff0400a985 */ /* 0x0001e8000c101d3c */
[----:B------:R0:W-:Y:S02]  /*182e0*/  @!P3 ST.E.128 desc[UR60][R14.64], RZ ;  /* 0x000000ff0e00b985 */ /* 0x0001e4000c101d3c */
.L_x_671:
[----:B------:R-:W-:Y:S05]  /*182f0*/  BSYNC B0 ;  /* 0x0000000000007941 */ /* 0x000fea0003800000 */
.L_x_661:
[----:B------:R-:W-:Y:S02]  /*18300*/  ULDC UR4, c[0x0][0xc3c] ;  /* 0x00030f0000047ab9 */ /* 0x000fe40000000800 */
[----:B-1----:R-:W-:-:S13]  /*18310*/  ISETP.GE.AND P0, PT, R171, UR4, PT ;  /* 0x00000004ab007c0c */ /* 0x002fda000bf06270 */
[----:B------:R-:W-:Y:S05]  /*18320*/  @!P0 BRA `(.L_x_685) ;  /* 0xfffffe8c004c8947 */ /* 0x000fea000383ffff */
[----:B------:R-:W-:Y:S05]  /*18330*/  BRA `(.L_x_521) ;  /* 0x0000007800287947 */ /* 0x000fea0003800000 */
.L_x_519:
[----:B------:R-:W-:-:S08]  /*18340*/  NOP ;  /* 0x0000000000007918 */ /* 0x000fd00000000000 */
[----:B--2---:R-:W0:-:S00]  /*18350*/  USETMAXREG.DEALLOC.CTAPOOL 0x28 ;  /* 0x00000028000079c8 */ /* 0x004e0000080e0500 */
        /* <DEDUP_REMOVED lines=8> */
[----:B------:R0:W1:Y:S01]  /*183e0*/  @P0 LDS.128 R16, [R0+0x228d0] ;  /* 0x0228d00000100984 */ /* 0x0000620000000c00 */
[----:B------:R-:W-:Y:S06]  /*183f0*/  @P0 BAR.ARV 0x4, 0x180 ;  /* 0x0106000000000b1d */ /* 0x000fec0000002000 */
[----:B------:R-:W-:Y:S05]  /*18400*/  @P0 BRA `(.L_x_686) ;  /* 0x0000000800040947 */ /* 0x000fea0003800000 */
[----:B------:R-:W2:Y:S01]  /*18410*/  S2R R2, SR_TID.X ;  /* 0x0000000000027919 */ /* 0x000ea20000002100 */
[----:B------:R-:W-:Y:S01]  /*18420*/  ULDC UR4, c[0x0][0xc3c] ;  /* 0x00030f0000047ab9 */ /* 0x000fe20000000800 */
[----:B0-----:R-:W-:Y:S01]  /*18430*/  IMAD.MOV.U32 R0, RZ, RZ, RZ ;  /* 0x000000ffff007224 */ /* 0x001fe200078e00ff */
[----:B------:R-:W0:Y:S01]  /*18440*/  S2UR UR6, SR_CTAID.X ;  /* 0x00000000000679c3 */ /* 0x000e220000002500 */
[----:B------:R-:W-:Y:S01]  /*18450*/  ULDC UR5, c[0x0][0xc38] ;  /* 0x00030e0000057ab9 */ /* 0x000fe20000000800 */
[----:B--2---:R-:W-:-:S04]  /*18460*/  LOP3.LUT R5, R2, 0x1f, RZ, 0xc0, !PT ;  /* 0x0000001f02057812 */ /* 0x004fc800078ec0ff */
[----:B------:R-:W-:-:S04]  /*18470*/  ISETP.NE.AND P0, PT, R5, 0x1f, PT ;  /* 0x0000001f0500780c */ /* 0x000fc80003f05270 */
[----:B------:R-:W-:-:S13]  /*18480*/  ISETP.GE.OR P1, PT, R5, UR4, !P0 ;  /* 0x0000000405007c0c */ /* 0x000fda000c726670 */
[----:B------:R-:W2:Y:S02]  /*18490*/  @!P1 LDC.64 R2, c[0x0][0xc80] ;  /* 0x00032000ff029b82 */ /* 0x000ea40000000a00 */
[----:B--2---:R-:W-:-:S05]  /*184a0*/  @!P1 IMAD.WIDE.U32 R2, R5, 0x4, R2 ;  /* 0x0000000405029825 */ /* 0x004fca00078e0002 */
[----:B------:R-:W2:Y:S01]  /*184b0*/  @!P1 LDG.E R0, desc[UR60][R2.64] ;  /* 0x0000003c02009981 */ /* 0x000ea2000c1e1900 */
[C---:B------:R-:W-:Y:S01]  /*184c0*/  ISETP.NE.AND P1, PT, R5.reuse, RZ, PT ;  /* 0x000000ff0500720c */ /* 0x040fe20003f25270 */
[----:B------:R-:W-:Y:S01]  /*184d0*/  UMOV UR4, URZ ;  /* 0x0000003f00047c82 */ /* 0x000fe20008000000 */
[C---:B------:R-:W-:Y:S01]  /*184e0*/  ISETP.GE.U32.AND P2, PT, R5.reuse, 0x2, PT ;  /* 0x000000020500780c */ /* 0x040fe20003f46070 */
[----:B-1----:R-:W-:Y:S01]  /*184f0*/  IMAD.MOV.U32 R16, RZ, RZ, RZ ;  /* 0x000000ffff107224 */ /* 0x002fe200078e00ff */
        /* <DEDUP_REMOVED lines=16> */
[----:B-1----:R-:W-:-:S04]  /*18600*/  SEL R7, R6, RZ, P5 ;  /* 0x000000ff06077207 */ /* 0x002fc80002800000 */
[----:B------:R-:W-:-:S05]  /*18610*/  IADD3 R7, R2, R7, RZ ;  /* 0x0000000702077210 */ /* 0x000fca0007ffe0ff */
[----:B------:R-:W1:Y:S02]  /*18620*/  SHFL.IDX PT, R4, R7, 0x1f, 0x1f ;  /* 0x03e01f0007047f89 */ /* 0x000e6400000e0000 */
[----:B-1----:R-:W-:-:S04]  /*18630*/  IMAD R4, R4, UR5, RZ ;  /* 0x0000000504047c24 */ /* 0x002fc8000f8e02ff */
[----:B------:R-:W-:Y:S01]  /*18640*/  IMAD.MOV.U32 R3, RZ, RZ, R4 ;  /* 0x000000ffff037224 */ /* 0x000fe200078e0004 */
[----:B0-----:R-:W-:-:S13]  /*18650*/  ISETP.GT.AND P6, PT, R4, UR6, PT ;  /* 0x0000000604007c0c */ /* 0x001fda000bfc4270 */
[----:B------:R-:W-:Y:S05]  /*18660*/  @P6 BRA `(.L_x_687) ;  /* 0x00000000009c6947 */ /* 0x000fea0003800000 */
[----:B------:R-:W0:Y:S01]  /*18670*/  LDC R10, c[0x0][0xc3c] ;  /* 0x00030f00ff0a7b82 */ /* 0x000e220000000800 */
[----:B------:R-:W-:Y:S01]  /*18680*/  IMAD.MOV.U32 R4, RZ, RZ, R3 ;  /* 0x000000ffff047224 */ /* 0x000fe200078e0003 */
[----:B------:R-:W-:Y:S01]  /*18690*/  UMOV UR4, URZ ;  /* 0x0000003f00047c82 */ /* 0x000fe20008000000 */
[----:B------:R-:W-:Y:S01]  /*186a0*/  ULDC UR7, c[0x0][0xc3c] ;  /* 0x00030f0000077ab9 */ /* 0x000fe20000000800 */
[----:B------:R-:W-:-:S05]  /*186b0*/  ULDC UR5, c[0x0][0xc38] ;  /* 0x00030e0000057ab9 */ /* 0x000fca0000000800 */
.L_x_691:
[----:B------:R-:W-:Y:S01]  /*186c0*/  UIADD3 UR4, UR4, 0x1f, URZ ;  /* 0x0000001f04047890 */ /* 0x000fe2000fffe03f */
[----:B------:R-:W-:-:S05]  /*186d0*/  MOV R19, UR7 ;  /* 0x0000000700137c02 */ /* 0x000fca0008000f00 */
[----:B0-----:R-:W-:-:S13]  /*186e0*/  ISETP.LE.AND P6, PT, R10, UR4, PT ;  /* 0x000000040a007c0c */ /* 0x001fda000bfc3270 */
[----:B------:R-:W-:Y:S05]  /*186f0*/  @P6 BRA `(.L_x_688) ;  /* 0x0000000400246947 */ /* 0x000fea0003800000 */
[----:B------:R-:W-:Y:S01]  /*18700*/  VIADD R7, R5, UR4 ;  /* 0x0000000405077c36 */ /* 0x000fe20008000000 */
[----:B------:R-:W-:Y:S01]  /*18710*/  BSSY B0, `(.L_x_689) ;  /* 0x0000007000007945 */ /* 0x000fe20003800000 */
[----:B------:R-:W-:-:S03]  /*18720*/  IMAD.MOV.U32 R0, RZ, RZ, RZ ;  /* 0x000000ffff007224 */ /* 0x000fc600078e00ff */
[----:B------:R-:W-:-:S13]  /*18730*/  ISETP.GE.OR P6, PT, R7, R10, !P0 ;  /* 0x0000000a0700720c */ /* 0x000fda00047c6670 */
[----:B------:R-:W-:Y:S05]  /*18740*/  @P6 BRA `(.L_x_690) ;  /* 0x00000000000c6947 */ /* 0x000fea0003800000 */
[----:B------:R-:W0:Y:S02]  /*18750*/  LDC.64 R2, c[0x0][0xc80] ;  /* 0x00032000ff027b82 */ /* 0x000e240000000a00 */
[----:B0-----:R-:W-:-:S05]  /*18760*/  IMAD.WIDE R2, R7, 0x4, R2 ;  /* 0x0000000407027825 */ /* 0x001fca00078e0202 */
[----:B------:R0:W5:Y:S02]  /*18770*/  LDG.E R0, desc[UR60][R2.64] ;  /* 0x0000003c02007981 */ /* 0x000164000c1e1900 */
.L_x_690:
[----:B------:R-:W-:Y:S05]  /*18780*/  BSYNC B0 ;  /* 0x0000000000007941 */ /* 0x000fea0003800000 */
.L_x_689:
        /* <DEDUP_REMOVED lines=15> */
[----:B------:R-:W0:Y:S02]  /*18880*/  SHFL.IDX PT, R3, R9, 0x1f, 0x1f ;  /* 0x03e01f0009037f89 */ /* 0x000e2400000e0000 */
[----:B0-----:R-:W-:-:S05]  /*18890*/  IMAD R3, R3, UR5, RZ ;  /* 0x0000000503037c24 */ /* 0x001fca000f8e02ff */
[----:B------:R-:W-:-:S04]  /*188a0*/  IADD3 R4, R3, R4, RZ ;  /* 0x0000000403047210 */ /* 0x000fc80007ffe0ff */
[----:B------:R-:W-:-:S13]  /*188b0*/  ISETP.GT.AND P6, PT, R4, UR6, PT ;  /* 0x0000000604007c0c */ /* 0x000fda000bfc4270 */
[----:B------:R-:W-:Y:S05]  /*188c0*/  @!P6 BRA `(.L_x_691) ;  /* 0xfffffffc007ce947 */ /* 0x000fea000383ffff */
[----:B------:R-:W-:-:S07]  /*188d0*/  IMAD.MOV.U32 R7, RZ, RZ, R9 ;  /* 0x000000ffff077224 */ /* 0x000fce00078e0009 */
.L_x_687:
[----:B------:R-:W-:-:S04]  /*188e0*/  IMAD.IADD R9, R4, 0x1, -R3 ;  /* 0x0000000104097824 */ /* 0x000fc800078e0a03 */
[----:B------:R-:W-:-:S05]  /*188f0*/  IMAD R2, R7, UR5, R9 ;  /* 0x0000000507027c24 */ /* 0x000fca000f8e0209 */
[----:B------:R-:W-:-:S13]  /*18900*/  ISETP.GT.AND P0, PT, R2, UR6, PT ;  /* 0x0000000602007c0c */ /* 0x000fda000bf04270 */
[----:B------:R-:W-:-:S04]  /*18910*/  VOTE.ANY R4, PT, !P0 ;  /* 0x0000000000047806 */ /* 0x000fc800040e0100 */
[----:B------:R-:W0:Y:S01]  /*18920*/  POPC R19, R4 ;  /* 0x0000000400137309 */ /* 0x000e220000000000 */
[----:B------:R-:W-:Y:S01]  /*18930*/  ISETP.NE.AND P0, PT, R4, RZ, PT ;  /* 0x000000ff0400720c */ /* 0x000fe20003f05270 */
[----:B0-----:R-:W0:Y:S02]  /*18940*/  SHFL.IDX PT, R0, R0, R19, 0x1f ;  /* 0x00001f1300007589 */ /* 0x001e2400000e0000 */
[----:B0-----:R-:W-:-:S04]  /*18950*/  IABS R8, R0 ;  /* 0x0000000000087213 */ /* 0x001fc80000000000 */
[----:B------:R-:W0:Y:S08]  /*18960*/  I2F.RP R6, R8 ;  /* 0x0000000800067306 */ /* 0x000e300000209400 */
[----:B0-----:R-:W0:Y:S02]  /*18970*/  MUFU.RCP R6, R6 ;  /* 0x0000000600067308 */ /* 0x001e240000001000 */
[----:B0-----:R-:W-:-:S06]  /*18980*/  VIADD R2, R6, 0xffffffe ;  /* 0x0ffffffe06027836 */ /* 0x001fcc0000000000 */
[----:B------:R0:W1:Y:S01]  /*18990*/  F2I.FTZ.U32.TRUNC.NTZ R3, R2 ;  /* 0x0000000200037305 */ /* 0x000062000021f000 */
[----:B------:R-:W-:Y:S05]  /*189a0*/  @!P0 BRA `(.L_x_692) ;  /* 0x0000000000088947 */ /* 0x000fea0003800000 */
[----:B------:R-:W-:-:S06]  /*189b0*/  IADD3 R16, R19, -0x1, RZ ;  /* 0xffffffff13107810 */ /* 0x000fcc0007ffe0ff */
[----:B------:R2:W3:Y:S02]  /*189c0*/  SHFL.IDX PT, R16, R7, R16, 0x1f ;  /* 0x00001f1007107589 */ /* 0x0004e400000e0000 */
.L_x_692:
[----:B---3--:R-:W-:Y:S01]  /*189d0*/  IMAD R16, R16, UR5, R9 ;  /* 0x0000000510107c24 */ /* 0x008fe2000f8e0209 */
[----:B0-----:R-:W-:Y:S01]  /*189e0*/  IABS R2, R0 ;  /* 0x0000000000027213 */ /* 0x001fe20000000000 */
[----:B-12---:R-:W-:Y:S02]  /*189f0*/  IMAD.MOV R7, RZ, RZ, -R3 ;  /* 0x000000ffff077224 */ /* 0x006fe400078e0a03 */
[----:B------:R-:W-:Y:S01]  /*18a00*/  VIADD R19, R19, UR4 ;  /* 0x0000000413137c36 */ /* 0x000fe20008000000 */
[----:B------:R-:W-:Y:S01]  /*18a10*/  IADD3 R9, -R16, UR6, RZ ;  /* 0x0000000610097c10 */ /* 0x000fe2000fffe1ff */
[----:B------:R-:W-:Y:S02]  /*18a20*/  IMAD.MOV R6, RZ, RZ, -R2 ;  /* 0x000000ffff067224 */ /* 0x000fe400078e0a02 */
[----:B------:R-:W-:Y:S01]  /*18a30*/  IMAD R7, R7, R8, RZ ;  /* 0x0000000807077224 */ /* 0x000fe200078e02ff */
[----:B------:R-:W-:Y:S01]  /*18a40*/  IABS R4, R9 ;  /* 0x0000000900047213 */ /* 0x000fe20000000000 */
[----:B------:R-:W-:-:S04]  /*18a50*/  IMAD.MOV.U32 R2, RZ, RZ, RZ ;  /* 0x000000ffff027224 */ /* 0x000fc800078e00ff */
[----:B------:R-:W-:Y:S01]  /*18a60*/  IMAD.HI.U32 R2, R3, R7, R2 ;  /* 0x0000000703027227 */ /* 0x000fe200078e0002 */
[----:B------:R-:W-:-:S03]  /*18a70*/  MOV R3, R4 ;  /* 0x0000000400037202 */ /* 0x000fc60000000f00 */
[----:B------:R-:W-:Y:S02]  /*18a80*/  IMAD.MOV.U32 R4, RZ, RZ, R6 ;  /* 0x000000ffff047224 */ /* 0x000fe400078e0006 */
        /* <DEDUP_REMOVED lines=9> */
[----:B------:R-:W-:-:S06]  /*18b20*/  @P0 IADD3 R2, R2, 0x1, RZ ;  /* 0x0000000102020810 */ /* 0x000fcc0007ffe0ff */
[----:B------:R-:W-:Y:S01]  /*18b30*/  @!P2 IMAD.MOV R2, RZ, RZ, -R2 ;  /* 0x000000ffff02a224 */ /* 0x000fe200078e0a02 */
[----:B------:R-:W-:-:S04]  /*18b40*/  @!P1 LOP3.LUT R2, RZ, R0, RZ, 0x33, !PT ;  /* 0x00000000ff029212 */ /* 0x000fc800078e33ff */
[----:B------:R-:W-:Y:S01]  /*18b50*/  MOV R18, R2 ;  /* 0x0000000200127202 */ /* 0x000fe20000000f00 */
[----:B------:R-:W-:-:S04]  /*18b60*/  IMAD.MOV R17, RZ, RZ, -R2 ;  /* 0x000000ffff117224 */ /* 0x000fc800078e0a02 */
[----:B------:R-:W-:Y:S01]  /*18b70*/  IMAD R17, R0, R17, R9 ;  /* 0x0000001100117224 */ /* 0x000fe200078e0209 */
[----:B------:R-:W-:Y:S06]  /*18b80*/  BRA `(.L_x_693) ;  /* 0x00000000000c7947 */ /* 0x000fec0003800000 */
.L_x_688:
[----:B------:R-:W-:Y:S02]  /*18b90*/  IMAD.MOV.U32 R17, RZ, RZ, RZ ;  /* 0x000000ffff117224 */ /* 0x000fe400078e00ff */
[----:B------:R-:W-:Y:S02]  /*18ba0*/  IMAD.U32 R16, RZ, RZ, UR6 ;  /* 0x00000006ff107e24 */ /* 0x000fe4000f8e00ff */
[----:B------:R-:W-:-:S07]  /*18bb0*/  IMAD.MOV.U32 R18, RZ, RZ, RZ ;  /* 0x000000ffff127224 */ /* 0x000fce00078e00ff */
.L_x_693:
[----:B------:R-:W-:-:S13]  /*18bc0*/  ISETP.NE.AND P0, PT, R5, RZ, PT ;  /* 0x000000ff0500720c */ /* 0x000fda0003f05270 */
[----:B------:R-:W0:Y:S01]  /*18bd0*/  @!P0 S2R R3, SR_CgaCtaId ;  /* 0x0000000000038919 */ /* 0x000e220000008800 */
[----:B------:R-:W-:-:S04]  /*18be0*/  @!P0 MOV R0, 0x400 ;  /* 0x0000040000008802 */ /* 0x000fc80000000f00 */
[----:B0-----:R-:W-:-:S05]  /*18bf0*/  @!P0 LEA R0, R3, R0, 0x18 ;  /* 0x0000000003008211 */ /* 0x001fca00078ec0ff */
[----:B------:R2:W-:Y:S01]  /*18c00*/  @!P0 STS.128 [R0+0x228d0], R16 ;  /* 0x0228d01000008388 */ /* 0x0005e20000000c00 */
[----:B------:R-:W-:Y:S06]  /*18c10*/  BAR.ARV 0x5, 0x180 ;  /* 0x0146000000007b1d */ /* 0x000fec0000002000 */
.L_x_686:
[----:B------:R3:W-:Y:S01]  /*18c20*/  STL [R1+0x40], RZ ;  /* 0x000040ff01007387 */ /* 0x0007e20000100800 */
[----:B------:R-:W-:Y:S01]  /*18c30*/  ULDC UR4, c[0x0][0xc3c] ;  /* 0x00030f0000047ab9 */ /* 0x000fe20000000800 */
[----:B------:R-:W-:Y:S01]  /*18c40*/  MOV R36, 0x1 ;  /* 0x0000000100247802 */ /* 0x000fe20000000f00 */
[----:B------:R-:W-:Y:S01]  /*18c50*/  IMAD.MOV.U32 R32, RZ, RZ, RZ ;  /* 0x000000ffff207224 */ /* 0x000fe200078e00ff */
[----:B-1----:R-:W-:-:S13]  /*18c60*/  ISETP.GE.AND P0, PT, R19, UR4, PT ;  /* 0x0000000413007c0c */ /* 0x002fda000bf06270 */
[----:B---3--:R-:W-:Y:S05]  /*18c70*/  @P0 BRA `(.L_x_694) ;  /* 0x0000006800dc0947 */ /* 0x008fea0003800000 */
[----:B------:R-:W3:Y:S01]  /*18c80*/  LDL R13, [R1+0x10] ;  /* 0x00001000010d7983 */ /* 0x000ee20000100800 */
[----:B------:R-:W1:Y:S01]  /*18c90*/  S2R R15, SR_TID.X ;  /* 0x00000000000f7919 */ /* 0x000e620000002100 */
[----:B------:R-:W4:Y:S01]  /*18ca0*/  S2UR UR4, SR_CgaCtaId ;  /* 0x00000000000479c3 */ /* 0x000f220000008800 */
[----:B------:R-:W-:Y:S02]  /*18cb0*/  MOV R22, 0x400 ;  /* 0x0000040000167802 */ /* 0x000fe40000000f00 */
[C---:B-1----:R-:W-:Y:S01]  /*18cc0*/  LOP3.LUT R14, R15.reuse, 0x7f, RZ, 0xc0, !PT ;  /* 0x0000007f0f0e7812 */ /* 0x042fe200078ec0ff */
[----:B------:R-:W-:-:S03]  /*18cd0*/  IMAD.SHL.U32 R5, R15, 0x20, RZ ;  /* 0x000000200f057824 */ /* 0x000fc600078e00ff */
[----:B------:R-:W-:Y:S01]  /*18ce0*/  SHF.L.U32 R7, R14, 0x4, RZ ;  /* 0x000000040e077819 */ /* 0x000fe200000006ff */
[----:B------:R-:W-:Y:S01]  /*18cf0*/  IMAD.SHL.U32 R2, R15, 0x80, RZ ;  /* 0x000000800f027824 */ /* 0x000fe200078e00ff */
[----:B------:R-:W-:Y:S01]  /*18d00*/  LOP3.LUT R6, R5, 0x80, RZ, 0xc0, !PT ;  /* 0x0000008005067812 */ /* 0x000fe200078ec0ff */
[----:B0-2---:R-:W-:Y:S01]  /*18d10*/  IMAD.SHL.U32 R0, R15, 0x10, RZ ;  /* 0x000000100f007824 */ /* 0x005fe200078e00ff */
[----:B------:R-:W-:Y:S01]  /*18d20*/  LOP3.LUT R8, R7, 0x600, RZ, 0xc0, !PT ;  /* 0x0000060007087812 */ /* 0x000fe200078ec0ff */
[C---:B------:R-:W-:Y:S01]  /*18d30*/  IMAD.SHL.U32 R11, R15.reuse, 0x4, RZ ;  /* 0x000000040f0b7824 */ /* 0x040fe200078e00ff */
[--C-:B------:R-:W-:Y:S02]  /*18d40*/  SHF.R.U32.HI R4, RZ, 0x1, R15.reuse ;  /* 0x00000001ff047819 */ /* 0x100fe4000001160f */
[----:B------:R-:W-:Y:S01]  /*18d50*/  LOP3.LUT R3, R2, 0x380, RZ, 0xc0, !PT ;  /* 0x0000038002037812 */ /* 0x000fe200078ec0ff */
[----:B------:R-:W-:Y:S01]  /*18d60*/  IMAD.SHL.U32 R10, R15, 0x2, RZ ;  /* 0x000000020f0a7824 */ /* 0x000fe200078e00ff */
[----:B------:R-:W-:-:S02]  /*18d70*/  LOP3.LUT R6, R6, 0x10, R15, 0xf8, !PT ;  /* 0x0000001006067812 */ /* 0x000fc400078ef80f */
[----:B------:R-:W-:Y:S02]  /*18d80*/  LOP3.LUT R8, R8, 0x60, R5, 0xf8, !PT ;  /* 0x0000006008087812 */ /* 0x000fe400078ef805 */
[----:B------:R-:W-:Y:S02]  /*18d90*/  LOP3.LUT R9, R0, 0x3f0, RZ, 0xc0, !PT ;  /* 0x000003f000097812 */ /* 0x000fe400078ec0ff */
[----:B------:R-:W-:Y:S02]  /*18da0*/  LOP3.LUT R3, R3, 0x30, R4, 0xf8, !PT ;  /* 0x0000003003037812 */ /* 0x000fe400078ef804 */
[----:B------:R-:W-:Y:S02]  /*18db0*/  LOP3.LUT R6, R6, 0x10, R11, 0x78, !PT ;  /* 0x0000001006067812 */ /* 0x000fe400078e780b */
[----:B------:R-:W-:Y:S02]  /*18dc0*/  LOP3.LUT R5, R8, 0x100, R5, 0xf8, !PT ;  /* 0x0000010008057812 */ /* 0x000fe400078ef805 */
[----:B------:R-:W-:-:S02]  /*18dd0*/  LOP3.LUT R10, R9, 0x70, R10, 0x78, !PT ;  /* 0x00000070090a7812 */ /* 0x000fc400078e780a */
[----:B------:R-:W-:Y:S02]  /*18de0*/  LOP3.LUT R3, R3, 0x70, R0, 0x78, !PT ;  /* 0x0000007003037812 */ /* 0x000fe400078e7800 */
[----:B------:R-:W-:Y:S02]  /*18df0*/  LOP3.LUT R4, R5, R6, RZ, 0xfc, !PT ;  /* 0x0000000605047212 */ /* 0x000fe400078efcff */
[----:B------:R-:W-:Y:S02]  /*18e00*/  LOP3.LUT R12, R10, 0x400, R7, 0xf8, !PT ;  /* 0x000004000a0c7812 */ /* 0x000fe400078ef807 */
[----:B------:R-:W-:Y:S01]  /*18e10*/  LOP3.LUT R2, R3, 0xc00, R2, 0xf8, !PT ;  /* 0x00000c0003027812 */ /* 0x000fe200078ef802 */
[----:B------:R4:W-:Y:S01]  /*18e20*/  STL [R1+0x18], R4 ;  /* 0x0000180401007387 */ /* 0x0009e20000100800 */
[----:B------:R-:W-:-:S03]  /*18e30*/  LOP3.LUT P0, RZ, R15, 0x4, RZ, 0xc0, !PT ;  /* 0x000000040fff7812 */ /* 0x000fc6000780c0ff */
[----:B------:R-:W-:Y:S01]  /*18e40*/  STL [R1+0x14], R12 ;  /* 0x0000140c01007387 */ /* 0x000fe20000100800 */
[----:B------:R-:W-:-:S03]  /*18e50*/  SHF.R.U32.HI R3, RZ, 0x3, R14 ;  /* 0x00000003ff037819 */ /* 0x000fc6000001160e */
[----:B------:R0:W-:Y:S01]  /*18e60*/  STL [R1+0x1c], R2 ;  /* 0x00001c0201007387 */ /* 0x0001e20000100800 */
[----:B----4-:R-:W-:Y:S01]  /*18e70*/  IMAD.U32 R4, RZ, RZ, UR4 ;  /* 0x00000004ff047e24 */ /* 0x010fe2000f8e00ff */
[----:B------:R-:W-:-:S04]  /*18e80*/  LOP3.LUT R31, R0, 0x70, RZ, 0xc0, !PT ;  /* 0x00000070001f7812 */ /* 0x000fc800078ec0ff */
[----:B------:R-:W-:Y:S02]  /*18e90*/  LEA R22, R4, R22, 0x18 ;  /* 0x0000001604167211 */ /* 0x000fe400078ec0ff */
[----:B0-----:R-:W-:Y:S02]  /*18ea0*/  MOV R2, 0x40 ;  /* 0x0000004000027802 */ /* 0x001fe40000000f00 */
[----:B------:R-:W-:Y:S02]  /*18eb0*/  LOP3.LUT R3, R3, 0x70, R0, 0xf8, !PT ;  /* 0x0000007003037812 */ /* 0x000fe400078ef800 */
[----:B------:R-:W-:Y:S01]  /*18ec0*/  SEL R2, R2, 0xffffffc0, !P0 ;  /* 0xffffffc002027807 */ /* 0x000fe20004000000 */
[----:B------:R-:W-:Y:S01]  /*18ed0*/  IMAD.IADD R0, R22, 0x1, R12 ;  /* 0x0000000116007824 */ /* 0x000fe200078e020c */
[----:B------:R-:W-:Y:S01]  /*18ee0*/  BSSY B7, `(.L_x_694) ;  /* 0x0000690000077945 */ /* 0x000fe20003800000 */
[----:B------:R-:W-:Y:S01]  /*18ef0*/  IMAD.MOV.U32 R37, RZ, RZ, 0x1 ;  /* 0x00000001ff257424 */ /* 0x000fe200078e00ff */
[----:B------:R-:W-:Y:S01]  /*18f00*/  MOV R32, RZ ;  /* 0x000000ff00207202 */ /* 0x000fe20000000f00 */
[----:B------:R-:W-:-:S02]  /*18f10*/  IMAD.MOV.U32 R34, RZ, RZ, RZ ;  /* 0x000000ffff227224 */ /* 0x000fc400078e00ff */
[----:B------:R-:W-:Y:S01]  /*18f20*/  IMAD.MOV.U32 R36, RZ, RZ, 0x1 ;  /* 0x00000001ff247424 */ /* 0x000fe200078e00ff */
[----:B------:R-:W-:Y:S01]  /*18f30*/  ULDC.64 UR36, c[0x0][0x198] ;  /* 0x0000660000247ab9 */ /* 0x000fe20000000a00 */
[----:B------:R-:W-:Y:S01]  /*18f40*/  ULDC UR38, c[0x0][0xc] ;  /* 0x0000030000267ab9 */ /* 0x000fe20000000800 */
[C---:B---3--:R-:W-:Y:S02]  /*18f50*/  LOP3.LUT R6, R13.reuse, 0x2, RZ, 0xfc, !PT ;  /* 0x000000020d067812 */ /* 0x048fe400078efcff */
[----:B------:R-:W-:-:S03]  /*18f60*/  LOP3.LUT R5, R13, 0x1, RZ, 0xfc, !PT ;  /* 0x000000010d057812 */ /* 0x000fc600078efcff */
[----:B------:R-:W-:Y:S04]  /*18f70*/  STL [R1+0x44], R6 ;  /* 0x0000440601007387 */ /* 0x000fe80000100800 */
[----:B------:R-:W-:Y:S04]  /*18f80*/  STL [R1+0x38], R5 ;  /* 0x0000380501007387 */ /* 0x000fe80000100800 */
[----:B------:R0:W-:Y:S04]  /*18f90*/  STL [R1+0x20], R2 ;  /* 0x0000200201007387 */ /* 0x0001e80000100800 */
[----:B------:R1:W-:Y:S04]  /*18fa0*/  STL [R1+0xc], R4 ;  /* 0x00000c0401007387 */ /* 0x0003e80000100800 */
[----:B------:R1:W-:Y:S04]  /*18fb0*/  STL [R1+0x40], RZ ;  /* 0x000040ff01007387 */ /* 0x0003e80000100800 */
[----:B------:R1:W-:Y:S01]  /*18fc0*/  STL [R1+0x24], R0 ;  /* 0x0000240001007387 */ /* 0x0003e20000100800 */
[----:B0-----:R-:W-:-:S07]  /*18fd0*/  LOP3.LUT R2, R3, 0x80, RZ, 0xfc, !PT ;  /* 0x0000008003027812 */ /* 0x001fce00078efcff */
.L_x_802:
[----:B0-----:R-:W0:Y:S02]  /*18fe0*/  LDC.64 R24, c[0x0][0xc88] ;  /* 0x00032200ff187b82 */ /* 0x001e240000000a00 */
[----:B0-----:R-:W-:-:S06]  /*18ff0*/  IMAD.WIDE R24, R19, 0x4, R24 ;  /* 0x0000000413187825 */ /* 0x001fcc00078e0218 */
[----:B-1----:R-:W1:Y:S01]  /*19000*/  LDG.E R24, desc[UR60][R24.64] ;  /* 0x0000003c18187981 */ /* 0x002e62000c1e1900 */
[----:B------:R-:W-:Y:S05]  /*19010*/  YIELD ;  /* 0x0000000000007946 */ /* 0x000fea0003800000 */
[----:B------:R-:W-:Y:S01]  /*19020*/  ULDC.64 UR4, c[0x0][0xa28] ;  /* 0x00028a0000047ab9 */ /* 0x000fe20000000a00 */
[----:B------:R-:W-:Y:S01]  /*19030*/  ULDC.64 UR8, c[0x0][0xa18] ;  /* 0x0002860000087ab9 */ /* 0x000fe20000000a00 */
[----:B------:R-:W-:Y:S01]  /*19040*/  ISETP.NE.U32.AND P0, PT, RZ, UR4, PT ;  /* 0x00000004ff007c0c */ /* 0x000fe2000bf05070 */
[----:B------:R-:W-:Y:S01]  /*19050*/  IMAD.MOV.U32 R9, RZ, RZ, RZ ;  /* 0x000000ffff097224 */ /* 0x000fe200078e00ff */
[----:B------:R-:W-:-:S02]  /*19060*/  ULDC.64 UR6, c[0x0][0xa10] ;  /* 0x0002840000067ab9 */ /* 0x000fc40000000a00 */
[----:B------:R-:W-:Y:S02]  /*19070*/  ISETP.NE.AND.EX P0, PT, RZ, UR5, PT, P0 ;  /* 0x00000005ff007c0c */ /* 0x000fe4000bf05300 */
[----:B------:R-:W-:-:S04]  /*19080*/  ISETP.NE.U32.AND P2, PT, RZ, UR8, PT ;  /* 0x00000008ff007c0c */ /* 0x000fc8000bf45070 */
[----:B------:R-:W-:Y:S01]  /*19090*/  ISETP.NE.AND.EX P2, PT, RZ, UR9, PT, P2 ;  /* 0x00000009ff007c0c */ /* 0x000fe2000bf45320 */
[----:B------:R-:W-:Y:S01]  /*190a0*/  IMAD.MOV.U32 R28, RZ, RZ, RZ ;  /* 0x000000ffff1c7224 */ /* 0x000fe200078e00ff */
[----:B-12---:R-:W-:-:S05]  /*190b0*/  SHF.R.S32.HI R0, RZ, 0x1f, R24 ;  /* 0x0000001fff007819 */ /* 0x006fca0000011418 */
[C---:B------:R-:W-:Y:S02]  /*190c0*/  @P0 LEA R2, P1, R24.reuse, UR4, 0x2 ;  /* 0x0000000418020c11 */ /* 0x040fe4000f8210ff */
[C---:B------:R-:W-:Y:S01]  /*190d0*/  SHF.L.U32 R26, R24.reuse, 0x2, RZ ;  /* 0x00000002181a7819 */ /* 0x040fe200000006ff */
[----:B------:R0:W-:Y:S01]  /*190e0*/  STL [R1+0x34], R0 ;  /* 0x0000340001007387 */ /* 0x0001e20000100800 */
[C-C-:B------:R-:W-:Y:S01]  /*190f0*/  @P0 LEA.HI.X R3, R24.reuse, UR5, R0.reuse, 0x2, P1 ;  /* 0x0000000518030c11 */ /* 0x140fe200088f1400 */
[----:B------:R-:W-:Y:S01]  /*19100*/  ULDC.64 UR4, c[0x0][0xa00] ;  /* 0x0002800000047ab9 */ /* 0x000fe20000000a00 */
[----:B------:R-:W-:-:S03]  /*19110*/  SHF.L.U64.HI R27, R24, 0x2, R0 ;  /* 0x00000002181b7819 */ /* 0x000fc60000010200 */
[----:B------:R1:W2:Y:S01]  /*19120*/  @P0 LDG.E R9, desc[UR60][R2.64] ;  /* 0x0000003c02090981 */ /* 0x0002a2000c1e1900 */
[----:B------:R-:W-:Y:S02]  /*19130*/  ISETP.NE.U32.AND P0, PT, RZ, UR4, PT ;  /* 0x00000004ff007c0c */ /* 0x000fe4000bf05070 */
[----:B------:R-:W-:Y:S01]  /*19140*/  ISETP.NE.U32.AND P1, PT, RZ, UR6, PT ;  /* 0x00000006ff007c0c */ /* 0x000fe2000bf25070 */
[----:B0-----:R-:W-:Y:S01]  /*19150*/  IMAD.MOV.U32 R0, RZ, RZ, RZ ;  /* 0x000000ffff007224 */ /* 0x001fe200078e00ff */
[----:B------:R-:W-:Y:S02]  /*19160*/  ISETP.NE.AND.EX P0, PT, RZ, UR5, PT, P0 ;  /* 0x00000005ff007c0c */ /* 0x000fe4000bf05300 */
[----:B------:R-:W-:Y:S02]  /*19170*/  ISETP.NE.AND.EX P1, PT, RZ, UR7, PT, P1 ;  /* 0x00000007ff007c0c */ /* 0x000fe4000bf25310 */
[C---:B------:R-:W-:Y:S02]  /*19180*/  IADD3 R4, P4, R26.reuse, UR6, RZ ;  /* 0x000000061a047c10 */ /* 0x040fe4000ff9e0ff */
[----:B-1----:R-:W-:Y:S01]  /*19190*/  IADD3 R2, P3, R26, UR4, RZ ;  /* 0x000000041a027c10 */ /* 0x002fe2000ff7e0ff */
[----:B------:R-:W-:Y:S01]  /*191a0*/  ULDC UR4, c[0x0][0x288] ;  /* 0x0000a20000047ab9 */ /* 0x000fe20000000800 */
[----:B------:R-:W-:-:S02]  /*191b0*/  IADD3.X R5, R27, UR7, RZ, P4, !PT ;  /* 0x000000071b057c10 */ /* 0x000fc4000a7fe4ff */
[C---:B------:R-:W-:Y:S02]  /*191c0*/  IADD3.X R3, R27.reuse, UR5, RZ, P3, !PT ;  /* 0x000000051b037c10 */ /* 0x040fe40009ffe4ff */
[----:B------:R-:W-:Y:S01]  /*191d0*/  @P2 IADD3 R6, P3, R26, UR8, RZ ;  /* 0x000000081a062c10 */ /* 0x000fe2000ff7e0ff */
[----:B------:R-:W-:Y:S01]  /*191e0*/  IMAD.U32 R8, RZ, RZ, UR4 ;  /* 0x00000004ff087e24 */ /* 0x000fe2000f8e00ff */
[----:B------:R-:W-:Y:S01]  /*191f0*/  ULDC.64 UR4, c[0x0][0x418] ;  /* 0x0001060000047ab9 */ /* 0x000fe20000000a00 */
[----:B------:R-:W5:Y:S01]  /*19200*/  @P0 LDG.E R28, desc[UR60][R2.64] ;  /* 0x0000003c021c0981 */ /* 0x000f62000c1e1900 */
[----:B------:R-:W-:-:S03]  /*19210*/  @P2 IADD3.X R7, R27, UR9, RZ, P3, !PT ;  /* 0x000000091b072c10 */ /* 0x000fc60009ffe4ff */
[----:B------:R-:W5:Y:S04]  /*19220*/  @P1 LDG.E R0, desc[UR60][R4.64] ;  /* 0x0000003c04001981 */ /* 0x000f68000c1e1900 */
[----:B------:R0:W3:Y:S01]  /*19230*/  @P2 LDG.E R8, desc[UR60][R6.64] ;  /* 0x0000003c06082981 */ /* 0x0000e2000c1e1900 */
[----:B------:R-:W-:-:S03]  /*19240*/  UISETP.NE.U32.AND UP0, UPT, UR4, URZ, UPT ;  /* 0x0000003f0400728c */ /* 0x000fc6000bf05070 */
[----:B------:R-:W-:Y:S01]  /*19250*/  ULDC UR4, c[0x0][0x424] ;  /* 0x0001090000047ab9 */ /* 0x000fe20000000800 */
[----:B------:R-:W-:-:S03]  /*19260*/  UISETP.NE.AND.EX UP0, UPT, UR5, URZ, UPT, UP0 ;  /* 0x0000003f0500728c */ /* 0x000fc6000bf05300 */
[----:B------:R-:W-:Y:S01]  /*19270*/  ULDC UR5, c[0x0][0x2f0] ;  /* 0x0000bc0000057ab9 */ /* 0x000fe20000000800 */
[----:B------:R-:W-:-:S04]  /*19280*/  USEL UR4, UR4, 0x1, UP0 ;  /* 0x0000000104047887 */ /* 0x000fc80008000000 */
[----:B------:R-:W-:-:S03]  /*19290*/  UIMAD UR4, UR4, UR5, URZ ;  /* 0x00000005040472a4 */ /* 0x000fc6000f8e023f */
[----:B------:R-:W-:Y:S02]  /*192a0*/  ULDC UR5, c[0x0][0x348] ;  /* 0x0000d20000057ab9 */ /* 0x000fe40000000800 */
[----:B0-----:R-:W-:Y:S01]  /*192b0*/  MOV R6, UR5 ;  /* 0x0000000500067c02 */ /* 0x001fe20008000f00 */
[----:B------:R-:W-:Y:S01]  /*192c0*/  IMAD.U32 R7, RZ, RZ, UR4 ;  /* 0x00000004ff077e24 */ /* 0x000fe2000f8e00ff */
[----:B--2---:R0:W-:Y:S04]  /*192d0*/  STL [R1+0x4], R9 ;  /* 0x0000040901007387 */ /* 0x0041e80000100800 */
[----:B---3--:R0:W-:Y:S01]  /*192e0*/  STL [R1+0x3c], R8 ;  /* 0x00003c0801007387 */ /* 0x0081e20000100800 */
[----:B------:R-:W-:Y:S05]  /*192f0*/  @P2 BRA `(.L_x_695) ;  /* 0x0000000000142947 */ /* 0x000fea0003800000 */
[----:B------:R-:W-:Y:S05]  /*19300*/  @!P0 BRA `(.L_x_695) ;  /* 0x0000000000108947 */ /* 0x000fea0003800000 */
[----:B0-----:R-:W2:Y:S04]  /*19310*/  LDG.E R8, desc[UR60][R2.64] ;  /* 0x0000003c02087981 */ /* 0x001ea8000c1e1900 */
[----:B------:R-:W2:Y:S02]  /*19320*/  LDG.E R2, desc[UR60][R2.64+0x4] ;  /* 0x0000043c02027981 */ /* 0x000ea4000c1e1900 */
[----:B--2---:R-:W-:-:S05]  /*19330*/  IMAD.IADD R2, R2, 0x1, -R8 ;  /* 0x0000000102027824 */ /* 0x004fca00078e0a08 */
[----:B------:R1:W-:Y:S02]  /*19340*/  STL [R1+0x3c], R2 ;  /* 0x00003c0201007387 */ /* 0x0003e40000100800 */
.L_x_695:
[----:B------:R-:W-:Y:S01]  /*19350*/  ULDC.64 UR4, c[0x0][0xa20] ;  /* 0x0002880000047ab9 */ /* 0x000fe20000000a00 */
[----:B------:R-:W-:Y:S01]  /*19360*/  IMAD.MOV.U32 R35, RZ, RZ, R24 ;  /* 0x000000ffff237224 */ /* 0x000fe200078e0018 */
[----:B------:R-:W-:-:S04]  /*19370*/  ISETP.NE.U32.AND P0, PT, RZ, UR4, PT ;  /* 0x00000004ff007c0c */ /* 0x000fc8000bf05070 */
[----:B------:R-:W-:-:S13]  /*19380*/  ISETP.NE.AND.EX P0, PT, RZ, UR5, PT, P0 ;  /* 0x00000005ff007c0c */ /* 0x000fda000bf05300 */
[----:B------:R-:W-:Y:S05]  /*19390*/  @!P0 BRA `(.L_x_696) ;  /* 0x0000000000108947 */ /* 0x000fea0003800000 */
[----:B-1----:R-:W-:-:S04]  /*193a0*/  IADD3 R2, P0, R26, UR4, RZ ;  /* 0x000000041a027c10 */ /* 0x002fc8000ff1e0ff */
[----:B------:R-:W-:-:S05]  /*193b0*/  IADD3.X R3, R27, UR5, RZ, P0, !PT ;  /* 0x000000051b037c10 */ /* 0x000fca00087fe4ff */
[----:B------:R1:W5:Y:S01]  /*193c0*/  LDG.E R7, desc[UR60][R2.64] ;  /* 0x0000003c02077981 */ /* 0x000362000c1e1900 */
[----:B------:R-:W-:Y:S05]  /*193d0*/  BRA `(.L_x_697) ;  /* 0x0000000000247947 */ /* 0x000fea0003800000 */
.L_x_696:
[----:B------:R-:W-:Y:S02]  /*193e0*/  ULDC.64 UR4, c[0x0][0xa08] ;  /* 0x0002820000047ab9 */ /* 0x000fe40000000a00 */
[----:B------:R-:W-:-:S04]  /*193f0*/  ISETP.NE.U32.AND P0, PT, RZ, UR4, PT ;  /* 0x00000004ff007c0c */ /* 0x000fc8000bf05070 */
[----:B------:R-:W-:-:S13]  /*19400*/  ISETP.NE.AND.EX P0, PT, RZ, UR5, PT, P0 ;  /* 0x00000005ff007c0c */ /* 0x000fda000bf05300 */
[----:B------:R-:W-:Y:S05]  /*19410*/  @!P0 BRA `(.L_x_697) ;  /* 0x0000000000148947 */ /* 0x000fea0003800000 */
[----:B-1----:R-:W1:Y:S02]  /*19420*/  LDC.64 R2, c[0x0][0xa08] ;  /* 0x00028200ff027b82 */ /* 0x002e640000000a00 */
[----:B-1----:R-:W-:-:S05]  /*19430*/  IMAD.WIDE R2, R35, 0x4, R2 ;  /* 0x0000000423027825 */ /* 0x002fca00078e0202 */
[----:B------:R-:W2:Y:S04]  /*19440*/  LDG.E R7, desc[UR60][R2.64] ;  /* 0x0000003c02077981 */ /* 0x000ea8000c1e1900 */
[----:B------:R-:W2:Y:S02]  /*19450*/  LDG.E R2, desc[UR60][R2.64+0x4] ;  /* 0x0000043c02027981 */ /* 0x000ea4000c1e1900 */
[----:B--2---:R-:W-:-:S07]  /*19460*/  IADD3 R7, -R7, R2, RZ ;  /* 0x0000000207077210 */ /* 0x004fce0007ffe1ff */
.L_x_697:
[----:B-1----:R-:W2:Y:S04]  /*19470*/  @P1 LDG.E R2, desc[UR60][R4.64] ;  /* 0x0000003c04021981 */ /* 0x002ea8000c1e1900 */
[----:B------:R-:W2:Y:S01]  /*19480*/  @P1 LDG.E R4, desc[UR60][R4.64+0x4] ;  /* 0x0000043c04041981 */ /* 0x000ea2000c1e1900 */
[----:B-----5:R-:W-:Y:S01]  /*19490*/  IMAD.IADD R7, R7, 0x1, -R9 ;  /* 0x0000000107077824 */ /* 0x020fe200078e0a09 */
[----:B------:R-:W-:Y:S01]  /*194a0*/  BSSY B0, `(.L_x_698) ;  /* 0x00000da000007945 */ /* 0x000fe20003800000 */
[----:B--2---:R-:W-:-:S04]  /*194b0*/  @P1 IMAD.IADD R6, R4, 0x1, -R2 ;  /* 0x0000000104061824 */ /* 0x004fc800078e0a02 */
[----:B------:R-:W-:-:S05]  /*194c0*/  IMAD.IADD R25, R7, 0x1, R6 ;  /* 0x0000000107197824 */ /* 0x000fca00078e0206 */
[----:B------:R-:W-:-:S05]  /*194d0*/  IADD3 R33, R25, 0x9f, RZ ;  /* 0x0000009f19217810 */ /* 0x000fca0007ffe0ff */
[----:B------:R-:W-:-:S05]  /*194e0*/  IMAD.HI R33, R33, 0x66666667, RZ ;  /* 0x6666666721217827 */ /* 0x000fca00078e02ff */
[----:B------:R-:W-:-:S04]  /*194f0*/  SHF.R.U32.HI R2, RZ, 0x1f, R33 ;  /* 0x0000001fff027819 */ /* 0x000fc80000011621 */
[----:B------:R-:W-:-:S05]  /*19500*/  LEA.HI.SX32 R33, R33, R2, 0x1a ;  /* 0x0000000221217211 */ /* 0x000fca00078fd2ff */
[--C-:B------:R-:W-:Y:S02]  /*19510*/  IMAD R2, R33, 0xa0, -R7.reuse ;  /* 0x000000a021027824 */ /* 0x100fe400078e0a07 */
[----:B------:R-:W-:-:S03]  /*19520*/  IMAD.MOV R7, RZ, RZ, -R7 ;  /* 0x000000ffff077224 */ /* 0x000fc600078e0a07 */
[----:B------:R-:W-:Y:S02]  /*19530*/  VIMNMX R2, R2, R6, PT ;  /* 0x0000000602027248 */ /* 0x000fe40003fe0100 */
[----:B------:R-:W-:-:S04]  /*19540*/  VIMNMX R7, RZ, R7, !PT ;  /* 0x00000007ff077248 */ /* 0x000fc80007fe0100 */
        /* <DEDUP_REMOVED lines=11> */
[----:B------:R-:W-:Y:S01]  /*19600*/  UMOV UR4, 0xffffffff ;  /* 0xffffffff00047882 */ /* 0x000fe20000000000 */
[----:B------:R-:W-:Y:S02]  /*19610*/  SEL R2, R35, RZ, !P1 ;  /* 0x000000ff23027207 */ /* 0x000fe40004800000 */
[----:B------:R-:W-:Y:S05]  /*19620*/  BRA.DIV UR4, `(.L_x_700) ;  /* 0x0000008a04e07947 */ /* 0x000fea000b800000 */
[----:B------:R-:W1:Y:S02]  /*19630*/  S2R R5, SR_TID.X ;  /* 0x0000000000057919 */ /* 0x000e640000002100 */
[----:B-1----:R-:W-:-:S04]  /*19640*/  SHF.R.U32.HI R5, RZ, 0x5, R5 ;  /* 0x00000005ff057819 */ /* 0x002fc80000011605 */
[----:B------:R-:W-:-:S05]  /*19650*/  LOP3.LUT R5, R5, 0x3, RZ, 0xc0, !PT ;  /* 0x0000000305057812 */ /* 0x000fca00078ec0ff */
[----:B------:R1:W2:Y:S02]  /*19660*/  SHFL.IDX PT, R14, R5, RZ, 0x1f ;  /* 0x00001fff050e7589 */ /* 0x0002a400000e0000 */
.L_x_925:
[----:B--2---:R-:W-:Y:S02]  /*19670*/  ISETP.NE.AND P0, PT, R14, RZ, PT ;  /* 0x000000ff0e00720c */ /* 0x004fe40003f05270 */
[----:B------:R-:W-:-:S11]  /*19680*/  PLOP3.LUT P6, PT, PT, PT, PT, 0x8, 0x0 ;  /* 0x000000000000781c */ /* 0x000fd60003fce170 */
[----:B------:R-:W-:Y:S05]  /*19690*/  @P0 BRA `(.L_x_701) ;  /* 0x00000000000c0947 */ /* 0x000fea0003800000 */
[----:B------:R-:W-:-:S03]  /*196a0*/  UMOV UR4, 0xffffffff ;  /* 0xffffffff00047882 */ /* 0x000fc60000000000 */
[----:B------:R-:W-:Y:S05]  /*196b0*/  BRA.DIV UR4, `(.L_x_702) ;  /* 0x0000008a04f07947 */ /* 0x000fea000b800000 */
[----:B------:R-:W-:-:S13]  /*196c0*/  ELECT P6, URZ, PT ;  /* 0x00000000003f782f */ /* 0x000fda00038c0000 */
.L_x_701:
[----:B-1----:R-:W2:Y:S01]  /*196d0*/  LDL R5, [R1+0x40] ;  /* 0x0000400001057983 */ /* 0x002ea20000100800 */
[----:B------:R-:W-:Y:S01]  /*196e0*/  BSSY B1, `(.L_x_703) ;  /* 0x0000008000017945 */ /* 0x000fe20003800000 */
[----:B--2---:R-:W-:-:S04]  /*196f0*/  IADD3 R5, R5, 0x1, RZ ;  /* 0x0000000105057810 */ /* 0x004fc80007ffe0ff */
[----:B------:R-:W-:-:S04]  /*19700*/  LEA.HI R6, R5, R5, RZ, 0x1 ;  /* 0x0000000505067211 */ /* 0x000fc800078f08ff */
[----:B------:R-:W-:-:S05]  /*19710*/  LOP3.LUT R6, R6, 0xfffffffe, RZ, 0xc0, !PT ;  /* 0xfffffffe06067812 */ /* 0x000fca00078ec0ff */
[----:B------:R-:W-:-:S05]  /*19720*/  IMAD.IADD R5, R5, 0x1, -R6 ;  /* 0x0000000105057824 */ /* 0x000fca00078e0a06 */
[----:B------:R-:W-:-:S04]  /*19730*/  SHF.L.U32 R5, R5, 0x1f, RZ ;  /* 0x0000001f05057819 */ /* 0x000fc800000006ff */
[----:B------:R-:W1:Y:S02]  /*19740*/  SYNCS.PHASECHK.TRANS64.TRYWAIT P0, [R22+URZ+0x22820], R5 ;  /* 0x02282005160075a7 */ /* 0x000e64000800017f */
[----:B-1----:R-:W-:Y:S05]  /*19750*/  @!P0 BRA `(.L_x_704) ;  /* 0x0000008800e88947 */ /* 0x002fea0003800000 */
.L_x_928:
[----:B------:R-:W-:Y:S05]  /*19760*/  BSYNC B1 ;  /* 0x0000000000017941 */ /* 0x000fea0003800000 */
.L_x_703:
[----:B------:R-:W-:Y:S04]  /*19770*/  BSSY B1, `(.L_x_705) ;  /* 0x000004d000017945 */ /* 0x000fe80003800000 */
[----:B------:R-:W-:Y:S05]  /*19780*/  @!P6 BRA `(.L_x_706) ;  /* 0x00000004002ce947 */ /* 0x000fea0003800000 */
[----:B------:R-:W2:Y:S01]  /*19790*/  S2R R6, SR_TID.X ;  /* 0x0000000000067919 */ /* 0x000ea20000002100 */
[----:B-1----:R-:W-:Y:S01]  /*197a0*/  IMAD R5, R34, 0x8, R22 ;  /* 0x0000000822057824 */ /* 0x002fe200078e0216 */
[----:B------:R-:W-:Y:S01]  /*197b0*/  BSSY B2, `(.L_x_707) ;  /* 0x0000006000027945 */ /* 0x000fe20003800000 */
[----:B--2---:R-:W-:Y:S02]  /*197c0*/  LOP3.LUT R7, R6, 0x7f, RZ, 0xc0, !PT ;  /* 0x0000007f06077812 */ /* 0x004fe400078ec0ff */
[----:B------:R-:W-:Y:S02]  /*197d0*/  SHF.L.U32 R6, R37, 0x1f, RZ ;  /* 0x0000001f25067819 */ /* 0x000fe400000006ff */
[----:B------:R-:W-:Y:S02]  /*197e0*/  ISETP.NE.AND P1, PT, R7, RZ, PT ;  /* 0x000000ff0700720c */ /* 0x000fe40003f25270 */
[----:B------:R-:W1:Y:S02]  /*197f0*/  SYNCS.PHASECHK.TRANS64.TRYWAIT P0, [R5+URZ+0x228a0], R6 ;  /* 0x0228a006050075a7 */ /* 0x000e64000800017f */
[----:B-1----:R-:W-:Y:S09]  /*19800*/  @!P0 BRA `(.L_x_708) ;  /* 0x0000008800d08947 */ /* 0x002ff20003800000 */
.L_x_929:
[----:B------:R-:W-:Y:S05]  /*19810*/  BSYNC B2 ;  /* 0x0000000000027941 */ /* 0x000fea0003800000 */
.L_x_707:
[----:B------:R-:W-:Y:S04]  /*19820*/  BSSY B2, `(.L_x_709) ;  /* 0x0000009000027945 */ /* 0x000fe80003800000 */
[----:B------:R-:W-:Y:S05]  /*19830*/  @P1 BRA `(.L_x_710) ;  /* 0x00000000001c1947 */ /* 0x000fea0003800000 */
[----:B------:R-:W0:Y:S02]  /*19840*/  S2R R7, SR_TID.X ;  /* 0x0000000000077919 */ /* 0x000e240000002100 */
[----:B0-----:R-:W-:Y:S01]  /*19850*/  LOP3.LUT R8, R7, 0x1f, RZ, 0xc0, !PT ;  /* 0x0000001f07087812 */ /* 0x001fe200078ec0ff */
[----:B------:R-:W-:-:S03]  /*19860*/  IMAD.MOV.U32 R7, RZ, RZ, 0x5000 ;  /* 0x00005000ff077424 */ /* 0x000fc600078e00ff */
[----:B------:R-:W-:Y:S01]  /*19870*/  ISETP.NE.AND P0, PT, R8, RZ, PT ;  /* 0x000000ff0800720c */ /* 0x000fe20003f05270 */
[----:B------:R2:W-:-:S12]  /*19880*/  SYNCS.ARRIVE.TRANS64 RZ, [R5+URZ+0x22890], R7 ;  /* 0x0228900705ff79a7 */ /* 0x0005d8000800003f */
[----:B--2---:R-:W-:Y:S05]  /*19890*/  @!P0 BRA `(.L_x_710) ;  /* 0x0000000000048947 */ /* 0x004fea0003800000 */
[----:B------:R-:W-:Y:S01]  /*198a0*/  BPT.TRAP 0x1 ;  /* 0x000000040000795c */ /* 0x000fe20000300000 */
.L_x_710:
[----:B------:R-:W-:Y:S05]  /*198b0*/  BSYNC B2 ;  /* 0x0000000000027941 */ /* 0x000fea0003800000 */
.L_x_709:
[----:B------:R-:W-:Y:S01]  /*198c0*/  MOV R11, RZ ;  /* 0x000000ff000b7202 */ /* 0x000fe20000000f00 */
[----:B0-----:R-:W-:Y:S01]  /*198d0*/  IMAD R8, R3, 0xa0, R0 ;  /* 0x000000a003087824 */ /* 0x001fe200078e0200 */
[----:B------:R-:W-:Y:S01]  /*198e0*/  UIADD3 UR4, UP0, UR36, 0x570, URZ ;  /* 0x0000057024047890 */ /* 0x000fe2000ff1e03f */
[----:B------:R-:W-:Y:S01]  /*198f0*/  IMAD R7, R34, 0x5000, R22 ;  /* 0x0000500022077824 */ /* 0x000fe200078e0216 */
[----:B------:R-:W-:Y:S01]  /*19900*/  R2UR UR10, R11 ;  /* 0x000000000b0a72ca */ /* 0x000fe200000e0000 */
[----:B------:R-:W-:Y:S01]  /*19910*/  VIADD R8, R8, 0xffffff60 ;  /* 0xffffff6008087836 */ /* 0x000fe20000000000 */
[----:B------:R-:W-:Y:S01]  /*19920*/  PLOP3.LUT P0, PT, PT, PT, PT, 0x80, 0x0 ;  /* 0x000000000000781c */ /* 0x000fe20003f0f070 */
[----:B------:R-:W-:Y:S01]  /*19930*/  VIADD R9, R5, 0x22890 ;  /* 0x0002289005097836 */ /* 0x000fe20000000000 */
[----:B------:R-:W-:Y:S01]  /*19940*/  UIADD3.X UR5, URZ, UR37, URZ, UP0, !UPT ;  /* 0x000000253f057290 */ /* 0x000fe200087fe43f */
[----:B------:R-:W-:Y:S01]  /*19950*/  VIADD R10, R7, 0x18400 ;  /* 0x00018400070a7836 */ /* 0x000fe20000000000 */
[----:B------:R-:W-:Y:S01]  /*19960*/  UMOV UR6, 0x0 ;  /* 0x0000000000067882 */ /* 0x000fe20000000000 */
[----:B------:R-:W-:-:S09]  /*19970*/  UMOV UR7, 0x12f00000 ;  /* 0x12f0000000077882 */ /* 0x000fd20000000000 */
.L_x_711:
[----:B------:R-:W-:-:S13]  /*19980*/  @P0 ELECT P2, URZ, PT ;  /* 0x00000000003f082f */ /* 0x000fda0003840000 */
[----:B------:R-:W-:Y:S02]  /*19990*/  @P2 R2UR UR13, R2 ;  /* 0x00000000020d22ca */ /* 0x000fe400000e0000 */
[----:B------:R-:W-:Y:S02]  /*199a0*/  @P2 R2UR UR12, R18 ;  /* 0x00000000120c22ca */ /* 0x000fe400000e0000 */
[----:B------:R-:W-:Y:S02]  /*199b0*/  @P2 R2UR UR11, R8 ;  /* 0x00000000080b22ca */ /* 0x000fe400000e0000 */
[----:B------:R-:W-:Y:S02]  /*199c0*/  @P2 R2UR UR9, R9 ;  /* 0x00000000090922ca */ /* 0x000fe400000e0000 */
[----:B------:R-:W-:Y:S02]  /*199d0*/  @P2 R2UR UR8, R10 ;  /* 0x000000000a0822ca */ /* 0x000fe400000e0000 */
[----:B------:R-:W-:-:S02]  /*199e0*/  @P2 PLOP3.LUT P0, PT, P2, PT, PT, 0x8, 0x0 ;  /* 0x000000000000281c */ /* 0x000fc4000170e170 */
[----:B------:R-:W-:-:S09]  /*199f0*/  PLOP3.LUT P2, PT, PT, PT, PT, 0x8, 0x0 ;  /* 0x000000000000781c */ /* 0x000fd20003f4e170 */
[----:B------:R0:W-:Y:S02]  /*19a00*/  UTMALDG.4D [UR8], [UR4], desc[UR6] ;  /* 0x00000608040075b4 */ /* 0x0001e40008019000 */
[----:B0-----:R-:W-:Y:S05]  /*19a10*/  @P0 BRA.U.ANY `(.L_x_711) ;  /* 0xfffffffd00d80947 */ /* 0x001fea000393ffff */
[----:B------:R-:W0:Y:S01]  /*19a20*/  SYNCS.PHASECHK.TRANS64.TRYWAIT P0, [R5+URZ+0x228c0], R6 ;  /* 0x0228c006050075a7 */ /* 0x000e22000800017f */
[----:B------:R-:W-:Y:S04]  /*19a30*/  BSSY B2, `(.L_x_712) ;  /* 0x0000002000027945 */ /* 0x000fe80003800000 */
[----:B0-----:R-:W-:Y:S05]  /*19a40*/  @!P0 BRA `(.L_x_713) ;  /* 0x0000008800548947 */ /* 0x001fea0003800000 */
.L_x_930:
[----:B------:R-:W-:Y:S05]  /*19a50*/  BSYNC B2 ;  /* 0x0000000000027941 */ /* 0x000fea0003800000 */
.L_x_712:
[----:B------:R-:W-:Y:S01]  /*19a60*/  BSSY B2, `(.L_x_714) ;  /* 0x000000b000027945 */ /* 0x000fe20003800000 */
[----:B------:R-:W-:Y:S01]  /*19a70*/  MOV R12, 0x0 ;  /* 0x00000000000c7802 */ /* 0x000fe20000000f00 */
[----:B------:R-:W-:Y:S02]  /*19a80*/  IMAD.MOV.U32 R13, RZ, RZ, 0x12f00000 ;  /* 0x12f00000ff0d7424 */ /* 0x000fe400078e00ff */
[----:B------:R-:W-:Y:S05]  /*19a90*/  @P1 BRA `(.L_x_715) ;  /* 0x00000000001c1947 */ /* 0x000fea0003800000 */
[----:B------:R-:W2:Y:S01]  /*19aa0*/  S2R R9, SR_TID.X ;  /* 0x0000000000097919 */ /* 0x000ea20000002100 */
[----:B01----:R-:W-:-:S04]  /*19ab0*/  IMAD.MOV.U32 R6, RZ, RZ, 0x5000 ;  /* 0x00005000ff067424 */ /* 0x003fc800078e00ff */
[----:B------:R3:W-:Y:S01]  /*19ac0*/  SYNCS.ARRIVE.TRANS64 RZ, [R5+URZ+0x228b0], R6 ;  /* 0x0228b00605ff79a7 */ /* 0x0007e2000800003f */
[----:B--2---:R-:W-:-:S04]  /*19ad0*/  LOP3.LUT R9, R9, 0x1f, RZ, 0xc0, !PT ;  /* 0x0000001f09097812 */ /* 0x004fc800078ec0ff */
[----:B------:R-:W-:-:S13]  /*19ae0*/  ISETP.NE.AND P0, PT, R9, RZ, PT ;  /* 0x000000ff0900720c */ /* 0x000fda0003f05270 */
[----:B---3--:R-:W-:Y:S05]  /*19af0*/  @!P0 BRA `(.L_x_715) ;  /* 0x0000000000048947 */ /* 0x008fea0003800000 */
[----:B------:R-:W-:Y:S01]  /*19b00*/  BPT.TRAP 0x1 ;  /* 0x000000040000795c */ /* 0x000fe20000300000 */
.L_x_715:
[----:B------:R-:W-:Y:S05]  /*19b10*/  BSYNC B2 ;  /* 0x0000000000027941 */ /* 0x000fea0003800000 */
.L_x_714:
[----:B------:R-:W-:Y:S01]  /*19b20*/  R2UR UR10, R11 ;  /* 0x000000000b0a72ca */ /* 0x000fe200000e0000 */
[----:B------:R-:W-:Y:S01]  /*19b30*/  UIADD3 UR4, UP0, UR36, 0x670, URZ ;  /* 0x0000067024047890 */ /* 0x000fe2000ff1e03f */
[----:B------:R-:W-:Y:S01]  /*19b40*/  R2UR UR6, R12 ;  /* 0x000000000c0672ca */ /* 0x000fe200000e0000 */
[----:B------:R-:W-:Y:S01]  /*19b50*/  VIADD R7, R7, 0xa400 ;  /* 0x0000a40007077836 */ /* 0x000fe20000000000 */
[----:B------:R-:W-:Y:S01]  /*19b60*/  R2UR UR7, R13 ;  /* 0x000000000d0772ca */ /* 0x000fe200000e0000 */
[----:B------:R-:W-:Y:S01]  /*19b70*/  UIADD3.X UR5, URZ, UR37, URZ, UP0, !UPT ;  /* 0x000000253f057290 */ /* 0x000fe200087fe43f */
[----:B------:R-:W-:Y:S02]  /*19b80*/  PLOP3.LUT P0, PT, PT, PT, PT, 0x80, 0x0 ;  /* 0x000000000000781c */ /* 0x000fe40003f0f070 */
[----:B01----:R-:W-:-:S11]  /*19b90*/  IADD3 R5, R5, 0x228b0, RZ ;  /* 0x000228b005057810 */ /* 0x003fd60007ffe0ff */
.L_x_716:
        /* <DEDUP_REMOVED lines=9> */
[----:B--2---:R-:W-:Y:S05]  /*19c30*/  @P0 BRA.U.ANY `(.L_x_716) ;  /* 0xfffffffd00d80947 */ /* 0x004fea000393ffff */
.L_x_706:
[----:B------:R-:W-:Y:S05]  /*19c40*/  BSYNC B1 ;  /* 0x0000000000017941 */ /* 0x000fea0003800000 */
.L_x_705:
[----:B------:R-:W-:Y:S01]  /*19c50*/  VIADD R3, R3, 0xfffffffe ;  /* 0xfffffffe03037836 */ /* 0x000fe20000000000 */
[----:B------:R-:W-:Y:S01]  /*19c60*/  PLOP3.LUT P0, PT, PT, PT, PT, 0x8, 0x0 ;  /* 0x000000000000781c */ /* 0x000fe20003f0e170 */
[----:B------:R-:W-:-:S03]  /*19c70*/  VIADD R34, R34, 0x1 ;  /* 0x0000000122227836 */ /* 0x000fc60000000000 */
[----:B------:R-:W-:Y:S02]  /*19c80*/  ISETP.GE.AND P2, PT, R3, R4, PT ;  /* 0x000000040300720c */ /* 0x000fe40003f46270 */
[----:B------:R-:W-:-:S04]  /*19c90*/  ISETP.NE.AND P1, PT, R34, 0x2, PT ;  /* 0x000000022200780c */ /* 0x000fc80003f25270 */
[----:B-1----:R-:W-:Y:S02]  /*19ca0*/  SEL R5, RZ, 0x1, P1 ;  /* 0x00000001ff057807 */ /* 0x002fe40000800000 */
[----:B------:R-:W-:Y:S02]  /*19cb0*/  SEL R34, R34, RZ, P1 ;  /* 0x000000ff22227207 */ /* 0x000fe40000800000 */
[----:B------:R-:W-:-:S03]  /*19cc0*/  LOP3.LUT R37, R37, R5, RZ, 0x3c, !PT ;  /* 0x0000000525257212 */ /* 0x000fc600078e3cff */
[----:B------:R-:W-:Y:S05]  /*19cd0*/  @!P2 BRA `(.L_x_699) ;  /* 0x000000040058a947 */ /* 0x000fea0003800000 */
.L_x_729:
[----:B------:R-:W-:Y:S05]  /*19ce0*/  YIELD ;  /* 0x0000000000007946 */ /* 0x000fea0003800000 */
[----:B------:R-:W-:Y:S04]  /*19cf0*/  BSSY B1, `(.L_x_717) ;  /* 0x000004c000017945 */ /* 0x000fe80003800000 */
[----:B------:R-:W-:Y:S05]  /*19d00*/  @!P6 BRA `(.L_x_718) ;  /* 0x000000040028e947 */ /* 0x000fea0003800000 */
[----:B------:R-:W1:Y:S01]  /*19d10*/  S2R R5, SR_TID.X ;  /* 0x0000000000057919 */ /* 0x000e620000002100 */
[----:B------:R-:W-:Y:S01]  /*19d20*/  SHF.L.U32 R6, R37, 0x1f, RZ ;  /* 0x0000001f25067819 */ /* 0x000fe200000006ff */
[----:B------:R-:W-:Y:S01]  /*19d30*/  BSSY B2, `(.L_x_719) ;  /* 0x0000006000027945 */ /* 0x000fe20003800000 */
[----:B-1----:R-:W-:Y:S01]  /*19d40*/  LOP3.LUT R7, R5, 0x7f, RZ, 0xc0, !PT ;  /* 0x0000007f05077812 */ /* 0x002fe200078ec0ff */
[----:B------:R-:W-:-:S03]  /*19d50*/  IMAD R5, R34, 0x8, R22 ;  /* 0x0000000822057824 */ /* 0x000fc600078e0216 */
[----:B------:R-:W-:Y:S01]  /*19d60*/  ISETP.NE.AND P2, PT, R7, RZ, PT ;  /* 0x000000ff0700720c */ /* 0x000fe20003f45270 */
[----:B------:R-:W1:Y:S02]  /*19d70*/  SYNCS.PHASECHK.TRANS64.TRYWAIT P1, [R5+URZ+0x228a0], R6 ;  /* 0x0228a006050075a7 */ /* 0x000e64000802017f */
[----:B-1----:R-:W-:Y:S10]  /*19d80*/  @!P1 BRA `(.L_x_720) ;  /* 0x0000008400989947 */ /* 0x002ff40003800000 */
.L_x_931:
[----:B------:R-:W-:Y:S05]  /*19d90*/  BSYNC B2 ;  /* 0x0000000000027941 */ /* 0x000fea0003800000 */
.L_x_719:
[----:B------:R-:W-:Y:S04]  /*19da0*/  BSSY B2, `(.L_x_721) ;  /* 0x0000009000027945 */ /* 0x000fe80003800000 */
[----:B------:R-:W-:Y:S05]  /*19db0*/  @P2 BRA `(.L_x_722) ;  /* 0x00000000001c2947 */ /* 0x000fea0003800000 */
[----:B------:R-:W0:Y:S02]  /*19dc0*/  S2R R7, SR_TID.X ;  /* 0x0000000000077919 */ /* 0x000e240000002100 */
[----:B0-----:R-:W-:Y:S02]  /*19dd0*/  LOP3.LUT R8, R7, 0x1f, RZ, 0xc0, !PT ;  /* 0x0000001f07087812 */ /* 0x001fe400078ec0ff */
[----:B------:R-:W-:Y:S02]  /*19de0*/  MOV R7, 0x5000 ;  /* 0x0000500000077802 */ /* 0x000fe40000000f00 */
[----:B------:R-:W-:Y:S02]  /*19df0*/  ISETP.NE.AND P1, PT, R8, RZ, PT ;  /* 0x000000ff0800720c */ /* 0x000fe40003f25270 */
[----:B------:R2:W-:Y:S11]  /*19e00*/  SYNCS.ARRIVE.TRANS64 RZ, [R5+URZ+0x22890], R7 ;  /* 0x0228900705ff79a7 */ /* 0x0005f6000800003f */
[----:B--2---:R-:W-:Y:S05]  /*19e10*/  @!P1 BRA `(.L_x_722) ;  /* 0x0000000000049947 */ /* 0x004fea0003800000 */
[----:B------:R-:W-:Y:S01]  /*19e20*/  BPT.TRAP 0x1 ;  /* 0x000000040000795c */ /* 0x000fe20000300000 */
.L_x_722:
[----:B------:R-:W-:Y:S05]  /*19e30*/  BSYNC B2 ;  /* 0x0000000000027941 */ /* 0x000fea0003800000 */
.L_x_721:
[----:B------:R-:W-:Y:S01]  /*19e40*/  IMAD.MOV.U32 R11, RZ, RZ, RZ ;  /* 0x000000ffff0b7224 */ /* 0x000fe200078e00ff */
[----:B------:R-:W-:Y:S01]  /*19e50*/  UIADD3 UR4, UP0, UR36, 0x570, URZ ;  /* 0x0000057024047890 */ /* 0x000fe2000ff1e03f */
[----:B------:R-:W-:Y:S01]  /*19e60*/  IMAD R7, R34, 0x5000, R22 ;  /* 0x0000500022077824 */ /* 0x000fe200078e0216 */
[----:B------:R-:W-:Y:S01]  /*19e70*/  PLOP3.LUT P1, PT, PT, PT, PT, 0x80, 0x0 ;  /* 0x000000000000781c */ /* 0x000fe20003f2f070 */
[----:B0-----:R-:W-:Y:S01]  /*19e80*/  IMAD R8, R3, 0xa0, R0 ;  /* 0x000000a003087824 */ /* 0x001fe200078e0200 */
[----:B------:R-:W-:Y:S01]  /*19e90*/  R2UR UR10, R11 ;  /* 0x000000000b0a72ca */ /* 0x000fe200000e0000 */
[----:B------:R-:W-:Y:S01]  /*19ea0*/  VIADD R9, R5, 0x22890 ;  /* 0x0002289005097836 */ /* 0x000fe20000000000 */
[----:B------:R-:W-:Y:S01]  /*19eb0*/  UIADD3.X UR5, URZ, UR37, URZ, UP0, !UPT ;  /* 0x000000253f057290 */ /* 0x000fe200087fe43f */
[----:B------:R-:W-:Y:S01]  /*19ec0*/  VIADD R10, R7, 0x18400 ;  /* 0x00018400070a7836 */ /* 0x000fe20000000000 */
[----:B------:R-:W-:Y:S01]  /*19ed0*/  UMOV UR6, 0x0 ;  /* 0x0000000000067882 */ /* 0x000fe20000000000 */
[----:B------:R-:W-:-:S10]  /*19ee0*/  UMOV UR7, 0x12f00000 ;  /* 0x12f0000000077882 */ /* 0x000fd40000000000 */
.L_x_723:
        /* <DEDUP_REMOVED lines=13> */
.L_x_932:
[----:B------:R-:W-:Y:S05]  /*19fc0*/  BSYNC B2 ;  /* 0x0000000000027941 */ /* 0x000fea0003800000 */
.L_x_724:
        /* <DEDUP_REMOVED lines=11> */
.L_x_727:
[----:B------:R-:W-:Y:S05]  /*1a080*/  BSYNC B2 ;  /* 0x0000000000027941 */ /* 0x000fea0003800000 */
.L_x_726:
        /* <DEDUP_REMOVED lines=8> */
.L_x_728:
        /* <DEDUP_REMOVED lines=9> */
[----:B-1----:R-:W-:Y:S05]  /*1a1a0*/  @P1 BRA.U.ANY `(.L_x_728) ;  /* 0xfffffffd00d81947 */ /* 0x002fea000393ffff */
.L_x_718:
[----:B------:R-:W-:Y:S05]  /*1a1b0*/  BSYNC B1 ;  /* 0x0000000000017941 */ /* 0x000fea0003800000 */
.L_x_717:
[C---:B------:R-:W-:Y:S01]  /*1a1c0*/  ISETP.GT.AND P2, PT, R3.reuse, R4, PT ;  /* 0x000000040300720c */ /* 0x040fe20003f44270 */
[----:B------:R-:W-:Y:S02]  /*1a1d0*/  VIADD R34, R34, 0x1 ;  /* 0x0000000122227836 */ /* 0x000fe40000000000 */
[----:B------:R-:W-:-:S03]  /*1a1e0*/  VIADD R3, R3, 0xffffffff ;  /* 0xffffffff03037836 */ /* 0x000fc60000000000 */
[----:B------:R-:W-:-:S04]  /*1a1f0*/  ISETP.NE.AND P1, PT, R34, 0x2, PT ;  /* 0x000000022200780c */ /* 0x000fc80003f25270 */
[----:B------:R-:W-:Y:S02]  /*1a200*/  SEL R5, RZ, 0x1, P1 ;  /* 0x00000001ff057807 */ /* 0x000fe40000800000 */
[----:B------:R-:W-:Y:S02]  /*1a210*/  SEL R34, R34, RZ, P1 ;  /* 0x000000ff22227207 */ /* 0x000fe40000800000 */
[----:B------:R-:W-:Y:S01]  /*1a220*/  LOP3.LUT R37, R37, R5, RZ, 0x3c, !PT ;  /* 0x0000000525257212 */ /* 0x000fe200078e3cff */
[----:B------:R-:W-:Y:S06]  /*1a230*/  @P2 BRA `(.L_x_729) ;  /* 0xfffffff800a82947 */ /* 0x000fec000383ffff */
.L_x_699:
[----:B------:R-:W-:Y:S05]  /*1a240*/  BSYNC B0 ;  /* 0x0000000000007941 */ /* 0x000fea0003800000 */
.L_x_698:
[----:B------:R-:W-:Y:S05]  /*1a250*/  @!P0 WARPSYNC.ALL ;  /* 0x0000000000008948 */ /* 0x000fea0003800000 */
[----:B------:R-:W-:Y:S01]  /*1a260*/  @!P0 BAR.SYNC.DEFER_BLOCKING 0xc, 0x180 ;  /* 0x0306000000008b1d */ /* 0x000fe20000010000 */
[----:B------:R-:W-:-:S13]  /*1a270*/  ISETP.GT.AND P0, PT, R25, RZ, PT ;  /* 0x000000ff1900720c */ /* 0x000fda0003f04270 */
[----:B------:R-:W-:Y:S05]  /*1a280*/  @P0 BRA `(.L_x_730) ;  /* 0x0000000000440947 */ /* 0x000fea0003800000 */
[----:B------:R-:W1:Y:S02]  /*1a290*/  S2R R5, SR_TID.X ;  /* 0x0000000000057919 */ /* 0x000e640000002100 */
[----:B-1----:R-:W-:-:S04]  /*1a2a0*/  LOP3.LUT R5, R5, 0x7f, RZ, 0xc0, !PT ;  /* 0x0000007f05057812 */ /* 0x002fc800078ec0ff */
[----:B------:R-:W-:-:S13]  /*1a2b0*/  ISETP.NE.AND P0, PT, R5, RZ, PT ;  /* 0x000000ff0500720c */ /* 0x000fda0003f05270 */
[----:B------:R-:W-:Y:S05]  /*1a2c0*/  @P0 BRA `(.L_x_731) ;  /* 0x0000004800c00947 */ /* 0x000fea0003800000 */
[----:B------:R-:W1:Y:S01]  /*1a2d0*/  S2R R5, SR_LANEID ;  /* 0x0000000000057919 */ /* 0x000e620000000000 */
[----:B------:R-:W-:Y:S01]  /*1a2e0*/  VOTEU.ANY UR4, UPT, PT ;  /* 0x0000000000047886 */ /* 0x000fe200038e0100 */
[----:B------:R-:W2:Y:S01]  /*1a2f0*/  LDC.64 R2, c[0x0][0xc60] ;  /* 0x00031800ff027b82 */ /* 0x000ea20000000a00 */
[----:B------:R-:W1:Y:S02]  /*1a300*/  FLO.U32 R0, UR4 ;  /* 0x0000000400007d00 */ /* 0x000e6400080e0000 */
[----:B-1----:R-:W-:-:S06]  /*1a310*/  ISETP.EQ.U32.AND P0, PT, R0, R5, PT ;  /* 0x000000050000720c */ /* 0x002fcc0003f02070 */
[----:B------:R-:W2:Y:S07]  /*1a320*/  POPC R5, UR4 ;  /* 0x0000000400057d09 */ /* 0x000eae0008000000 */
[----:B--2---:R-:W2:Y:S01]  /*1a330*/  @P0 ATOMG.E.ADD.STRONG.GPU PT, R3, desc[UR60][R2.64], R5 ;  /* 0x00000005020309a8 */ /* 0x004ea200081ee1fc */
[----:B------:R-:W1:Y:S02]  /*1a340*/  S2R R4, SR_LTMASK ;  /* 0x0000000000047919 */ /* 0x000e640000003900 */
[----:B-1----:R-:W-:-:S04]  /*1a350*/  LOP3.LUT R4, R4, UR4, RZ, 0xc0, !PT ;  /* 0x0000000404047c12 */ /* 0x002fc8000f8ec0ff */
[----:B------:R-:W1:Y:S01]  /*1a360*/  POPC R7, R4 ;  /* 0x0000000400077309 */ /* 0x000e620000000000 */
[----:B--2---:R-:W1:Y:S02]  /*1a370*/  SHFL.IDX PT, R0, R3, R0, 0x1f ;  /* 0x00001f0003007589 */ /* 0x004e6400000e0000 */
[----:B-1----:R-:W-:Y:S01]  /*1a380*/  IADD3 R16, R0, UR38, R7 ;  /* 0x0000002600107c10 */ /* 0x002fe2000fffe007 */
[----:B------:R-:W-:Y:S06]  /*1a390*/  BRA `(.L_x_731) ;  /* 0x00000048008c7947 */ /* 0x000fec0003800000 */
.L_x_730:
        /* <DEDUP_REMOVED lines=13> */
[----:B------:R-:W-:Y:S01]  /*1a470*/  IMAD.U32 R7, RZ, RZ, UR9 ;  /* 0x00000009ff077e24 */ /* 0x000fe2000f8e00ff */
[----:B------:R-:W-:Y:S01]  /*1a480*/  MOV R13, RZ ;  /* 0x000000ff000d7202 */ /* 0x000fe20000000f00 */
[----:B------:R-:W-:-:S02]  /*1a490*/  IMAD.U32 R11, RZ, RZ, UR5 ;  /* 0x00000005ff0b7e24 */ /* 0x000fc4000f8e00ff */
[----:B0-----:R-:W-:Y:S02]  /*1a4a0*/  IMAD.MOV.U32 R8, RZ, RZ, 0x70 ;  /* 0x00000070ff087424 */ /* 0x001fe400078e00ff */
[----:B------:R-:W-:-:S07]  /*1a4b0*/  IMAD.MOV.U32 R12, RZ, RZ, 0x1 ;  /* 0x00000001ff0c7424 */ /* 0x000fce00078e00ff */
[----:B------:R-:W-:-:S07]  /*1a4c0*/  LEPC R20, `(.L_x_733) ;  /* 0x000000001014794e */ /* 0x000fce0000000000 */
[----:B-1----:R-:W-:Y:S05]  /*1a4d0*/  CALL.ABS.NOINC R2 ;  /* 0x0000000002007343 */ /* 0x002fea0003c00000 */
.L_x_733:
[----:B------:R-:W-:Y:S05]  /*1a4e0*/  BSYNC B6 ;  /* 0x0000000000067941 */ /* 0x000fea0003800000 */
.L_x_732:
        /* <DEDUP_REMOVED lines=12> */
[----:B------:R-:W1:Y:S01]  /*1a5b0*/  LDC.64 R2, c[0x4][R2] ;  /* 0x0100000002027b82 */ /* 0x000e620000000a00 */
[----:B------:R-:W-:Y:S01]  /*1a5c0*/  IMAD.U32 R5, RZ, RZ, UR7 ;  /* 0x00000007ff057e24 */ /* 0x000fe2000f8e00ff */
[----:B0-----:R-:W-:Y:S01]  /*1a5d0*/  MOV R8, 0x70 ;  /* 0x0000007000087802 */ /* 0x001fe20000000f00 */
[----:B------:R-:W-:Y:S02]  /*1a5e0*/  IMAD.U32 R7, RZ, RZ, UR9 ;  /* 0x00000009ff077e24 */ /* 0x000fe4000f8e00ff */
[----:B------:R-:W-:-:S02]  /*1a5f0*/  IMAD.U32 R10, RZ, RZ, UR4 ;  /* 0x00000004ff0a7e24 */ /* 0x000fc4000f8e00ff */
[----:B------:R-:W-:Y:S02]  /*1a600*/  IMAD.U32 R11, RZ, RZ, UR5 ;  /* 0x00000005ff0b7e24 */ /* 0x000fe4000f8e00ff */
[----:B------:R-:W-:Y:S02]  /*1a610*/  IMAD.MOV.U32 R12, RZ, RZ, 0x1 ;  /* 0x00000001ff0c7424 */ /* 0x000fe400078e00ff */
[----:B------:R-:W-:-:S07]  /*1a620*/  IMAD.MOV.U32 R13, RZ, RZ, RZ ;  /* 0x000000ffff0d7224 */ /* 0x000fce00078e00ff */
[----:B------:R-:W-:-:S07]  /*1a630*/  LEPC R20, `(.L_x_735) ;  /* 0x000000001014794e */ /* 0x000fce0000000000 */
[----:B-1----:R-:W-:Y:S05]  /*1a640*/  CALL.ABS.NOINC R2 ;  /* 0x0000000002007343 */ /* 0x002fea0003c00000 */
.L_x_735:
[----:B------:R-:W-:Y:S05]  /*1a650*/  BSYNC B6 ;  /* 0x0000000000067941 */ /* 0x000fea0003800000 */
.L_x_734:
        /* <DEDUP_REMOVED lines=20> */
.L_x_737:
[----:B------:R-:W-:Y:S05]  /*1a7a0*/  BSYNC B6 ;  /* 0x0000000000067941 */ /* 0x000fea0003800000 */
.L_x_736:
        /* <DEDUP_REMOVED lines=11> */
[----:B------:R-:W-:Y:S01]  /*1a860*/  MOV R12, 0x1 ;  /* 0x00000001000c7802 */ /* 0x000fe20000000f00 */
[----:B------:R-:W-:Y:S02]  /*1a870*/  IMAD.U32 R6, RZ, RZ, UR6 ;  /* 0x00000006ff067e24 */ /* 0x000fe4000f8e00ff */
[----:B------:R-:W-:-:S02]  /*1a880*/  IMAD.U32 R10, RZ, RZ, UR8 ;  /* 0x00000008ff0a7e24 */ /* 0x000fc4000f8e00ff */
[----:B------:R-:W-:Y:S02]  /*1a890*/  IMAD.U32 R11, RZ, RZ, UR9 ;  /* 0x00000009ff0b7e24 */ /* 0x000fe4000f8e00ff */
[----:B0-----:R-:W-:Y:S02]  /*1a8a0*/  IMAD.MOV.U32 R8, RZ, RZ, 0x70 ;  /* 0x00000070ff087424 */ /* 0x001fe400078e00ff */
[----:B------:R-:W-:-:S07]  /*1a8b0*/  IMAD.MOV.U32 R13, RZ, RZ, RZ ;  /* 0x000000ffff0d7224 */ /* 0x000fce00078e00ff */
[----:B------:R-:W-:-:S07]  /*1a8c0*/  LEPC R20, `(.L_x_739) ;  /* 0x000000001014794e */ /* 0x000fce0000000000 */
[----:B-1----:R-:W-:Y:S05]  /*1a8d0*/  CALL.ABS.NOINC R2 ;  /* 0x0000000002007343 */ /* 0x002fea0003c00000 */
.L_x_739:
[----:B------:R-:W-:Y:S05]  /*1a8e0*/  BSYNC B6 ;  /* 0x0000000000067941 */ /* 0x000fea0003800000 */
.L_x_738:
[----:B------:R-:W2:Y:S01]  /*1a8f0*/  LDL R21, [R1+0x4] ;  /* 0x0000040001157983 */ /* 0x000ea20000100800 */
[----:B------:R-:W-:Y:S01]  /*1a900*/  ULDC.64 UR4, c[0x0][0x9f8] ;  /* 0x00027e0000047ab9 */ /* 0x000fe20000000a00 */
[----:B------:R-:W1:Y:S01]  /*1a910*/  LDC R12, c[0x0][0x430] ;  /* 0x00010c00ff0c7b82 */ /* 0x000e620000000800 */
[----:B------:R-:W-:Y:S01]  /*1a920*/  ISETP.NE.U32.AND P0, PT, RZ, UR4, PT ;  /* 0x00000004ff007c0c */ /* 0x000fe2000bf05070 */
[----:B------:R-:W3:Y:S03]  /*1a930*/  LDL R13, [R1+0x44] ;  /* 0x00004400010d7983 */ /* 0x000ee60000100800 */
[----:B------:R-:W-:Y:S01]  /*1a940*/  ISETP.NE.AND.EX P0, PT, RZ, UR5, PT, P0 ;  /* 0x00000005ff007c0c */ /* 0x000fe2000bf05300 */
[----:B------:R-:W4:-:S12]  /*1a950*/  S2R R2, SR_TID.X ;  /* 0x0000000000027919 */ /* 0x000f180000002100 */
[----:B------:R-:W-:-:S04]  /*1a960*/  @P0 IADD3 R26, P1, R26, UR4, RZ ;  /* 0x000000041a1a0c10 */ /* 0x000fc8000ff3e0ff */
[----:B------:R-:W-:-:S05]  /*1a970*/  @P0 IADD3.X R27, R27, UR5, RZ, P1, !PT ;  /* 0x000000051b1b0c10 */ /* 0x000fca0008ffe4ff */
[----:B------:R-:W3:Y:S01]  /*1a980*/  @P0 LDG.E R35, desc[UR60][R26.64] ;  /* 0x0000003c1a230981 */ /* 0x000ee2000c1e1900 */
[----:B------:R-:W0:Y:S01]  /*1a990*/  S2R R20, SR_TID.X ;  /* 0x0000000000147919 */ /* 0x000e220000002100 */
[----:B-1----:R-:W-:Y:S02]  /*1a9a0*/  ISETP.NE.AND P2, PT, R12, 0x1, PT ;  /* 0x000000010c00780c */ /* 0x002fe40003f45270 */
[----:B----4-:R-:W-:-:S04]  /*1a9b0*/  LOP3.LUT R2, R2, 0x7f, RZ, 0xc0, !PT ;  /* 0x0000007f02027812 */ /* 0x010fc800078ec0ff */
[----:B------:R-:W-:-:S07]  /*1a9c0*/  SHF.R.U32.HI R2, RZ, 0x3, R2 ;  /* 0x00000003ff027819 */ /* 0x000fce0000011602 */
[----:B------:R-:W1:Y:S01]  /*1a9d0*/  @P2 LDC R3, c[0x0][0x434] ;  /* 0x00010d00ff032b82 */ /* 0x000e620000000800 */
[----:B0-----:R-:W-:-:S04]  /*1a9e0*/  IMAD.MOV.U32 R9, RZ, RZ, 0xa0 ;  /* 0x000000a0ff097424 */ /* 0x001fc800078e00ff */
[----:B------:R-:W-:Y:S02]  /*1a9f0*/  IMAD R9, R33, R9, -0xa0 ;  /* 0xffffff6021097424 */ /* 0x000fe400078e0209 */
[----:B------:R-:W-:-:S05]  /*1aa00*/  IMAD.SHL.U32 R20, R20, 0x10, RZ ;  /* 0x0000001014147824 */ /* 0x000fca00078e00ff */
[----:B------:R-:W-:Y:S02]  /*1aa10*/  LOP3.LUT R20, R2, 0x70, R20, 0xf8, !PT ;  /* 0x0000007002147812 */ /* 0x000fe400078ef814 */
[----:B------:R-:W0:Y:S02]  /*1aa20*/  @P2 LDC R2, c[0x0][0x438] ;  /* 0x00010e00ff022b82 */ /* 0x000e240000000800 */
[----:B------:R-:W-:Y:S02]  /*1aa30*/  IADD3 R0, R20, R9, RZ ;  /* 0x0000000914007210 */ /* 0x000fe40007ffe0ff */
[----:B------:R-:W4:Y:S02]  /*1aa40*/  S2R R20, SR_TID.X ;  /* 0x0000000000147919 */ /* 0x000f240000002100 */
[----:B------:R-:W-:-:S13]  /*1aa50*/  ISETP.GE.AND P1, PT, R0, R25, PT ;  /* 0x000000190000720c */ /* 0x000fda0003f26270 */
[----:B------:R-:W3:Y:S01]  /*1aa60*/  @!P1 LDC.64 R4, c[0x0][0x418] ;  /* 0x00010600ff049b82 */ /* 0x000ee20000000a00 */
[C---:B----4-:R-:W-:Y:S02]  /*1aa70*/  LOP3.LUT R29, R20.reuse, 0x7f, RZ, 0xc0, !PT ;  /* 0x0000007f141d7812 */ /* 0x050fe400078ec0ff */
[----:B------:R-:W-:Y:S02]  /*1aa80*/  SHF.L.U32 R20, R20, 0x4, RZ ;  /* 0x0000000414147819 */ /* 0x000fe400000006ff */
[----:B------:R-:W-:-:S04]  /*1aa90*/  SHF.R.U32.HI R29, RZ, 0x3, R29 ;  /* 0x00000003ff1d7819 */ /* 0x000fc8000001161d */
[----:B------:R-:W-:-:S04]  /*1aaa0*/  LOP3.LUT R20, R29, 0x70, R20, 0xf8, !PT ;  /* 0x000000701d147812 */ /* 0x000fc800078ef814 */
[----:B------:R-:W-:-:S05]  /*1aab0*/  LOP3.LUT R20, R20, 0x80, RZ, 0xfc, !PT ;  /* 0x0000008014147812 */ /* 0x000fca00078efcff */
[----:B------:R-:W-:Y:S01]  /*1aac0*/  IMAD.IADD R9, R20, 0x1, R9 ;  /* 0x0000000114097824 */ /* 0x000fe200078e0209 */
[----:B------:R-:W-:Y:S01]  /*1aad0*/  LOP3.LUT R23, R23, 0xfffffffd, RZ, 0xc0, !PT ;  /* 0xfffffffd17177812 */ /* 0x000fe200078ec0ff */
[----:B------:R-:W-:Y:S01]  /*1aae0*/  UMOV UR4, 0xffffffff ;  /* 0xffffffff00047882 */ /* 0x000fe20000000000 */
[----:B--2---:R-:W-:-:S04]  /*1aaf0*/  IMAD.IADD R0, R0, 0x1, R21 ;  /* 0x0000000100007824 */ /* 0x004fc800078e0215 */
[----:B-1----:R-:W-:-:S04]  /*1ab00*/  @P2 IMAD.HI.U32 R3, R0, R3, RZ ;  /* 0x0000000300032227 */ /* 0x002fc800078e00ff */
[----:B------:R-:W-:Y:S01]  /*1ab10*/  IMAD.MOV.U32 R8, RZ, RZ, R0 ;  /* 0x000000ffff087224 */ /* 0x000fe200078e0000 */
[----:B0-----:R-:W-:Y:S02]  /*1ab20*/  @P2 SHF.R.U32.HI R8, RZ, R2, R3 ;  /* 0x00000002ff082219 */ /* 0x001fe40000011603 */
[----:B------:R-:W0:Y:S02]  /*1ab30*/  @!P1 LDC.64 R2, c[0x0][0x428] ;  /* 0x00010a00ff029b82 */ /* 0x000e240000000a00 */
[--C-:B------:R-:W-:Y:S01]  /*1ab40*/  @!P1 SHF.R.S32.HI R7, RZ, 0x1f, R8.reuse ;  /* 0x0000001fff079819 */ /* 0x100fe20000011408 */
[----:B------:R-:W-:Y:S01]  /*1ab50*/  @!P1 IMAD.MOV.U32 R6, RZ, RZ, R8 ;  /* 0x000000ffff069224 */ /* 0x000fe200078e0008 */
[----:B---3--:R-:W-:-:S03]  /*1ab60*/  SHF.R.S32.HI R14, RZ, 0x1f, R35 ;  /* 0x0000001fff0e7819 */ /* 0x008fc60000011423 */
[----:B0-----:R-:W-:-:S04]  /*1ab70*/  @!P1 IMAD.WIDE.U32 R6, R35, R2, R6 ;  /* 0x0000000223069225 */ /* 0x001fc800078e0006 */
[----:B------:R-:W-:-:S04]  /*1ab80*/  @!P1 IMAD R2, R14, R2, RZ ;  /* 0x000000020e029224 */ /* 0x000fc800078e02ff */
[----:B------:R-:W-:Y:S01]  /*1ab90*/  @!P1 IMAD R3, R35, R3, R2 ;  /* 0x0000000323039224 */ /* 0x000fe200078e0202 */
[----:B------:R-:W-:Y:S02]  /*1aba0*/  @!P1 LEA R2, P0, R6, R4, 0x2 ;  /* 0x0000000406029211 */ /* 0x000fe400078010ff */
[----:B------:R-:W0:Y:S01]  /*1abb0*/  @P2 LDC R4, c[0x0][0x434] ;  /* 0x00010d00ff042b82 */ /* 0x000e220000000800 */
[----:B------:R-:W-:-:S05]  /*1abc0*/  @!P1 IMAD.IADD R3, R7, 0x1, R3 ;  /* 0x0000000107039824 */ /* 0x000fca00078e0203 */
[----:B------:R-:W-:Y:S02]  /*1abd0*/  @!P1 LEA.HI.X R3, R6, R5, R3, 0x2, P0 ;  /* 0x0000000506039211 */ /* 0x000fe400000f1403 */
[----:B------:R-:W-:Y:S01]  /*1abe0*/  ISETP.GE.AND P0, PT, R9, R25, PT ;  /* 0x000000190900720c */ /* 0x000fe20003f06270 */
[----:B------:R-:W1:Y:S03]  /*1abf0*/  @P2 LDC R6, c[0x0][0x438] ;  /* 0x00010e00ff062b82 */ /* 0x000e660000000800 */
[----:B------:R-:W-:Y:S01]  /*1ac00*/  ISETP.GT.U32.OR P0, PT, R20, 0x9f, P0 ;  /* 0x0000009f1400780c */ /* 0x000fe20000704470 */
[----:B------:R-:W-:-:S06]  /*1ac10*/  IMAD.MOV.U32 R5, RZ, RZ, RZ ;  /* 0x000000ffff057224 */ /* 0x000fcc00078e00ff */
[----:B------:R2:W5:Y:S01]  /*1ac20*/  @!P1 LDG.E R5, desc[UR60][R2.64] ;  /* 0x0000003c02059981 */ /* 0x000562000c1e1900 */
[----:B------:R-:W-:-:S05]  /*1ac30*/  IADD3 R10, R9, R21, RZ ;  /* 0x00000015090a7210 */ /* 0x000fca0007ffe0ff */
[----:B--2---:R-:W2:Y:S01]  /*1ac40*/  @!P0 LDC.64 R2, c[0x0][0x428] ;  /* 0x00010a00ff028b82 */ /* 0x004ea20000000a00 */
[----:B0-----:R-:W-:-:S04]  /*1ac50*/  @P2 IMAD.HI.U32 R4, R10, R4, RZ ;  /* 0x000000040a042227 */ /* 0x001fc800078e00ff */
[----:B------:R-:W-:Y:S01]  /*1ac60*/  IMAD.MOV.U32 R11, RZ, RZ, R10 ;  /* 0x000000ffff0b7224 */ /* 0x000fe200078e000a */
[----:B-1----:R-:W-:Y:S01]  /*1ac70*/  @P2 SHF.R.U32.HI R11, RZ, R6, R4 ;  /* 0x00000006ff0b2219 */ /* 0x002fe20000011604 */
[----:B------:R-:W-:-:S03]  /*1ac80*/  IMAD.MOV R4, RZ, RZ, -R8 ;  /* 0x000000ffff047224 */ /* 0x000fc600078e0a08 */
[--C-:B------:R-:W-:Y:S01]  /*1ac90*/  @!P0 SHF.R.S32.HI R7, RZ, 0x1f, R11.reuse ;  /* 0x0000001fff078819 */ /* 0x100fe2000001140b */
[----:B------:R-:W-:Y:S02]  /*1aca0*/  IMAD R4, R12, R4, R0 ;  /* 0x000000040c047224 */ /* 0x000fe400078e0200 */
[----:B------:R-:W-:Y:S02]  /*1acb0*/  @!P0 IMAD.MOV.U32 R6, RZ, RZ, R11 ;  /* 0x000000ffff068224 */ /* 0x000fe400078e000b */
[-C--:B--2---:R-:W-:Y:S02]  /*1acc0*/  @!P0 IMAD R0, R14, R2.reuse, RZ ;  /* 0x000000020e008224 */ /* 0x084fe400078e02ff */
[----:B------:R-:W-:-:S04]  /*1acd0*/  @!P0 IMAD.WIDE.U32 R6, R35, R2, R6 ;  /* 0x0000000223068225 */ /* 0x000fc800078e0006 */
[----:B------:R-:W-:Y:S02]  /*1ace0*/  @!P0 IMAD R0, R35, R3, R0 ;  /* 0x0000000323008224 */ /* 0x000fe400078e0200 */
[----:B------:R-:W0:Y:S03]  /*1acf0*/  @!P0 LDC.64 R2, c[0x0][0x418] ;  /* 0x00010600ff028b82 */ /* 0x000e260000000a00 */
[----:B------:R-:W-:Y:S01]  /*1ad00*/  @!P0 IADD3 R0, R0, R7, RZ ;  /* 0x0000000700008210 */ /* 0x000fe20007ffe0ff */
[----:B------:R1:W-:Y:S01]  /*1ad10*/  STL [R1+0x8], R14 ;  /* 0x0000080e01007387 */ /* 0x0003e20000100800 */
[----:B------:R-:W-:Y:S01]  /*1ad20*/  IMAD.MOV.U32 R9, RZ, RZ, RZ ;  /* 0x000000ffff097224 */ /* 0x000fe200078e00ff */
[----:B0-----:R-:W-:-:S04]  /*1ad30*/  @!P0 LEA R2, P1, R6, R2, 0x2 ;  /* 0x0000000206028211 */ /* 0x001fc800078210ff */
[----:B------:R-:W-:Y:S02]  /*1ad40*/  @!P0 LEA.HI.X R3, R6, R3, R0, 0x2, P1 ;  /* 0x0000000306038211 */ /* 0x000fe400008f1400 */
[----:B------:R-:W-:-:S03]  /*1ad50*/  ISETP.GT.U32.AND P1, PT, R20, 0x9f, PT ;  /* 0x0000009f1400780c */ /* 0x000fc60003f24070 */
[----:B------:R1:W5:Y:S01]  /*1ad60*/  @!P0 LDG.E R9, desc[UR60][R2.64] ;  /* 0x0000003c02098981 */ /* 0x000362000c1e1900 */
[----:B------:R-:W-:Y:S01]  /*1ad70*/  ISETP.NE.AND P0, PT, R13, 0x3, PT ;  /* 0x000000030d00780c */ /* 0x000fe20003f05270 */
[----:B------:R-:W-:-:S08]  /*1ad80*/  IMAD.MOV R8, RZ, RZ, -R11 ;  /* 0x000000ffff087224 */ /* 0x000fd000078e0a0b */
[----:B------:R-:W-:-:S04]  /*1ad90*/  @P1 LOP3.LUT R23, R23, 0x2, RZ, 0xfc, !PT ;  /* 0x0000000217171812 */ /* 0x000fc800078efcff */
[----:B------:R-:W-:Y:S01]  /*1ada0*/  LOP3.LUT R23, R23, 0xfffffffb, RZ, 0xc0, !PT ;  /* 0xfffffffb17177812 */ /* 0x000fe200078ec0ff */
[----:B------:R-:W-:-:S03]  /*1adb0*/  IMAD R8, R12, R8, R10 ;  /* 0x000000080c087224 */ /* 0x000fc600078e020a */
[----:B------:R-:W-:Y:S01]  /*1adc0*/  @P0 LOP3.LUT R23, R23, 0x4, RZ, 0xfc, !PT ;  /* 0x0000000417170812 */ /* 0x000fe200078efcff */
[----:B-1----:R-:W-:Y:S06]  /*1add0*/  BRA.DIV UR4, `(.L_x_740) ;  /* 0x0000007604ac7947 */ /* 0x002fec000b800000 */
.L_x_935:
[----:B------:R-:W-:Y:S01]  /*1ade0*/  SHF.R.S32.HI R0, RZ, 0x1f, R18 ;  /* 0x0000001fff007819 */ /* 0x000fe20000011412 */
[----:B------:R-:W-:-:S04]  /*1adf0*/  VIADD R6, R33, 0xffffffff ;  /* 0xffffffff21067836 */ /* 0x000fc80000000000 */
[----:B------:R0:W-:Y:S01]  /*1ae00*/  STL [R1], R0 ;  /* 0x0000000001007387 */ /* 0x0001e20000100800 */
[----:B------:R-:W-:Y:S05]  /*1ae10*/  @!P0 BRA `(.L_x_741) ;  /* 0x0000000000048947 */ /* 0x000fea0003800000 */
[----:B------:R-:W-:Y:S01]  /*1ae20*/  BPT.TRAP 0x1 ;  /* 0x000000040000795c */ /* 0x000fe20000300000 */
.L_x_741:
[----:B------:R-:W-:Y:S01]  /*1ae30*/  LEA R7, R32, R22, 0x3 ;  /* 0x0000001620077211 */ /* 0x000fe200078e18ff */
[----:B------:R-:W-:Y:S01]  /*1ae40*/  BSSY B0, `(.L_x_742) ;  /* 0x0000007000007945 */ /* 0x000fe20003800000 */
[----:B0-----:R-:W-:-:S04]  /*1ae50*/  SHF.L.U32 R0, R36, 0x1f, RZ ;  /* 0x0000001f24007819 */ /* 0x001fc800000006ff */
[----:B------:R0:W1:Y:S01]  /*1ae60*/  SYNCS.PHASECHK.TRANS64.TRYWAIT P0, [R7+URZ+0x22880], R0 ;  /* 0x02288000070075a7 */ /* 0x000062000800017f */
[----:B------:R0:W-:Y:S02]  /*1ae70*/  STL [R1+0x30], R0 ;  /* 0x0000300001007387 */ /* 0x0001e40000100800 */
[----:B0-----:R-:W-:-:S05]  /*1ae80*/  SHF.R.S32.HI R0, RZ, 0x1f, R4 ;  /* 0x0000001fff007819 */ /* 0x001fca0000011404 */
[----:B------:R0:W-:Y:S02]  /*1ae90*/  STL [R1+0x28], R0 ;  /* 0x0000280001007387 */ /* 0x0001e40000100800 */
[----:B01----:R-:W-:Y:S05]  /*1aea0*/  @!P0 BRA `(.L_x_743) ;  /* 0x0000007400a88947 */ /* 0x003fea0003800000 */
.L_x_936:
[----:B------:R-:W-:Y:S05]  /*1aeb0*/  BSYNC B0 ;  /* 0x0000000000007941 */ /* 0x000fea0003800000 */
.L_x_742:
[----:B0-----:R-:W2:Y:S04]  /*1aec0*/  LDL R0, [R1+0x28] ;  /* 0x0000280001007983 */ /* 0x001ea80000100800 */
[----:B------:R-:W3:Y:S01]  /*1aed0*/  LDL R10, [R1] ;  /* 0x00000000010a7983 */ /* 0x000ee20000100800 */
[----:B-----5:R-:W-:Y:S01]  /*1aee0*/  SHF.R.S32.HI R12, RZ, 0x1f, R5 ;  /* 0x0000001fff0c7819 */ /* 0x020fe20000011405 */
[----:B------:R-:W0:Y:S01]  /*1aef0*/  LDC R11, c[0x0][0x2f4] ;  /* 0x0000bd00ff0b7b82 */ /* 0x000e220000000800 */
[----:B------:R-:W-:Y:S01]  /*1af00*/  ULDC.64 UR4, c[0x0][0x328] ;  /* 0x0000ca0000047ab9 */ /* 0x000fe20000000a00 */
[----:B------:R-:W-:Y:S01]  /*1af10*/  ULDC.64 UR6, c[0x0][0x338] ;  /* 0x0000ce0000067ab9 */ /* 0x000fe20000000a00 */
[----:B------:R-:W-:Y:S01]  /*1af20*/  IMAD.WIDE.U32 R2, R4, UR4, RZ ;  /* 0x0000000404027c25 */ /* 0x000fe2000f8e00ff */
[----:B------:R3:W-:Y:S01]  /*1af30*/  STL [R1+0x2c], R12 ;  /* 0x00002c0c01007387 */ /* 0x0007e20000100800 */
[----:B------:R-:W-:Y:S01]  /*1af40*/  ULDC.64 UR8, c[0x0][0x330] ;  /* 0x0000cc0000087ab9 */ /* 0x000fe20000000a00 */
[----:B------:R-:W-:Y:S01]  /*1af50*/  LOP3.LUT R23, R23, 0xfffffffe, RZ, 0xc0, !PT ;  /* 0xfffffffe17177812 */ /* 0x000fe200078ec0ff */
[----:B------:R-:W-:Y:S01]  /*1af60*/  ULDC.64 UR10, c[0x0][0x318] ;  /* 0x0000c600000a7ab9 */ /* 0x000fe20000000a00 */
[----:B------:R-:W4:Y:S01]  /*1af70*/  LDL R13, [R1+0x14] ;  /* 0x00001400010d7983 */ /* 0x000f220000100800 */
[----:B------:R-:W1:Y:S01]  /*1af80*/  S2R R14, SR_TID.X ;  /* 0x00000000000e7919 */ /* 0x000e620000002100 */
[----:B0-----:R-:W-:-:S02]  /*1af90*/  ISETP.GE.AND P1, PT, R31, R11, PT ;  /* 0x0000000b1f00720c */ /* 0x001fc40003f26270 */
[----:B------:R-:W-:Y:S02]  /*1afa0*/  SHF.R.S32.HI R30, RZ, 0x1f, R8 ;  /* 0x0000001fff1e7819 */ /* 0x000fe40000011408 */
[----:B------:R-:W-:-:S09]  /*1afb0*/  ISETP.GE.AND P0, PT, R31, R11, PT ;  /* 0x0000000b1f00720c */ /* 0x000fd20003f06270 */
[----:B------:R-:W-:Y:S02]  /*1afc0*/  @P1 LOP3.LUT R23, R23, 0x1, RZ, 0xfc, !PT ;  /* 0x0000000117171812 */ /* 0x000fe400078efcff */
[----:B------:R-:W-:Y:S02]  /*1afd0*/  SHF.R.S32.HI R29, RZ, 0x1f, R9 ;  /* 0x0000001fff1d7819 */ /* 0x000fe40000011409 */
[----:B-1----:R-:W-:Y:S01]  /*1afe0*/  LOP3.LUT R14, R14, 0x7f, RZ, 0xc0, !PT ;  /* 0x0000007f0e0e7812 */ /* 0x002fe200078ec0ff */
[----:B------:R-:W-:-:S03]  /*1aff0*/  IMAD R6, R6, -0xa0, R25 ;  /* 0xffffff6006067824 */ /* 0x000fc600078e0219 */
[----:B------:R-:W-:-:S05]  /*1b000*/  SHF.R.U32.HI R14, RZ, 0x3, R14 ;  /* 0x00000003ff0e7819 */ /* 0x000fca000001160e */
[----:B------:R-:W-:-:S05]  /*1b010*/  IMAD.IADD R6, R6, 0x1, -R14 ;  /* 0x0000000106067824 */ /* 0x000fca00078e0a0e */
[----:B------:R-:W-:Y:S02]  /*1b020*/  ISETP.GE.AND P2, PT, R6, 0x1, PT ;  /* 0x000000010600780c */ /* 0x000fe40003f46270 */
[----:B------:R-:W-:-:S11]  /*1b030*/  LOP3.LUT R23, R23, 0xffffffbf, RZ, 0xc0, !PT ;  /* 0xffffffbf17177812 */ /* 0x000fd600078ec0ff */
[----:B------:R-:W-:Y:S01]  /*1b040*/  @P2 LOP3.LUT R23, R23, 0x40, RZ, 0xfc, !PT ;  /* 0x0000004017172812 */ /* 0x000fe200078efcff */
[----:B--2---:R-:W-:-:S04]  /*1b050*/  IMAD R0, R0, UR4, RZ ;  /* 0x0000000400007c24 */ /* 0x004fc8000f8e02ff */
[----:B------:R-:W-:-:S04]  /*1b060*/  IMAD R0, R4, UR5, R0 ;  /* 0x0000000504007c24 */ /* 0x000fc8000f8e0200 */
[----:B------:R-:W-:Y:S02]  /*1b070*/  IMAD.IADD R3, R3, 0x1, R0 ;  /* 0x0000000103037824 */ /* 0x000fe400078e0200 */
[----:B------:R-:W-:Y:S02]  /*1b080*/  IMAD R0, R12, UR6, RZ ;  /* 0x000000060c007c24 */ /* 0x000fe4000f8e02ff */
[----:B------:R-:W-:-:S04]  /*1b090*/  IMAD.WIDE.U32 R2, R5, UR6, R2 ;  /* 0x0000000605027c25 */ /* 0x000fc8000f8e0002 */
[----:B------:R-:W-:-:S04]  /*1b0a0*/  IMAD R0, R5, UR7, R0 ;  /* 0x0000000705007c24 */ /* 0x000fc8000f8e0200 */
[----:B------:R-:W-:Y:S02]  /*1b0b0*/  IMAD.IADD R3, R3, 0x1, R0 ;  /* 0x0000000103037824 */ /* 0x000fe400078e0200 */
[----:B---3--:R-:W-:Y:S02]  /*1b0c0*/  IMAD R12, R10, UR8, RZ ;  /* 0x000000080a0c7c24 */ /* 0x008fe4000f8e02ff */
[----:B------:R-:W-:-:S04]  /*1b0d0*/  IMAD.WIDE.U32 R2, R18, UR8, R2 ;  /* 0x0000000812027c25 */ /* 0x000fc8000f8e0002 */
[----:B------:R-:W-:Y:S01]  /*1b0e0*/  IMAD R12, R18, UR9, R12 ;  /* 0x00000009120c7c24 */ /* 0x000fe2000f8e020c */
[----:B------:R-:W-:-:S04]  /*1b0f0*/  IADD3 R2, P1, R2, UR10, RZ ;  /* 0x0000000a02027c10 */ /* 0x000fc8000ff3e0ff */
[----:B------:R-:W-:Y:S01]  /*1b100*/  IADD3.X R0, R3, UR11, R12, P1, !PT ;  /* 0x0000000b03007c10 */ /* 0x000fe20008ffe40c */
[----:B------:R-:W-:Y:S02]  /*1b110*/  IMAD R3, R30, UR4, RZ ;  /* 0x000000041e037c24 */ /* 0x000fe4000f8e02ff */
[----:B------:R-:W-:-:S04]  /*1b120*/  IMAD.WIDE.U32 R10, R8, UR4, RZ ;  /* 0x00000004080a7c25 */ /* 0x000fc8000f8e00ff */
[----:B------:R-:W-:-:S04]  /*1b130*/  IMAD R3, R8, UR5, R3 ;  /* 0x0000000508037c24 */ /* 0x000fc8000f8e0203 */
[----:B------:R-:W-:Y:S02]  /*1b140*/  IMAD.IADD R11, R11, 0x1, R3 ;  /* 0x000000010b0b7824 */ /* 0x000fe400078e0203 */
[----:B------:R-:W-:Y:S02]  /*1b150*/  IMAD R3, R29, UR6, RZ ;  /* 0x000000061d037c24 */ /* 0x000fe4000f8e02ff */
[----:B------:R-:W-:-:S04]  /*1b160*/  IMAD.WIDE.U32 R10, R9, UR6, R10 ;  /* 0x00000006090a7c25 */ /* 0x000fc8000f8e000a */
[----:B------:R-:W-:-:S05]  /*1b170*/  IMAD R3, R9, UR7, R3 ;  /* 0x0000000709037c24 */ /* 0x000fca000f8e0203 */
[----:B------:R-:W-:-:S03]  /*1b180*/  IADD3 R11, R11, R3, RZ ;  /* 0x000000030b0b7210 */ /* 0x000fc60007ffe0ff */
[----:B------:R-:W-:Y:S01]  /*1b190*/  IMAD.WIDE.U32 R10, R18, UR8, R10 ;  /* 0x00000008120a7c25 */ /* 0x000fe2000f8e000a */
[----:B------:R-:W-:Y:S02]  /*1b1a0*/  UMOV UR4, 0xffffffff ;  /* 0xffffffff00047882 */ /* 0x000fe40000000000 */
[----:B------:R-:W-:Y:S01]  /*1b1b0*/  IADD3 R20, P1, R10, UR10, RZ ;  /* 0x0000000a0a147c10 */ /* 0x000fe2000ff3e0ff */
[----:B----4-:R-:W-:-:S03]  /*1b1c0*/  IMAD R21, R32, 0x5000, R13 ;  /* 0x0000500020157824 */ /* 0x010fc600078e020d */
[----:B------:R-:W-:Y:S01]  /*1b1d0*/  IADD3.X R10, R12, UR11, R11, P1, !PT ;  /* 0x0000000b0c0a7c10 */ /* 0x000fe20008ffe40b */
[----:B------:R-:W-:Y:S08]  /*1b1e0*/  BRA.DIV UR4, `(.L_x_744) ;  /* 0x0000007204f07947 */ /* 0x000ff0000b800000 */
[----:B------:R-:W0:Y:S01]  /*1b1f0*/  SHFL.IDX PT, R12, R2, RZ, 0x181f ;  /* 0x00181fff020c7589 */ /* 0x000e2200000e0000 */
[C---:B------:R-:W-:Y:S02]  /*1b200*/  ISETP.GE.AND P2, PT, R6.reuse, 0x21, PT ;  /* 0x000000210600780c */ /* 0x040fe40003f46270 */
[----:B------:R-:W-:Y:S01]  /*1b210*/  LOP3.LUT R23, R23, 0xffffffef, RZ, 0xc0, !PT ;  /* 0xffffffef17177812 */ /* 0x000fe200078ec0ff */
[----:B------:R-:W1:Y:S01]  /*1b220*/  SHFL.IDX PT, R3, R0, RZ, 0x181f ;  /* 0x00181fff00037589 */ /* 0x000e6200000e0000 */
[C---:B------:R-:W-:Y:S02]  /*1b230*/  ISETP.GE.AND P3, PT, R6.reuse, 0x91, PT ;  /* 0x000000910600780c */ /* 0x040fe40003f66270 */
[C---:B------:R-:W-:Y:S02]  /*1b240*/  ISETP.GE.AND P5, PT, R6.reuse, 0x31, PT ;  /* 0x000000310600780c */ /* 0x040fe40003fa6270 */
[----:B------:R-:W-:Y:S02]  /*1b250*/  ISETP.GE.AND P4, PT, R6, 0x61, PT ;  /* 0x000000610600780c */ /* 0x000fe40003f86270 */
[----:B0-----:R-:W-:-:S05]  /*1b260*/  IADD3 R12, P1, R31, R12, RZ ;  /* 0x0000000c1f0c7210 */ /* 0x001fca0007f3e0ff */
[----:B-1----:R-:W-:Y:S01]  /*1b270*/  IMAD.X R13, RZ, RZ, R3, P1 ;  /* 0x000000ffff0d7224 */ /* 0x002fe200008e0603 */
[----:B------:R-:W-:Y:S01]  /*1b280*/  ISETP.LT.OR P1, PT, R6, 0x1, P0 ;  /* 0x000000010600780c */ /* 0x000fe20000721670 */
[----:B------:R-:W-:Y:S02]  /*1b290*/  IMAD.IADD R3, R22, 0x1, R21 ;  /* 0x0000000116037824 */ /* 0x000fe400078e0215 */
[----:B------:R-:W-:Y:S10]  /*1b2a0*/  SHFL.IDX PT, R21, R0, 0x1, 0x181f ;  /* 0x00381f0000157f89 */ /* 0x000ff400000e0000 */
[----:B------:R0:W-:Y:S04]  /*1b2b0*/  LDGSTS.E.BYPASS.LTC128B.128 [R3+0xa400], desc[UR60][R12.64], !P1 ;  /* 0x0a4000000c037fae */ /* 0x0001e8000c901d7c */
[----:B0-----:R-:W0:Y:S02]  /*1b2c0*/  SHFL.IDX PT, R12, R2, 0x1, 0x181f ;  /* 0x00381f00020c7f89 */ /* 0x001e2400000e0000 */
[----:B0-----:R-:W-:-:S04]  /*1b2d0*/  IADD3 R12, P1, R31, R12, RZ ;  /* 0x0000000c1f0c7210 */ /* 0x001fc80007f3e0ff */
[----:B------:R-:W-:Y:S02]  /*1b2e0*/  IADD3.X R13, RZ, R21, RZ, P1, !PT ;  /* 0x00000015ff0d7210 */ /* 0x000fe40000ffe4ff */
[----:B------:R-:W-:Y:S01]  /*1b2f0*/  ISETP.LT.OR P1, PT, R6, 0x11, P0 ;  /* 0x000000110600780c */ /* 0x000fe20000721670 */
[----:B------:R-:W-:-:S12]  /*1b300*/  SHFL.IDX PT, R21, R0, 0x2, 0x181f ;  /* 0x00581f0000157f89 */ /* 0x000fd800000e0000 */
[----:B------:R0:W-:Y:S04]  /*1b310*/  LDGSTS.E.BYPASS.LTC128B.128 [R3+0xac00], desc[UR60][R12.64], !P1 ;  /* 0x0ac000000c037fae */ /* 0x0001e8000c901d7c */
[----:B0-----:R-:W0:Y:S02]  /*1b320*/  SHFL.IDX PT, R12, R2, 0x2, 0x181f ;  /* 0x00581f00020c7f89 */ /* 0x001e2400000e0000 */
[----:B0-----:R-:W-:-:S05]  /*1b330*/  IADD3 R12, P1, R31, R12, RZ ;  /* 0x0000000c1f0c7210 */ /* 0x001fca0007f3e0ff */
[----:B------:R-:W-:Y:S01]  /*1b340*/  IMAD.X R13, RZ, RZ, R21, P1 ;  /* 0x000000ffff0d7224 */ /* 0x000fe200008e0615 */
        /* <DEDUP_REMOVED lines=16> */
[----:B0-----:R-:W-:-:S04]  /*1b450*/  IADD3 R12, P1, R31, R12, RZ ;  /* 0x0000000c1f0c7210 */ /* 0x001fc80007f3e0ff */
[----:B------:R-:W-:Y:S02]  /*1b460*/  IADD3.X R13, RZ, R21, RZ, P1, !PT ;  /* 0x00000015ff0d7210 */ /* 0x000fe40000ffe4ff */
[----:B------:R-:W-:Y:S01]  /*1b470*/  ISETP.LT.OR P1, PT, R6, 0x51, P0 ;  /* 0x000000510600780c */ /* 0x000fe20000721670 */
[----:B------:R-:W-:Y:S04]  /*1b480*/  SHFL.IDX PT, R21, R0, 0x6, 0x181f ;  /* 0x00d81f0000157f89 */ /* 0x000fe800000e0000 */
[----:B------:R-:W-:Y:S08]  /*1b490*/  SHFL.IDX PT, R0, R0, 0x7, 0x181f ;  /* 0x00f81f0000007f89 */ /* 0x000ff000000e0000 */
[----:B------:R0:W-:Y:S04]  /*1b4a0*/  LDGSTS.E.BYPASS.LTC128B.128 [R3+0xcc00], desc[UR60][R12.64], !P1 ;  /* 0x0cc000000c037fae */ /* 0x0001e8000c901d7c */
[----:B0-----:R-:W0:Y:S04]  /*1b4b0*/  SHFL.IDX PT, R12, R2, 0x6, 0x181f ;  /* 0x00d81f00020c7f89 */ /* 0x001e2800000e0000 */
[----:B------:R-:W1:Y:S01]  /*1b4c0*/  SHFL.IDX PT, R2, R2, 0x7, 0x181f ;  /* 0x00f81f0002027f89 */ /* 0x000e6200000e0000 */
[----:B0-----:R-:W-:-:S05]  /*1b4d0*/  IADD3 R12, P1, R31, R12, RZ ;  /* 0x0000000c1f0c7210 */ /* 0x001fca0007f3e0ff */
[----:B------:R-:W-:Y:S01]  /*1b4e0*/  IMAD.X R13, RZ, RZ, R21, P1 ;  /* 0x000000ffff0d7224 */ /* 0x000fe200008e0615 */
[----:B------:R-:W-:-:S13]  /*1b4f0*/  ISETP.LT.OR P1, PT, R6, 0x61, P0 ;  /* 0x000000610600780c */ /* 0x000fda0000721670 */
[----:B------:R1:W-:Y:S02]  /*1b500*/  LDGSTS.E.BYPASS.LTC128B.128 [R3+0xd400], desc[UR60][R12.64], !P1 ;  /* 0x0d4000000c037fae */ /* 0x0003e4000c901d7c */
[----:B-1----:R-:W-:-:S05]  /*1b510*/  IADD3 R12, P1, R31, R2, RZ ;  /* 0x000000021f0c7210 */ /* 0x002fca0007f3e0ff */
[----:B------:R-:W-:Y:S01]  /*1b520*/  IMAD.X R13, RZ, RZ, R0, P1 ;  /* 0x000000ffff0d7224 */ /* 0x000fe200008e0600 */
[----:B------:R-:W-:Y:S01]  /*1b530*/  ISETP.LT.OR P1, PT, R6, 0x71, P0 ;  /* 0x000000710600780c */ /* 0x000fe20000721670 */
[----:B------:R-:W-:-:S12]  /*1b540*/  SHFL.IDX PT, R0, R10, RZ, 0x181f ;  /* 0x00181fff0a007589 */ /* 0x000fd800000e0000 */
[----:B------:R0:W-:Y:S04]  /*1b550*/  LDGSTS.E.BYPASS.LTC128B.128 [R3+0xdc00], desc[UR60][R12.64], !P1 ;  /* 0x0dc000000c037fae */ /* 0x0001e8000c901d7c */
[----:B0-----:R-:W0:Y:S02]  /*1b560*/  SHFL.IDX PT, R12, R20, RZ, 0x181f ;  /* 0x00181fff140c7589 */ /* 0x001e2400000e0000 */
[----:B0-----:R-:W-:-:S05]  /*1b570*/  IADD3 R12, P1, R31, R12, RZ ;  /* 0x0000000c1f0c7210 */ /* 0x001fca0007f3e0ff */
[----:B------:R-:W-:Y:S01]  /*1b580*/  IMAD.X R13, RZ, RZ, R0, P1 ;  /* 0x000000ffff0d7224 */ /* 0x000fe200008e0600 */
[C---:B------:R-:W-:Y:S01]  /*1b590*/  ISETP.LT.OR P1, PT, R6.reuse, 0x81, P0 ;  /* 0x000000810600780c */ /* 0x040fe20000721670 */
[----:B------:R0:W1:Y:S04]  /*1b5a0*/  SHFL.IDX PT, R0, R10, 0x1, 0x181f ;  /* 0x00381f000a007f89 */ /* 0x00006800000e0000 */
[----:B------:R0:W2:Y:S08]  /*1b5b0*/  SHFL.IDX PT, R10, R20, 0x1, 0x181f ;  /* 0x00381f00140a7f89 */ /* 0x0000b000000e0000 */
[----:B------:R0:W-:Y:S01]  /*1b5c0*/  LDGSTS.E.BYPASS.LTC128B.128 [R3+0xe400], desc[UR60][R12.64], !P1 ;  /* 0x0e4000000c037fae */ /* 0x0001e2000c901d7c */
[----:B------:R-:W-:-:S13]  /*1b5d0*/  ISETP.GE.AND P1, PT, R6, 0x11, PT ;  /* 0x000000110600780c */ /* 0x000fda0003f26270 */
        /* <DEDUP_REMOVED lines=12> */
[----:B012---:R-:W-:-:S07]  /*1b6a0*/  @P3 LOP3.LUT R23, R23, 0x100, RZ, 0xfc, !PT ;  /* 0x0000010017173812 */ /* 0x007fce00078efcff */
.L_x_958:
[----:B------:R-:W-:Y:S02]  /*1b6b0*/  ISETP.LT.OR P0, PT, R6, 0x91, P0 ;  /* 0x000000910600780c */ /* 0x000fe40000701670 */
[----:B------:R-:W-:-:S04]  /*1b6c0*/  IADD3 R10, P3, R31, R10, RZ ;  /* 0x0000000a1f0a7210 */ /* 0x000fc80007f7e0ff */
[----:B------:R-:W-:-:S07]  /*1b6d0*/  IADD3.X R11, RZ, R0, RZ, P3, !PT ;  /* 0x00000000ff0b7210 */ /* 0x000fce0001ffe4ff */
[----:B------:R-:W-:Y:S01]  /*1b6e0*/  @!PT LDS RZ, [RZ] ;  /* 0x00000000fffff984 */ /* 0x000fe20000000800 */
[----:B------:R-:W-:Y:S01]  /*1b6f0*/  @!PT LDS RZ, [RZ] ;  /* 0x00000000fffff984 */ /* 0x000fe20000000800 */
[----:B------:R-:W-:Y:S01]  /*1b700*/  @!PT LDS RZ, [RZ] ;  /* 0x00000000fffff984 */ /* 0x000fe20000000800 */
[----:B------:R0:W-:Y:S01]  /*1b710*/  LDGSTS.E.BYPASS.LTC128B.128 [R3+0xec00], desc[UR60][R10.64], !P0 ;  /* 0x0ec000000a037fae */ /* 0x0001e2000c101d7c */
[----:B------:R-:W-:Y:S01]  /*1b720*/  PLOP3.LUT P0, PT, PT, PT, PT, 0x80, 0x0 ;  /* 0x000000000000781c */ /* 0x000fe20003f0f070 */
[----:B------:R-:W-:-:S12]  /*1b730*/  NOP ;  /* 0x0000000000007918 */ /* 0x000fd80000000000 */
.L_x_745:
[----:B------:R-:W-:Y:S02]  /*1b740*/  PLOP3.LUT P3, PT, P3, P0, PT, 0xa2, 0x0 ;  /* 0x000000000000781c */ /* 0x000fe40001f61472 */
[----:B------:R-:W-:-:S08]  /*1b750*/  @P0 R2UR P3, UR4, R7 ;  /* 0x00000000070402ca */ /* 0x000fd00000060000 */
[----:B------:R-:W-:-:S05]  /*1b760*/  @P0 PLOP3.LUT P0, PT, P3, PT, PT, 0x80, 0x0 ;  /* 0x000000000000081c */ /* 0x000fca0001f0f070 */
[----:B------:R-:W-:Y:S01]  /*1b770*/  @!P3 SYNCS.ARRIVE.TRANS64.RED.A0T1 RZ, [UR4+0x22870], RZ ;  /* 0x022870ffffffb9a7 */ /* 0x000fe20008200404 */
[----:B------:R-:W-:Y:S07]  /*1b780*/  @!P3 ARRIVES.LDGSTSBAR.64.TRANSCNT [UR4+0x22870] ;  /* 0x02287000ff00b9b0 */ /* 0x000fee0008000a84 */
[----:B------:R-:W-:Y:S05]  /*1b790*/  @P0 BRA.U.ANY `(.L_x_745) ;  /* 0xfffffffd00e80947 */ /* 0x000fea000393ffff */
[----:B------:R-:W-:Y:S01]  /*1b7a0*/  NOP ;  /* 0x0000000000007918 */ /* 0x000fe20000000000 */
[----:B------:R-:W2:Y:S02]  /*1b7b0*/  LDL R0, [R1+0x44] ;  /* 0x0000440001007983 */ /* 0x000ea40000100800 */
[----:B--2---:R-:W-:-:S13]  /*1b7c0*/  ISETP.NE.AND P6, PT, R0, 0x3, PT ;  /* 0x000000030000780c */ /* 0x004fda0003fc5270 */
[----:B------:R-:W-:Y:S05]  /*1b7d0*/  @!P6 BRA `(.L_x_746) ;  /* 0x000000000004e947 */ /* 0x000fea0003800000 */
[----:B------:R-:W-:Y:S01]  /*1b7e0*/  BPT.TRAP 0x1 ;  /* 0x000000040000795c */ /* 0x000fe20000300000 */
.L_x_746:
[----:B------:R1:W-:Y:S01]  /*1b7f0*/  SYNCS.ARRIVE.TRANS64.A1T0 RZ, [R7+URZ+0x22870], RZ ;  /* 0x022870ff07ff79a7 */ /* 0x0003e2000810003f */
[----:B------:R-:W-:Y:S05]  /*1b800*/  @!P6 BRA `(.L_x_747) ;  /* 0x000000000004e947 */ /* 0x000fea0003800000 */
[----:B------:R-:W-:Y:S01]  /*1b810*/  BPT.TRAP 0x1 ;  /* 0x000000040000795c */ /* 0x000fe20000300000 */
.L_x_747:
[----:B------:R-:W2:Y:S01]  /*1b820*/  LDL R0, [R1+0x30] ;  /* 0x0000300001007983 */ /* 0x000ea20000100800 */
[----:B------:R-:W-:Y:S01]  /*1b830*/  BSSY B0, `(.L_x_748) ;  /* 0x0000003000007945 */ /* 0x000fe20003800000 */
[----:B--2---:R-:W2:Y:S03]  /*1b840*/  SYNCS.PHASECHK.TRANS64.TRYWAIT P0, [R7+URZ+0x22840], R0 ;  /* 0x02284000070075a7 */ /* 0x004ea6000800017f */
[----:B--2---:R-:W-:Y:S05]  /*1b850*/  @!P0 BRA `(.L_x_749) ;  /* 0x0000007800788947 */ /* 0x004fea0003800000 */
.L_x_959:
[----:B------:R-:W-:Y:S05]  /*1b860*/  BSYNC B0 ;  /* 0x0000000000007941 */ /* 0x000fea0003800000 */
.L_x_748:
[----:B--2---:R-:W2:Y:S01]  /*1b870*/  LDL.LU R0, [R1+0x28] ;  /* 0x0000280001007983 */ /* 0x004ea20000300800 */
[----:B------:R-:W-:Y:S01]  /*1b880*/  ULDC.64 UR4, c[0x0][0x300] ;  /* 0x0000c00000047ab9 */ /* 0x000fe20000000a00 */
[----:B------:R-:W-:Y:S01]  /*1b890*/  ULDC.64 UR6, c[0x0][0x310] ;  /* 0x0000c40000067ab9 */ /* 0x000fe20000000a00 */
[----:B------:R-:W3:Y:S01]  /*1b8a0*/  LDC R12, c[0x0][0x2f4] ;  /* 0x0000bd00ff0c7b82 */ /* 0x000ee20000000800 */
[----:B------:R-:W4:Y:S04]  /*1b8b0*/  LDL.LU R6, [R1+0x2c] ;  /* 0x00002c0001067983 */ /* 0x000f280000300800 */
[----:B------:R-:W5:Y:S01]  /*1b8c0*/  LDL R2, [R1] ;  /* 0x0000000001027983 */ /* 0x000f620000100800 */
[----:B0-----:R-:W-:Y:S01]  /*1b8d0*/  IMAD.WIDE.U32 R10, R4, UR4, RZ ;  /* 0x00000004040a7c25 */ /* 0x001fe2000f8e00ff */
[----:B---3--:R-:W-:-:S03]  /*1b8e0*/  ISETP.GE.AND P3, PT, R31, R12, PT ;  /* 0x0000000c1f00720c */ /* 0x008fc60003f66270 */
[----:B--2---:R-:W-:-:S04]  /*1b8f0*/  IMAD R0, R0, UR4, RZ ;  /* 0x0000000400007c24 */ /* 0x004fc8000f8e02ff */
[----:B------:R-:W-:-:S04]  /*1b900*/  IMAD R0, R4, UR5, R0 ;  /* 0x0000000504007c24 */ /* 0x000fc8000f8e0200 */
[----:B------:R-:W-:Y:S02]  /*1b910*/  IMAD.IADD R11, R11, 0x1, R0 ;  /* 0x000000010b0b7824 */ /* 0x000fe400078e0200 */
[----:B----4-:R-:W-:Y:S02]  /*1b920*/  IMAD R0, R6, UR6, RZ ;  /* 0x0000000606007c24 */ /* 0x010fe4000f8e02ff */
[----:B------:R-:W-:-:S04]  /*1b930*/  IMAD.WIDE.U32 R10, R5, UR6, R10 ;  /* 0x00000006050a7c25 */ /* 0x000fc8000f8e000a */
[----:B------:R-:W-:Y:S02]  /*1b940*/  IMAD R0, R5, UR7, R0 ;  /* 0x0000000705007c24 */ /* 0x000fe4000f8e0200 */
[----:B------:R-:W-:-:S04]  /*1b950*/  IMAD.WIDE.U32 R4, R8, UR4, RZ ;  /* 0x0000000408047c25 */ /* 0x000fc8000f8e00ff */
[----:B------:R-:W-:Y:S02]  /*1b960*/  IMAD.IADD R11, R11, 0x1, R0 ;  /* 0x000000010b0b7824 */ /* 0x000fe400078e0200 */
[----:B------:R-:W-:-:S04]  /*1b970*/  IMAD R0, R30, UR4, RZ ;  /* 0x000000041e007c24 */ /* 0x000fc8000f8e02ff */
[----:B------:R-:W-:Y:S01]  /*1b980*/  IMAD R0, R8, UR5, R0 ;  /* 0x0000000508007c24 */ /* 0x000fe2000f8e0200 */
[----:B------:R-:W-:Y:S02]  /*1b990*/  ULDC.64 UR4, c[0x0][0x308] ;  /* 0x0000c20000047ab9 */ /* 0x000fe40000000a00 */
[----:B------:R-:W-:-:S04]  /*1b9a0*/  IMAD.WIDE.U32 R10, R18, UR4, R10 ;  /* 0x00000004120a7c25 */ /* 0x000fc8000f8e000a */
[----:B------:R-:W-:Y:S02]  /*1b9b0*/  IMAD.IADD R5, R5, 0x1, R0 ;  /* 0x0000000105057824 */ /* 0x000fe400078e0200 */
[----:B------:R-:W-:Y:S02]  /*1b9c0*/  IMAD R0, R29, UR6, RZ ;  /* 0x000000061d007c24 */ /* 0x000fe4000f8e02ff */
[----:B------:R-:W-:-:S04]  /*1b9d0*/  IMAD.WIDE.U32 R4, R9, UR6, R4 ;  /* 0x0000000609047c25 */ /* 0x000fc8000f8e0004 */
[----:B------:R-:W-:Y:S01]  /*1b9e0*/  IMAD R0, R9, UR7, R0 ;  /* 0x0000000709007c24 */ /* 0x000fe2000f8e0200 */
[----:B------:R-:W-:Y:S01]  /*1b9f0*/  ULDC.64 UR6, c[0x0][0x2e8] ;  /* 0x0000ba0000067ab9 */ /* 0x000fe20000000a00 */
[----:B-----5:R-:W-:Y:S01]  /*1ba00*/  IMAD R2, R2, UR4, RZ ;  /* 0x0000000402027c24 */ /* 0x020fe2000f8e02ff */
[----:B------:R-:W-:Y:S02]  /*1ba10*/  IADD3 R8, P0, R10, UR6, RZ ;  /* 0x000000060a087c10 */ /* 0x000fe4000ff1e0ff */
[----:B------:R-:W-:Y:S01]  /*1ba20*/  IADD3 R5, R5, R0, RZ ;  /* 0x0000000005057210 */ /* 0x000fe20007ffe0ff */
[C---:B------:R-:W-:Y:S02]  /*1ba30*/  IMAD R2, R18.reuse, UR5, R2 ;  /* 0x0000000512027c24 */ /* 0x040fe4000f8e0202 */
[----:B------:R-:W-:-:S03]  /*1ba40*/  IMAD.WIDE.U32 R4, R18, UR4, R4 ;  /* 0x0000000412047c25 */ /* 0x000fc6000f8e0004 */
[----:B------:R-:W-:Y:S01]  /*1ba50*/  IADD3.X R6, R11, UR7, R2, P0, !PT ;  /* 0x000000070b067c10 */ /* 0x000fe200087fe402 */
[----:B------:R-:W-:Y:S01]  /*1ba60*/  UMOV UR4, 0xffffffff ;  /* 0xffffffff00047882 */ /* 0x000fe20000000000 */
[----:B------:R-:W-:-:S04]  /*1ba70*/  IADD3 R0, P0, R4, UR6, RZ ;  /* 0x0000000604007c10 */ /* 0x000fc8000ff1e0ff */
[----:B------:R-:W-:Y:S01]  /*1ba80*/  IADD3.X R2, R2, UR7, R5, P0, !PT ;  /* 0x0000000702027c10 */ /* 0x000fe200087fe405 */
[----:B------:R-:W-:Y:S08]  /*1ba90*/  BRA.DIV UR4, `(.L_x_750) ;  /* 0x0000007a04007947 */ /* 0x000ff0000b800000 */
[----:B------:R-:W0:Y:S01]  /*1baa0*/  SHFL.IDX PT, R5, R8, RZ, 0x181f ;  /* 0x00181fff08057589 */ /* 0x000e2200000e0000 */
[----:B------:R-:W-:-:S03]  /*1bab0*/  LOP3.LUT R23, R23, 0xffffefff, RZ, 0xc0, !PT ;  /* 0xffffefff17177812 */ /* 0x000fc600078ec0ff */
[----:B------:R-:W2:Y:S01]  /*1bac0*/  SHFL.IDX PT, R4, R6, RZ, 0x181f ;  /* 0x00181fff06047589 */ /* 0x000ea200000e0000 */
[----:B------:R-:W-:-:S04]  /*1bad0*/  @P4 LOP3.LUT R23, R23, 0x1000, RZ, 0xfc, !PT ;  /* 0x0000100017174812 */ /* 0x000fc800078efcff */
[C---:B------:R-:W-:Y:S02]  /*1bae0*/  LOP3.LUT P4, RZ, R23.reuse, 0x40, RZ, 0xc0, !PT ;  /* 0x0000004017ff7812 */ /* 0x040fe4000788c0ff */
[----:B------:R-:W-:-:S04]  /*1baf0*/  LOP3.LUT R23, R23, 0xfffff7ff, RZ, 0xc0, !PT ;  /* 0xfffff7ff17177812 */ /* 0x000fc800078ec0ff */
[----:B------:R-:W-:-:S04]  /*1bb00*/  @P1 LOP3.LUT R23, R23, 0x800, RZ, 0xfc, !PT ;  /* 0x0000080017171812 */ /* 0x000fc800078efcff */
[C---:B------:R-:W-:Y:S02]  /*1bb10*/  LOP3.LUT P1, RZ, R23.reuse, 0x10, RZ, 0xc0, !PT ;  /* 0x0000001017ff7812 */ /* 0x040fe4000782c0ff */
[----:B------:R-:W-:Y:S02]  /*1bb20*/  LOP3.LUT R23, R23, 0xfffffbff, RZ, 0xc0, !PT ;  /* 0xfffffbff17177812 */ /* 0x000fe400078ec0ff */
[----:B0-----:R-:W-:Y:S02]  /*1bb30*/  @P4 IADD3 R5, P0, R31, R5, RZ ;  /* 0x000000051f054210 */ /* 0x001fe40007f1e0ff */
[----:B------:R-:W-:-:S03]  /*1bb40*/  @P2 LOP3.LUT R23, R23, 0x400, RZ, 0xfc, !PT ;  /* 0x0000040017172812 */ /* 0x000fc600078efcff */
[----:B--2---:R-:W-:Y:S01]  /*1bb50*/  @P4 IMAD.X R4, RZ, RZ, R4, P0 ;  /* 0x000000ffff044224 */ /* 0x004fe200000e0604 */
[C---:B------:R-:W-:Y:S02]  /*1bb60*/  LOP3.LUT P2, RZ, R23.reuse, 0x8, RZ, 0xc0, !PT ;  /* 0x0000000817ff7812 */ /* 0x040fe4000784c0ff */
[----:B------:R-:W-:Y:S02]  /*1bb70*/  LOP3.LUT P6, RZ, R23, 0x80, RZ, 0xc0, !PT ;  /* 0x0000008017ff7812 */ /* 0x000fe400078cc0ff */
[----:B------:R-:W-:-:S04]  /*1bb80*/  @P4 LOP3.LUT R5, R5, R4, RZ, 0x3c, !PT ;  /* 0x0000000405054212 */ /* 0x000fc800078e3cff */
[----:B------:R-:W-:-:S04]  /*1bb90*/  @P4 LOP3.LUT R4, R5, R4, RZ, 0x3c, !PT ;  /* 0x0000000405044212 */ /* 0x000fc800078e3cff */
[----:B------:R-:W-:-:S05]  /*1bba0*/  @P4 LOP3.LUT R5, R5, R4, RZ, 0x3c, !PT ;  /* 0x0000000405054212 */ /* 0x000fca00078e3cff */
[----:B------:R-:W-:Y:S01]  /*1bbb0*/  @!PT LDS RZ, [RZ] ;  /* 0x00000000fffff984 */ /* 0x000fe20000000800 */
[----:B------:R0:W-:Y:S01]  /*1bbc0*/  @P4 LDGSTS.E.BYPASS.LTC128B.128 [R3+0x18400], desc[UR60][R4.64], !P3 ;  /* 0x1840000004034fae */ /* 0x0001e2000d901d7c */
[----:B------:R-:W-:-:S03]  /*1bbd0*/  LOP3.LUT P4, RZ, R23, 0x1000, RZ, 0xc0, !PT ;  /* 0x0000100017ff7812 */ /* 0x000fc6000788c0ff */
[----:B0-----:R-:W0:Y:S04]  /*1bbe0*/  SHFL.IDX PT, R5, R8, 0x1, 0x181f ;  /* 0x00381f0008057f89 */ /* 0x001e2800000e0000 */
[----:B------:R-:W2:Y:S01]  /*1bbf0*/  SHFL.IDX PT, R4, R6, 0x1, 0x181f ;  /* 0x00381f0006047f89 */ /* 0x000ea200000e0000 */
[----:B0-----:R-:W-:-:S05]  /*1bc00*/  @P1 IADD3 R5, P0, R31, R5, RZ ;  /* 0x000000051f051210 */ /* 0x001fca0007f1e0ff */
[----:B--2---:R-:W-:-:S05]  /*1bc10*/  @P1 IMAD.X R4, RZ, RZ, R4, P0 ;  /* 0x000000ffff041224 */ /* 0x004fca00000e0604 */
[----:B------:R-:W-:-:S04]  /*1bc20*/  @P1 LOP3.LUT R5, R5, R4, RZ, 0x3c, !PT ;  /* 0x0000000405051212 */ /* 0x000fc800078e3cff */
[----:B------:R-:W-:-:S04]  /*1bc30*/  @P1 LOP3.LUT R4, R5, R4, RZ, 0x3c, !PT ;  /* 0x0000000405041212 */ /* 0x000fc800078e3cff */
[----:B------:R-:W-:-:S05]  /*1bc40*/  @P1 LOP3.LUT R5, R5, R4, RZ, 0x3c, !PT ;  /* 0x0000000405051212 */ /* 0x000fca00078e3cff */
        /* <DEDUP_REMOVED lines=13> */
[----:B0-----:R-:W-:-:S04]  /*1bd20*/  @P5 IADD3 R5, P0, R31, R5, RZ ;  /* 0x000000051f055210 */ /* 0x001fc80007f1e0ff */
[----:B--2---:R-:W-:-:S04]  /*1bd30*/  @P5 IADD3.X R4, RZ, R4, RZ, P0, !PT ;  /* 0x00000004ff045210 */ /* 0x004fc800007fe4ff */
[----:B------:R-:W-:-:S04]  /*1bd40*/  @P5 LOP3.LUT R5, R5, R4, RZ, 0x3c, !PT ;  /* 0x0000000405055212 */ /* 0x000fc800078e3cff */
[----:B------:R-:W-:-:S04]  /*1bd50*/  @P5 LOP3.LUT R4, R5, R4, RZ, 0x3c, !PT ;  /* 0x0000000405045212 */ /* 0x000fc800078e3cff */
[----:B------:R-:W-:-:S05]  /*1bd60*/  @P5 LOP3.LUT R5, R5, R4, RZ, 0x3c, !PT ;  /* 0x0000000405055212 */ /* 0x000fca00078e3cff */
[----:B------:R0:W-:Y:S01]  /*1bd70*/  @P5 LDGSTS.E.BYPASS.LTC128B.128 [R3+0x19c00], desc[UR60][R4.64], !P3 ;  /* 0x19c0000004035fae */ /* 0x0001e2000d901d7c */
[----:B------:R-:W-:-:S03]  /*1bd80*/  LOP3.LUT P5, RZ, R23, 0x20, RZ, 0xc0, !PT ;  /* 0x0000002017ff7812 */ /* 0x000fc600078ac0ff */
[----:B0-----:R-:W0:Y:S04]  /*1bd90*/  SHFL.IDX PT, R5, R8, 0x4, 0x181f ;  /* 0x00981f0008057f89 */ /* 0x001e2800000e0000 */
[----:B------:R-:W2:Y:S06]  /*1bda0*/  SHFL.IDX PT, R4, R6, 0x4, 0x181f ;  /* 0x00981f0006047f89 */ /* 0x000eac00000e0000 */
[----:B0-----:R-:W-:-:S05]  /*1bdb0*/  @P5 IADD3 R5, P0, R31, R5, RZ ;  /* 0x000000051f055210 */ /* 0x001fca0007f1e0ff */
[----:B--2---:R-:W-:-:S05]  /*1bdc0*/  @P5 IMAD.X R4, RZ, RZ, R4, P0 ;  /* 0x000000ffff045224 */ /* 0x004fca00000e0604 */
[----:B------:R-:W-:-:S04]  /*1bdd0*/  @P5 LOP3.LUT R5, R5, R4, RZ, 0x3c, !PT ;  /* 0x0000000405055212 */ /* 0x000fc800078e3cff */
[----:B------:R-:W-:-:S04]  /*1bde0*/  @P5 LOP3.LUT R4, R5, R4, RZ, 0x3c, !PT ;  /* 0x0000000405045212 */ /* 0x000fc800078e3cff */
[----:B------:R-:W-:-:S05]  /*1bdf0*/  @P5 LOP3.LUT R5, R5, R4, RZ, 0x3c, !PT ;  /* 0x0000000405055212 */ /* 0x000fca00078e3cff */
[----:B------:R0:W-:Y:S04]  /*1be00*/  @P5 LDGSTS.E.BYPASS.LTC128B.128 [R3+0x1a400], desc[UR60][R4.64], !P3 ;  /* 0x1a40000004035fae */ /* 0x0001e8000d901d7c */
[----:B0-----:R-:W0:Y:S04]  /*1be10*/  SHFL.IDX PT, R5, R8, 0x5, 0x181f ;  /* 0x00b81f0008057f89 */ /* 0x001e2800000e0000 */
[----:B------:R-:W2:Y:S01]  /*1be20*/  SHFL.IDX PT, R4, R6, 0x5, 0x181f ;  /* 0x00b81f0006047f89 */ /* 0x000ea200000e0000 */
[----:B0-----:R-:W-:-:S05]  /*1be30*/  @P6 IADD3 R5, P0, R31, R5, RZ ;  /* 0x000000051f056210 */ /* 0x001fca0007f1e0ff */
[----:B--2---:R-:W-:-:S05]  /*1be40*/  @P6 IMAD.X R4, RZ, RZ, R4, P0 ;  /* 0x000000ffff046224 */ /* 0x004fca00000e0604 */
[----:B------:R-:W-:-:S04]  /*1be50*/  @P6 LOP3.LUT R5, R5, R4, RZ, 0x3c, !PT ;  /* 0x0000000405056212 */ /* 0x000fc800078e3cff */
[----:B------:R-:W-:-:S04]  /*1be60*/  @P6 LOP3.LUT R4, R5, R4, RZ, 0x3c, !PT ;  /* 0x0000000405046212 */ /* 0x000fc800078e3cff */
[----:B------:R-:W-:-:S05]  /*1be70*/  @P6 LOP3.LUT R5, R5, R4, RZ, 0x3c, !PT ;  /* 0x0000000405056212 */ /* 0x000fca00078e3cff */
[----:B------:R0:W-:Y:S04]  /*1be80*/  @P6 LDGSTS.E.BYPASS.LTC128B.128 [R3+0x1ac00], desc[UR60][R4.64], !P3 ;  /* 0x1ac0000004036fae */ /* 0x0001e8000d901d7c */
[----:B0-----:R-:W0:Y:S04]  /*1be90*/  SHFL.IDX PT, R5, R8, 0x6, 0x181f ;  /* 0x00d81f0008057f89 */ /* 0x001e2800000e0000 */
[----:B------:R-:W2:Y:S04]  /*1bea0*/  SHFL.IDX PT, R4, R6, 0x6, 0x181f ;  /* 0x00d81f0006047f89 */ /* 0x000ea800000e0000 */
[----:B------:R-:W-:Y:S01]  /*1beb0*/  SHFL.IDX PT, R6, R6, 0x7, 0x181f ;  /* 0x00f81f0006067f89 */ /* 0x000fe200000e0000 */
[----:B0-----:R-:W-:-:S05]  /*1bec0*/  @P4 IADD3 R5, P0, R31, R5, RZ ;  /* 0x000000051f054210 */ /* 0x001fca0007f1e0ff */
[----:B--2---:R-:W-:-:S05]  /*1bed0*/  @P4 IMAD.X R4, RZ, RZ, R4, P0 ;  /* 0x000000ffff044224 */ /* 0x004fca00000e0604 */
[----:B------:R-:W-:-:S04]  /*1bee0*/  @P4 LOP3.LUT R5, R5, R4, RZ, 0x3c, !PT ;  /* 0x0000000405054212 */ /* 0x000fc800078e3cff */
[----:B------:R-:W-:-:S04]  /*1bef0*/  @P4 LOP3.LUT R4, R5, R4, RZ, 0x3c, !PT ;  /* 0x0000000405044212 */ /* 0x000fc800078e3cff */
[----:B------:R-:W-:-:S05]  /*1bf00*/  @P4 LOP3.LUT R5, R5, R4, RZ, 0x3c, !PT ;  /* 0x0000000405054212 */ /* 0x000fca00078e3cff */
[----:B------:R0:W-:Y:S04]  /*1bf10*/  @P4 LDGSTS.E.BYPASS.LTC128B.128 [R3+0x1b400], desc[UR60][R4.64], !P3 ;  /* 0x1b40000004034fae */ /* 0x0001e8000d901d7c */
[----:B0-----:R-:W0:Y:S04]  /*1bf20*/  SHFL.IDX PT, R4, R8, 0x7, 0x181f ;  /* 0x00f81f0008047f89 */ /* 0x001e2800000e0000 */
[----:B------:R-:W2:Y:S04]  /*1bf30*/  SHFL.IDX PT, R8, R0, RZ, 0x181f ;  /* 0x00181fff00087589 */ /* 0x000ea800000e0000 */
[----:B------:R-:W-:Y:S01]  /*1bf40*/  SHFL.IDX PT, R0, R0, 0x1, 0x181f ;  /* 0x00381f0000007f89 */ /* 0x000fe200000e0000 */
[----:B0-----:R-:W-:-:S04]  /*1bf50*/  @P1 IADD3 R4, P0, R31, R4, RZ ;  /* 0x000000041f041210 */ /* 0x001fc80007f1e0ff */
[----:B------:R-:W-:Y:S02]  /*1bf60*/  @P1 IADD3.X R5, RZ, R6, RZ, P0, !PT ;  /* 0x00000006ff051210 */ /* 0x000fe400007fe4ff */
[----:B------:R-:W0:Y:S04]  /*1bf70*/  SHFL.IDX PT, R6, R2, RZ, 0x181f ;  /* 0x00181fff02067589 */ /* 0x000e2800000e0000 */
[----:B------:R2:W-:Y:S04]  /*1bf80*/  @P1 LDGSTS.E.BYPASS.LTC128B.128 [R3+0x1bc00], desc[UR60][R4.64], !P3 ;  /* 0x1bc0000004031fae */ /* 0x0005e8000d901d7c */
[----:B------:R-:W3:Y:S01]  /*1bf90*/  SHFL.IDX PT, R2, R2, 0x1, 0x181f ;  /* 0x00381f0002027f89 */ /* 0x000ee200000e0000 */
[----:B--2---:R-:W-:-:S05]  /*1bfa0*/  @P2 IADD3 R4, P0, R31, R8, RZ ;  /* 0x000000081f042210 */ /* 0x004fca0007f1e0ff */
[----:B0-----:R-:W-:-:S05]  /*1bfb0*/  @P2 IMAD.X R5, RZ, RZ, R6, P0 ;  /* 0x000000ffff052224 */ /* 0x001fca00000e0606 */
[----:B------:R0:W-:Y:S03]  /*1bfc0*/  @P2 LDGSTS.E.BYPASS.LTC128B.128 [R3+0x1c400], desc[UR60][R4.64], !P3 ;  /* 0x1c40000004032fae */ /* 0x0001e6000d901d7c */
.L_x_981:
[----:B------:R-:W-:-:S13]  /*1bfd0*/  LOP3.LUT P1, RZ, R23, 0x100, RZ, 0xc0, !PT ;  /* 0x0000010017ff7812 */ /* 0x000fda000782c0ff */
[----:B------:R-:W-:-:S05]  /*1bfe0*/  @P1 IADD3 R0, P0, R31, R0, RZ ;  /* 0x000000001f001210 */ /* 0x000fca0007f1e0ff */
[----:B---3--:R-:W-:Y:S01]  /*1bff0*/  @P1 IMAD.X R2, RZ, RZ, R2, P0 ;  /* 0x000000ffff021224 */ /* 0x008fe200000e0602 */
[----:B------:R-:W-:Y:S01]  /*1c000*/  PLOP3.LUT P0, PT, PT, PT, PT, 0x80, 0x0 ;  /* 0x000000000000781c */ /* 0x000fe20003f0f070 */
[----:B0-----:R-:W-:-:S03]  /*1c010*/  @P1 IMAD.MOV.U32 R4, RZ, RZ, R0 ;  /* 0x000000ffff041224 */ /* 0x001fc600078e0000 */
[----:B------:R-:W-:-:S05]  /*1c020*/  @P1 MOV R5, R2 ;  /* 0x0000000200051202 */ /* 0x000fca0000000f00 */
[----:B------:R-:W-:Y:S01]  /*1c030*/  @!PT LDS RZ, [RZ] ;  /* 0x00000000fffff984 */ /* 0x000fe20000000800 */
[----:B------:R-:W-:Y:S01]  /*1c040*/  @!PT LDS RZ, [RZ] ;  /* 0x00000000fffff984 */ /* 0x000fe20000000800 */
[----:B------:R-:W-:Y:S01]  /*1c050*/  @!PT LDS RZ, [RZ] ;  /* 0x00000000fffff984 */ /* 0x000fe20000000800 */
[----:B------:R0:W-:Y:S01]  /*1c060*/  @P1 LDGSTS.E.BYPASS.LTC128B.128 [R3+0x1cc00], desc[UR60][R4.64], !P3 ;  /* 0x1cc0000004031fae */ /* 0x0001e2000d901d7c */
[----:B------:R-:W-:-:S03]  /*1c070*/  NOP ;  /* 0x0000000000007918 */ /* 0x000fc60000000000 */
.L_x_751:
        /* <DEDUP_REMOVED lines=11> */
.L_x_752:
[----:B0-----:R0:W5:Y:S01]  /*1c130*/  LDL.LU R3, [R1+0x34] ;  /* 0x0000340001037983 */ /* 0x0011620000300800 */
[----:B------:R-:W-:Y:S01]  /*1c140*/  VIADD R0, R22, 0x14400 ;  /* 0x0001440016007836 */ /* 0x000fe20000000000 */
[----:B------:R-:W-:Y:S01]  /*1c150*/  SHF.R.S32.HI R2, RZ, 0x1f, R28 ;  /* 0x0000001fff027819 */ /* 0x000fe2000001141c */
[----:B------:R0:W-:Y:S06]  /*1c160*/  SYNCS.ARRIVE.TRANS64.A1T0 RZ, [R7+URZ+0x22830], RZ ;  /* 0x022830ff07ff79a7 */ /* 0x0001ec000810003f */
[----:B------:R-:W-:Y:S05]  /*1c170*/  WARPSYNC.ALL ;  /* 0x0000000000007948 */ /* 0x000fea0003800000 */
[----:B------:R-:W-:Y:S01]  /*1c180*/  BAR.SYNC.DEFER_BLOCKING 0x8, 0x180 ;  /* 0x0206000000007b1d */ /* 0x000fe20000010000 */
[----:B------:R-:W-:-:S05]  /*1c190*/  LOP3.LUT P1, RZ, R0, 0x3ff, RZ, 0xc0, !PT ;  /* 0x000003ff00ff7812 */ /* 0x000fca000782c0ff */
[----:B------:R-:W-:Y:S01]  /*1c1a0*/  ULDC.64 UR4, c[0x0][0x298] ;  /* 0x0000a60000047ab9 */ /* 0x000fe20000000a00 */
[----:B------:R-:W-:Y:S01]  /*1c1b0*/  ULDC.64 UR6, c[0x0][0xa00] ;  /* 0x0002800000067ab9 */ /* 0x000fe20000000a00 */
[----:B------:R-:W-:Y:S01]  /*1c1c0*/  IMAD R2, R2, UR4, RZ ;  /* 0x0000000402027c24 */ /* 0x000fe2000f8e02ff */
[----:B------:R-:W-:Y:S01]  /*1c1d0*/  ISETP.NE.U32.AND P0, PT, RZ, UR6, PT ;  /* 0x00000006ff007c0c */ /* 0x000fe2000bf05070 */
[C---:B------:R-:W-:Y:S01]  /*1c1e0*/  IMAD.WIDE.U32 R26, R28.reuse, UR4, RZ ;  /* 0x000000041c1a7c25 */ /* 0x040fe2000f8e00ff */
[----:B------:R-:W-:Y:S02]  /*1c1f0*/  BSSY B6, `(.L_x_753) ;  /* 0x0000017000067945 */ /* 0x000fe40003800000 */
[----:B------:R-:W-:Y:S01]  /*1c200*/  ISETP.NE.AND.EX P0, PT, RZ, UR7, PT, P0 ;  /* 0x00000007ff007c0c */ /* 0x000fe2000bf05300 */
[----:B------:R-:W-:-:S03]  /*1c210*/  IMAD R0, R28, UR5, R2 ;  /* 0x000000051c007c24 */ /* 0x000fc6000f8e0202 */
[----:B------:R-:W-:Y:S01]  /*1c220*/  SEL R24, R24, RZ, !P0 ;  /* 0x000000ff18187207 */ /* 0x000fe20004000000 */
[----:B------:R-:W-:Y:S01]  /*1c230*/  IMAD.IADD R28, R27, 0x1, R0 ;  /* 0x000000011b1c7824 */ /* 0x000fe200078e0200 */
[----:B-----5:R-:W-:Y:S01]  /*1c240*/  SEL R29, R3, RZ, !P0 ;  /* 0x000000ff031d7207 */ /* 0x020fe20004000000 */
[----:B------:R-:W-:Y:S06]  /*1c250*/  @!P1 BRA `(.L_x_754) ;  /* 0x0000000000409947 */ /* 0x000fec0003800000 */
[----:B------:R-:W-:Y:S01]  /*1c260*/  MOV R2, 0x0 ;  /* 0x0000000000027802 */ /* 0x000fe20000000f00 */
[----:B------:R-:W-:Y:S01]  /*1c270*/  ULDC.64 UR4, c[0x4][0x98] ;  /* 0x0100260000047ab9 */ /* 0x000fe20000000a00 */
[----:B------:R-:W-:Y:S01]  /*1c280*/  ULDC.64 UR6, c[0x4][0xa0] ;  /* 0x0100280000067ab9 */ /* 0x000fe20000000a00 */
[----:B------:R-:W-:Y:S01]  /*1c290*/  ULDC.64 UR8, c[0x4][0x28] ;  /* 0x01000a0000087ab9 */ /* 0x000fe20000000a00 */
[----:B------:R-:W-:Y:S01]  /*1c2a0*/  IMAD.U32 R4, RZ, RZ, UR4 ;  /* 0x00000004ff047e24 */ /* 0x000fe2000f8e00ff */
[----:B------:R-:W-:Y:S01]  /*1c2b0*/  MOV R5, UR5 ;  /* 0x0000000500057c02 */ /* 0x000fe20008000f00 */
[----:B------:R-:W2:Y:S01]  /*1c2c0*/  LDC.64 R2, c[0x4][R2] ;  /* 0x0100000002027b82 */ /* 0x000ea20000000a00 */
[----:B------:R-:W-:Y:S01]  /*1c2d0*/  IMAD.U32 R6, RZ, RZ, UR6 ;  /* 0x00000006ff067e24 */ /* 0x000fe2000f8e00ff */
[----:B------:R-:W-:Y:S01]  /*1c2e0*/  MOV R11, UR9 ;  /* 0x00000009000b7c02 */ /* 0x000fe20008000f00 */
[----:B01----:R-:W-:Y:S02]  /*1c2f0*/  IMAD.U32 R7, RZ, RZ, UR7 ;  /* 0x00000007ff077e24 */ /* 0x003fe4000f8e00ff */
[----:B------:R-:W-:-:S02]  /*1c300*/  IMAD.U32 R10, RZ, RZ, UR8 ;  /* 0x00000008ff0a7e24 */ /* 0x000fc4000f8e00ff */
[----:B------:R-:W-:Y:S02]  /*1c310*/  IMAD.MOV.U32 R8, RZ, RZ, 0x70 ;  /* 0x00000070ff087424 */ /* 0x000fe400078e00ff */
[----:B------:R-:W-:Y:S02]  /*1c320*/  IMAD.MOV.U32 R12, RZ, RZ, 0x1 ;  /* 0x00000001ff0c7424 */ /* 0x000fe400078e00ff */
[----:B------:R-:W-:-:S07]  /*1c330*/  IMAD.MOV.U32 R13, RZ, RZ, RZ ;  /* 0x000000ffff0d7224 */ /* 0x000fce00078e00ff */
[----:B------:R-:W-:-:S07]  /*1c340*/  LEPC R20, `(.L_x_754) ;  /* 0x000000001014794e */ /* 0x000fce0000000000 */
[----:B--2---:R-:W-:Y:S05]  /*1c350*/  CALL.ABS.NOINC R2 ;  /* 0x0000000002007343 */ /* 0x004fea0003c00000 */
.L_x_754:
[----:B------:R-:W-:Y:S05]  /*1c360*/  BSYNC B6 ;  /* 0x0000000000067941 */ /* 0x000fea0003800000 */
.L_x_753:
[----:B------:R-:W2:Y:S01]  /*1c370*/  LDL R20, [R1] ;  /* 0x0000000001147983 */ /* 0x000ea20000100800 */
[----:B01----:R-:W0:Y:S01]  /*1c380*/  LDC R7, c[0x0][0x448] ;  /* 0x00011200ff077b82 */ /* 0x003e220000000800 */
[----:B------:R-:W-:Y:S01]  /*1c390*/  ULDC.64 UR4, c[0x0][0x2d8] ;  /* 0x0000b60000047ab9 */ /* 0x000fe20000000a00 */
[----:B------:R-:W-:Y:S01]  /*1c3a0*/  MOV R2, R26 ;  /* 0x0000001a00027202 */ /* 0x000fe20000000f00 */
[----:B------:R1:W5:Y:S01]  /*1c3b0*/  LDL R10, [R1+0x3c] ;  /* 0x00003c00010a7983 */ /* 0x0003620000100800 */
[----:B------:R-:W-:Y:S01]  /*1c3c0*/  IMAD.MOV.U32 R3, RZ, RZ, R28 ;  /* 0x000000ffff037224 */ /* 0x000fe200078e001c */
[----:B------:R-:W-:Y:S02]  /*1c3d0*/  ULDC.64 UR6, c[0x0][0x280] ;  /* 0x0000a00000067ab9 */ /* 0x000fe40000000a00 */
[----:B------:R1:W5:Y:S01]  /*1c3e0*/  LDL R9, [R1+0x24] ;  /* 0x0000240001097983 */ /* 0x0003620000100800 */
[----:B------:R-:W-:Y:S01]  /*1c3f0*/  IMAD.WIDE.U32 R2, R18, UR4, R2 ;  /* 0x0000000412027c25 */ /* 0x000fe2000f8e0002 */
[----:B0-----:R-:W-:-:S13]  /*1c400*/  ISETP.NE.AND P0, PT, R7, 0x1, PT ;  /* 0x000000010700780c */ /* 0x001fda0003f05270 */
[----:B------:R-:W0:Y:S01]  /*1c410*/  @P0 LDC R4, c[0x0][0x44c] ;  /* 0x00011300ff040b82 */ /* 0x000e220000000800 */
[----:B------:R-:W-:Y:S02]  /*1c420*/  IMAD.SHL.U32 R17, R17, 0x80, RZ ;  /* 0x0000008011117824 */ /* 0x000fe400078e00ff */
[----:B--2---:R-:W-:Y:S02]  /*1c430*/  IMAD R0, R20, UR4, RZ ;  /* 0x0000000414007c24 */ /* 0x004fe4000f8e02ff */
[----:B------:R-:W2:Y:S02]  /*1c440*/  S2R R20, SR_TID.X ;  /* 0x0000000000147919 */ /* 0x000ea40000002100 */
[----:B------:R-:W-:Y:S01]  /*1c450*/  IMAD R0, R18, UR5, R0 ;  /* 0x0000000512007c24 */ /* 0x000fe2000f8e0200 */
[----:B------:R-:W-:-:S03]  /*1c460*/  ULDC.64 UR4, c[0x0][0x2e0] ;  /* 0x0000b80000047ab9 */ /* 0x000fc60000000a00 */
[----:B------:R-:W-:Y:S02]  /*1c470*/  IMAD.IADD R3, R3, 0x1, R0 ;  /* 0x0000000103037824 */ /* 0x000fe400078e0200 */
[----:B------:R-:W-:Y:S02]  /*1c480*/  IMAD R0, R29, UR4, RZ ;  /* 0x000000041d007c24 */ /* 0x000fe4000f8e02ff */
[----:B------:R-:W-:-:S04]  /*1c490*/  IMAD.WIDE.U32 R2, R24, UR4, R2 ;  /* 0x0000000418027c25 */ /* 0x000fc8000f8e0002 */
[----:B------:R-:W-:Y:S01]  /*1c4a0*/  IMAD R0, R24, UR5, R0 ;  /* 0x0000000518007c24 */ /* 0x000fe2000f8e0200 */
[----:B------:R-:W-:-:S03]  /*1c4b0*/  ULDC.64 UR4, c[0x0][0x2d0] ;  /* 0x0000b40000047ab9 */ /* 0x000fc60000000a00 */
[----:B------:R-:W-:Y:S02]  /*1c4c0*/  IMAD.IADD R3, R3, 0x1, R0 ;  /* 0x0000000103037824 */ /* 0x000fe400078e0200 */
[----:B------:R-:W3:Y:S01]  /*1c4d0*/  @P0 LDC R0, c[0x0][0x450] ;  /* 0x00011400ff000b82 */ /* 0x000ee20000000800 */
[C---:B--2---:R-:W-:Y:S02]  /*1c4e0*/  LOP3.LUT R21, R20.reuse, 0x7f, RZ, 0xc0, !PT ;  /* 0x0000007f14157812 */ /* 0x044fe400078ec0ff */
[----:B------:R-:W-:Y:S02]  /*1c4f0*/  SHF.L.U32 R20, R20, 0x4, RZ ;  /* 0x0000000414147819 */ /* 0x000fe400000006ff */
[----:B------:R-:W-:-:S04]  /*1c500*/  SHF.R.U32.HI R21, RZ, 0x3, R21 ;  /* 0x00000003ff157819 */ /* 0x000fc80000011615 */
[----:B------:R-:W-:-:S04]  /*1c510*/  LOP3.LUT R20, R21, 0x70, R20, 0xf8, !PT ;  /* 0x0000007015147812 */ /* 0x000fc800078ef814 */
[----:B------:R-:W-:-:S05]  /*1c520*/  LOP3.LUT R5, R20, R17, RZ, 0xfc, !PT ;  /* 0x0000001114057212 */ /* 0x000fca00078efcff */
[----:B0-----:R-:W-:-:S04]  /*1c530*/  @P0 IMAD.HI.U32 R6, R5, R4, RZ ;  /* 0x0000000405060227 */ /* 0x001fc800078e00ff */
[----:B------:R-:W-:Y:S01]  /*1c540*/  IMAD.MOV.U32 R4, RZ, RZ, R5 ;  /* 0x000000ffff047224 */ /* 0x000fe200078e0005 */
[----:B---3--:R-:W-:Y:S01]  /*1c550*/  @P0 SHF.R.U32.HI R4, RZ, R0, R6 ;  /* 0x00000000ff040219 */ /* 0x008fe20000011606 */
[----:B------:R-:W0:Y:S04]  /*1c560*/  S2R R20, SR_TID.X ;  /* 0x0000000000147919 */ /* 0x000e280000002100 */
[----:B------:R-:W-:-:S04]  /*1c570*/  IMAD.MOV R0, RZ, RZ, -R4 ;  /* 0x000000ffff007224 */ /* 0x000fc800078e0a04 */
[----:B------:R-:W-:Y:S01]  /*1c580*/  IMAD R0, R7, R0, R5 ;  /* 0x0000000007007224 */ /* 0x000fe200078e0205 */
[----:B------:R-:W-:Y:S01]  /*1c590*/  SHF.R.S32.HI R5, RZ, 0x1f, R4 ;  /* 0x0000001fff057819 */ /* 0x000fe20000011404 */
[----:B------:R-:W-:-:S04]  /*1c5a0*/  IMAD.WIDE.U32 R2, R4, UR4, R2 ;  /* 0x0000000404027c25 */ /* 0x000fc8000f8e0002 */
[----:B------:R-:W-:-:S04]  /*1c5b0*/  IMAD R5, R5, UR4, RZ ;  /* 0x0000000405057c24 */ /* 0x000fc8000f8e02ff */
[----:B------:R-:W-:Y:S01]  /*1c5c0*/  IMAD R5, R4, UR5, R5 ;  /* 0x0000000504057c24 */ /* 0x000fe2000f8e0205 */
[----:B------:R-:W-:Y:S01]  /*1c5d0*/  SHF.R.S32.HI R4, RZ, 0x1f, R0 ;  /* 0x0000001fff047819 */ /* 0x000fe20000011400 */
[----:B------:R-:W-:-:S03]  /*1c5e0*/  ULDC.64 UR4, c[0x0][0x2c8] ;  /* 0x0000b20000047ab9 */ /* 0x000fc60000000a00 */
[----:B------:R-:W-:Y:S01]  /*1c5f0*/  IADD3 R3, R3, R5, RZ ;  /* 0x0000000503037210 */ /* 0x000fe20007ffe0ff */
[----:B------:R-:W-:Y:S02]  /*1c600*/  IMAD R4, R4, UR4, RZ ;  /* 0x0000000404047c24 */ /* 0x000fe4000f8e02ff */
[----:B------:R-:W-:Y:S01]  /*1c610*/  IMAD.WIDE.U32 R2, R0, UR4, R2 ;  /* 0x0000000400027c25 */ /* 0x000fe2000f8e0002 */
[----:B------:R-:W-:-:S03]  /*1c620*/  ULDC UR4, c[0x0][0x2b8] ;  /* 0x0000ae0000047ab9 */ /* 0x000fc60000000800 */
[----:B------:R-:W-:Y:S01]  /*1c630*/  IMAD R4, R0, UR5, R4 ;  /* 0x0000000500047c24 */ /* 0x000fe2000f8e0204 */
[----:B------:R-:W-:Y:S02]  /*1c640*/  IADD3 R0, P1, R2, UR6, RZ ;  /* 0x0000000602007c10 */ /* 0x000fe4000ff3e0ff */
[----:B------:R-:W-:Y:S01]  /*1c650*/  ISETP.GE.AND P0, PT, R31, UR4, PT ;  /* 0x000000041f007c0c */ /* 0x000fe2000bf06270 */
[----:B------:R-:W-:Y:S01]  /*1c660*/  UMOV UR4, 0xffffffff ;  /* 0xffffffff00047882 */ /* 0x000fe20000000000 */
[----:B0-----:R-:W-:Y:S02]  /*1c670*/  LOP3.LUT R20, R20, 0x7f, RZ, 0xc0, !PT ;  /* 0x0000007f14147812 */ /* 0x001fe400078ec0ff */
[----:B------:R-:W-:Y:S02]  /*1c680*/  IADD3.X R4, R3, UR7, R4, P1, !PT ;  /* 0x0000000703047c10 */ /* 0x000fe40008ffe404 */
[----:B------:R-:W-:Y:S01]  /*1c690*/  SHF.R.U32.HI R20, RZ, 0x3, R20 ;  /* 0x00000003ff147819 */ /* 0x000fe20000011614 */
[----:B-1----:R-:W-:Y:S06]  /*1c6a0*/  BRA.DIV UR4, `(.L_x_755) ;  /* 0x0000007a04147947 */ /* 0x002fec000b800000 */
[----:B------:R-:W-:Y:S01]  /*1c6b0*/  IMAD.IADD R17, R20, 0x1, R17 ;  /* 0x0000000114117824 */ /* 0x000fe200078e0211 */
[----:B------:R-:W0:Y:S01]  /*1c6c0*/  SHFL.IDX PT, R3, R0, RZ, 0x181f ;  /* 0x00181fff00037589 */ /* 0x000e2200000e0000 */
[----:B-----5:R-:W-:Y:S02]  /*1c6d0*/  IMAD R5, R10, R7, RZ ;  /* 0x000000070a057224 */ /* 0x020fe400078e02ff */
[C---:B------:R-:W-:Y:S01]  /*1c6e0*/  VIADD R2, R17.reuse, 0x10 ;  /* 0x0000001011027836 */ /* 0x040fe20000000000 */
[----:B------:R-:W-:Y:S02]  /*1c6f0*/  SHFL.IDX PT, R6, R0, 0x1, 0x181f ;  /* 0x00381f0000067f89 */ /* 0x000fe400000e0000 */
[-C--:B------:R-:W-:Y:S02]  /*1c700*/  ISETP.GE.AND P2, PT, R17, R5.reuse, PT ;  /* 0x000000051100720c */ /* 0x080fe40003f46270 */
[----:B------:R-:W-:Y:S01]  /*1c710*/  ISETP.GE.AND P1, PT, R2, R5, PT ;  /* 0x000000050200720c */ /* 0x000fe20003f26270 */
[----:B------:R-:W-:Y:S04]  /*1c720*/  SHFL.IDX PT, R14, R0, 0x7, 0x181f ;  /* 0x00f81f00000e7f89 */ /* 0x000fe800000e0000 */
[----:B------:R-:W1:Y:S06]  /*1c730*/  SHFL.IDX PT, R2, R4, RZ, 0x181f ;  /* 0x00181fff04027589 */ /* 0x000e6c00000e0000 */
[----:B0-----:R-:W-:-:S05]  /*1c740*/  @!P2 IADD3 R3, P3, R31, R3, RZ ;  /* 0x000000031f03a210 */ /* 0x001fca0007f7e0ff */
[----:B-1----:R-:W-:Y:S01]  /*1c750*/  @!P2 IMAD.X R8, RZ, RZ, R2, P3 ;  /* 0x000000ffff08a224 */ /* 0x002fe200018e0602 */
[----:B------:R-:W-:Y:S01]  /*1c760*/  @!P1 IADD3 R6, P3, R31, R6, RZ ;  /* 0x000000061f069210 */ /* 0x000fe20007f7e0ff */
[----:B------:R-:W0:Y:S03]  /*1c770*/  SHFL.IDX PT, R2, R4, 0x1, 0x181f ;  /* 0x00381f0004027f89 */ /* 0x000e2600000e0000 */
[----:B0-----:R-:W-:Y:S01]  /*1c780*/  @!P1 IADD3.X R7, RZ, R2, RZ, P3, !PT ;  /* 0x00000002ff079210 */ /* 0x001fe20001ffe4ff */
[----:B------:R-:W-:Y:S02]  /*1c790*/  @!P2 IMAD.MOV.U32 R2, RZ, RZ, R3 ;  /* 0x000000ffff02a224 */ /* 0x000fe400078e0003 */
[----:B------:R-:W-:-:S05]  /*1c7a0*/  @!P2 IMAD.MOV.U32 R3, RZ, RZ, R8 ;  /* 0x000000ffff03a224 */ /* 0x000fca00078e0008 */
[----:B------:R0:W-:Y:S02]  /*1c7b0*/  @!P2 LDGSTS.E.BYPASS.LTC128B.128 [R9+0x14400], desc[UR60][R2.64], !P0 ;  /* 0x144000000209afae */ /* 0x0001e4000c101d7c */
[----:B0-----:R-:W-:Y:S01]  /*1c7c0*/  @!P1 IMAD.MOV.U32 R2, RZ, RZ, R6 ;  /* 0x000000ffff029224 */ /* 0x001fe200078e0006 */
[----:B------:R-:W-:-:S05]  /*1c7d0*/  @!P1 MOV R3, R7 ;  /* 0x0000000700039202 */ /* 0x000fca0000000f00 */
[----:B------:R0:W-:Y:S02]  /*1c7e0*/  @!P1 LDGSTS.E.BYPASS.LTC128B.128 [R9+0x14c00], desc[UR60][R2.64], !P0 ;  /* 0x14c0000002099fae */ /* 0x0001e4000c101d7c */
[----:B0-----:R-:W-:Y:S02]  /*1c7f0*/  VIADD R2, R17, 0x20 ;  /* 0x0000002011027836 */ /* 0x001fe40000000000 */
[----:B------:R-:W0:Y:S03]  /*1c800*/  SHFL.IDX PT, R3, R0, 0x2, 0x181f ;  /* 0x00581f0000037f89 */ /* 0x000e2600000e0000 */
[----:B------:R-:W-:Y:S02]  /*1c810*/  ISETP.GE.AND P1, PT, R2, R5, PT ;  /* 0x000000050200720c */ /* 0x000fe40003f26270 */
[----:B------:R-:W1:Y:S11]  /*1c820*/  SHFL.IDX PT, R2, R4, 0x2, 0x181f ;  /* 0x00581f0004027f89 */ /* 0x000e7600000e0000 */
[----:B0-----:R-:W-:-:S05]  /*1c830*/  @!P1 IADD3 R3, P2, R31, R3, RZ ;  /* 0x000000031f039210 */ /* 0x001fca0007f5e0ff */
[----:B-1----:R-:W-:-:S05]  /*1c840*/  @!P1 IMAD.X R2, RZ, RZ, R2, P2 ;  /* 0x000000ffff029224 */ /* 0x002fca00010e0602 */
[----:B------:R-:W-:-:S04]  /*1c850*/  @!P1 LOP3.LUT R3, R3, R2, RZ, 0x3c, !PT ;  /* 0x0000000203039212 */ /* 0x000fc800078e3cff */
[----:B------:R-:W-:-:S04]  /*1c860*/  @!P1 LOP3.LUT R2, R3, R2, RZ, 0x3c, !PT ;  /* 0x0000000203029212 */ /* 0x000fc800078e3cff */
[----:B------:R-:W-:-:S05]  /*1c870*/  @!P1 LOP3.LUT R3, R3, R2, RZ, 0x3c, !PT ;  /* 0x0000000203039212 */ /* 0x000fca00078e3cff */
[----:B------:R0:W-:Y:S02]  /*1c880*/  @!P1 LDGSTS.E.BYPASS.LTC128B.128 [R9+0x15400], desc[UR60][R2.64], !P0 ;  /* 0x1540000002099fae */ /* 0x0001e4000c101d7c */
[----:B0-----:R-:W-:Y:S02]  /*1c890*/  VIADD R2, R17, 0x30 ;  /* 0x0000003011027836 */ /* 0x001fe40000000000 */
[----:B------:R-:W0:Y:S03]  /*1c8a0*/  SHFL.IDX PT, R3, R0, 0x3, 0x181f ;  /* 0x00781f0000037f89 */ /* 0x000e2600000e0000 */
[----:B------:R-:W-:Y:S02]  /*1c8b0*/  ISETP.GE.AND P1, PT, R2, R5, PT ;  /* 0x000000050200720c */ /* 0x000fe40003f26270 */
[----:B------:R-:W1:Y:S11]  /*1c8c0*/  SHFL.IDX PT, R2, R4, 0x3, 0x181f ;  /* 0x00781f0004027f89 */ /* 0x000e7600000e0000 */
[----:B0-----:R-:W-:-:S04]  /*1c8d0*/  @!P1 IADD3 R3, P2, R31, R3, RZ ;  /* 0x000000031f039210 */ /* 0x001fc80007f5e0ff */
[----:B-1----:R-:W-:-:S04]  /*1c8e0*/  @!P1 IADD3.X R2, RZ, R2, RZ, P2, !PT ;  /* 0x00000002ff029210 */ /* 0x002fc800017fe4ff */
        /* <DEDUP_REMOVED lines=27> */
[----:B------:R-:W1:Y:S04]  /*1caa0*/  SHFL.IDX PT, R2, R4, 0x6, 0x181f ;  /* 0x00d81f0004027f89 */ /* 0x000e6800000e0000 */
[----:B------:R-:W2:Y:S07]  /*1cab0*/  SHFL.IDX PT, R4, R4, 0x7, 0x181f ;  /* 0x00f81f0004047f89 */ /* 0x000eae00000e0000 */
[----:B0-----:R-:W-:-:S05]  /*1cac0*/  @!P2 IADD3 R3, P1, R31, R3, RZ ;  /* 0x000000031f03a210 */ /* 0x001fca0007f3e0ff */
[----:B-1----:R-:W-:-:S05]  /*1cad0*/  @!P2 IMAD.X R2, RZ, RZ, R2, P1 ;  /* 0x000000ffff02a224 */ /* 0x002fca00008e0602 */
[----:B------:R-:W-:-:S04]  /*1cae0*/  @!P2 LOP3.LUT R3, R3, R2, RZ, 0x3c, !PT ;  /* 0x000000020303a212 */ /* 0x000fc800078e3cff */
[----:B------:R-:W-:-:S04]  /*1caf0*/  @!P2 LOP3.LUT R2, R3, R2, RZ, 0x3c, !PT ;  /* 0x000000020302a212 */ /* 0x000fc800078e3cff */
[----:B------:R-:W-:-:S05]  /*1cb00*/  @!P2 LOP3.LUT R3, R3, R2, RZ, 0x3c, !PT ;  /* 0x000000020303a212 */ /* 0x000fca00078e3cff */
[----:B--2---:R0:W-:Y:S02]  /*1cb10*/  @!P2 LDGSTS.E.BYPASS.LTC128B.128 [R9+0x17400], desc[UR60][R2.64], !P0 ;  /* 0x174000000209afae */ /* 0x0041e4000c101d7c */
.L_x_998:
[----:B------:R-:W-:-:S05]  /*1cb20*/  VIADD R0, R17, 0x70 ;  /* 0x0000007011007836 */ /* 0x000fca0000000000 */
[----:B------:R-:W-:-:S13]  /*1cb30*/  ISETP.GE.AND P1, PT, R0, R5, PT ;  /* 0x000000050000720c */ /* 0x000fda0003f26270 */
[----:B0-----:R-:W-:-:S04]  /*1cb40*/  @!P1 IADD3 R2, P2, R31, R14, RZ ;  /* 0x0000000e1f029210 */ /* 0x001fc80007f5e0ff */
[----:B------:R-:W-:-:S05]  /*1cb50*/  @!P1 IADD3.X R3, RZ, R4, RZ, P2, !PT ;  /* 0x00000004ff039210 */ /* 0x000fca00017fe4ff */
[----:B------:R-:W-:Y:S01]  /*1cb60*/  @!PT LDS RZ, [RZ] ;  /* 0x00000000fffff984 */ /* 0x000fe20000000800 */
[----:B------:R-:W-:Y:S01]  /*1cb70*/  @!PT LDS RZ, [RZ] ;  /* 0x00000000fffff984 */ /* 0x000fe20000000800 */
[----:B------:R-:W-:Y:S01]  /*1cb80*/  @!PT LDS RZ, [RZ] ;  /* 0x00000000fffff984 */ /* 0x000fe20000000800 */
[----:B------:R0:W-:Y:S01]  /*1cb90*/  @!P1 LDGSTS.E.BYPASS.LTC128B.128 [R9+0x17c00], desc[UR60][R2.64], !P0 ;  /* 0x17c0000002099fae */ /* 0x0001e2000c101d7c */
[----:B------:R-:W-:Y:S01]  /*1cba0*/  PLOP3.LUT P0, PT, PT, PT, PT, 0x80, 0x0 ;  /* 0x000000000000781c */ /* 0x000fe20003f0f070 */
[----:B------:R-:W-:-:S12]  /*1cbb0*/  NOP ;  /* 0x0000000000007918 */ /* 0x000fd80000000000 */
.L_x_756:
        /* <DEDUP_REMOVED lines=16> */
[----:B------:R-:W-:Y:S01]  /*1ccc0*/  ISETP.GE.AND P1, PT, R25, 0xa1, PT ;  /* 0x000000a11900780c */ /* 0x000fe20003f26270 */
[----:B------:R-:W1:Y:S02]  /*1ccd0*/  SYNCS.PHASECHK.TRANS64.TRYWAIT P0, [R22+URZ+0x22820], R3 ;  /* 0x02282003160075a7 */ /* 0x000e64000800017f */
[----:B01----:R-:W-:Y:S10]  /*1cce0*/  @!P0 BRA `(.L_x_758) ;  /* 0x0000007c001c8947 */ /* 0x003ff40003800000 */
.L_x_999:
[----:B------:R-:W-:Y:S05]  /*1ccf0*/  BSYNC B0 ;  /* 0x0000000000007941 */ /* 0x000fea0003800000 */
.L_x_757:
[----:B------:R-:W-:Y:S05]  /*1cd00*/  @!P1 BRA `(.L_x_759) ;  /* 0x00000018002c9947 */ /* 0x000fea0003800000 */
[----:B------:R-:W-:Y:S01]  /*1cd10*/  VIADD R33, R33, 0xfffffffe ;  /* 0xfffffffe21217836 */ /* 0x000fe20000000000 */
[----:B------:R-:W-:Y:S01]  /*1cd20*/  MOV R24, R32 ;  /* 0x0000002000187202 */ /* 0x000fe20000000f00 */
[----:B------:R-:W-:-:S07]  /*1cd30*/  IMAD.MOV.U32 R25, RZ, RZ, R36 ;  /* 0x000000ffff197224 */ /* 0x000fce00078e0024 */
.L_x_779:
[----:B-1----:R-:W2:Y:S01]  /*1cd40*/  LDL R0, [R1+0x4] ;  /* 0x0000040001007983 */ /* 0x002ea20000100800 */
[----:B------:R-:W1:Y:S03]  /*1cd50*/  LDC R7, c[0x0][0x430] ;  /* 0x00010c00ff077b82 */ /* 0x000e660000000800 */
[----:B0-----:R-:W3:Y:S01]  /*1cd60*/  LDL R9, [R1+0x8] ;  /* 0x0000080001097983 */ /* 0x001ee20000100800 */
[----:B------:R-:W0:Y:S01]  /*1cd70*/  S2R R2, SR_TID.X ;  /* 0x0000000000027919 */ /* 0x000e220000002100 */
[----:B------:R-:W4:Y:S02]  /*1cd80*/  S2R R8, SR_TID.X ;  /* 0x0000000000087919 */ /* 0x000f240000002100 */
[----:B------:R-:W3:Y:S01]  /*1cd90*/  LDL R12, [R1+0x44] ;  /* 0x00004400010c7983 */ /* 0x000ee20000100800 */
[----:B-1----:R-:W-:-:S13]  /*1cda0*/  ISETP.NE.AND P0, PT, R7, 0x1, PT ;  /* 0x000000010700780c */ /* 0x002fda0003f05270 */
[----:B------:R-:W1:Y:S01]  /*1cdb0*/  @P0 LDC R5, c[0x0][0x434] ;  /* 0x00010d00ff050b82 */ /* 0x000e620000000800 */
[C---:B0-----:R-:W-:Y:S01]  /*1cdc0*/  LOP3.LUT R3, R2.reuse, 0x7f, RZ, 0xc0, !PT ;  /* 0x0000007f02037812 */ /* 0x041fe200078ec0ff */
[----:B------:R-:W-:-:S03]  /*1cdd0*/  IMAD.SHL.U32 R4, R2, 0x10, RZ ;  /* 0x0000001002047824 */ /* 0x000fc600078e00ff */
[----:B------:R-:W-:-:S04]  /*1cde0*/  SHF.R.U32.HI R3, RZ, 0x3, R3 ;  /* 0x00000003ff037819 */ /* 0x000fc80000011603 */
[----:B------:R-:W-:Y:S02]  /*1cdf0*/  LOP3.LUT R4, R3, 0x70, R4, 0xf8, !PT ;  /* 0x0000007003047812 */ /* 0x000fe400078ef804 */
[----:B------:R-:W0:Y:S01]  /*1ce00*/  @P0 LDC R3, c[0x0][0x438] ;  /* 0x00010e00ff030b82 */ /* 0x000e220000000800 */
[----:B------:R-:W-:Y:S01]  /*1ce10*/  LOP3.LUT R2, R2, 0x7f, RZ, 0xc0, !PT ;  /* 0x0000007f02027812 */ /* 0x000fe200078ec0ff */
[----:B----4-:R-:W-:-:S03]  /*1ce20*/  IMAD.SHL.U32 R8, R8, 0x10, RZ ;  /* 0x0000001008087824 */ /* 0x010fc600078e00ff */
[----:B------:R-:W-:-:S04]  /*1ce30*/  SHF.R.U32.HI R6, RZ, 0x3, R2 ;  /* 0x00000003ff067819 */ /* 0x000fc80000011602 */
[----:B------:R-:W-:Y:S02]  /*1ce40*/  LOP3.LUT R8, R6, 0x70, R8, 0xf8, !PT ;  /* 0x0000007006087812 */ /* 0x000fe400078ef808 */
[----:B------:R-:W4:Y:S02]  /*1ce50*/  @P0 LDC R6, c[0x0][0x434] ;  /* 0x00010d00ff060b82 */ /* 0x000f240000000800 */
[----:B------:R-:W-:Y:S01]  /*1ce60*/  LOP3.LUT R8, R8, 0x80, RZ, 0xfc, !PT ;  /* 0x0000008008087812 */ /* 0x000fe200078efcff */
[----:B------:R-:W-:Y:S05]  /*1ce70*/  YIELD ;  /* 0x0000000000007946 */ /* 0x000fea0003800000 */
[----:B------:R-:W-:Y:S01]  /*1ce80*/  ULDC.64 UR4, c[0x0][0x428] ;  /* 0x00010a0000047ab9 */ /* 0x000fe20000000a00 */
[----:B------:R-:W-:Y:S01]  /*1ce90*/  ISETP.GT.U32.AND P1, PT, R8, 0x9f, PT ;  /* 0x0000009f0800780c */ /* 0x000fe20003f24070 */
[----:B------:R-:W-:Y:S01]  /*1cea0*/  ULDC.64 UR6, c[0x0][0x418] ;  /* 0x0001060000067ab9 */ /* 0x000fe20000000a00 */
[----:B--2---:R-:W-:-:S04]  /*1ceb0*/  IMAD R0, R33, 0xa0, R0 ;  /* 0x000000a021007824 */ /* 0x004fc800078e0200 */
[----:B------:R-:W-:-:S04]  /*1cec0*/  IMAD.IADD R4, R4, 0x1, R0 ;  /* 0x0000000104047824 */ /* 0x000fc800078e0200 */
[----:B-1----:R-:W-:Y:S01]  /*1ced0*/  @P0 IMAD.HI.U32 R5, R4, R5, RZ ;  /* 0x0000000504050227 */ /* 0x002fe200078e00ff */
[----:B------:R-:W-:-:S04]  /*1cee0*/  MOV R2, R4 ;  /* 0x0000000400027202 */ /* 0x000fc80000000f00 */
[----:B0-----:R-:W-:Y:S02]  /*1cef0*/  @P0 SHF.R.U32.HI R2, RZ, R3, R5 ;  /* 0x00000003ff020219 */ /* 0x001fe40000011605 */
[----:B------:R-:W0:Y:S01]  /*1cf00*/  @P0 LDC R3, c[0x0][0x438] ;  /* 0x00010e00ff030b82 */ /* 0x000e220000000800 */
[----:B------:R-:W-:-:S04]  /*1cf10*/  IMAD.IADD R0, R8, 0x1, R0 ;  /* 0x0000000108007824 */ /* 0x000fc800078e0200 */
[----:B----4-:R-:W-:-:S04]  /*1cf20*/  @P0 IMAD.HI.U32 R6, R0, R6, RZ ;  /* 0x0000000600060227 */ /* 0x010fc800078e00ff */
[----:B------:R-:W-:Y:S01]  /*1cf30*/  IMAD.MOV.U32 R5, RZ, RZ, R0 ;  /* 0x000000ffff057224 */ /* 0x000fe200078e0000 */
[----:B0-----:R-:W-:Y:S02]  /*1cf40*/  @P0 SHF.R.U32.HI R5, RZ, R3, R6 ;  /* 0x00000003ff050219 */ /* 0x001fe40000011606 */
[----:B------:R-:W-:-:S03]  /*1cf50*/  IADD3 R6, -R2, RZ, RZ ;  /* 0x000000ff02067210 */ /* 0x000fc60007ffe1ff */
[----:B------:R-:W-:Y:S02]  /*1cf60*/  IMAD.MOV R3, RZ, RZ, -R5 ;  /* 0x000000ffff037224 */ /* 0x000fe400078e0a05 */
[C---:B------:R-:W-:Y:S02]  /*1cf70*/  IMAD R4, R7.reuse, R6, R4 ;  /* 0x0000000607047224 */ /* 0x040fe400078e0204 */
[----:B------:R-:W-:Y:S01]  /*1cf80*/  IMAD R7, R7, R3, R0 ;  /* 0x0000000307077224 */ /* 0x000fe200078e0200 */
[----:B------:R-:W-:Y:S01]  /*1cf90*/  SHF.R.S32.HI R3, RZ, 0x1f, R2 ;  /* 0x0000001fff037819 */ /* 0x000fe20000011402 */
[----:B---3--:R-:W-:-:S04]  /*1cfa0*/  IMAD R0, R9, UR4, RZ ;  /* 0x0000000409007c24 */ /* 0x008fc8000f8e02ff */
[C---:B------:R-:W-:Y:S02]  /*1cfb0*/  IMAD R0, R35.reuse, UR5, R0 ;  /* 0x0000000523007c24 */ /* 0x040fe4000f8e0200 */
[----:B------:R-:W-:-:S04]  /*1cfc0*/  IMAD.WIDE.U32 R2, R35, UR4, R2 ;  /* 0x0000000423027c25 */ /* 0x000fc8000f8e0002 */
[----:B------:R-:W-:Y:S01]  /*1cfd0*/  IMAD.IADD R3, R0, 0x1, R3 ;  /* 0x0000000100037824 */ /* 0x000fe200078e0203 */
[----:B------:R-:W-:-:S04]  /*1cfe0*/  LEA R8, P0, R2, UR6, 0x2 ;  /* 0x0000000602087c11 */ /* 0x000fc8000f8010ff */
[----:B------:R-:W-:Y:S01]  /*1cff0*/  LEA.HI.X R9, R2, UR7, R3, 0x2, P0 ;  /* 0x0000000702097c11 */ /* 0x000fe200080f1403 */
[--C-:B------:R-:W-:Y:S01]  /*1d000*/  @!P1 IMAD.MOV.U32 R2, RZ, RZ, R5.reuse ;  /* 0x000000ffff029224 */ /* 0x100fe200078e0005 */
[----:B------:R-:W-:-:S03]  /*1d010*/  @!P1 SHF.R.S32.HI R3, RZ, 0x1f, R5 ;  /* 0x0000001fff039819 */ /* 0x000fc60000011405 */
[----:B------:R0:W2:Y:S01]  /*1d020*/  LDG.E R5, desc[UR60][R8.64] ;  /* 0x0000003c08057981 */ /* 0x0000a2000c1e1900 */
[----:B------:R-:W-:Y:S01]  /*1d030*/  @!P1 IMAD.WIDE.U32 R2, R35, UR4, R2 ;  /* 0x0000000423029c25 */ /* 0x000fe2000f8e0002 */
[----:B------:R-:W-:-:S03]  /*1d040*/  ISETP.NE.AND P2, PT, R12, 0x3, PT ;  /* 0x000000030c00780c */ /* 0x000fc60003f45270 */
[----:B------:R-:W-:Y:S01]  /*1d050*/  VIADD R32, R24, 0x1 ;  /* 0x0000000118207836 */ /* 0x000fe20000000000 */
[----:B------:R-:W-:Y:S02]  /*1d060*/  @!P1 IADD3 R0, R0, R3, RZ ;  /* 0x0000000300009210 */ /* 0x000fe40007ffe0ff */
[----:B------:R-:W-:Y:S01]  /*1d070*/  @!P1 LEA R10, P0, R2, UR6, 0x2 ;  /* 0x00000006020a9c11 */ /* 0x000fe2000f8010ff */
[----:B0-----:R-:W-:-:S03]  /*1d080*/  IMAD.MOV.U32 R8, RZ, RZ, RZ ;  /* 0x000000ffff087224 */ /* 0x001fc600078e00ff */
[----:B------:R-:W-:Y:S02]  /*1d090*/  @!P1 LEA.HI.X R11, R2, UR7, R0, 0x2, P0 ;  /* 0x00000007020b9c11 */ /* 0x000fe400080f1400 */
[----:B------:R-:W-:-:S03]  /*1d0a0*/  ISETP.NE.AND P0, PT, R32, 0x2, PT ;  /* 0x000000022000780c */ /* 0x000fc60003f05270 */
[----:B------:R0:W5:Y:S01]  /*1d0b0*/  @!P1 LDG.E R8, desc[UR60][R10.64] ;  /* 0x0000003c0a089981 */ /* 0x000162000c1e1900 */
[----:B------:R-:W-:Y:S02]  /*1d0c0*/  SEL R36, RZ, 0x1, P0 ;  /* 0x00000001ff247807 */ /* 0x000fe40000000000 */
[C---:B------:R-:W-:Y:S01]  /*1d0d0*/  ISETP.GT.AND P1, PT, R33.reuse, RZ, PT ;  /* 0x000000ff2100720c */ /* 0x040fe20003f24270 */
[----:B------:R-:W-:Y:S01]  /*1d0e0*/  VIADD R33, R33, 0xffffffff ;  /* 0xffffffff21217836 */ /* 0x000fe20000000000 */
[----:B------:R-:W-:Y:S02]  /*1d0f0*/  SEL R32, R32, RZ, P0 ;  /* 0x000000ff20207207 */ /* 0x000fe40000000000 */
[----:B------:R-:W-:Y:S02]  /*1d100*/  LOP3.LUT R36, R25, R36, RZ, 0x3c, !PT ;  /* 0x0000002419247212 */ /* 0x000fe400078e3cff */
[----:B--2---:R-:W-:Y:S01]  /*1d110*/  SHF.R.S32.HI R29, RZ, 0x1f, R5 ;  /* 0x0000001fff1d7819 */ /* 0x004fe20000011405 */
[----:B0-----:R-:W-:Y:S06]  /*1d120*/  @!P2 BRA `(.L_x_760) ;  /* 0x000000000004a947 */ /* 0x001fec0003800000 */
[----:B------:R-:W-:Y:S01]  /*1d130*/  BPT.TRAP 0x1 ;  /* 0x000000040000795c */ /* 0x000fe20000300000 */
.L_x_760:
[----:B------:R-:W-:Y:S01]  /*1d140*/  LEA R0, R32, R22, 0x3 ;  /* 0x0000001620007211 */ /* 0x000fe200078e18ff */
[----:B------:R-:W-:Y:S01]  /*1d150*/  BSSY B0, `(.L_x_761) ;  /* 0x0000005000007945 */ /* 0x000fe20003800000 */
[----:B------:R-:W-:Y:S02]  /*1d160*/  SHF.L.U32 R30, R36, 0x1f, RZ ;  /* 0x0000001f241e7819 */ /* 0x000fe400000006ff */
[----:B------:R-:W-:Y:S02]  /*1d170*/  SHF.R.S32.HI R28, RZ, 0x1f, R4 ;  /* 0x0000001fff1c7819 */ /* 0x000fe40000011404 */
[----:B------:R-:W0:Y:S02]  /*1d180*/  SYNCS.PHASECHK.TRANS64.TRYWAIT P0, [R0+URZ+0x22880], R30 ;  /* 0x0228801e000075a7 */ /* 0x000e24000800017f */
[----:B0-----:R-:W-:Y:S05]  /*1d190*/  @!P0 BRA `(.L_x_762) ;  /* 0x0000007800048947 */ /* 0x001fea0003800000 */
.L_x_1000:
[----:B------:R-:W-:Y:S05]  /*1d1a0*/  BSYNC B0 ;  /* 0x0000000000007941 */ /* 0x000fea0003800000 */
.L_x_761:
[----:B------:R-:W2:Y:S01]  /*1d1b0*/  LDL R9, [R1] ;  /* 0x0000000001097983 */ /* 0x000ea20000100800 */
[----:B------:R-:W-:Y:S01]  /*1d1c0*/  ULDC.64 UR4, c[0x0][0x328] ;  /* 0x0000ca0000047ab9 */ /* 0x000fe20000000a00 */
[----:B------:R-:W-:Y:S02]  /*1d1d0*/  ULDC.64 UR6, c[0x0][0x338] ;  /* 0x0000ce0000067ab9 */ /* 0x000fe40000000a00 */
[----:B------:R-:W3:Y:S01]  /*1d1e0*/  LDL R12, [R1+0x14] ;  /* 0x00001400010c7983 */ /* 0x000ee20000100800 */
[----:B------:R-:W-:Y:S01]  /*1d1f0*/  IMAD R6, R28, UR4, RZ ;  /* 0x000000041c067c24 */ /* 0x000fe2000f8e02ff */
[----:B------:R-:W-:Y:S01]  /*1d200*/  ULDC.64 UR8, c[0x0][0x330] ;  /* 0x0000cc0000087ab9 */ /* 0x000fe20000000a00 */
[C---:B------:R-:W-:Y:S01]  /*1d210*/  IMAD.WIDE.U32 R2, R4.reuse, UR4, RZ ;  /* 0x0000000404027c25 */ /* 0x040fe2000f8e00ff */
[----:B------:R-:W-:Y:S01]  /*1d220*/  SHF.R.S32.HI R27, RZ, 0x1f, R7 ;  /* 0x0000001fff1b7819 */ /* 0x000fe20000011407 */
[----:B------:R-:W-:Y:S01]  /*1d230*/  ULDC.64 UR10, c[0x0][0x318] ;  /* 0x0000c600000a7ab9 */ /* 0x000fe20000000a00 */
[----:B-----5:R-:W-:Y:S01]  /*1d240*/  SHF.R.S32.HI R26, RZ, 0x1f, R8 ;  /* 0x0000001fff1a7819 */ /* 0x020fe20000011408 */
[----:B------:R-:W-:Y:S01]  /*1d250*/  IMAD R6, R4, UR5, R6 ;  /* 0x0000000504067c24 */ /* 0x000fe2000f8e0206 */
[----:B------:R-:W1:Y:S03]  /*1d260*/  LDC R11, c[0x0][0x2f4] ;  /* 0x0000bd00ff0b7b82 */ /* 0x000e660000000800 */
[----:B------:R-:W-:-:S02]  /*1d270*/  IMAD.IADD R3, R3, 0x1, R6 ;  /* 0x0000000103037824 */ /* 0x000fc400078e0206 */
[----:B------:R-:W-:Y:S02]  /*1d280*/  IMAD R6, R29, UR6, RZ ;  /* 0x000000061d067c24 */ /* 0x000fe4000f8e02ff */
[----:B------:R-:W-:-:S04]  /*1d290*/  IMAD.WIDE.U32 R2, R5, UR6, R2 ;  /* 0x0000000605027c25 */ /* 0x000fc8000f8e0002 */
[----:B------:R-:W-:-:S04]  /*1d2a0*/  IMAD R6, R5, UR7, R6 ;  /* 0x0000000705067c24 */ /* 0x000fc8000f8e0206 */
[----:B------:R-:W-:Y:S02]  /*1d2b0*/  IMAD.IADD R3, R3, 0x1, R6 ;  /* 0x0000000103037824 */ /* 0x000fe400078e0206 */
[----:B------:R-:W-:Y:S02]  /*1d2c0*/  IMAD R6, R27, UR4, RZ ;  /* 0x000000041b067c24 */ /* 0x000fe4000f8e02ff */
[----:B------:R-:W-:-:S04]  /*1d2d0*/  IMAD.WIDE.U32 R2, R18, UR8, R2 ;  /* 0x0000000812027c25 */ /* 0x000fc8000f8e0002 */
[----:B------:R-:W-:Y:S01]  /*1d2e0*/  IMAD R6, R7, UR5, R6 ;  /* 0x0000000507067c24 */ /* 0x000fe2000f8e0206 */
[----:B------:R-:W-:Y:S02]  /*1d2f0*/  IADD3 R10, P0, R2, UR10, RZ ;  /* 0x0000000a020a7c10 */ /* 0x000fe4000ff1e0ff */
[----:B-1----:R-:W-:Y:S01]  /*1d300*/  ISETP.GE.AND P2, PT, R31, R11, PT ;  /* 0x0000000b1f00720c */ /* 0x002fe20003f46270 */
[----:B--2---:R-:W-:-:S04]  /*1d310*/  IMAD R17, R9, UR8, RZ ;  /* 0x0000000809117c24 */ /* 0x004fc8000f8e02ff */
[----:B------:R-:W-:-:S05]  /*1d320*/  IMAD R17, R18, UR9, R17 ;  /* 0x0000000912117c24 */ /* 0x000fca000f8e0211 */
[----:B------:R-:W-:Y:S01]  /*1d330*/  IADD3.X R20, R17, UR11, R3, P0, !PT ;  /* 0x0000000b11147c10 */ /* 0x000fe200087fe403 */
[----:B------:R-:W-:Y:S01]  /*1d340*/  IMAD.WIDE.U32 R2, R7, UR4, RZ ;  /* 0x0000000407027c25 */ /* 0x000fe2000f8e00ff */
[----:B------:R-:W-:-:S03]  /*1d350*/  UMOV UR4, 0xffffffff ;  /* 0xffffffff00047882 */ /* 0x000fc60000000000 */
[----:B------:R-:W-:Y:S02]  /*1d360*/  IMAD.IADD R3, R3, 0x1, R6 ;  /* 0x0000000103037824 */ /* 0x000fe400078e0206 */
[----:B------:R-:W-:Y:S02]  /*1d370*/  IMAD R6, R26, UR6, RZ ;  /* 0x000000061a067c24 */ /* 0x000fe4000f8e02ff */
[----:B------:R-:W-:-:S04]  /*1d380*/  IMAD.WIDE.U32 R2, R8, UR6, R2 ;  /* 0x0000000608027c25 */ /* 0x000fc8000f8e0002 */
[----:B------:R-:W-:-:S05]  /*1d390*/  IMAD R6, R8, UR7, R6 ;  /* 0x0000000708067c24 */ /* 0x000fca000f8e0206 */
[----:B------:R-:W-:Y:S01]  /*1d3a0*/  IADD3 R3, R3, R6, RZ ;  /* 0x0000000603037210 */ /* 0x000fe20007ffe0ff */
[----:B---3--:R-:W-:Y:S02]  /*1d3b0*/  IMAD R6, R32, 0x5000, R12 ;  /* 0x0000500020067824 */ /* 0x008fe400078e020c */
[----:B------:R-:W-:-:S03]  /*1d3c0*/  IMAD.WIDE.U32 R2, R18, UR8, R2 ;  /* 0x0000000812027c25 */ /* 0x000fc6000f8e0002 */
[----:B------:R-:W-:-:S04]  /*1d3d0*/  IADD3 R9, P0, R2, UR10, RZ ;  /* 0x0000000a02097c10 */ /* 0x000fc8000ff1e0ff */
[----:B------:R-:W-:Y:S01]  /*1d3e0*/  IADD3.X R17, R17, UR11, R3, P0, !PT ;  /* 0x0000000b11117c10 */ /* 0x000fe200087fe403 */
[----:B------:R-:W-:Y:S08]  /*1d3f0*/  BRA.DIV UR4, `(.L_x_763) ;  /* 0x0000007604807947 */ /* 0x000ff0000b800000 */
[----:B------:R-:W1:Y:S01]  /*1d400*/  SHFL.IDX PT, R2, R10, RZ, 0x181f ;  /* 0x00181fff0a027589 */ /* 0x000e6200000e0000 */
[----:B------:R-:W-:-:S03]  /*1d410*/  IMAD.IADD R6, R22, 0x1, R6 ;  /* 0x0000000116067824 */ /* 0x000fc600078e0206 */
[----:B------:R-:W2:Y:S04]  /*1d420*/  SHFL.IDX PT, R3, R20, RZ, 0x181f ;  /* 0x00181fff14037589 */ /* 0x000ea800000e0000 */
[----:B------:R-:W3:Y:S04]  /*1d430*/  SHFL.IDX PT, R11, R10, 0x1, 0x181f ;  /* 0x00381f000a0b7f89 */ /* 0x000ee800000e0000 */
[----:B------:R-:W4:Y:S04]  /*1d440*/  SHFL.IDX PT, R21, R20, 0x1, 0x181f ;  /* 0x00381f0014157f89 */ /* 0x000f2800000e0000 */
[----:B------:R-:W-:Y:S01]  /*1d450*/  SHFL.IDX PT, R12, R9, RZ, 0x181f ;  /* 0x00181fff090c7589 */ /* 0x000fe200000e0000 */
[----:B-1----:R-:W-:-:S05]  /*1d460*/  IADD3 R2, P0, R31, R2, RZ ;  /* 0x000000021f027210 */ /* 0x002fca0007f1e0ff */
[----:B--2---:R-:W-:-:S05]  /*1d470*/  IMAD.X R3, RZ, RZ, R3, P0 ;  /* 0x000000ffff037224 */ /* 0x004fca00000e0603 */
[----:B------:R3:W-:Y:S02]  /*1d480*/  LDGSTS.E.BYPASS.LTC128B.128 [R6+0xa400], desc[UR60][R2.64], !P2 ;  /* 0x0a40000002067fae */ /* 0x0007e4000d101d7c */
[C---:B---3--:R-:W-:Y:S02]  /*1d490*/  IADD3 R2, P0, R31.reuse, R11, RZ ;  /* 0x0000000b1f027210 */ /* 0x048fe40007f1e0ff */
[----:B------:R-:W-:Y:S03]  /*1d4a0*/  SHFL.IDX PT, R11, R10, 0x7, 0x181f ;  /* 0x00f81f000a0b7f89 */ /* 0x000fe600000e0000 */
[----:B----4-:R-:W-:Y:S02]  /*1d4b0*/  IMAD.X R3, RZ, RZ, R21, P0 ;  /* 0x000000ffff037224 */ /* 0x010fe400000e0615 */
[----:B------:R-:W-:Y:S04]  /*1d4c0*/  SHFL.IDX PT, R21, R20, 0x6, 0x181f ;  /* 0x00d81f0014157f89 */ /* 0x000fe800000e0000 */
[----:B------:R1:W-:Y:S04]  /*1d4d0*/  LDGSTS.E.BYPASS.LTC128B.128 [R6+0xac00], desc[UR60][R2.64], !P2 ;  /* 0x0ac0000002067fae */ /* 0x0003e8000d101d7c */
[----:B-1----:R-:W1:Y:S04]  /*1d4e0*/  SHFL.IDX PT, R2, R10, 0x2, 0x181f ;  /* 0x00581f000a027f89 */ /* 0x002e6800000e0000 */
[----:B------:R-:W2:Y:S01]  /*1d4f0*/  SHFL.IDX PT, R3, R20, 0x2, 0x181f ;  /* 0x00581f0014037f89 */ /* 0x000ea200000e0000 */
[----:B-1----:R-:W-:-:S04]  /*1d500*/  IADD3 R2, P0, R31, R2, RZ ;  /* 0x000000021f027210 */ /* 0x002fc80007f1e0ff */
[----:B--2---:R-:W-:-:S05]  /*1d510*/  IADD3.X R3, RZ, R3, RZ, P0, !PT ;  /* 0x00000003ff037210 */ /* 0x004fca00007fe4ff */
[----:B------:R1:W-:Y:S04]  /*1d520*/  LDGSTS.E.BYPASS.LTC128B.128 [R6+0xb400], desc[UR60][R2.64], !P2 ;  /* 0x0b40000002067fae */ /* 0x0003e8000d101d7c */
[----:B-1----:R-:W1:Y:S04]  /*1d530*/  SHFL.IDX PT, R2, R10, 0x3, 0x181f ;  /* 0x00781f000a027f89 */ /* 0x002e6800000e0000 */
[----:B------:R-:W2:Y:S01]  /*1d540*/  SHFL.IDX PT, R3, R20, 0x3, 0x181f ;  /* 0x00781f0014037f89 */ /* 0x000ea200000e0000 */
[----:B-1----:R-:W-:-:S05]  /*1d550*/  IADD3 R2, P0, R31, R2, RZ ;  /* 0x000000021f027210 */ /* 0x002fca0007f1e0ff */
[----:B--2---:R-:W-:-:S05]  /*1d560*/  IMAD.X R3, RZ, RZ, R3, P0 ;  /* 0x000000ffff037224 */ /* 0x004fca00000e0603 */
        /* <DEDUP_REMOVED lines=12> */
[----:B------:R-:W-:Y:S04]  /*1d630*/  SHFL.IDX PT, R10, R17, RZ, 0x181f ;  /* 0x00181fff110a7589 */ /* 0x000fe800000e0000 */
[----:B------:R-:W-:Y:S01]  /*1d640*/  SHFL.IDX PT, R17, R17, 0x1, 0x181f ;  /* 0x00381f0011117f89 */ /* 0x000fe200000e0000 */
[----:B-1----:R-:W-:-:S04]  /*1d650*/  IADD3 R2, P0, R31, R2, RZ ;  /* 0x000000021f027210 */ /* 0x002fc80007f1e0ff */
[----:B------:R-:W-:-:S05]  /*1d660*/  IADD3.X R3, RZ, R21, RZ, P0, !PT ;  /* 0x00000015ff037210 */ /* 0x000fca00007fe4ff */
[----:B------:R1:W-:Y:S04]  /*1d670*/  LDGSTS.E.BYPASS.LTC128B.128 [R6+0xd400], desc[UR60][R2.64], !P2 ;  /* 0x0d40000002067fae */ /* 0x0003e8000d101d7c */
[----:B-1----:R-:W1:Y:S01]  /*1d680*/  SHFL.IDX PT, R3, R20, 0x7, 0x181f ;  /* 0x00f81f0014037f89 */ /* 0x002e6200000e0000 */
[----:B------:R-:W-:-:S05]  /*1d690*/  IADD3 R2, P0, R31, R11, RZ ;  /* 0x0000000b1f027210 */ /* 0x000fca0007f1e0ff */
[----:B-1----:R-:W-:-:S05]  /*1d6a0*/  IMAD.X R3, RZ, RZ, R3, P0 ;  /* 0x000000ffff037224 */ /* 0x002fca00000e0603 */
[----:B------:R1:W-:Y:S02]  /*1d6b0*/  LDGSTS.E.BYPASS.LTC128B.128 [R6+0xdc00], desc[UR60][R2.64], !P2 ;  /* 0x0dc0000002067fae */ /* 0x0003e4000d101d7c */
[----:B-1----:R-:W-:-:S05]  /*1d6c0*/  IADD3 R2, P0, R31, R12, RZ ;  /* 0x0000000c1f027210 */ /* 0x002fca0007f1e0ff */
[----:B------:R-:W-:-:S05]  /*1d6d0*/  IMAD.X R3, RZ, RZ, R10, P0 ;  /* 0x000000ffff037224 */ /* 0x000fca00000e060a */
[----:B------:R1:W-:Y:S04]  /*1d6e0*/  LDGSTS.E.BYPASS.LTC128B.128 [R6+0xe400], desc[UR60][R2.64], !P2 ;  /* 0x0e40000002067fae */ /* 0x0003e8000d101d7c */
[----:B-1----:R1:W2:Y:S02]  /*1d6f0*/  SHFL.IDX PT, R2, R9, 0x1, 0x181f ;  /* 0x00381f0009027f89 */ /* 0x0022a400000e0000 */
.L_x_1022:
[----:B--2---:R-:W-:-:S05]  /*1d700*/  IADD3 R2, P0, R31, R2, RZ ;  /* 0x000000021f027210 */ /* 0x004fca0007f1e0ff */
[----:B------:R-:W-:Y:S01]  /*1d710*/  IMAD.X R3, RZ, RZ, R17, P0 ;  /* 0x000000ffff037224 */ /* 0x000fe200000e0611 */
[----:B------:R-:W-:-:S04]  /*1d720*/  PLOP3.LUT P0, PT, PT, PT, PT, 0x80, 0x0 ;  /* 0x000000000000781c */ /* 0x000fc80003f0f070 */
[----:B------:R-:W-:Y:S01]  /*1d730*/  @!PT LDS RZ, [RZ] ;  /* 0x00000000fffff984 */ /* 0x000fe20000000800 */
[----:B------:R-:W-:Y:S01]  /*1d740*/  @!PT LDS RZ, [RZ] ;  /* 0x00000000fffff984 */ /* 0x000fe20000000800 */
[----:B------:R-:W-:Y:S01]  /*1d750*/  @!PT LDS RZ, [RZ] ;  /* 0x00000000fffff984 */ /* 0x000fe20000000800 */
[----:B------:R2:W-:Y:S01]  /*1d760*/  LDGSTS.E.BYPASS.LTC128B.128 [R6+0xec00], desc[UR60][R2.64], !P2 ;  /* 0x0ec0000002067fae */ /* 0x0005e2000d101d7c */
[----:B------:R-:W-:-:S08]  /*1d770*/  NOP ;  /* 0x0000000000007918 */ /* 0x000fd00000000000 */
.L_x_764:
[----:B------:R-:W-:Y:S02]  /*1d780*/  PLOP3.LUT P2, PT, P2, P0, PT, 0xa2, 0x0 ;  /* 0x000000000000781c */ /* 0x000fe40001741472 */
[----:B------:R-:W-:-:S08]  /*1d790*/  @P0 R2UR P2, UR4, R0 ;  /* 0x00000000000402ca */ /* 0x000fd00000040000 */
[----:B------:R-:W-:-:S05]  /*1d7a0*/  @P0 PLOP3.LUT P0, PT, P2, PT, PT, 0x80, 0x0 ;  /* 0x000000000000081c */ /* 0x000fca000170f070 */
[----:B------:R-:W-:Y:S01]  /*1d7b0*/  @!P2 SYNCS.ARRIVE.TRANS64.RED.A0T1 RZ, [UR4+0x22870], RZ ;  /* 0x022870ffffffa9a7 */ /* 0x000fe20008200404 */
[----:B------:R-:W-:Y:S07]  /*1d7c0*/  @!P2 ARRIVES.LDGSTSBAR.64.TRANSCNT [UR4+0x22870] ;  /* 0x02287000ff00a9b0 */ /* 0x000fee0008000a84 */
[----:B------:R-:W-:Y:S05]  /*1d7d0*/  @P0 BRA.U.ANY `(.L_x_764) ;  /* 0xfffffffd00e80947 */ /* 0x000fea000393ffff */
[----:B------:R-:W-:Y:S01]  /*1d7e0*/  NOP ;  /* 0x0000000000007918 */ /* 0x000fe20000000000 */
[----:B--2---:R-:W2:Y:S02]  /*1d7f0*/  LDL R2, [R1+0x44] ;  /* 0x0000440001027983 */ /* 0x004ea40000100800 */
[----:B--2---:R-:W-:-:S13]  /*1d800*/  ISETP.NE.AND P3, PT, R2, 0x3, PT ;  /* 0x000000030200780c */ /* 0x004fda0003f65270 */
[----:B------:R-:W-:Y:S05]  /*1d810*/  @!P3 BRA `(.L_x_765) ;  /* 0x000000000004b947 */ /* 0x000fea0003800000 */
[----:B------:R-:W-:Y:S01]  /*1d820*/  BPT.TRAP 0x1 ;  /* 0x000000040000795c */ /* 0x000fe20000300000 */
.L_x_765:
[----:B------:R2:W-:Y:S01]  /*1d830*/  SYNCS.ARRIVE.TRANS64.A1T0 RZ, [R0+URZ+0x22870], RZ ;  /* 0x022870ff00ff79a7 */ /* 0x0005e2000810003f */
[----:B------:R-:W-:Y:S05]  /*1d840*/  @!P3 BRA `(.L_x_766) ;  /* 0x000000000004b947 */ /* 0x000fea0003800000 */
[----:B------:R-:W-:Y:S01]  /*1d850*/  BPT.TRAP 0x1 ;  /* 0x000000040000795c */ /* 0x000fe20000300000 */
.L_x_766:
[----:B------:R-:W3:Y:S01]  /*1d860*/  SYNCS.PHASECHK.TRANS64.TRYWAIT P0, [R0+URZ+0x22840], R30 ;  /* 0x0228401e000075a7 */ /* 0x000ee2000800017f */
[----:B------:R-:W-:Y:S04]  /*1d870*/  BSSY B0, `(.L_x_767) ;  /* 0x0000002000007945 */ /* 0x000fe80003800000 */
[----:B---3--:R-:W-:Y:S05]  /*1d880*/  @!P0 BRA `(.L_x_768) ;  /* 0x0000007c00188947 */ /* 0x008fea0003800000 */
.L_x_1023:
[----:B------:R-:W-:Y:S05]  /*1d890*/  BSYNC B0 ;  /* 0x0000000000007941 */ /* 0x000fea0003800000 */
.L_x_767:
[----:B------:R-:W4:Y:S01]  /*1d8a0*/  LDL R10, [R1] ;  /* 0x00000000010a7983 */ /* 0x000f220000100800 */
[----:B------:R-:W-:Y:S01]  /*1d8b0*/  ULDC.64 UR4, c[0x0][0x300] ;  /* 0x0000c00000047ab9 */ /* 0x000fe20000000a00 */
[----:B------:R-:W-:Y:S01]  /*1d8c0*/  ULDC.64 UR6, c[0x0][0x310] ;  /* 0x0000c40000067ab9 */ /* 0x000fe20000000a00 */
[----:B-1----:R-:W-:Y:S02]  /*1d8d0*/  IMAD R9, R28, UR4, RZ ;  /* 0x000000041c097c24 */ /* 0x002fe4000f8e02ff */
[----:B------:R-:W-:-:S04]  /*1d8e0*/  IMAD.WIDE.U32 R2, R4, UR4, RZ ;  /* 0x0000000404027c25 */ /* 0x000fc8000f8e00ff */
[----:B------:R-:W-:Y:S02]  /*1d8f0*/  IMAD R9, R4, UR5, R9 ;  /* 0x0000000504097c24 */ /* 0x000fe4000f8e0209 */
[----:B------:R-:W-:-:S03]  /*1d900*/  IMAD R29, R29, UR6, RZ ;  /* 0x000000061d1d7c24 */ /* 0x000fc6000f8e02ff */
[----:B------:R-:W-:Y:S01]  /*1d910*/  IADD3 R3, R3, R9, RZ ;  /* 0x0000000903037210 */ /* 0x000fe20007ffe0ff */
[----:B------:R-:W-:Y:S02]  /*1d920*/  IMAD R9, R27, UR4, RZ ;  /* 0x000000041b097c24 */ /* 0x000fe4000f8e02ff */
[----:B------:R-:W-:-:S04]  /*1d930*/  IMAD.WIDE.U32 R2, R5, UR6, R2 ;  /* 0x0000000605027c25 */ /* 0x000fc8000f8e0002 */
[----:B------:R-:W-:Y:S02]  /*1d940*/  IMAD R5, R5, UR7, R29 ;  /* 0x0000000705057c24 */ /* 0x000fe4000f8e021d */
[----:B------:R-:W-:Y:S02]  /*1d950*/  IMAD.MOV.U32 R4, RZ, RZ, R2 ;  /* 0x000000ffff047224 */ /* 0x000fe400078e0002 */
[----:B------:R-:W-:Y:S02]  /*1d960*/  IMAD.IADD R5, R3, 0x1, R5 ;  /* 0x0000000103057824 */ /* 0x000fe400078e0205 */
[C---:B------:R-:W-:Y:S02]  /*1d970*/  IMAD R9, R7.reuse, UR5, R9 ;  /* 0x0000000507097c24 */ /* 0x040fe4000f8e0209 */
[----:B------:R-:W-:Y:S01]  /*1d980*/  IMAD.WIDE.U32 R2, R7, UR4, RZ ;  /* 0x0000000407027c25 */ /* 0x000fe2000f8e00ff */
[----:B------:R-:W-:-:S03]  /*1d990*/  ULDC.64 UR4, c[0x0][0x308] ;  /* 0x0000c20000047ab9 */ /* 0x000fc60000000a00 */
[----:B------:R-:W-:Y:S02]  /*1d9a0*/  IMAD.IADD R3, R3, 0x1, R9 ;  /* 0x0000000103037824 */ /* 0x000fe400078e0209 */
[----:B------:R-:W-:Y:S02]  /*1d9b0*/  IMAD R7, R26, UR6, RZ ;  /* 0x000000061a077c24 */ /* 0x000fe4000f8e02ff */
[----:B------:R-:W-:-:S04]  /*1d9c0*/  IMAD.WIDE.U32 R2, R8, UR6, R2 ;  /* 0x0000000608027c25 */ /* 0x000fc8000f8e0002 */
[----:B------:R-:W-:Y:S01]  /*1d9d0*/  IMAD R7, R8, UR7, R7 ;  /* 0x0000000708077c24 */ /* 0x000fe2000f8e0207 */
[----:B------:R-:W-:Y:S01]  /*1d9e0*/  ULDC.64 UR6, c[0x0][0x2e8] ;  /* 0x0000ba0000067ab9 */ /* 0x000fe20000000a00 */
[----:B------:R-:W-:-:S03]  /*1d9f0*/  IMAD.WIDE.U32 R4, R18, UR4, R4 ;  /* 0x0000000412047c25 */ /* 0x000fc6000f8e0004 */
[----:B------:R-:W-:Y:S02]  /*1da00*/  IADD3 R3, R3, R7, RZ ;  /* 0x0000000703037210 */ /* 0x000fe40007ffe0ff */
[----:B------:R-:W-:Y:S01]  /*1da10*/  IADD3 R4, P0, R4, UR6, RZ ;  /* 0x0000000604047c10 */ /* 0x000fe2000ff1e0ff */
[----:B------:R-:W-:-:S04]  /*1da20*/  IMAD.WIDE.U32 R2, R18, UR4, R2 ;  /* 0x0000000412027c25 */ /* 0x000fc8000f8e0002 */
[----:B----4-:R-:W-:Y:S01]  /*1da30*/  IMAD R8, R10, UR4, RZ ;  /* 0x000000040a087c24 */ /* 0x010fe2000f8e02ff */
[----:B------:R-:W-:Y:S01]  /*1da40*/  UMOV UR4, 0xffffffff ;  /* 0xffffffff00047882 */ /* 0x000fe20000000000 */
[----:B------:R-:W1:Y:S02]  /*1da50*/  LDC R10, c[0x0][0x2f4] ;  /* 0x0000bd00ff0a7b82 */ /* 0x000e640000000800 */
[----:B------:R-:W-:-:S05]  /*1da60*/  IMAD R8, R18, UR5, R8 ;  /* 0x0000000512087c24 */ /* 0x000fca000f8e0208 */
[----:B------:R-:W-:Y:S02]  /*1da70*/  IADD3.X R5, R8, UR7, R5, P0, !PT ;  /* 0x0000000708057c10 */ /* 0x000fe400087fe405 */
[----:B------:R-:W-:-:S04]  /*1da80*/  IADD3 R7, P0, R2, UR6, RZ ;  /* 0x0000000602077c10 */ /* 0x000fc8000ff1e0ff */
[----:B------:R-:W-:Y:S02]  /*1da90*/  IADD3.X R8, R8, UR7, R3, P0, !PT ;  /* 0x0000000708087c10 */ /* 0x000fe400087fe403 */
[----:B-1----:R-:W-:Y:S01]  /*1daa0*/  ISETP.GE.AND P2, PT, R31, R10, PT ;  /* 0x0000000a1f00720c */ /* 0x002fe20003f46270 */
[----:B------:R-:W-:-:S12]  /*1dab0*/  BRA.DIV UR4, `(.L_x_769) ;  /* 0x0000007a04a07947 */ /* 0x000fd8000b800000 */
[----:B------:R-:W1:Y:S04]  /*1dac0*/  SHFL.IDX PT, R2, R4, RZ, 0x181f ;  /* 0x00181fff04027589 */ /* 0x000e6800000e0000 */
[----:B------:R-:W4:Y:S04]  /*1dad0*/  SHFL.IDX PT, R3, R5, RZ, 0x181f ;  /* 0x00181fff05037589 */ /* 0x000f2800000e0000 */
[----:B------:R-:W5:Y:S04]  /*1dae0*/  SHFL.IDX PT, R10, R4, 0x1, 0x181f ;  /* 0x00381f00040a7f89 */ /* 0x000f6800000e0000 */
[----:B------:R-:W0:Y:S01]  /*1daf0*/  SHFL.IDX PT, R9, R5, 0x1, 0x181f ;  /* 0x00381f0005097f89 */ /* 0x000e2200000e0000 */
[----:B-1----:R-:W-:-:S05]  /*1db00*/  IADD3 R2, P0, R31, R2, RZ ;  /* 0x000000021f027210 */ /* 0x002fca0007f1e0ff */
[----:B----4-:R-:W-:-:S05]  /*1db10*/  IMAD.X R3, RZ, RZ, R3, P0 ;  /* 0x000000ffff037224 */ /* 0x010fca00000e0603 */
[----:B------:R5:W-:Y:S02]  /*1db20*/  LDGSTS.E.BYPASS.LTC128B.128 [R6+0x18400], desc[UR60][R2.64], !P2 ;  /* 0x1840000002067fae */ /* 0x000be4000d101d7c */
[C---:B-----5:R-:W-:Y:S02]  /*1db30*/  IADD3 R2, P0, R31.reuse, R10, RZ ;  /* 0x0000000a1f027210 */ /* 0x060fe40007f1e0ff */
[----:B------:R-:W-:Y:S03]  /*1db40*/  SHFL.IDX PT, R10, R4, 0x7, 0x181f ;  /* 0x00f81f00040a7f89 */ /* 0x000fe600000e0000 */
[----:B0-----:R-:W-:Y:S02]  /*1db50*/  IMAD.X R3, RZ, RZ, R9, P0 ;  /* 0x000000ffff037224 */ /* 0x001fe400000e0609 */
[----:B------:R-:W-:Y:S04]  /*1db60*/  SHFL.IDX PT, R9, R5, 0x6, 0x181f ;  /* 0x00d81f0005097f89 */ /* 0x000fe800000e0000 */
        /* <DEDUP_REMOVED lines=22> */
[----:B------:R-:W-:Y:S04]  /*1dcd0*/  SHFL.IDX PT, R4, R8, RZ, 0x181f ;  /* 0x00181fff08047589 */ /* 0x000fe800000e0000 */
[----:B------:R-:W-:Y:S01]  /*1dce0*/  SHFL.IDX PT, R8, R8, 0x1, 0x181f ;  /* 0x00381f0008087f89 */ /* 0x000fe200000e0000 */
[----:B0-----:R-:W-:-:S05]  /*1dcf0*/  IADD3 R2, P0, R31, R2, RZ ;  /* 0x000000021f027210 */ /* 0x001fca0007f1e0ff */
[----:B------:R-:W-:-:S05]  /*1dd00*/  IMAD.X R3, RZ, RZ, R9, P0 ;  /* 0x000000ffff037224 */ /* 0x000fca00000e0609 */
[----:B------:R0:W-:Y:S04]  /*1dd10*/  LDGSTS.E.BYPASS.LTC128B.128 [R6+0x1b400], desc[UR60][R2.64], !P2 ;  /* 0x1b40000002067fae */ /* 0x0001e8000d101d7c */
[----:B0-----:R-:W0:Y:S01]  /*1dd20*/  SHFL.IDX PT, R3, R5, 0x7, 0x181f ;  /* 0x00f81f0005037f89 */ /* 0x001e2200000e0000 */
[----:B------:R-:W-:-:S03]  /*1dd30*/  IADD3 R2, P0, R31, R10, RZ ;  /* 0x0000000a1f027210 */ /* 0x000fc60007f1e0ff */
[----:B------:R-:W1:Y:S01]  /*1dd40*/  SHFL.IDX PT, R5, R7, RZ, 0x181f ;  /* 0x00181fff07057589 */ /* 0x000e6200000e0000 */
[----:B0-----:R-:W-:-:S05]  /*1dd50*/  IADD3.X R3, RZ, R3, RZ, P0, !PT ;  /* 0x00000003ff037210 */ /* 0x001fca00007fe4ff */
[----:B------:R1:W-:Y:S02]  /*1dd60*/  LDGSTS.E.BYPASS.LTC128B.128 [R6+0x1bc00], desc[UR60][R2.64], !P2 ;  /* 0x1bc0000002067fae */ /* 0x0003e4000d101d7c */
[----:B-1----:R-:W-:-:S05]  /*1dd70*/  IADD3 R2, P0, R31, R5, RZ ;  /* 0x000000051f027210 */ /* 0x002fca0007f1e0ff */
[----:B------:R-:W-:-:S05]  /*1dd80*/  IMAD.X R3, RZ, RZ, R4, P0 ;  /* 0x000000ffff037224 */ /* 0x000fca00000e0604 */
[----:B------:R0:W-:Y:S04]  /*1dd90*/  LDGSTS.E.BYPASS.LTC128B.128 [R6+0x1c400], desc[UR60][R2.64], !P2 ;  /* 0x1c40000002067fae */ /* 0x0001e8000d101d7c */
[----:B0-----:R0:W1:Y:S02]  /*1dda0*/  SHFL.IDX PT, R2, R7, 0x1, 0x181f ;  /* 0x00381f0007027f89 */ /* 0x00106400000e0000 */
.L_x_1045:
        /* <DEDUP_REMOVED lines=8> */
.L_x_770:
[----:B------:R-:W-:Y:S02]  /*1de30*/  PLOP3.LUT P2, PT, P2, P0, PT, 0xa2, 0x0 ;  /* 0x000000000000781c */ /* 0x000fe40001741472 */
[----:B------:R-:W-:-:S08]  /*1de40*/  @P0 R2UR P2, UR4, R0 ;  /* 0x00000000000402ca */ /* 0x000fd00000040000 */
[----:B------:R-:W-:-:S05]  /*1de50*/  @P0 PLOP3.LUT P0, PT, P2, PT, PT, 0x80, 0x0 ;  /* 0x000000000000081c */ /* 0x000fca000170f070 */
[----:B------:R-:W-:Y:S01]  /*1de60*/  @!P2 SYNCS.ARRIVE.TRANS64.RED.A0T1 RZ, [UR4+0x22830], RZ ;  /* 0x022830ffffffa9a7 */ /* 0x000fe20008200404 */
[----:B------:R-:W-:Y:S07]  /*1de70*/  @!P2 ARRIVES.LDGSTSBAR.64.TRANSCNT [UR4+0x22830] ;  /* 0x02283000ff00a9b0 */ /* 0x000fee0008000a84 */
[----:B------:R-:W-:Y:S05]  /*1de80*/  @P0 BRA.U.ANY `(.L_x_770) ;  /* 0xfffffffd00e80947 */ /* 0x000fea000393ffff */
[----:B------:R-:W-:Y:S01]  /*1de90*/  NOP ;  /* 0x0000000000007918 */ /* 0x000fe20000000000 */
[----:B-1----:R-:W4:Y:S02]  /*1dea0*/  LDL R2, [R1+0x44] ;  /* 0x0000440001027983 */ /* 0x002f240000100800 */
[----:B----4-:R-:W-:-:S13]  /*1deb0*/  ISETP.NE.AND P3, PT, R2, 0x3, PT ;  /* 0x000000030200780c */ /* 0x010fda0003f65270 */
[----:B------:R-:W-:Y:S05]  /*1dec0*/  @!P3 BRA `(.L_x_771) ;  /* 0x000000000004b947 */ /* 0x000fea0003800000 */
[----:B------:R-:W-:Y:S01]  /*1ded0*/  BPT.TRAP 0x1 ;  /* 0x000000040000795c */ /* 0x000fe20000300000 */
.L_x_771:
[----:B------:R-:W4:Y:S01]  /*1dee0*/  LDL R2, [R1+0x38] ;  /* 0x0000380001027983 */ /* 0x000f220000100800 */
[----:B------:R1:W-:Y:S01]  /*1def0*/  SYNCS.ARRIVE.TRANS64.A1T0 RZ, [R0+URZ+0x22830], RZ ;  /* 0x022830ff00ff79a7 */ /* 0x0003e2000810003f */
[----:B----4-:R-:W-:-:S13]  /*1df00*/  ISETP.NE.AND P0, PT, R2, 0x3, PT ;  /* 0x000000030200780c */ /* 0x010fda0003f05270 */
[----:B-1----:R-:W-:Y:S05]  /*1df10*/  @!P0 BRA `(.L_x_772) ;  /* 0x0000000000048947 */ /* 0x002fea0003800000 */
[----:B------:R-:W-:Y:S01]  /*1df20*/  BPT.TRAP 0x1 ;  /* 0x000000040000795c */ /* 0x000fe20000300000 */
.L_x_772:
[----:B------:R-:W-:Y:S01]  /*1df30*/  LOP3.LUT R3, R25, 0x1, RZ, 0x3c, !PT ;  /* 0x0000000119037812 */ /* 0x000fe200078e3cff */
[----:B--23--:R-:W-:Y:S01]  /*1df40*/  IMAD R0, R24, 0x8, R22 ;  /* 0x0000000818007824 */ /* 0x00cfe200078e0216 */
[----:B------:R-:W-:Y:S02]  /*1df50*/  BSSY B0, `(.L_x_773) ;  /* 0x0000004000007945 */ /* 0x000fe40003800000 */
[----:B------:R-:W-:-:S04]  /*1df60*/  SHF.L.U32 R3, R3, 0x1f, RZ ;  /* 0x0000001f03037819 */ /* 0x000fc800000006ff */
[----:B------:R-:W1:Y:S02]  /*1df70*/  SYNCS.PHASECHK.TRANS64.TRYWAIT P2, [R0+URZ+0x22870], R3 ;  /* 0x02287003000075a7 */ /* 0x000e64000804017f */
[----:B-1----:R-:W-:Y:S05]  /*1df80*/  @!P2 BRA `(.L_x_774) ;  /* 0x00000080001ca947 */ /* 0x002fea0003800000 */
.L_x_1046:
[----:B------:R-:W-:Y:S05]  /*1df90*/  BSYNC B0 ;  /* 0x0000000000007941 */ /* 0x000fea0003800000 */
.L_x_773:
[----:B------:R-:W2:Y:S02]  /*1dfa0*/  LDL R2, [R1+0x44] ;  /* 0x0000440001027983 */ /* 0x000ea40000100800 */
[----:B--2---:R-:W-:-:S13]  /*1dfb0*/  ISETP.NE.AND P2, PT, R2, 0x3, PT ;  /* 0x000000030200780c */ /* 0x004fda0003f45270 */
[----:B------:R-:W-:Y:S05]  /*1dfc0*/  @!P2 BRA `(.L_x_775) ;  /* 0x000000000004a947 */ /* 0x000fea0003800000 */
[----:B------:R-:W-:Y:S01]  /*1dfd0*/  BPT.TRAP 0x1 ;  /* 0x000000040000795c */ /* 0x000fe20000300000 */
.L_x_775:
[----:B-1----:R-:W-:Y:S01]  /*1dfe0*/  SHF.L.U32 R3, R25, 0x1f, RZ ;  /* 0x0000001f19037819 */ /* 0x002fe200000006ff */
[----:B------:R-:W-:-:S03]  /*1dff0*/  IMAD R12, R24, 0x5000, RZ ;  /* 0x00005000180c7824 */ /* 0x000fc600078e02ff */
[----:B------:R-:W1:Y:S02]  /*1e000*/  SYNCS.PHASECHK.TRANS64.TRYWAIT P2, [R0+URZ+0x22860], R3 ;  /* 0x02286003000075a7 */ /* 0x000e64000804017f */
[----:B-1----:R-:W-:Y:S05]  /*1e010*/  @!P2 BRA `(.L_x_776) ;  /* 0x00000080000ca947 */ /* 0x002fea0003800000 */
.L_x_1047:
[----:B------:R-:W1:Y:S04]  /*1e020*/  LDL R2, [R1+0x1c] ;  /* 0x00001c0001027983 */ /* 0x000e680000100800 */
[----:B------:R-:W2:Y:S04]  /*1e030*/  LDL R14, [R1+0x20] ;  /* 0x00002000010e7983 */ /* 0x000ea80000100800 */
[----:B------:R-:W3:Y:S01]  /*1e040*/  LDL R13, [R1+0x18] ;  /* 0x00001800010d7983 */ /* 0x000ee20000100800 */
[----:B------:R-:W-:Y:S05]  /*1e050*/  WARPSYNC.ALL ;  /* 0x0000000000007948 */ /* 0x000fea0003800000 */
[----:B------:R-:W4:Y:S01]  /*1e060*/  LDL R20, [R1+0x44] ;  /* 0x0000440001147983 */ /* 0x000f220000100800 */
[----:B-1----:R-:W-:-:S04]  /*1e070*/  LOP3.LUT R3, R12, R2, RZ, 0xfc, !PT ;  /* 0x000000020c037212 */ /* 0x002fc800078efcff */
[----:B------:R-:W-:Y:S02]  /*1e080*/  IADD3 R2, R22, R3, RZ ;  /* 0x0000000316027210 */ /* 0x000fe40007ffe0ff */
[----:B---3--:R-:W-:-:S03]  /*1e090*/  LOP3.LUT R17, R12, R13, RZ, 0xfc, !PT ;  /* 0x0000000d0c117212 */ /* 0x008fc600078efcff */
[----:B0-----:R-:W0:Y:S01]  /*1e0a0*/  LDSM.16.MT88.4 R4, [R2+0xa400] ;  /* 0x00a400000204783b */ /* 0x001e220000004200 */
[----:B--2---:R-:W-:Y:S01]  /*1e0b0*/  IMAD.IADD R3, R14, 0x1, R2 ;  /* 0x000000010e037824 */ /* 0x004fe200078e0202 */
[C-C-:B0-----:R-:W-:Y:S02]  /*1e0c0*/  PRMT R8, R4.reuse, 0x6420, R5.reuse ;  /* 0x0000642004087816 */ /* 0x141fe40000000005 */
[----:B------:R-:W-:Y:S02]  /*1e0d0*/  PRMT R9, R4, 0x7531, R5 ;  /* 0x0000753104097816 */ /* 0x000fe40000000005 */
[C-C-:B------:R-:W-:Y:S02]  /*1e0e0*/  PRMT R10, R6.reuse, 0x6420, R7.reuse ;  /* 0x00006420060a7816 */ /* 0x140fe40000000007 */
[----:B------:R-:W-:Y:S02]  /*1e0f0*/  PRMT R11, R6, 0x7531, R7 ;  /* 0x00007531060b7816 */ /* 0x000fe40000000007 */
[----:B------:R-:W0:Y:S01]  /*1e100*/  LDSM.16.MT88.4 R4, [R3+0xa400] ;  /* 0x00a400000304783b */ /* 0x000e220000004200 */
[----:B------:R-:W-:-:S05]  /*1e110*/  IMAD.IADD R17, R22, 0x1, R17 ;  /* 0x0000000116117824 */ /* 0x000fca00078e0211 */
[----:B------:R-:W-:Y:S01]  /*1e120*/  STSM.16.M88.4 [R17+0x400], R8 ;  /* 0x0004000811007844 */ /* 0x000fe20000000200 */
[C-C-:B0-----:R-:W-:Y:S02]  /*1e130*/  PRMT R12, R4.reuse, 0x6420, R5.reuse ;  /* 0x00006420040c7816 */ /* 0x141fe40000000005 */
        /* <DEDUP_REMOVED lines=42> */
[----:B----4-:R-:W-:Y:S02]  /*1e3e0*/  ISETP.NE.AND P2, PT, R20, 0x3, PT ;  /* 0x000000031400780c */ /* 0x010fe40003f45270 */
[----:B0-----:R-:W-:-:S02]  /*1e3f0*/  PRMT R12, R8, 0x6420, R9 ;  /* 0x00006420080c7816 */ /* 0x001fc40000000009 */
[----:B------:R-:W-:Y:S02]  /*1e400*/  PRMT R13, R8, 0x7531, R9 ;  /* 0x00007531080d7816 */ /* 0x000fe40000000009 */
[C-C-:B------:R-:W-:Y:S02]  /*1e410*/  PRMT R14, R10.reuse, 0x6420, R11.reuse ;  /* 0x000064200a0e7816 */ /* 0x140fe4000000000b */
[----:B------:R-:W-:Y:S02]  /*1e420*/  PRMT R15, R10, 0x7531, R11 ;  /* 0x000075310a0f7816 */ /* 0x000fe4000000000b */
[C-C-:B-1----:R-:W-:Y:S02]  /*1e430*/  PRMT R8, R4.reuse, 0x6420, R5.reuse ;  /* 0x0000642004087816 */ /* 0x142fe40000000005 */
[----:B------:R-:W-:Y:S02]  /*1e440*/  PRMT R9, R4, 0x7531, R5 ;  /* 0x0000753104097816 */ /* 0x000fe40000000005 */
[----:B------:R-:W-:-:S02]  /*1e450*/  PRMT R10, R6, 0x6420, R7 ;  /* 0x00006420060a7816 */ /* 0x000fc40000000007 */
[----:B------:R-:W-:Y:S01]  /*1e460*/  PRMT R11, R6, 0x7531, R7 ;  /* 0x00007531060b7816 */ /* 0x000fe20000000007 */
[----:B------:R0:W-:Y:S04]  /*1e470*/  STSM.16.M88.4 [R17+0x4400], R12 ;  /* 0x0044000c11007844 */ /* 0x0001e80000000200 */
        /* <DEDUP_REMOVED lines=9> */
.L_x_777:
[----:B-1----:R1:W-:Y:S01]  /*1e510*/  SYNCS.ARRIVE.TRANS64.A1T0 RZ, [R0+URZ+0x22850], RZ ;  /* 0x022850ff00ff79a7 */ /* 0x0023e2000810003f */
[----:B------:R-:W-:Y:S06]  /*1e520*/  BAR.SYNC.DEFER_BLOCKING 0x2, 0x80 ;  /* 0x0082000000007b1d */ /* 0x000fec0000010000 */
[----:B------:R-:W-:Y:S05]  /*1e530*/  @!P0 BRA `(.L_x_778) ;  /* 0x0000000000048947 */ /* 0x000fea0003800000 */
[----:B------:R-:W-:Y:S01]  /*1e540*/  BPT.TRAP 0x1 ;  /* 0x000000040000795c */ /* 0x000fe20000300000 */
.L_x_778:
[----:B------:R-:W2:Y:S01]  /*1e550*/  LDL R2, [R1+0xc] ;  /* 0x00000c0001027983 */ /* 0x000ea20000100800 */
[----:B-1----:R-:W-:Y:S01]  /*1e560*/  VIADD R0, R0, 0x22880 ;  /* 0x0002288000007836 */ /* 0x002fe20000000000 */
[----:B------:R-:W-:Y:S01]  /*1e570*/  MOV R24, R32 ;  /* 0x0000002000187202 */ /* 0x000fe20000000f00 */
[----:B------:R-:W-:-:S03]  /*1e580*/  IMAD.MOV.U32 R25, RZ, RZ, R36 ;  /* 0x000000ffff197224 */ /* 0x000fc600078e0024 */
[----:B--2---:R-:W-:-:S04]  /*1e590*/  PRMT R0, R2, 0x654, R0 ;  /* 0x0000065402007816 */ /* 0x004fc80000000000 */
[----:B------:R1:W-:Y:S01]  /*1e5a0*/  SYNCS.ARRIVE.TRANS64.RED.A1T0 RZ, [R0+URZ], RZ ;  /* 0x000000ff00ff79a7 */ /* 0x0003e2000810043f */
[----:B------:R-:W-:Y:S05]  /*1e5b0*/  @P1 BRA `(.L_x_779) ;  /* 0xffffffe400e01947 */ /* 0x000fea000383ffff */
.L_x_759:
[----:B-1----:R-:W1:Y:S02]  /*1e5c0*/  S2R R0, SR_TID.X ;  /* 0x0000000000007919 */ /* 0x002e640000002100 */
[----:B-1----:R-:W-:Y:S02]  /*1e5d0*/  LOP3.LUT R2, R0, 0x7f, RZ, 0xc0, !PT ;  /* 0x0000007f00027812 */ /* 0x002fe400078ec0ff */
[----:B------:R-:W2:Y:S01]  /*1e5e0*/  LDL R0, [R1+0x38] ;  /* 0x0000380001007983 */ /* 0x000ea20000100800 */
[----:B------:R-:W-:Y:S01]  /*1e5f0*/  BSSY B0, `(.L_x_780) ;  /* 0x0000010000007945 */ /* 0x000fe20003800000 */
[----:B------:R-:W-:Y:S02]  /*1e600*/  ISETP.NE.AND P1, PT, R2, RZ, PT ;  /* 0x000000ff0200720c */ /* 0x000fe40003f25270 */
[----:B--2---:R-:W-:-:S11]  /*1e610*/  ISETP.NE.AND P0, PT, R0, 0x3, PT ;  /* 0x000000030000780c */ /* 0x004fd60003f05270 */
[----:B------:R-:W-:Y:S05]  /*1e620*/  @P1 BRA `(.L_x_781) ;  /* 0x0000000000301947 */ /* 0x000fea0003800000 */
[----:B------:R-:W1:Y:S01]  /*1e630*/  S2R R5, SR_LANEID ;  /* 0x0000000000057919 */ /* 0x000e620000000000 */
[----:B------:R-:W-:Y:S01]  /*1e640*/  VOTEU.ANY UR4, UPT, PT ;  /* 0x0000000000047886 */ /* 0x000fe200038e0100 */
[----:B0-----:R-:W0:Y:S01]  /*1e650*/  LDC.64 R2, c[0x0][0xc60] ;  /* 0x00031800ff027b82 */ /* 0x001e220000000a00 */
[----:B------:R-:W1:Y:S02]  /*1e660*/  FLO.U32 R0, UR4 ;  /* 0x0000000400007d00 */ /* 0x000e6400080e0000 */
[----:B-1----:R-:W-:-:S06]  /*1e670*/  ISETP.EQ.U32.AND P1, PT, R0, R5, PT ;  /* 0x000000050000720c */ /* 0x002fcc0003f22070 */
[----:B------:R-:W0:Y:S07]  /*1e680*/  POPC R5, UR4 ;  /* 0x0000000400057d09 */ /* 0x000e2e0008000000 */
[----:B0-----:R-:W2:Y:S01]  /*1e690*/  @P1 ATOMG.E.ADD.STRONG.GPU PT, R3, desc[UR60][R2.64], R5 ;  /* 0x00000005020319a8 */ /* 0x001ea200081ee1fc */
[----:B------:R-:W0:Y:S02]  /*1e6a0*/  S2R R4, SR_LTMASK ;  /* 0x0000000000047919 */ /* 0x000e240000003900 */
[----:B0-----:R-:W-:-:S04]  /*1e6b0*/  LOP3.LUT R4, R4, UR4, RZ, 0xc0, !PT ;  /* 0x0000000404047c12 */ /* 0x001fc8000f8ec0ff */
[----:B------:R-:W0:Y:S01]  /*1e6c0*/  POPC R7, R4 ;  /* 0x0000000400077309 */ /* 0x000e220000000000 */
[----:B--2---:R-:W0:Y:S02]  /*1e6d0*/  SHFL.IDX PT, R0, R3, R0, 0x1f ;  /* 0x00001f0003007589 */ /* 0x004e2400000e0000 */
[----:B0-----:R-:W-:-:S07]  /*1e6e0*/  IADD3 R16, R0, UR38, R7 ;  /* 0x0000002600107c10 */ /* 0x001fce000fffe007 */
.L_x_781:
[----:B------:R-:W-:Y:S05]  /*1e6f0*/  BSYNC B0 ;  /* 0x0000000000007941 */ /* 0x000fea0003800000 */
.L_x_780:
[----:B------:R-:W-:Y:S05]  /*1e700*/  @!P0 BRA `(.L_x_782) ;  /* 0x0000000000048947 */ /* 0x000fea0003800000 */
[----:B------:R-:W-:Y:S01]  /*1e710*/  BPT.TRAP 0x1 ;  /* 0x000000040000795c */ /* 0x000fe20000300000 */
.L_x_782:
[----:B------:R-:W-:Y:S01]  /*1e720*/  LOP3.LUT R0, R36, 0x1, RZ, 0x3c, !PT ;  /* 0x0000000124007812 */ /* 0x000fe200078e3cff */
[----:B0-----:R-:W-:Y:S01]  /*1e730*/  IMAD R17, R32, 0x8, R22 ;  /* 0x0000000820117824 */ /* 0x001fe200078e0216 */
[----:B------:R-:W-:Y:S02]  /*1e740*/  BSSY B0, `(.L_x_783) ;  /* 0x0000004000007945 */ /* 0x000fe40003800000 */
[----:B------:R-:W-:-:S04]  /*1e750*/  SHF.L.U32 R0, R0, 0x1f, RZ ;  /* 0x0000001f00007819 */ /* 0x000fc800000006ff */
[----:B------:R-:W0:Y:S02]  /*1e760*/  SYNCS.PHASECHK.TRANS64.TRYWAIT P1, [R17+URZ+0x22870], R0 ;  /* 0x02287000110075a7 */ /* 0x000e24000802017f */
[----:B0-----:R-:W-:Y:S05]  /*1e770*/  @!P1 BRA `(.L_x_784) ;  /* 0x0000007800489947 */ /* 0x001fea0003800000 */
.L_x_1048:
[----:B------:R-:W-:Y:S05]  /*1e780*/  BSYNC B0 ;  /* 0x0000000000007941 */ /* 0x000fea0003800000 */
.L_x_783:
[----:B------:R-:W2:Y:S02]  /*1e790*/  LDL R2, [R1+0x44] ;  /* 0x0000440001027983 */ /* 0x000ea40000100800 */
[----:B--2---:R-:W-:-:S13]  /*1e7a0*/  ISETP.NE.AND P1, PT, R2, 0x3, PT ;  /* 0x000000030200780c */ /* 0x004fda0003f25270 */
[----:B------:R-:W-:Y:S05]  /*1e7b0*/  @!P1 BRA `(.L_x_785) ;  /* 0x0000000000049947 */ /* 0x000fea0003800000 */
[----:B------:R-:W-:Y:S01]  /*1e7c0*/  BPT.TRAP 0x1 ;  /* 0x000000040000795c */ /* 0x000fe20000300000 */
.L_x_785:
[----:B0-----:R-:W-:-:S04]  /*1e7d0*/  SHF.L.U32 R0, R36, 0x1f, RZ ;  /* 0x0000001f24007819 */ /* 0x001fc800000006ff */
[----:B------:R-:W0:Y:S02]  /*1e7e0*/  SYNCS.PHASECHK.TRANS64.TRYWAIT P1, [R17+URZ+0x22860], R0 ;  /* 0x02286000110075a7 */ /* 0x000e24000802017f */
[----:B0-----:R-:W-:Y:S05]  /*1e7f0*/  @!P1 BRA `(.L_x_786) ;  /* 0x00000078003c9947 */ /* 0x001fea0003800000 */
.L_x_1049:
[----:B------:R-:W2:Y:S04]  /*1e800*/  LDL R2, [R1+0x1c] ;  /* 0x00001c0001027983 */ /* 0x000ea80000100800 */
[----:B------:R-:W3:Y:S04]  /*1e810*/  LDL R13, [R1+0x20] ;  /* 0x00002000010d7983 */ /* 0x000ee80000100800 */
[----:B------:R-:W4:Y:S01]  /*1e820*/  LDL R12, [R1+0x18] ;  /* 0x00001800010c7983 */ /* 0x000f220000100800 */
[----:B0-----:R-:W-:Y:S01]  /*1e830*/  IMAD R0, R32, 0x5000, RZ ;  /* 0x0000500020007824 */ /* 0x001fe200078e02ff */
[----:B------:R-:W-:Y:S05]  /*1e840*/  WARPSYNC.ALL ;  /* 0x0000000000007948 */ /* 0x000fea0003800000 */
[----:B------:R-:W5:Y:S01]  /*1e850*/  LDL R18, [R1+0x44] ;  /* 0x0000440001127983 */ /* 0x000f620000100800 */
[----:B--2---:R-:W-:-:S05]  /*1e860*/  LOP3.LUT R3, R0, R2, RZ, 0xfc, !PT ;  /* 0x0000000200037212 */ /* 0x004fca00078efcff */
[----:B------:R-:W-:-:S05]  /*1e870*/  IMAD.IADD R2, R22, 0x1, R3 ;  /* 0x0000000116027824 */ /* 0x000fca00078e0203 */
[----:B------:R-:W0:Y:S01]  /*1e880*/  LDSM.16.MT88.4 R4, [R2+0xa400] ;  /* 0x00a400000204783b */ /* 0x000e220000004200 */
[----:B---3--:R-:W-:Y:S02]  /*1e890*/  IADD3 R3, R13, R2, RZ ;  /* 0x000000020d037210 */ /* 0x008fe40007ffe0ff */
[----:B----4-:R-:W-:Y:S02]  /*1e8a0*/  LOP3.LUT R13, R0, R12, RZ, 0xfc, !PT ;  /* 0x0000000c000d7212 */ /* 0x010fe400078efcff */
[C-C-:B0-----:R-:W-:Y:S02]  /*1e8b0*/  PRMT R8, R4.reuse, 0x6420, R5.reuse ;  /* 0x0000642004087816 */ /* 0x141fe40000000005 */
[----:B------:R-:W-:Y:S02]  /*1e8c0*/  PRMT R9, R4, 0x7531, R5 ;  /* 0x0000753104097816 */ /* 0x000fe40000000005 */
[C-C-:B------:R-:W-:Y:S02]  /*1e8d0*/  PRMT R10, R6.reuse, 0x6420, R7.reuse ;  /* 0x00006420060a7816 */ /* 0x140fe40000000007 */
[----:B------:R-:W-:-:S02]  /*1e8e0*/  PRMT R11, R6, 0x7531, R7 ;  /* 0x00007531060b7816 */ /* 0x000fc40000000007 */
[----:B------:R-:W0:Y:S01]  /*1e8f0*/  LDSM.16.MT88.4 R4, [R3+0xa400] ;  /* 0x00a400000304783b */ /* 0x000e220000004200 */
[----:B------:R-:W-:-:S05]  /*1e900*/  IMAD.IADD R0, R22, 0x1, R13 ;  /* 0x0000000116007824 */ /* 0x000fca00078e020d */
[----:B------:R0:W-:Y:S02]  /*1e910*/  STSM.16.M88.4 [R0+0x400], R8 ;  /* 0x0004000800007844 */ /* 0x0001e40000000200 */
        /* <DEDUP_REMOVED lines=41> */
[----:B------:R-:W0:Y:S01]  /*1ebb0*/  LDSM.16.MT88.4 R4, [R2+0xe400] ;  /* 0x00e400000204783b */ /* 0x000e220000004200 */
[----:B-----5:R-:W-:Y:S02]  /*1ebc0*/  ISETP.NE.AND P1, PT, R18, 0x3, PT ;  /* 0x000000031200780c */ /* 0x020fe40003f25270 */
[C-C-:B0-----:R-:W-:Y:S02]  /*1ebd0*/  PRMT R12, R4.reuse, 0x6420, R5.reuse ;  /* 0x00006420040c7816 */ /* 0x141fe40000000005 */
[----:B------:R-:W-:Y:S02]  /*1ebe0*/  PRMT R13, R4, 0x7531, R5 ;  /* 0x00007531040d7816 */ /* 0x000fe40000000005 */
[----:B------:R-:W-:-:S02]  /*1ebf0*/  PRMT R14, R6, 0x6420, R7 ;  /* 0x00006420060e7816 */ /* 0x000fc40000000007 */
[----:B------:R-:W-:Y:S02]  /*1ec00*/  PRMT R15, R6, 0x7531, R7 ;  /* 0x00007531060f7816 */ /* 0x000fe40000000007 */
[----:B------:R-:W0:Y:S04]  /*1ec10*/  LDSM.16.MT88.4 R4, [R3+0xe400] ;  /* 0x00e400000304783b */ /* 0x000e280000004200 */
[----:B------:R1:W-:Y:S01]  /*1ec20*/  STSM.16.M88.4 [R0+0x4400], R12 ;  /* 0x0044000c00007844 */ /* 0x0003e20000000200 */
[C-C-:B0-----:R-:W-:Y:S02]  /*1ec30*/  PRMT R8, R4.reuse, 0x6420, R5.reuse ;  /* 0x0000642004087816 */ /* 0x141fe40000000005 */
[----:B------:R-:W-:Y:S02]  /*1ec40*/  PRMT R9, R4, 0x7531, R5 ;  /* 0x0000753104097816 */ /* 0x000fe40000000005 */
[----:B------:R-:W-:-:S02]  /*1ec50*/  PRMT R10, R6, 0x6420, R7 ;  /* 0x00006420060a7816 */ /* 0x000fc40000000007 */
[----:B------:R-:W-:-:S05]  /*1ec60*/  PRMT R11, R6, 0x7531, R7 ;  /* 0x00007531060b7816 */ /* 0x000fca0000000007 */
[----:B------:R1:W-:Y:S01]  /*1ec70*/  STSM.16.M88.4 [R0+0x4c00], R8 ;  /* 0x004c000800007844 */ /* 0x0003e20000000200 */
[----:B------:R-:W-:Y:S01]  /*1ec80*/  @!PT LDS RZ, [RZ] ;  /* 0x00000000fffff984 */ /* 0x000fe20000000800 */
[----:B------:R-:W-:Y:S01]  /*1ec90*/  @!PT LDS RZ, [RZ] ;  /* 0x00000000fffff984 */ /* 0x000fe20000000800 */
[----:B------:R-:W-:Y:S01]  /*1eca0*/  @!PT LDS RZ, [RZ] ;  /* 0x00000000fffff984 */ /* 0x000fe20000000800 */
[----:B------:R-:W-:Y:S01]  /*1ecb0*/  @!PT LDS RZ, [RZ] ;  /* 0x00000000fffff984 */ /* 0x000fe20000000800 */
[----:B------:R0:W-:Y:S06]  /*1ecc0*/  MEMBAR.ALL.CTA ;  /* 0x0000000000007992 */ /* 0x0001ec0000008000 */
[----:B0-----:R-:W0:Y:S01]  /*1ecd0*/  FENCE.VIEW.ASYNC.S ;  /* 0x00000000000073c6 */ /* 0x001e220000000000 */
[----:B------:R-:W-:Y:S05]  /*1ece0*/  @!P1 BRA `(.L_x_787) ;  /* 0x0000000000049947 */ /* 0x000fea0003800000 */
[----:B------:R-:W-:Y:S01]  /*1ecf0*/  BPT.TRAP 0x1 ;  /* 0x000000040000795c */ /* 0x000fe20000300000 */
.L_x_787:
[----:B0-----:R0:W-:Y:S01]  /*1ed00*/  SYNCS.ARRIVE.TRANS64.A1T0 RZ, [R17+URZ+0x22850], RZ ;  /* 0x022850ff11ff79a7 */ /* 0x0011e2000810003f */
[----:B------:R-:W-:Y:S06]  /*1ed10*/  BAR.SYNC.DEFER_BLOCKING 0x2, 0x80 ;  /* 0x0082000000007b1d */ /* 0x000fec0000010000 */
[----:B------:R-:W-:Y:S05]  /*1ed20*/  @!P0 BRA `(.L_x_788) ;  /* 0x0000000000048947 */ /* 0x000fea0003800000 */
[----:B------:R-:W-:Y:S01]  /*1ed30*/  BPT.TRAP 0x1 ;  /* 0x000000040000795c */ /* 0x000fe20000300000 */
.L_x_788:
[----:B-1----:R-:W2:Y:S01]  /*1ed40*/  LDL R0, [R1+0xc] ;  /* 0x00000c0001007983 */ /* 0x002ea20000100800 */
[----:B0-----:R-:W-:Y:S02]  /*1ed50*/  VIADD R17, R17, 0x22880 ;  /* 0x0002288011117836 */ /* 0x001fe40000000000 */
[----:B------:R-:W-:-:S05]  /*1ed60*/  VIADD R32, R32, 0x1 ;  /* 0x0000000120207836 */ /* 0x000fca0000000000 */
[----:B------:R-:W-:-:S04]  /*1ed70*/  ISETP.NE.AND P0, PT, R32, 0x2, PT ;  /* 0x000000022000780c */ /* 0x000fc80003f05270 */
[----:B------:R-:W-:Y:S02]  /*1ed80*/  SEL R3, RZ, 0x1, P0 ;  /* 0x00000001ff037807 */ /* 0x000fe40000000000 */
[----:B------:R-:W-:Y:S02]  /*1ed90*/  SEL R32, R32, RZ, P0 ;  /* 0x000000ff20207207 */ /* 0x000fe40000000000 */
[----:B------:R-:W-:Y:S02]  /*1eda0*/  LOP3.LUT R36, R36, R3, RZ, 0x3c, !PT ;  /* 0x0000000324247212 */ /* 0x000fe400078e3cff */
[----:B--2---:R-:W-:-:S04]  /*1edb0*/  PRMT R17, R0, 0x654, R17 ;  /* 0x0000065400117816 */ /* 0x004fc80000000011 */
[----:B------:R0:W-:Y:S03]  /*1edc0*/  SYNCS.ARRIVE.TRANS64.RED.A1T0 RZ, [R17+URZ], RZ ;  /* 0x000000ff11ff79a7 */ /* 0x0001e6000810043f */
.L_x_731:
[----:B------:R-:W-:-:S13]  /*1edd0*/  LOP3.LUT P0, RZ, R23, 0x200, RZ, 0xc0, !PT ;  /* 0x0000020017ff7812 */ /* 0x000fda000780c0ff */
[----:B------:R-:W-:Y:S05]  /*1ede0*/  @!P0 BRA `(.L_x_789) ;  /* 0x0000000000288947 */ /* 0x000fea0003800000 */
[----:B------:R-:W-:Y:S05]  /*1edf0*/  WARPSYNC.ALL ;  /* 0x0000000000007948 */ /* 0x000fea0003800000 */
[----:B------:R-:W1:Y:S08]  /*1ee00*/  S2UR UR4, SR_CgaCtaId ;  /* 0x00000000000479c3 */ /* 0x000e700000008800 */
[----:B------:R-:W-:Y:S01]  /*1ee10*/  BAR.SYNC.DEFER_BLOCKING 0x5, 0x180 ;  /* 0x0146000000007b1d */ /* 0x000fe20000010000 */
[----:B------:R-:W-:-:S02]  /*1ee20*/  MOV R22, 0x400 ;  /* 0x0000040000167802 */ /* 0x000fc40000000f00 */
[----:B-1----:R-:W-:-:S04]  /*1ee30*/  MOV R0, UR4 ;  /* 0x0000000400007c02 */ /* 0x002fc80008000f00 */
[----:B------:R-:W-:Y:S01]  /*1ee40*/  LEA R22, R0, R22, 0x18 ;  /* 0x0000001600167211 */ /* 0x000fe200078ec0ff */
[----:B------:R2:W-:Y:S04]  /*1ee50*/  STL [R1+0xc], R0 ;  /* 0x00000c0001007387 */ /* 0x0005e80000100800 */
[----:B0-----:R2:W3:Y:S01]  /*1ee60*/  LDS.128 R16, [R22+0x228d0] ;  /* 0x0228d00016107984 */ /* 0x0014e20000000c00 */
[----:B------:R-:W-:Y:S06]  /*1ee70*/  BAR.ARV 0x4, 0x180 ;  /* 0x0106000000007b1d */ /* 0x000fec0000002000 */
[----:B------:R-:W-:Y:S05]  /*1ee80*/  BRA `(.L_x_790) ;  /* 0x0000000800487947 */ /* 0x000fea0003800000 */
.L_x_789:
[----:B------:R-:W0:Y:S01]  /*1ee90*/  S2R R0, SR_TID.X ;  /* 0x0000000000007919 */ /* 0x000e220000002100 */
[----:B------:R-:W-:Y:S01]  /*1eea0*/  UMOV UR4, 0xffffffff ;  /* 0xffffffff00047882 */ /* 0x000fe20000000000 */
[----:B0-----:R-:W-:-:S04]  /*1eeb0*/  LOP3.LUT R8, R0, 0x1f, RZ, 0xc0, !PT ;  /* 0x0000001f00087812 */ /* 0x001fc800078ec0ff */
[----:B------:R-:W-:Y:S01]  /*1eec0*/  ISETP.NE.AND P0, PT, R8, 0x1f, PT ;  /* 0x0000001f0800780c */ /* 0x000fe20003f05270 */
[----:B------:R-:W-:-:S12]  /*1eed0*/  BRA.DIV UR4, `(.L_x_791) ;  /* 0x0000007204987947 */ /* 0x000fd8000b800000 */
[----:B------:R-:W-:Y:S01]  /*1eee0*/  IMAD.IADD R5, R19, 0x1, R8 ;  /* 0x0000000113057824 */ /* 0x000fe200078e0208 */
[----:B------:R-:W-:-:S04]  /*1eef0*/  ULDC UR4, c[0x0][0xc3c] ;  /* 0x00030f0000047ab9 */ /* 0x000fc80000000800 */
[----:B------:R-:W-:-:S13]  /*1ef00*/  ISETP.GE.OR P1, PT, R5, UR4, !P0 ;  /* 0x0000000405007c0c */ /* 0x000fda000c726670 */
[----:B------:R-:W0:Y:S02]  /*1ef10*/  @!P1 LDC.64 R2, c[0x0][0xc80] ;  /* 0x00032000ff029b82 */ /* 0x000e240000000a00 */
[----:B0-----:R-:W-:-:S06]  /*1ef20*/  @!P1 IMAD.WIDE R2, R5, 0x4, R2 ;  /* 0x0000000405029825 */ /* 0x001fcc00078e0202 */
[----:B------:R-:W2:Y:S01]  /*1ef30*/  @!P1 LDG.E R2, desc[UR60][R2.64] ;  /* 0x0000003c02029981 */ /* 0x000ea2000c1e1900 */
[----:B------:R-:W-:Y:S01]  /*1ef40*/  IMAD.MOV.U32 R5, RZ, RZ, RZ ;  /* 0x000000ffff057224 */ /* 0x000fe200078e00ff */
[C---:B------:R-:W-:Y:S02]  /*1ef50*/  ISETP.GE.U32.AND P2, PT, R8.reuse, 0x2, PT ;  /* 0x000000020800780c */ /* 0x040fe40003f46070 */
[C---:B------:R-:W-:Y:S01]  /*1ef60*/  ISETP.GE.U32.AND P3, PT, R8.reuse, 0x4, PT ;  /* 0x000000040800780c */ /* 0x040fe20003f66070 */
[----:B------:R-:W-:Y:S01]  /*1ef70*/  SHFL.IDX PT, R0, R16, RZ, 0x1f ;  /* 0x00001fff10007589 */ /* 0x000fe200000e0000 */
[C---:B------:R-:W-:Y:S02]  /*1ef80*/  ISETP.GE.U32.AND P4, PT, R8.reuse, 0x8, PT ;  /* 0x000000080800780c */ /* 0x040fe40003f86070 */
[C---:B------:R-:W-:Y:S01]  /*1ef90*/  ISETP.GE.U32.AND P5, PT, R8.reuse, 0x10, PT ;  /* 0x000000100800780c */ /* 0x040fe20003fa6070 */
[----:B------:R-:W-:Y:S01]  /*1efa0*/  SHFL.IDX PT, R4, R16, 0x1, 0x1f ;  /* 0x00201f0010047f89 */ /* 0x000fe200000e0000 */
[----:B--2---:R-:W-:Y:S01]  /*1efb0*/  @!P1 IMAD.MOV.U32 R5, RZ, RZ, R2 ;  /* 0x000000ffff059224 */ /* 0x004fe200078e0002 */
[----:B------:R-:W-:-:S04]  /*1efc0*/  ISETP.NE.AND P1, PT, R8, RZ, PT ;  /* 0x000000ff0800720c */ /* 0x000fc80003f25270 */
        /* <DEDUP_REMOVED lines=14> */
[----:B------:R-:W-:-:S05]  /*1f0b0*/  IADD3 R2, R3, R14, RZ ;  /* 0x0000000e03027210 */ /* 0x000fca0007ffe0ff */
[----:B------:R0:W1:Y:S02]  /*1f0c0*/  SHFL.IDX PT, R14, R2, 0x1f, 0x1f ;  /* 0x03e01f00020e7f89 */ /* 0x00006400000e0000 */
.L_x_1059:
[----:B------:R-:W-:Y:S02]  /*1f0d0*/  ULDC UR4, c[0x0][0xc38] ;  /* 0x00030e0000047ab9 */ /* 0x000fe40000000800 */
[----:B------:R-:W-:-:S04]  /*1f0e0*/  IMAD.U32 R16, RZ, RZ, UR4 ;  /* 0x00000004ff107e24 */ /* 0x000fc8000f8e00ff */
[----:B-1----:R-:W-:-:S04]  /*1f0f0*/  IMAD R14, R14, R16, RZ ;  /* 0x000000100e0e7224 */ /* 0x002fc800078e02ff */
[----:B------:R-:W-:-:S05]  /*1f100*/  IMAD.IADD R7, R4, 0x1, R14 ;  /* 0x0000000104077824 */ /* 0x000fca00078e020e */
[----:B------:R-:W-:-:S13]  /*1f110*/  ISETP.GT.AND P6, PT, R7, R0, PT ;  /* 0x000000000700720c */ /* 0x000fda0003fc4270 */
[----:B------:R-:W-:Y:S05]  /*1f120*/  @P6 BRA `(.L_x_792) ;  /* 0x00000000009c6947 */ /* 0x000fea0003800000 */
.L_x_797:
[----:B0-----:R-:W0:Y:S01]  /*1f130*/  LDC R2, c[0x0][0xc3c] ;  /* 0x00030f00ff027b82 */ /* 0x001e220000000800 */
[----:B------:R-:W-:-:S05]  /*1f140*/  VIADD R19, R19, 0x1f ;  /* 0x0000001f13137836 */ /* 0x000fca0000000000 */
[----:B0-----:R-:W-:-:S13]  /*1f150*/  ISETP.GE.AND P6, PT, R19, R2, PT ;  /* 0x000000021300720c */ /* 0x001fda0003fc6270 */
[----:B------:R-:W-:Y:S05]  /*1f160*/  @P6 BRA `(.L_x_793) ;  /* 0x0000000400446947 */ /* 0x000fea0003800000 */
[----:B------:R-:W0:Y:S01]  /*1f170*/  S2R R3, SR_TID.X ;  /* 0x0000000000037919 */ /* 0x000e220000002100 */
[----:B------:R-:W-:Y:S01]  /*1f180*/  BSSY B0, `(.L_x_794) ;  /* 0x0000009000007945 */ /* 0x000fe20003800000 */
[----:B------:R-:W-:Y:S01]  /*1f190*/  IMAD.MOV.U32 R5, RZ, RZ, RZ ;  /* 0x000000ffff057224 */ /* 0x000fe200078e00ff */
[----:B0-----:R-:W-:-:S04]  /*1f1a0*/  LOP3.LUT R3, R3, 0x1f, RZ, 0xc0, !PT ;  /* 0x0000001f03037812 */ /* 0x001fc800078ec0ff */
[----:B------:R-:W-:-:S04]  /*1f1b0*/  IADD3 R9, R19, R3, RZ ;  /* 0x0000000313097210 */ /* 0x000fc80007ffe0ff */
[----:B------:R-:W-:-:S13]  /*1f1c0*/  ISETP.GE.OR P6, PT, R9, R2, !P0 ;  /* 0x000000020900720c */ /* 0x000fda00047c6670 */
[----:B------:R-:W-:Y:S05]  /*1f1d0*/  @P6 BRA `(.L_x_795) ;  /* 0x00000000000c6947 */ /* 0x000fea0003800000 */
[----:B------:R-:W0:Y:S02]  /*1f1e0*/  LDC.64 R2, c[0x0][0xc80] ;  /* 0x00032000ff027b82 */ /* 0x000e240000000a00 */
[----:B0-----:R-:W-:-:S05]  /*1f1f0*/  IMAD.WIDE R2, R9, 0x4, R2 ;  /* 0x0000000409027825 */ /* 0x001fca00078e0202 */
[----:B------:R0:W5:Y:S02]  /*1f200*/  LDG.E R5, desc[UR60][R2.64] ;  /* 0x0000003c02057981 */ /* 0x000164000c1e1900 */
.L_x_795:
[----:B------:R-:W-:Y:S05]  /*1f210*/  BSYNC B0 ;  /* 0x0000000000007941 */ /* 0x000fea0003800000 */
.L_x_794:
[----:B------:R-:W-:-:S03]  /*1f220*/  UMOV UR4, 0xffffffff ;  /* 0xffffffff00047882 */ /* 0x000fc60000000000 */
[----:B------:R-:W-:Y:S05]  /*1f230*/  BRA.DIV UR4, `(.L_x_796) ;  /* 0x0000007204e47947 */ /* 0x000fea000b800000 */
[----:B-----5:R-:W1:Y:S02]  /*1f240*/  SHFL.UP PT, R14, R5, 0x1, RZ ;  /* 0x04200000050e7989 */ /* 0x020e6400000e00ff */
[----:B-1----:R-:W-:-:S05]  /*1f250*/  SEL R14, R14, RZ, P1 ;  /* 0x000000ff0e0e7207 */ /* 0x002fca0000800000 */
[----:B------:R-:W-:-:S05]  /*1f260*/  IMAD.IADD R13, R5, 0x1, R14 ;  /* 0x00000001050d7824 */ /* 0x000fca00078e020e */
[----:B------:R-:W0:Y:S02]  /*1f270*/  SHFL.UP PT, R14, R13, 0x2, RZ ;  /* 0x044000000d0e7989 */ /* 0x000e2400000e00ff */
        /* <DEDUP_REMOVED lines=11> */
[----:B------:R0:W1:Y:S02]  /*1f330*/  SHFL.IDX PT, R14, R2, 0x1f, 0x1f ;  /* 0x03e01f00020e7f89 */ /* 0x00006400000e0000 */
.L_x_1067:
[----:B------:R-:W-:Y:S02]  /*1f340*/  ULDC UR4, c[0x0][0xc38] ;  /* 0x00030e0000047ab9 */ /* 0x000fe40000000800 */
[----:B------:R-:W-:-:S04]  /*1f350*/  IMAD.U32 R16, RZ, RZ, UR4 ;  /* 0x00000004ff107e24 */ /* 0x000fc8000f8e00ff */
[----:B-1----:R-:W-:-:S05]  /*1f360*/  IMAD R14, R14, R16, RZ ;  /* 0x000000100e0e7224 */ /* 0x002fca00078e02ff */
[----:B------:R-:W-:-:S04]  /*1f370*/  IADD3 R7, R14, R7, RZ ;  /* 0x000000070e077210 */ /* 0x000fc80007ffe0ff */
[----:B------:R-:W-:-:S13]  /*1f380*/  ISETP.GT.AND P6, PT, R7, R0, PT ;  /* 0x000000000700720c */ /* 0x000fda0003fc4270 */
[----:B------:R-:W-:Y:S05]  /*1f390*/  @!P6 BRA `(.L_x_797) ;  /* 0xfffffffc0064e947 */ /* 0x000fea000383ffff */
.L_x_792:
[----:B------:R-:W-:Y:S01]  /*1f3a0*/  IMAD.IADD R7, R7, 0x1, -R14 ;  /* 0x0000000107077824 */ /* 0x000fe200078e0a0e */
[----:B------:R-:W-:-:S03]  /*1f3b0*/  UMOV UR4, 0xffffffff ;  /* 0xffffffff00047882 */ /* 0x000fc60000000000 */
[----:B------:R-:W-:-:S05]  /*1f3c0*/  IMAD R3, R2, R16, R7 ;  /* 0x0000001002037224 */ /* 0x000fca00078e0207 */
[----:B------:R-:W-:Y:S01]  /*1f3d0*/  ISETP.GT.AND P6, PT, R3, R0, PT ;  /* 0x000000000300720c */ /* 0x000fe20003fc4270 */
[----:B------:R-:W-:-:S12]  /*1f3e0*/  BRA.DIV UR4, `(.L_x_798) ;  /* 0x0000007604347947 */ /* 0x000fd8000b800000 */
[----:B------:R-:W-:-:S04]  /*1f3f0*/  VOTE.ANY R3, PT, !P6 ;  /* 0x0000000000037806 */ /* 0x000fc800070e0100 */
[----:B------:R-:W1:Y:S02]  /*1f400*/  POPC R4, R3 ;  /* 0x0000000300047309 */ /* 0x000e640000000000 */
[----:B-1----:R1:W2:Y:S02]  /*1f410*/  SHFL.IDX PT, R5, R5, R4, 0x1f ;  /* 0x00001f0405057589 */ /* 0x0022a400000e0000 */
.L_x_1071:
[----:B------:R-:W-:Y:S01]  /*1f420*/  ISETP.NE.AND P0, PT, R3, RZ, PT ;  /* 0x000000ff0300720c */ /* 0x000fe20003f05270 */
[----:B------:R-:W-:-:S12]  /*1f430*/  IMAD.MOV.U32 R14, RZ, RZ, RZ ;  /* 0x000000ffff0e7224 */ /* 0x000fd800078e00ff */
[----:B------:R-:W-:Y:S05]  /*1f440*/  @!P0 BRA `(.L_x_799) ;  /* 0x0000000000108947 */ /* 0x000fea0003800000 */
[----:B------:R-:W-:Y:S01]  /*1f450*/  UMOV UR4, 0xffffffff ;  /* 0xffffffff00047882 */ /* 0x000fe20000000000 */
[----:B------:R-:W-:Y:S02]  /*1f460*/  VIADD R12, R4, 0xffffffff ;  /* 0xffffffff040c7836 */ /* 0x000fe40000000000 */
[----:B------:R-:W-:Y:S05]  /*1f470*/  BRA.DIV UR4, `(.L_x_800) ;  /* 0x0000007604587947 */ /* 0x000fea000b800000 */
[----:B------:R3:W4:Y:S02]  /*1f480*/  SHFL.IDX PT, R14, R2, R12, 0x1f ;  /* 0x00001f0c020e7589 */ /* 0x00072400000e0000 */
.L_x_799:
[----:B--2---:R-:W-:Y:S01]  /*1f490*/  IABS R6, R5 ;  /* 0x0000000500067213 */ /* 0x004fe20000000000 */
[----:B----4-:R-:W-:Y:S02]  /*1f4a0*/  IMAD R16, R14, R16, R7 ;  /* 0x000000100e107224 */ /* 0x010fe400078e0207 */
[----:B------:R-:W-:Y:S01]  /*1f4b0*/  IMAD.IADD R19, R4, 0x1, R19 ;  /* 0x0000000104137824 */ /* 0x000fe200078e0213 */
[----:B------:R-:W2:Y:S01]  /*1f4c0*/  I2F.RP R8, R6 ;  /* 0x0000000600087306 */ /* 0x000ea20000209400 */
[----:B------:R-:W-:-:S07]  /*1f4d0*/  IMAD.IADD R0, R0, 0x1, -R16 ;  /* 0x0000000100007824 */ /* 0x000fce00078e0a10 */
[----:B--2---:R-:W0:Y:S02]  /*1f4e0*/  MUFU.RCP R8, R8 ;  /* 0x0000000800087308 */ /* 0x004e240000001000 */
[----:B0--3--:R-:W-:-:S06]  /*1f4f0*/  IADD3 R2, R8, 0xffffffe, RZ ;  /* 0x0ffffffe08027810 */ /* 0x009fcc0007ffe0ff */
[----:B------:R0:W2:Y:S02]  /*1f500*/  F2I.FTZ.U32.TRUNC.NTZ R3, R2 ;  /* 0x0000000200037305 */ /* 0x0000a4000021f000 */
[----:B0-----:R-:W-:Y:S02]  /*1f510*/  IMAD.MOV.U32 R2, RZ, RZ, RZ ;  /* 0x000000ffff027224 */ /* 0x001fe400078e00ff */
[----:B--2---:R-:W-:-:S04]  /*1f520*/  IMAD.MOV R7, RZ, RZ, -R3 ;  /* 0x000000ffff077224 */ /* 0x004fc800078e0a03 */
[----:B------:R-:W-:-:S04]  /*1f530*/  IMAD R7, R7, R6, RZ ;  /* 0x0000000607077224 */ /* 0x000fc800078e02ff */
[----:B------:R-:W-:Y:S01]  /*1f540*/  IMAD.HI.U32 R3, R3, R7, R2 ;  /* 0x0000000703037227 */ /* 0x000fe200078e0002 */
[----:B------:R-:W-:Y:S02]  /*1f550*/  IABS R7, R5 ;  /* 0x0000000500077213 */ /* 0x000fe40000000000 */
[----:B------:R-:W-:Y:S02]  /*1f560*/  IABS R2, R0 ;  /* 0x0000000000027213 */ /* 0x000fe40000000000 */
[----:B------:R-:W-:-:S03]  /*1f570*/  IADD3 R7, RZ, -R7, RZ ;  /* 0x80000007ff077210 */ /* 0x000fc60007ffe0ff */
[----:B------:R-:W-:-:S04]  /*1f580*/  IMAD.HI.U32 R3, R3, R2, RZ ;  /* 0x0000000203037227 */ /* 0x000fc800078e00ff */
[----:B------:R-:W-:Y:S01]  /*1f590*/  IMAD R7, R3, R7, R2 ;  /* 0x0000000703077224 */ /* 0x000fe200078e0202 */
[----:B------:R-:W-:-:S04]  /*1f5a0*/  LOP3.LUT R2, R0, R5, RZ, 0x3c, !PT ;  /* 0x0000000500027212 */ /* 0x000fc800078e3cff */
[----:B------:R-:W-:Y:S02]  /*1f5b0*/  ISETP.GT.U32.AND P1, PT, R6, R7, PT ;  /* 0x000000070600720c */ /* 0x000fe40003f24070 */
[----:B------:R-:W-:-:S11]  /*1f5c0*/  ISETP.GE.AND P2, PT, R2, RZ, PT ;  /* 0x000000ff0200720c */ /* 0x000fd60003f46270 */
[----:B------:R-:W-:Y:S02]  /*1f5d0*/  @!P1 IMAD.IADD R7, R7, 0x1, -R6 ;  /* 0x0000000107079824 */ /* 0x000fe400078e0a06 */
[----:B------:R-:W-:Y:S01]  /*1f5e0*/  @!P1 VIADD R3, R3, 0x1 ;  /* 0x0000000103039836 */ /* 0x000fe20000000000 */
[----:B------:R-:W-:Y:S02]  /*1f5f0*/  ISETP.NE.AND P1, PT, R5, RZ, PT ;  /* 0x000000ff0500720c */ /* 0x000fe40003f25270 */
[----:B------:R-:W-:-:S13]  /*1f600*/  ISETP.GE.U32.AND P0, PT, R7, R6, PT ;  /* 0x000000060700720c */ /* 0x000fda0003f06070 */
[----:B------:R-:W-:-:S05]  /*1f610*/  @P0 VIADD R3, R3, 0x1 ;  /* 0x0000000103030836 */ /* 0x000fca0000000000 */
[----:B------:R-:W-:Y:S02]  /*1f620*/  @!P2 IADD3 R3, -R3, RZ, RZ ;  /* 0x000000ff0303a210 */ /* 0x000fe40007ffe1ff */
[----:B------:R-:W-:-:S05]  /*1f630*/  @!P1 LOP3.LUT R3, RZ, R5, RZ, 0x33, !PT ;  /* 0x00000005ff039212 */ /* 0x000fca00078e33ff */
[--C-:B------:R-:W-:Y:S02]  /*1f640*/  IMAD.MOV R17, RZ, RZ, -R3.reuse ;  /* 0x000000ffff117224 */ /* 0x100fe400078e0a03 */
[----:B------:R-:W-:Y:S02]  /*1f650*/  IMAD.MOV.U32 R18, RZ, RZ, R3 ;  /* 0x000000ffff127224 */ /* 0x000fe400078e0003 */
[----:B------:R-:W-:Y:S01]  /*1f660*/  IMAD R17, R5, R17, R0 ;  /* 0x0000001105117224 */ /* 0x000fe200078e0200 */
[----:B------:R-:W-:Y:S06]  /*1f670*/  BRA `(.L_x_801) ;  /* 0x00000000001c7947 */ /* 0x000fec0003800000 */
.L_x_793:
[----:B------:R-:W-:Y:S01]  /*1f680*/  UMOV UR4, URZ ;  /* 0x0000003f00047c82 */ /* 0x000fe20008000000 */
[----:B------:R-:W-:Y:S01]  /*1f690*/  UMOV UR5, URZ ;  /* 0x0000003f00057c82 */ /* 0x000fe20008000000 */
[----:B------:R-:W-:Y:S01]  /*1f6a0*/  ULDC UR6, c[0x0][0xc3c] ;  /* 0x00030f0000067ab9 */ /* 0x000fe20000000800 */
[----:B------:R-:W-:Y:S01]  /*1f6b0*/  MOV R16, R0 ;  /* 0x0000000000107202 */ /* 0x000fe20000000f00 */
[----:B------:R-:W-:Y:S02]  /*1f6c0*/  IMAD.U32 R17, RZ, RZ, UR4 ;  /* 0x00000004ff117e24 */ /* 0x000fe4000f8e00ff */
[----:B------:R-:W-:Y:S02]  /*1f6d0*/  IMAD.U32 R18, RZ, RZ, UR5 ;  /* 0x00000005ff127e24 */ /* 0x000fe4000f8e00ff */
[----:B------:R-:W-:-:S07]  /*1f6e0*/  IMAD.U32 R19, RZ, RZ, UR6 ;  /* 0x00000006ff137e24 */ /* 0x000fce000f8e00ff */
.L_x_801:
[----:B------:R0:W2:Y:S01]  /*1f6f0*/  LDL R2, [R1+0xc] ;  /* 0x00000c0001027983 */ /* 0x0000a20000100800 */
[----:B------:R-:W3:Y:S01]  /*1f700*/  S2R R0, SR_TID.X ;  /* 0x0000000000007919 */ /* 0x000ee20000002100 */
[----:B------:R-:W-:Y:S05]  /*1f710*/  WARPSYNC.ALL ;  /* 0x0000000000007948 */ /* 0x000fea0003800000 */
[----:B---3--:R-:W-:Y:S01]  /*1f720*/  LOP3.LUT R0, R0, 0x1f, RZ, 0xc0, !PT ;  /* 0x0000001f00007812 */ /* 0x008fe200078ec0ff */
[----:B------:R-:W-:Y:S03]  /*1f730*/  BAR.SYNC.DEFER_BLOCKING 0x4, 0x180 ;  /* 0x0106000000007b1d */ /* 0x000fe60000010000 */
[----:B------:R-:W-:-:S13]  /*1f740*/  ISETP.NE.AND P0, PT, R0, RZ, PT ;  /* 0x000000ff0000720c */ /* 0x000fda0003f05270 */
[----:B------:R-:W-:Y:S01]  /*1f750*/  @!P0 MOV R0, 0x400 ;  /* 0x0000040000008802 */ /* 0x000fe20000000f00 */
[----:B--2---:R-:W2:Y:S03]  /*1f760*/  @!P0 S2R R2, SR_CgaCtaId ;  /* 0x0000000000028919 */ /* 0x004ea60000008800 */
[----:B--2---:R-:W-:Y:S01]  /*1f770*/  @!P0 LEA R22, R2, R0, 0x18 ;  /* 0x0000000002168211 */ /* 0x004fe200078ec0ff */
[----:B------:R0:W-:Y:S04]  /*1f780*/  @!P0 STL [R1+0xc], R2 ;  /* 0x00000c0201008387 */ /* 0x0001e80000100800 */
[----:B------:R0:W-:Y:S01]  /*1f790*/  @!P0 STS.128 [R22+0x228d0], R16 ;  /* 0x0228d01016008388 */ /* 0x0001e20000000c00 */
[----:B------:R-:W-:Y:S06]  /*1f7a0*/  BAR.ARV 0x5, 0x180 ;  /* 0x0146000000007b1d */ /* 0x000fec0000002000 */
.L_x_790:
[----:B------:R-:W-:Y:S02]  /*1f7b0*/  ULDC UR4, c[0x0][0xc3c] ;  /* 0x00030f0000047ab9 */ /* 0x000fe40000000800 */
[----:B---3--:R-:W-:-:S13]  /*1f7c0*/  ISETP.GE.AND P0, PT, R19, UR4, PT ;  /* 0x0000000413007c0c */ /* 0x008fda000bf06270 */
[----:B------:R-:W-:Y:S05]  /*1f7d0*/  @!P0 BRA `(.L_x_802) ;  /* 0xffffff9800008947 */ /* 0x000fea000383ffff */
[----:B------:R-:W-:Y:S05]  /*1f7e0*/  BSYNC B7 ;  /* 0x0000000000077941 */ /* 0x000fea0003800000 */
.L_x_694:
[----:B0-2---:R-:W2:Y:S01]  /*1f7f0*/  LDL.LU R0, [R1+0x40] ;  /* 0x0000400001007983 */ /* 0x005ea20000300800 */
[----:B------:R-:W-:Y:S01]  /*1f800*/  BSSY B0, `(.L_x_803) ;  /* 0x000000b000007945 */ /* 0x000fe20003800000 */
[----:B------:R-:W0:Y:S01]  /*1f810*/  S2R R5, SR_CgaCtaId ;  /* 0x0000000000057919 */ /* 0x000e220000008800 */
[----:B--2---:R-:W-:-:S04]  /*1f820*/  IADD3 R0, R0, 0x1, RZ ;  /* 0x0000000100007810 */ /* 0x004fc80007ffe0ff */
        /* <DEDUP_REMOVED lines=8> */
.L_x_1074:
[----:B------:R-:W-:Y:S05]  /*1f8b0*/  BSYNC B0 ;  /* 0x0000000000007941 */ /* 0x000fea0003800000 */
.L_x_803:
[----:B------:R-:W-:-:S03]  /*1f8c0*/  UMOV UR4, 0xffffffff ;  /* 0xffffffff00047882 */ /* 0x000fc60000000000 */
[----:B------:R-:W-:Y:S05]  /*1f8d0*/  BRA.DIV UR4, `(.L_x_805) ;  /* 0x0000007204787947 */ /* 0x000fea000b800000 */
[----:B0-----:R-:W0:Y:S02]  /*1f8e0*/  S2R R0, SR_TID.X ;  /* 0x0000000000007919 */ /* 0x001e240000002100 */
[----:B0-----:R-:W-:-:S04]  /*1f8f0*/  SHF.R.U32.HI R0, RZ, 0x5, R0 ;  /* 0x00000005ff007819 */ /* 0x001fc80000011600 */
[----:B------:R-:W-:-:S05]  /*1f900*/  LOP3.LUT R0, R0, 0x3, RZ, 0xc0, !PT ;  /* 0x0000000300007812 */ /* 0x000fca00078ec0ff */
[----:B------:R0:W2:Y:S02]  /*1f910*/  SHFL.IDX PT, R14, R0, RZ, 0x1f ;  /* 0x00001fff000e7589 */ /* 0x0000a400000e0000 */
.L_x_1077:
[----:B--2---:R-:W-:-:S13]  /*1f920*/  ISETP.NE.AND P0, PT, R14, RZ, PT ;  /* 0x000000ff0e00720c */ /* 0x004fda0003f05270 */
[----:B------:R-:W-:Y:S05]  /*1f930*/  @P0 BRA `(.L_x_521) ;  /* 0x0000000000a80947 */ /* 0x000fea0003800000 */
[----:B------:R-:W-:-:S03]  /*1f940*/  UMOV UR4, 0xffffffff ;  /* 0xffffffff00047882 */ /* 0x000fc60000000000 */
[----:B------:R-:W-:Y:S05]  /*1f950*/  BRA.DIV UR4, `(.L_x_806) ;  /* 0x00000072048c7947 */ /* 0x000fea000b800000 */
[----:B------:R-:W-:-:S13]  /*1f960*/  ELECT P6, URZ, PT ;  /* 0x00000000003f782f */ /* 0x000fda00038c0000 */
.L_x_1080:
[----:B------:R-:W-:Y:S05]  /*1f970*/  @!P6 BRA `(.L_x_521) ;  /* 0x000000000098e947 */ /* 0x000fea0003800000 */
[----:B0-----:R-:W2:Y:S02]  /*1f980*/  LDL.LU R0, [R1+0x10] ;  /* 0x0000100001007983 */ /* 0x001ea40000300800 */
[----:B--2---:R-:W-:-:S04]  /*1f990*/  LOP3.LUT R0, R0, 0x2, RZ, 0xfc, !PT ;  /* 0x0000000200007812 */ /* 0x004fc800078efcff */
[----:B------:R-:W-:-:S13]  /*1f9a0*/  ISETP.NE.AND P0, PT, R0, 0x3, PT ;  /* 0x000000030000780c */ /* 0x000fda0003f05270 */
[----:B------:R-:W-:Y:S05]  /*1f9b0*/  @!P0 BRA `(.L_x_807) ;  /* 0x0000000000048947 */ /* 0x000fea0003800000 */
[----:B------:R-:W-:Y:S01]  /*1f9c0*/  BPT.TRAP 0x1 ;  /* 0x000000040000795c */ /* 0x000fe20000300000 */
.L_x_807:
[----:B------:R-:W-:Y:S01]  /*1f9d0*/  IMAD R5, R32, 0x8, R7 ;  /* 0x0000000820057824 */ /* 0x000fe200078e0207 */
[----:B------:R-:W-:Y:S01]  /*1f9e0*/  SHF.L.U32 R0, R36, 0x1f, RZ ;  /* 0x0000001f24007819 */ /* 0x000fe200000006ff */
[----:B------:R-:W-:-:S03]  /*1f9f0*/  VIADD R32, R32, 0x1 ;  /* 0x0000000120207836 */ /* 0x000fc60000000000 */
[----:B------:R-:W0:Y:S02]  /*1fa00*/  SYNCS.PHASECHK.TRANS64.TRYWAIT P1, [R5+URZ+0x22840], R0 ;  /* 0x02284000050075a7 */ /* 0x000e24000802017f */
[----:B------:R-:W-:-:S04]  /*1fa10*/  ISETP.NE.AND P2, PT, R32, 0x2, PT ;  /* 0x000000022000780c */ /* 0x000fc80003f45270 */
[----:B------:R-:W-:Y:S01]  /*1fa20*/  SEL R3, RZ, 0x1, P2 ;  /* 0x00000001ff037807 */ /* 0x000fe20001000000 */
[----:B0-----:R-:W-:Y:S08]  /*1fa30*/  @!P1 BRA `(.L_x_808) ;  /* 0x0000007000749947 */ /* 0x001ff00003800000 */
.L_x_1081:
[----:B------:R-:W-:Y:S02]  /*1fa40*/  SEL R32, R32, RZ, P2 ;  /* 0x000000ff20207207 */ /* 0x000fe40001000000 */
[----:B------:R-:W-:Y:S01]  /*1fa50*/  LOP3.LUT R2, R36, R3, RZ, 0x3c, !PT ;  /* 0x0000000324027212 */ /* 0x000fe200078e3cff */
[----:B------:R-:W-:Y:S06]  /*1fa60*/  @!P0 BRA `(.L_x_809) ;  /* 0x0000000000048947 */ /* 0x000fec0003800000 */
[----:B------:R-:W-:Y:S01]  /*1fa70*/  BPT.TRAP 0x1 ;  /* 0x000000040000795c */ /* 0x000fe20000300000 */
.L_x_809:
[----:B------:R-:W-:Y:S02]  /*1fa80*/  LEA R3, R32, R7, 0x3 ;  /* 0x0000000720037211 */ /* 0x000fe400078e18ff */
[----:B------:R-:W-:-:S04]  /*1fa90*/  SHF.L.U32 R2, R2, 0x1f, RZ ;  /* 0x0000001f02027819 */ /* 0x000fc800000006ff */
[----:B------:R-:W2:Y:S02]  /*1faa0*/  SYNCS.PHASECHK.TRANS64.TRYWAIT P1, [R3+URZ+0x22840], R2 ;  /* 0x02284002030075a7 */ /* 0x000ea4000802017f */
[----:B--2---:R-:W-:Y:S05]  /*1fab0*/  @!P1 BRA `(.L_x_810) ;  /* 0x0000007000689947 */ /* 0x004fea0003800000 */
.L_x_1082:
[----:B------:R-:W-:Y:S05]  /*1fac0*/  @!P0 BRA `(.L_x_811) ;  /* 0x0000000000048947 */ /* 0x000fea0003800000 */
[----:B------:R-:W-:Y:S01]  /*1fad0*/  BPT.TRAP 0x1 ;  /* 0x000000040000795c */ /* 0x000fe20000300000 */
.L_x_811:
[----:B------:R-:W3:Y:S02]  /*1fae0*/  SYNCS.PHASECHK.TRANS64.TRYWAIT P1, [R5+URZ+0x22860], R0 ;  /* 0x02286000050075a7 */ /* 0x000ee4000802017f */
[----:B---3--:R-:W-:Y:S05]  /*1faf0*/  @!P1 BRA `(.L_x_812) ;  /* 0x00000070006c9947 */ /* 0x008fea0003800000 */
.L_x_1083:
[----:B------:R-:W-:Y:S05]  /*1fb00*/  @!P0 BRA `(.L_x_813) ;  /* 0x0000000000048947 */ /* 0x000fea0003800000 */
[----:B------:R-:W-:Y:S01]  /*1fb10*/  BPT.TRAP 0x1 ;  /* 0x000000040000795c */ /* 0x000fe20000300000 */
.L_x_813:
[----:B------:R-:W4:Y:S02]  /*1fb20*/  SYNCS.PHASECHK.TRANS64.TRYWAIT P1, [R3+URZ+0x22860], R2 ;  /* 0x02286002030075a7 */ /* 0x000f24000802017f */
[----:B----4-:R-:W-:Y:S05]  /*1fb30*/  @!P1 BRA `(.L_x_814) ;  /* 0x0000007000709947 */ /* 0x010fea0003800000 */
.L_x_1084:
[----:B------:R-:W-:Y:S05]  /*1fb40*/  @!P0 BRA `(.L_x_815) ;  /* 0x0000000000048947 */ /* 0x000fea0003800000 */
[----:B------:R-:W-:Y:S01]  /*1fb50*/  BPT.TRAP 0x1 ;  /* 0x000000040000795c */ /* 0x000fe20000300000 */
.L_x_815:
[----:B------:R-:W5:Y:S02]  /*1fb60*/  SYNCS.PHASECHK.TRANS64.TRYWAIT P1, [R5+URZ+0x22880], R0 ;  /* 0x02288000050075a7 */ /* 0x000f64000802017f */
[----:B-----5:R-:W-:Y:S05]  /*1fb70*/  @!P1 BRA `(.L_x_816) ;  /* 0x0000007000749947 */ /* 0x020fea0003800000 */
.L_x_1085:
[----:B------:R-:W-:Y:S05]  /*1fb80*/  @!P0 BRA `(.L_x_817) ;  /* 0x0000000000048947 */ /* 0x000fea0003800000 */
[----:B------:R-:W-:Y:S01]  /*1fb90*/  BPT.TRAP 0x1 ;  /* 0x000000040000795c */ /* 0x000fe20000300000 */
.L_x_817:
[----:B------:R0:W0:Y:S02]  /*1fba0*/  SYNCS.PHASECHK.TRANS64.TRYWAIT P0, [R3+URZ+0x22880], R2 ;  /* 0x02288002030075a7 */ /* 0x000024000800017f */
[----:B0-----:R-:W-:Y:S05]  /*1fbb0*/  @!P0 NANOSLEEP.SYNCS 0x989680 ;  /* 0x009896800000895d */ /* 0x001fea0003900000 */
[----:B------:R-:W0:Y:S02]  /*1fbc0*/  @!P0 SYNCS.PHASECHK.TRANS64 P0, [R3+URZ+0x22880], R2 ;  /* 0x02288002030085a7 */ /* 0x000e24000800007f */
[----:B0-----:R-:W-:Y:S05]  /*1fbd0*/  @!P0 BRA `(.L_x_817) ;  /* 0xfffffffc00f08947 */ /* 0x001fea000383ffff */
.L_x_521:
[----:B------:R-:W-:Y:S05]  /*1fbe0*/  BSYNC B8 ;  /* 0x0000000000087941 */ /* 0x000fea0003800000 */
.L_x_518:
[----:B------:R-:W-:Y:S05]  /*1fbf0*/  EXIT ;  /* 0x000000000000794d */ /* 0x000fea0003800000 */
.L_x_541:
[----:B---3--:R3:W4:Y:S02]  /*1fc00*/  SYNCS.PHASECHK.TRANS64.TRYWAIT P6, [R88+URZ+0x22890], R100 ;  /* 0x02289064580075a7 */ /* 0x00872400080c017f */
[----:B----4-:R-:W-:Y:S05]  /*1fc10*/  @!P6 NANOSLEEP.SYNCS 0x989680 ;  /* 0x009896800000e95d */ /* 0x010fea0003900000 */
[----:B------:R-:W4:Y:S02]  /*1fc20*/  @!P6 SYNCS.PHASECHK.TRANS64 P6, [R88+URZ+0x22890], R100 ;  /* 0x022890645800e5a7 */ /* 0x000f2400080c007f */
[----:B----4-:R-:W-:Y:S05]  /*1fc30*/  @!P6 BRA `(.L_x_541) ;  /* 0xfffffffc00f0e947 */ /* 0x010fea000383ffff */
[----:B------:R-:W-:Y:S05]  /*1fc40*/  BRA `(.L_x_818) ;  /* 0xfffffe2c00507947 */ /* 0x000fea000383ffff */
.L_x_542:
[----:B------:R-:W-:Y:S01]  /*1fc50*/  BSSY B1, `(.L_x_819) ;  /* 0x0000008000017945 */ /* 0x000fe20003800000 */
[----:B01----:R-:W-:Y:S01]  /*1fc60*/  IMAD.MOV.U32 R13, RZ, RZ, R102 ;  /* 0x000000ffff0d7224 */ /* 0x003fe200078e0066 */
[----:B------:R-:W-:Y:S01]  /*1fc70*/  MOV R15, 0xffffffff ;  /* 0xffffffff000f7802 */ /* 0x000fe20000000f00 */
[----:B------:R-:W-:Y:S02]  /*1fc80*/  IMAD.MOV.U32 R12, RZ, RZ, RZ ;  /* 0x000000ffff0c7224 */ /* 0x000fe400078e00ff */
[----:B------:R-:W-:-:S07]  /*1fc90*/  IMAD.MOV.U32 R11, RZ, RZ, 0x1c1f ;  /* 0x00001c1fff0b7424 */ /* 0x000fce00078e00ff */
[----:B--23--:R-:W-:Y:S05]  /*1fca0*/  WARPSYNC.COLLECTIVE R15, `(.L_x_820) ;  /* 0x000000000f087348 */ /* 0x00cfea0003c00000 */
[----:B------:R0:W1:Y:S02]  /*1fcb0*/  SHFL.IDX P6, R14, R13, R12, R11 ;  /* 0x0000000c0d0e7389 */ /* 0x00006400000c000b */
[----:B0123--:R-:W-:Y:S01]  /*1fcc0*/  ENDCOLLECTIVE ;  /* 0x000000000000791b */ /* 0x00ffe20003800000 */
.L_x_820:
[----:B------:R-:W-:Y:S05]  /*1fcd0*/  BSYNC B1 ;  /* 0x0000000000017941 */ /* 0x000fea0003800000 */
.L_x_819:
        /* <DEDUP_REMOVED lines=8> */
.L_x_821:
[----:B------:R-:W-:Y:S05]  /*1fd60*/  BRA `(.L_x_822) ;  /* 0xfffffe2c001c7947 */ /* 0x000fea000383ffff */
.L_x_551:
[----:B------:R-:W-:Y:S01]  /*1fd70*/  BSSY B1, `(.L_x_823) ;  /* 0x0000008000017945 */ /* 0x000fe20003800000 */
[----:B01----:R-:W-:Y:S01]  /*1fd80*/  IMAD.MOV.U32 R13, RZ, RZ, R102 ;  /* 0x000000ffff0d7224 */ /* 0x003fe200078e0066 */
[----:B------:R-:W-:Y:S01]  /*1fd90*/  MOV R11, 0x1c1f ;  /* 0x00001c1f000b7802 */ /* 0x000fe20000000f00 */
[----:B------:R-:W-:Y:S02]  /*1fda0*/  IMAD.MOV.U32 R12, RZ, RZ, 0x1 ;  /* 0x00000001ff0c7424 */ /* 0x000fe400078e00ff */
[----:B------:R-:W-:-:S07]  /*1fdb0*/  IMAD.MOV.U32 R15, RZ, RZ, -0x1 ;  /* 0xffffffffff0f7424 */ /* 0x000fce00078e00ff */
[----:B--234-:R-:W-:Y:S05]  /*1fdc0*/  WARPSYNC.COLLECTIVE R15, `(.L_x_824) ;  /* 0x000000000f087348 */ /* 0x01cfea0003c00000 */
[----:B------:R0:W1:Y:S02]  /*1fdd0*/  SHFL.IDX P6, R14, R13, R12, R11 ;  /* 0x0000000c0d0e7389 */ /* 0x00006400000c000b */
[----:B01234-:R-:W-:Y:S01]  /*1fde0*/  ENDCOLLECTIVE ;  /* 0x000000000000791b */ /* 0x01ffe20003800000 */
.L_x_824:
[----:B------:R-:W-:Y:S05]  /*1fdf0*/  BSYNC B1 ;  /* 0x0000000000017941 */ /* 0x000fea0003800000 */
.L_x_823:
[----:B------:R-:W-:Y:S01]  /*1fe00*/  IMAD.MOV.U32 R13, RZ, RZ, R101 ;  /* 0x000000ffff0d7224 */ /* 0x000fe200078e0065 */
[----:B------:R-:W-:Y:S01]  /*1fe10*/  MOV R12, 0x1 ;  /* 0x00000001000c7802 */ /* 0x000fe20000000f00 */
[----:B------:R-:W-:Y:S02]  /*1fe20*/  IMAD.MOV.U32 R11, RZ, RZ, 0x1c1f ;  /* 0x00001c1fff0b7424 */ /* 0x000fe400078e00ff */
[----:B------:R-:W-:Y:S02]  /*1fe30*/  IMAD.MOV.U32 R15, RZ, RZ, -0x1 ;  /* 0xffffffffff0f7424 */ /* 0x000fe400078e00ff */
[----:B------:R-:W-:-:S07]  /*1fe40*/  IMAD.MOV.U32 R42, RZ, RZ, R14 ;  /* 0x000000ffff2a7224 */ /* 0x000fce00078e000e */
[----:B------:R-:W-:Y:S05]  /*1fe50*/  WARPSYNC.COLLECTIVE R15, `(.L_x_825) ;  /* 0x000000000f087348 */ /* 0x000fea0003c00000 */
[----:B------:R0:W1:Y:S02]  /*1fe60*/  SHFL.IDX P6, R14, R13, R12, R11 ;  /* 0x0000000c0d0e7389 */ /* 0x00006400000c000b */
[----:B01----:R-:W-:Y:S01]  /*1fe70*/  ENDCOLLECTIVE ;  /* 0x000000000000791b */ /* 0x003fe20003800000 */
.L_x_825:
[----:B------:R-:W-:Y:S05]  /*1fe80*/  BRA `(.L_x_826) ;  /* 0xfffffe3800847947 */ /* 0x000fea000383ffff */
.L_x_560:
[----:B------:R-:W-:Y:S01]  /*1fe90*/  BSSY B1, `(.L_x_827) ;  /* 0x0000008000017945 */ /* 0x000fe20003800000 */
[----:B-1----:R-:W-:Y:S01]  /*1fea0*/  IMAD.MOV.U32 R13, RZ, RZ, R102 ;  /* 0x000000ffff0d7224 */ /* 0x002fe200078e0066 */
[----:B------:R-:W-:Y:S01]  /*1feb0*/  MOV R12, 0x2 ;  /* 0x00000002000c7802 */ /* 0x000fe20000000f00 */
[----:B0-----:R-:W-:Y:S02]  /*1fec0*/  IMAD.MOV.U32 R11, RZ, RZ, 0x1c1f ;  /* 0x00001c1fff0b7424 */ /* 0x001fe400078e00ff */
[----:B------:R-:W-:-:S07]  /*1fed0*/  IMAD.MOV.U32 R15, RZ, RZ, -0x1 ;  /* 0xffffffffff0f7424 */ /* 0x000fce00078e00ff */
[----:B--234-:R-:W-:Y:S05]  /*1fee0*/  WARPSYNC.COLLECTIVE R15, `(.L_x_828) ;  /* 0x000000000f087348 */ /* 0x01cfea0003c00000 */
[----:B------:R0:W1:Y:S02]  /*1fef0*/  SHFL.IDX P6, R14, R13, R12, R11 ;  /* 0x0000000c0d0e7389 */ /* 0x00006400000c000b */
[----:B01234-:R-:W-:Y:S01]  /*1ff00*/  ENDCOLLECTIVE ;  /* 0x000000000000791b */ /* 0x01ffe20003800000 */
.L_x_828:
[----:B------:R-:W-:Y:S05]  /*1ff10*/  BSYNC B1 ;  /* 0x0000000000017941 */ /* 0x000fea0003800000 */
.L_x_827:
[----:B------:R-:W-:Y:S01]  /*1ff20*/  MOV R13, R101 ;  /* 0x00000065000d7202 */ /* 0x000fe20000000f00 */
[----:B------:R-:W-:Y:S02]  /*1ff30*/  IMAD.MOV.U32 R12, RZ, RZ, 0x2 ;  /* 0x00000002ff0c7424 */ /* 0x000fe400078e00ff */
[----:B------:R-:W-:Y:S02]  /*1ff40*/  IMAD.MOV.U32 R11, RZ, RZ, 0x1c1f ;  /* 0x00001c1fff0b7424 */ /* 0x000fe400078e00ff */
[----:B------:R-:W-:Y:S02]  /*1ff50*/  IMAD.MOV.U32 R15, RZ, RZ, -0x1 ;  /* 0xffffffffff0f7424 */ /* 0x000fe400078e00ff */
[----:B------:R-:W-:-:S07]  /*1ff60*/  IMAD.MOV.U32 R102, RZ, RZ, R14 ;  /* 0x000000ffff667224 */ /* 0x000fce00078e000e */
[----:B------:R-:W-:Y:S05]  /*1ff70*/  WARPSYNC.COLLECTIVE R15, `(.L_x_829) ;  /* 0x000000000f087348 */ /* 0x000fea0003c00000 */
[----:B------:R0:W1:Y:S02]  /*1ff80*/  SHFL.IDX P6, R14, R13, R12, R11 ;  /* 0x0000000c0d0e7389 */ /* 0x00006400000c000b */
[----:B01----:R-:W-:Y:S01]  /*1ff90*/  ENDCOLLECTIVE ;  /* 0x000000000000791b */ /* 0x003fe20003800000 */
.L_x_829:
[----:B------:R-:W-:Y:S05]  /*1ffa0*/  BRA `(.L_x_830) ;  /* 0xfffffe4400f07947 */ /* 0x000fea000383ffff */
.L_x_570:
[----:B-1----:R1:W2:Y:S02]  /*1ffb0*/  SYNCS.PHASECHK.TRANS64.TRYWAIT P3, [R88+URZ+0x22890], R100 ;  /* 0x02289064580075a7 */ /* 0x0022a4000806017f */
[----:B--2---:R-:W-:Y:S05]  /*1ffc0*/  @!P3 NANOSLEEP.SYNCS 0x989680 ;  /* 0x009896800000b95d */ /* 0x004fea0003900000 */
[----:B------:R-:W2:Y:S02]  /*1ffd0*/  @!P3 SYNCS.PHASECHK.TRANS64 P3, [R88+URZ+0x22890], R100 ;  /* 0x022890645800b5a7 */ /* 0x000ea4000806007f */
[----:B--2---:R-:W-:Y:S05]  /*1ffe0*/  @!P3 BRA `(.L_x_570) ;  /* 0xfffffffc00f0b947 */ /* 0x004fea000383ffff */
[----:B------:R-:W-:Y:S05]  /*1fff0*/  BRA `(.L_x_831) ;  /* 0xfffffe58009c7947 */ /* 0x000fea000383ffff */
.L_x_571:
[----:B------:R-:W-:Y:S01]  /*20000*/  BSSY B1, `(.L_x_832) ;  /* 0x0000008000017945 */ /* 0x000fe20003800000 */
[----:B------:R-:W-:Y:S01]  /*20010*/  MOV R13, R102 ;  /* 0x00000066000d7202 */ /* 0x000fe20000000f00 */
[----:B------:R-:W-:Y:S02]  /*20020*/  IMAD.MOV.U32 R12, RZ, RZ, RZ ;  /* 0x000000ffff0c7224 */ /* 0x000fe400078e00ff */
[----:B------:R-:W-:Y:S02]  /*20030*/  IMAD.MOV.U32 R11, RZ, RZ, 0x1c1f ;  /* 0x00001c1fff0b7424 */ /* 0x000fe400078e00ff */
[----:B------:R-:W-:-:S07]  /*20040*/  IMAD.MOV.U32 R15, RZ, RZ, -0x1 ;  /* 0xffffffffff0f7424 */ /* 0x000fce00078e00ff */
[----:B-1----:R-:W-:Y:S05]  /*20050*/  WARPSYNC.COLLECTIVE R15, `(.L_x_833) ;  /* 0x000000000f087348 */ /* 0x002fea0003c00000 */
[----:B------:R0:W2:Y:S02]  /*20060*/  SHFL.IDX P6, R14, R13, R12, R11 ;  /* 0x0000000c0d0e7389 */ /* 0x0000a400000c000b */
[----:B012---:R-:W-:Y:S01]  /*20070*/  ENDCOLLECTIVE ;  /* 0x000000000000791b */ /* 0x007fe20003800000 */
.L_x_833:
[----:B------:R-:W-:Y:S05]  /*20080*/  BSYNC B1 ;  /* 0x0000000000017941 */ /* 0x000fea0003800000 */
.L_x_832:
[----:B------:R-:W-:Y:S01]  /*20090*/  IMAD.MOV.U32 R13, RZ, RZ, R101 ;  /* 0x000000ffff0d7224 */ /* 0x000fe200078e0065 */
[----:B------:R-:W-:Y:S01]  /*200a0*/  MOV R15, 0xffffffff ;  /* 0xffffffff000f7802 */ /* 0x000fe20000000f00 */
[----:B------:R-:W-:Y:S01]  /*200b0*/  IMAD.MOV.U32 R12, RZ, RZ, RZ ;  /* 0x000000ffff0c7224 */ /* 0x000fe200078e00ff */
[----:B------:R-:W-:Y:S01]  /*200c0*/  MOV R103, R14 ;  /* 0x0000000e00677202 */ /* 0x000fe20000000f00 */
[----:B------:R-:W-:-:S07]  /*200d0*/  IMAD.MOV.U32 R11, RZ, RZ, 0x1c1f ;  /* 0x00001c1fff0b7424 */ /* 0x000fce00078e00ff */
[----:B------:R-:W-:Y:S05]  /*200e0*/  WARPSYNC.COLLECTIVE R15, `(.L_x_834) ;  /* 0x000000000f087348 */ /* 0x000fea0003c00000 */
[----:B------:R0:W1:Y:S02]  /*200f0*/  SHFL.IDX P6, R14, R13, R12, R11 ;  /* 0x0000000c0d0e7389 */ /* 0x00006400000c000b */
[----:B01----:R-:W-:Y:S01]  /*20100*/  ENDCOLLECTIVE ;  /* 0x000000000000791b */ /* 0x003fe20003800000 */
.L_x_834:
[----:B------:R-:W-:Y:S01]  /*20110*/  IMAD.MOV.U32 R105, RZ, RZ, R14 ;  /* 0x000000ffff697224 */ /* 0x000fe200078e000e */
[----:B------:R-:W-:Y:S06]  /*20120*/  BRA `(.L_x_835) ;  /* 0xfffffe5800687947 */ /* 0x000fec000383ffff */
.L_x_576:
[----:B------:R-:W-:Y:S01]  /*20130*/  BSSY B1, `(.L_x_836) ;  /* 0x0000008000017945 */ /* 0x000fe20003800000 */
[----:B----4-:R-:W-:Y:S01]  /*20140*/  IMAD.MOV.U32 R13, RZ, RZ, R102 ;  /* 0x000000ffff0d7224 */ /* 0x010fe200078e0066 */
[----:B------:R-:W-:Y:S01]  /*20150*/  MOV R11, 0x1c1f ;  /* 0x00001c1f000b7802 */ /* 0x000fe20000000f00 */
[----:B------:R-:W-:Y:S02]  /*20160*/  IMAD.MOV.U32 R12, RZ, RZ, 0x1 ;  /* 0x00000001ff0c7424 */ /* 0x000fe400078e00ff */
[----:B------:R-:W-:-:S07]  /*20170*/  IMAD.MOV.U32 R15, RZ, RZ, -0x1 ;  /* 0xffffffffff0f7424 */ /* 0x000fce00078e00ff */
[----:B0123--:R-:W-:Y:S05]  /*20180*/  WARPSYNC.COLLECTIVE R15, `(.L_x_837) ;  /* 0x000000000f087348 */ /* 0x00ffea0003c00000 */
[----:B------:R4:W0:Y:S02]  /*20190*/  SHFL.IDX P6, R14, R13, R12, R11 ;  /* 0x0000000c0d0e7389 */ /* 0x00082400000c000b */
[----:B01234-:R-:W-:Y:S01]  /*201a0*/  ENDCOLLECTIVE ;  /* 0x000000000000791b */ /* 0x01ffe20003800000 */
.L_x_837:
[----:B------:R-:W-:Y:S05]  /*201b0*/  BSYNC B1 ;  /* 0x0000000000017941 */ /* 0x000fea0003800000 */
.L_x_836:
        /* <DEDUP_REMOVED lines=8> */
.L_x_838:
[----:B------:R-:W-:Y:S05]  /*20240*/  BRA `(.L_x_839) ;  /* 0xfffffe6400dc7947 */ /* 0x000fea000383ffff */
.L_x_581:
[----:B------:R-:W-:Y:S01]  /*20250*/  BSSY B1, `(.L_x_840) ;  /* 0x0000008000017945 */ /* 0x000fe20003800000 */
[----:B0-----:R-:W-:Y:S01]  /*20260*/  IMAD.MOV.U32 R13, RZ, RZ, R102 ;  /* 0x000000ffff0d7224 */ /* 0x001fe200078e0066 */
[----:B------:R-:W-:Y:S01]  /*20270*/  MOV R12, 0x2 ;  /* 0x00000002000c7802 */ /* 0x000fe20000000f00 */
[----:B------:R-:W-:Y:S02]  /*20280*/  IMAD.MOV.U32 R11, RZ, RZ, 0x1c1f ;  /* 0x00001c1fff0b7424 */ /* 0x000fe400078e00ff */
[----:B------:R-:W-:-:S07]  /*20290*/  IMAD.MOV.U32 R15, RZ, RZ, -0x1 ;  /* 0xffffffffff0f7424 */ /* 0x000fce00078e00ff */
[----:B-1234-:R-:W-:Y:S05]  /*202a0*/  WARPSYNC.COLLECTIVE R15, `(.L_x_841) ;  /* 0x000000000f087348 */ /* 0x01efea0003c00000 */
[----:B------:R0:W0:Y:S02]  /*202b0*/  SHFL.IDX P6, R14, R13, R12, R11 ;  /* 0x0000000c0d0e7389 */ /* 0x00002400000c000b */
[----:B01234-:R-:W-:Y:S01]  /*202c0*/  ENDCOLLECTIVE ;  /* 0x000000000000791b */ /* 0x01ffe20003800000 */
.L_x_841:
[----:B------:R-:W-:Y:S05]  /*202d0*/  BSYNC B1 ;  /* 0x0000000000017941 */ /* 0x000fea0003800000 */
.L_x_840:
        /* <DEDUP_REMOVED lines=8> */
.L_x_842:
[----:B------:R-:W-:Y:S05]  /*20360*/  BRA `(.L_x_843) ;  /* 0xfffffe7400687947 */ /* 0x000fea000383ffff */
.L_x_586:
[----:B0-----:R0:W1:Y:S02]  /*20370*/  SYNCS.PHASECHK.TRANS64.TRYWAIT P2, [R88+URZ+0x22890], R100 ;  /* 0x02289064580075a7 */ /* 0x001064000804017f */
[----:B-1----:R-:W-:Y:S05]  /*20380*/  @!P2 NANOSLEEP.SYNCS 0x989680 ;  /* 0x009896800000a95d */ /* 0x002fea0003900000 */
[----:B------:R-:W1:Y:S02]  /*20390*/  @!P2 SYNCS.PHASECHK.TRANS64 P2, [R88+URZ+0x22890], R100 ;  /* 0x022890645800a5a7 */ /* 0x000e64000804007f */
[----:B-1----:R-:W-:Y:S05]  /*203a0*/  @!P2 BRA `(.L_x_586) ;  /* 0xfffffffc00f0a947 */ /* 0x002fea000383ffff */
[----:B------:R-:W-:Y:S05]  /*203b0*/  BRA `(.L_x_844) ;  /* 0xfffffe8400387947 */ /* 0x000fea000383ffff */
.L_x_587:
        /* <DEDUP_REMOVED lines=8> */
.L_x_846:
[----:B------:R-:W-:Y:S05]  /*20440*/  BSYNC B1 ;  /* 0x0000000000017941 */ /* 0x000fea0003800000 */
.L_x_845:
        /* <DEDUP_REMOVED lines=8> */
.L_x_847:
[----:B------:R-:W-:Y:S05]  /*204d0*/  BRA `(.L_x_848) ;  /* 0xfffffe84005c7947 */ /* 0x000fea000383ffff */
.L_x_590:
[----:B------:R-:W-:Y:S01]  /*204e0*/  BSSY B1, `(.L_x_849) ;  /* 0x0000008000017945 */ /* 0x000fe20003800000 */
[----:B------:R-:W-:Y:S01]  /*204f0*/  IMAD.MOV.U32 R13, RZ, RZ, R9 ;  /* 0x000000ffff0d7224 */ /* 0x000fe200078e0009 */
[----:B----4-:R-:W-:Y:S01]  /*20500*/  MOV R15, 0xffffffff ;  /* 0xffffffff000f7802 */ /* 0x010fe20000000f00 */
[----:B------:R-:W-:Y:S02]  /*20510*/  IMAD.MOV.U32 R12, RZ, RZ, 0x1 ;  /* 0x00000001ff0c7424 */ /* 0x000fe400078e00ff */
[----:B------:R-:W-:-:S07]  /*20520*/  IMAD.MOV.U32 R11, RZ, RZ, 0x1c1f ;  /* 0x00001c1fff0b7424 */ /* 0x000fce00078e00ff */
[----:B0123--:R-:W-:Y:S05]  /*20530*/  WARPSYNC.COLLECTIVE R15, `(.L_x_850) ;  /* 0x000000000f087348 */ /* 0x00ffea0003c00000 */
[----:B---3--:R3:W4:Y:S02]  /*20540*/  SHFL.IDX P6, R14, R13, R12, R11 ;  /* 0x0000000c0d0e7389 */ /* 0x00872400000c000b */
[----:B01234-:R-:W-:Y:S01]  /*20550*/  ENDCOLLECTIVE ;  /* 0x000000000000791b */ /* 0x01ffe20003800000 */
.L_x_850:
[----:B------:R-:W-:Y:S05]  /*20560*/  BSYNC B1 ;  /* 0x0000000000017941 */ /* 0x000fea0003800000 */
.L_x_849:
        /* <DEDUP_REMOVED lines=8> */
.L_x_851:
[----:B------:R-:W-:Y:S05]  /*205f0*/  BRA `(.L_x_852) ;  /* 0xfffffe84005c7947 */ /* 0x000fea000383ffff */
.L_x_593:
[----:B------:R-:W-:Y:S01]  /*20600*/  BSSY B1, `(.L_x_853) ;  /* 0x0000008000017945 */ /* 0x000fe20003800000 */
[----:B------:R-:W-:Y:S01]  /*20610*/  IMAD.MOV.U32 R13, RZ, RZ, R9 ;  /* 0x000000ffff0d7224 */ /* 0x000fe200078e0009 */
[----:B------:R-:W-:Y:S01]  /*20620*/  MOV R11, 0x1c1f ;  /* 0x00001c1f000b7802 */ /* 0x000fe20000000f00 */
[----:B------:R-:W-:Y:S02]  /*20630*/  IMAD.MOV.U32 R12, RZ, RZ, 0x2 ;  /* 0x00000002ff0c7424 */ /* 0x000fe400078e00ff */
[----:B---3--:R-:W-:-:S07]  /*20640*/  IMAD.MOV.U32 R15, RZ, RZ, -0x1 ;  /* 0xffffffffff0f7424 */ /* 0x008fce00078e00ff */
[----:B012-4-:R-:W-:Y:S05]  /*20650*/  WARPSYNC.COLLECTIVE R15, `(.L_x_854) ;  /* 0x000000000f087348 */ /* 0x017fea0003c00000 */
[----:B------:R3:W0:Y:S02]  /*20660*/  SHFL.IDX P6, R14, R13, R12, R11 ;  /* 0x0000000c0d0e7389 */ /* 0x00062400000c000b */
[----:B01234-:R-:W-:Y:S01]  /*20670*/  ENDCOLLECTIVE ;  /* 0x000000000000791b */ /* 0x01ffe20003800000 */
.L_x_854:
[----:B------:R-:W-:Y:S05]  /*20680*/  BSYNC B1 ;  /* 0x0000000000017941 */ /* 0x000fea0003800000 */
.L_x_853:
        /* <DEDUP_REMOVED lines=8> */
.L_x_855:
[----:B------:R-:W-:Y:S05]  /*20710*/  BRA `(.L_x_856) ;  /* 0xfffffe8400607947 */ /* 0x000fea000383ffff */
.L_x_597:
[----:B0-----:R0:W4:Y:S02]  /*20720*/  SYNCS.PHASECHK.TRANS64.TRYWAIT P3, [R88+URZ+0x228b0], R100 ;  /* 0x0228b064580075a7 */ /* 0x001124000806017f */
[----:B----4-:R-:W-:Y:S05]  /*20730*/  @!P3 NANOSLEEP.SYNCS 0x989680 ;  /* 0x009896800000b95d */ /* 0x010fea0003900000 */
[----:B------:R-:W4:Y:S02]  /*20740*/  @!P3 SYNCS.PHASECHK.TRANS64 P3, [R88+URZ+0x228b0], R100 ;  /* 0x0228b0645800b5a7 */ /* 0x000f24000806007f */
[----:B----4-:R-:W-:Y:S05]  /*20750*/  @!P3 BRA `(.L_x_597) ;  /* 0xfffffffc00f0b947 */ /* 0x010fea000383ffff */
[----:B------:R-:W-:Y:S05]  /*20760*/  BRA `(.L_x_857) ;  /* 0xfffffe8400d47947 */ /* 0x000fea000383ffff */
.L_x_607:
[----:B------:R-:W-:Y:S01]  /*20770*/  BSSY B0, `(.L_x_858) ;  /* 0x0000008000007945 */ /* 0x000fe20003800000 */
[----:B------:R-:W-:Y:S01]  /*20780*/  IMAD.MOV.U32 R13, RZ, RZ, R229 ;  /* 0x000000ffff0d7224 */ /* 0x000fe200078e00e5 */
[----:B------:R-:W-:Y:S01]  /*20790*/  MOV R12, RZ ;  /* 0x000000ff000c7202 */ /* 0x000fe20000000f00 */
[----:B------:R-:W-:Y:S02]  /*207a0*/  IMAD.MOV.U32 R11, RZ, RZ, 0x1f ;  /* 0x0000001fff0b7424 */ /* 0x000fe400078e00ff */
[----:B------:R-:W-:-:S07]  /*207b0*/  IMAD.MOV.U32 R15, RZ, RZ, -0x1 ;  /* 0xffffffffff0f7424 */ /* 0x000fce00078e00ff */
[----:B-----5:R-:W-:Y:S05]  /*207c0*/  WARPSYNC.COLLECTIVE R15, `(.L_x_859) ;  /* 0x000000000f087348 */ /* 0x020fea0003c00000 */
[----:B------:R0:W1:Y:S02]  /*207d0*/  SHFL.IDX P6, R14, R13, R12, R11 ;  /* 0x0000000c0d0e7389 */ /* 0x00006400000c000b */
[----:B01---5:R-:W-:Y:S01]  /*207e0*/  ENDCOLLECTIVE ;  /* 0x000000000000791b */ /* 0x023fe20003800000 */
.L_x_859:
[----:B------:R-:W-:Y:S05]  /*207f0*/  BSYNC B0 ;  /* 0x0000000000007941 */ /* 0x000fea0003800000 */
.L_x_858:
[----:B------:R-:W-:Y:S01]  /*20800*/  IMAD.MOV.U32 R168, RZ, RZ, R14 ;  /* 0x000000ffffa87224 */ /* 0x000fe200078e000e */
[----:B------:R-:W-:Y:S06]  /*20810*/  BRA `(.L_x_860) ;  /* 0xfffffe8c00d07947 */ /* 0x000fec000383ffff */
.L_x_619:
        /* <DEDUP_REMOVED lines=8> */
.L_x_862:
[----:B------:R-:W-:Y:S05]  /*208a0*/  BSYNC B1 ;  /* 0x0000000000017941 */ /* 0x000fea0003800000 */
.L_x_861:
        /* <DEDUP_REMOVED lines=8> */
.L_x_863:
[----:B------:R-:W-:Y:S02]  /*20930*/  IMAD.MOV.U32 R13, RZ, RZ, R30 ;  /* 0x000000ffff0d7224 */ /* 0x000fe400078e001e */
[----:B------:R-:W-:-:S07]  /*20940*/  IMAD.MOV.U32 R0, RZ, RZ, R14 ;  /* 0x000000ffff007224 */ /* 0x000fce00078e000e */
[----:B------:R-:W-:Y:S05]  /*20950*/  WARPSYNC.COLLECTIVE R15, `(.L_x_864) ;  /* 0x000000000f087348 */ /* 0x000fea0003c00000 */
[----:B------:R0:W1:Y:S02]  /*20960*/  SHFL.IDX P6, R14, R13, R12, R11 ;  /* 0x0000000c0d0e7389 */ /* 0x00006400000c000b */
[----:B01----:R-:W-:Y:S01]  /*20970*/  ENDCOLLECTIVE ;  /* 0x000000000000791b */ /* 0x003fe20003800000 */
.L_x_864:
[----:B------:R-:W-:Y:S01]  /*20980*/  MOV R13, R28 ;  /* 0x0000001c000d7202 */ /* 0x000fe20000000f00 */
[----:B------:R-:W-:-:S07]  /*20990*/  IMAD.MOV.U32 R5, RZ, RZ, R14 ;  /* 0x000000ffff057224 */ /* 0x000fce00078e000e */
[----:B------:R-:W-:Y:S05]  /*209a0*/  WARPSYNC.COLLECTIVE R15, `(.L_x_865) ;  /* 0x000000000f087348 */ /* 0x000fea0003c00000 */
[----:B------:R0:W1:Y:S02]  /*209b0*/  SHFL.IDX P6, R14, R13, R12, R11 ;  /* 0x0000000c0d0e7389 */ /* 0x00006400000c000b */
[----:B01----:R-:W-:Y:S01]  /*209c0*/  ENDCOLLECTIVE ;  /* 0x000000000000791b */ /* 0x003fe20003800000 */
.L_x_865:
[----:B------:R-:W-:Y:S05]  /*209d0*/  BRA `(.L_x_866) ;  /* 0xfffffe9400607947 */ /* 0x000fea000383ffff */
.L_x_623:
[----:B0-----:R0:W1:Y:S02]  /*209e0*/  SYNCS.PHASECHK.TRANS64.TRYWAIT P0, [R18+URZ+0x22800], R41 ;  /* 0x02280029120075a7 */ /* 0x001064000800017f */
[----:B-1----:R-:W-:Y:S05]  /*209f0*/  @!P0 NANOSLEEP.SYNCS 0x989680 ;  /* 0x009896800000895d */ /* 0x002fea0003900000 */
[----:B------:R-:W1:Y:S02]  /*20a00*/  @!P0 SYNCS.PHASECHK.TRANS64 P0, [R18+URZ+0x22800], R41 ;  /* 0x02280029120085a7 */ /* 0x000e64000800007f */
[----:B-1----:R-:W-:Y:S05]  /*20a10*/  @!P0 BRA `(.L_x_623) ;  /* 0xfffffffc00f08947 */ /* 0x002fea000383ffff */
[----:B------:R-:W-:Y:S05]  /*20a20*/  BRA `(.L_x_867) ;  /* 0xfffffe9800c07947 */ /* 0x000fea000383ffff */
.L_x_631:
[----:B------:R-:W-:Y:S01]  /*20a30*/  BSSY B1, `(.L_x_868) ;  /* 0x0000008000017945 */ /* 0x000fe20003800000 */
[----:B------:R-:W-:Y:S01]  /*20a40*/  IMAD.MOV.U32 R13, RZ, RZ, R24 ;  /* 0x000000ffff0d7224 */ /* 0x000fe200078e0018 */
[----:B------:R-:W-:Y:S01]  /*20a50*/  MOV R15, 0xffffffff ;  /* 0xffffffff000f7802 */ /* 0x000fe20000000f00 */
[----:B------:R-:W-:Y:S02]  /*20a60*/  IMAD.MOV.U32 R12, RZ, RZ, RZ ;  /* 0x000000ffff0c7224 */ /* 0x000fe400078e00ff */
[----:B------:R-:W-:-:S07]  /*20a70*/  IMAD.MOV.U32 R11, RZ, RZ, 0x1c1f ;  /* 0x00001c1fff0b7424 */ /* 0x000fce00078e00ff */
[----:B0-----:R-:W-:Y:S05]  /*20a80*/  WARPSYNC.COLLECTIVE R15, `(.L_x_869) ;  /* 0x000000000f087348 */ /* 0x001fea0003c00000 */
[----:B------:R1:W2:Y:S02]  /*20a90*/  SHFL.IDX P6, R14, R13, R12, R11 ;  /* 0x0000000c0d0e7389 */ /* 0x0002a400000c000b */
[----:B012---:R-:W-:Y:S01]  /*20aa0*/  ENDCOLLECTIVE ;  /* 0x000000000000791b */ /* 0x007fe20003800000 */
.L_x_869:
[----:B------:R-:W-:Y:S05]  /*20ab0*/  BSYNC B1 ;  /* 0x0000000000017941 */ /* 0x000fea0003800000 */
.L_x_868:
        /* <DEDUP_REMOVED lines=8> */
.L_x_870:
[----:B------:R-:W-:Y:S02]  /*20b40*/  IMAD.MOV.U32 R13, RZ, RZ, R30 ;  /* 0x000000ffff0d7224 */ /* 0x000fe400078e001e */
[----:B------:R-:W-:-:S07]  /*20b50*/  IMAD.MOV.U32 R5, RZ, RZ, R14 ;  /* 0x000000ffff057224 */ /* 0x000fce00078e000e */
[----:B------:R-:W-:Y:S05]  /*20b60*/  WARPSYNC.COLLECTIVE R15, `(.L_x_871) ;  /* 0x000000000f087348 */ /* 0x000fea0003c00000 */
[----:B------:R0:W1:Y:S02]  /*20b70*/  SHFL.IDX P6, R14, R13, R12, R11 ;  /* 0x0000000c0d0e7389 */ /* 0x00006400000c000b */
[----:B01----:R-:W-:Y:S01]  /*20b80*/  ENDCOLLECTIVE ;  /* 0x000000000000791b */ /* 0x003fe20003800000 */
.L_x_871:
[----:B------:R-:W-:Y:S01]  /*20b90*/  IMAD.MOV.U32 R13, RZ, RZ, R28 ;  /* 0x000000ffff0d7224 */ /* 0x000fe200078e001c */
[----:B------:R-:W-:-:S07]  /*20ba0*/  MOV R7, R14 ;  /* 0x0000000e00077202 */ /* 0x000fce0000000f00 */
[----:B------:R-:W-:Y:S05]  /*20bb0*/  WARPSYNC.COLLECTIVE R15, `(.L_x_872) ;  /* 0x000000000f087348 */ /* 0x000fea0003c00000 */
[----:B------:R0:W1:Y:S02]  /*20bc0*/  SHFL.IDX P6, R14, R13, R12, R11 ;  /* 0x0000000c0d0e7389 */ /* 0x00006400000c000b */
[----:B01----:R-:W-:Y:S01]  /*20bd0*/  ENDCOLLECTIVE ;  /* 0x000000000000791b */ /* 0x003fe20003800000 */
.L_x_872:
[----:B------:R-:W-:Y:S01]  /*20be0*/  IMAD.MOV.U32 R21, RZ, RZ, R14 ;  /* 0x000000ffff157224 */ /* 0x000fe200078e000e */
[----:B------:R-:W-:Y:S06]  /*20bf0*/  BRA `(.L_x_873) ;  /* 0xfffffeb0008c7947 */ /* 0x000fec000383ffff */
.L_x_635:
[----:B0-----:R0:W1:Y:S02]  /*20c00*/  SYNCS.PHASECHK.TRANS64.TRYWAIT P1, [R18+URZ+0x22800], R37 ;  /* 0x02280025120075a7 */ /* 0x001064000802017f */
[----:B-1----:R-:W-:Y:S05]  /*20c10*/  @!P1 NANOSLEEP.SYNCS 0x989680 ;  /* 0x009896800000995d */ /* 0x002fea0003900000 */
[----:B------:R-:W1:Y:S02]  /*20c20*/  @!P1 SYNCS.PHASECHK.TRANS64 P1, [R18+URZ+0x22800], R37 ;  /* 0x02280025120095a7 */ /* 0x000e64000802007f */
[----:B-1----:R-:W-:Y:S05]  /*20c30*/  @!P1 BRA `(.L_x_635) ;  /* 0xfffffffc00f09947 */ /* 0x002fea000383ffff */
[----:B------:R-:W-:Y:S05]  /*20c40*/  BRA `(.L_x_874) ;  /* 0xfffffeb400a87947 */ /* 0x000fea000383ffff */
.L_x_641:
[----:B--2---:R2:W3:Y:S02]  /*20c50*/  SYNCS.PHASECHK.TRANS64.TRYWAIT P1, [R3+URZ+0x22830], R4 ;  /* 0x02283004030075a7 */ /* 0x0044e4000802017f */
[----:B---3--:R-:W-:Y:S05]  /*20c60*/  @!P1 NANOSLEEP.SYNCS 0x989680 ;  /* 0x009896800000995d */ /* 0x008fea0003900000 */
[----:B------:R-:W3:Y:S02]  /*20c70*/  @!P1 SYNCS.PHASECHK.TRANS64 P1, [R3+URZ+0x22830], R4 ;  /* 0x02283004030095a7 */ /* 0x000ee4000802007f */
[----:B---3--:R-:W-:Y:S05]  /*20c80*/  @!P1 BRA `(.L_x_641) ;  /* 0xfffffffc00f09947 */ /* 0x008fea000383ffff */
[----:B------:R-:W-:Y:S05]  /*20c90*/  BRA `(.L_x_640) ;  /* 0xfffffed0001c7947 */ /* 0x000fea000383ffff */
.L_x_648:
[----:B-1----:R1:W2:Y:S02]  /*20ca0*/  SYNCS.PHASECHK.TRANS64.TRYWAIT P2, [R13+URZ+0x22830], R12 ;  /* 0x0228300c0d0075a7 */ /* 0x0022a4000804017f */
[----:B--2---:R-:W-:Y:S05]  /*20cb0*/  @!P2 NANOSLEEP.SYNCS 0x989680 ;  /* 0x009896800000a95d */ /* 0x004fea0003900000 */
[----:B------:R-:W2:Y:S02]  /*20cc0*/  @!P2 SYNCS.PHASECHK.TRANS64 P2, [R13+URZ+0x22830], R12 ;  /* 0x0228300c0d00a5a7 */ /* 0x000ea4000804007f */
[----:B--2---:R-:W-:Y:S05]  /*20cd0*/  @!P2 BRA `(.L_x_648) ;  /* 0xfffffffc00f0a947 */ /* 0x004fea000383ffff */
[----:B------:R-:W-:Y:S05]  /*20ce0*/  BRA `(.L_x_647) ;  /* 0xffffff0c00347947 */ /* 0x000fea000383ffff */
.L_x_652:
[----:B-1----:R1:W2:Y:S02]  /*20cf0*/  SYNCS.PHASECHK.TRANS64.TRYWAIT P1, [R13+URZ+0x22850], R12 ;  /* 0x0228500c0d0075a7 */ /* 0x0022a4000802017f */
[----:B--2---:R-:W-:Y:S05]  /*20d00*/  @!P1 NANOSLEEP.SYNCS 0x989680 ;  /* 0x009896800000995d */ /* 0x004fea0003900000 */
[----:B------:R-:W2:Y:S02]  /*20d10*/  @!P1 SYNCS.PHASECHK.TRANS64 P1, [R13+URZ+0x22850], R12 ;  /* 0x0228500c0d0095a7 */ /* 0x000ea4000802007f */
[----:B--2---:R-:W-:Y:S05]  /*20d20*/  @!P1 BRA `(.L_x_652) ;  /* 0xfffffffc00f09947 */ /* 0x004fea000383ffff */
[----:B------:R-:W-:Y:S05]  /*20d30*/  BRA `(.L_x_649) ;  /* 0xffffff18005c7947 */ /* 0x000fea000383ffff */
.L_x_659:
[----:B-1----:R1:W2:Y:S02]  /*20d40*/  SYNCS.PHASECHK.TRANS64.TRYWAIT P1, [R11+URZ+0x22850], R0 ;  /* 0x022850000b0075a7 */ /* 0x0022a4000802017f */
[----:B--2---:R-:W-:Y:S05]  /*20d50*/  @!P1 NANOSLEEP.SYNCS 0x989680 ;  /* 0x009896800000995d */ /* 0x004fea0003900000 */
[----:B------:R-:W2:Y:S02]  /*20d60*/  @!P1 SYNCS.PHASECHK.TRANS64 P1, [R11+URZ+0x22850], R0 ;  /* 0x022850000b0095a7 */ /* 0x000ea4000802007f */
[----:B--2---:R-:W-:Y:S05]  /*20d70*/  @!P1 BRA `(.L_x_659) ;  /* 0xfffffffc00f09947 */ /* 0x004fea000383ffff */
[----:B------:R-:W-:Y:S05]  /*20d80*/  BRA `(.L_x_658) ;  /* 0xffffff4000f07947 */ /* 0x000fea000383ffff */
.L_x_663:
[----:B------:R-:W-:Y:S01]  /*20d90*/  IMAD.MOV.U32 R12, RZ, RZ, R0 ;  /* 0x000000ffff0c7224 */ /* 0x000fe200078e0000 */
[----:B------:R-:W-:Y:S01]  /*20da0*/  MOV R11, 0x1c1f ;  /* 0x00001c1f000b7802 */ /* 0x000fe20000000f00 */
[----:B------:R-:W-:Y:S01]  /*20db0*/  IMAD.MOV.U32 R15, RZ, RZ, -0x1 ;  /* 0xffffffffff0f7424 */ /* 0x000fe200078e00ff */
[----:B------:R-:W-:Y:S02]  /*20dc0*/  SEL R5, R97, R96, P0 ;  /* 0x0000006061057207 */ /* 0x000fe40000000000 */
[----:B------:R-:W-:-:S07]  /*20dd0*/  SEL R7, R96, R97, P0 ;  /* 0x0000006160077207 */ /* 0x000fce0000000000 */
[----:B-1----:R-:W-:Y:S05]  /*20de0*/  WARPSYNC.COLLECTIVE R15, `(.L_x_875) ;  /* 0x000000000f087348 */ /* 0x002fea0003c00000 */
[----:B------:R0:W2:Y:S02]  /*20df0*/  SHFL.IDX P6, R14, R13, R12, R11 ;  /* 0x0000000c0d0e7389 */ /* 0x0000a400000c000b */
[----:B012---:R-:W-:Y:S01]  /*20e00*/  ENDCOLLECTIVE ;  /* 0x000000000000791b */ /* 0x007fe20003800000 */
.L_x_875:
[----:B------:R-:W-:Y:S02]  /*20e10*/  SEL R9, R93, R92, P0 ;  /* 0x0000005c5d097207 */ /* 0x000fe40000000000 */
[----:B------:R-:W-:Y:S02]  /*20e20*/  SEL R21, R92, R93, P0 ;  /* 0x0000005d5c157207 */ /* 0x000fe40000000000 */
[----:B------:R-:W-:Y:S02]  /*20e30*/  SEL R25, R49, R48, P0 ;  /* 0x0000003031197207 */ /* 0x000fe40000000000 */
[----:B------:R-:W-:Y:S02]  /*20e40*/  SEL R27, R48, R49, P0 ;  /* 0x00000031301b7207 */ /* 0x000fe40000000000 */
[----:B------:R-:W-:Y:S02]  /*20e50*/  SEL R67, R30, R69, P0 ;  /* 0x000000451e437207 */ /* 0x000fe40000000000 */
[----:B------:R-:W-:-:S02]  /*20e60*/  SEL R69, R69, R30, P0 ;  /* 0x0000001e45457207 */ /* 0x000fc40000000000 */
[----:B------:R-:W-:Y:S01]  /*20e70*/  SEL R29, R41, R40, P0 ;  /* 0x00000028291d7207 */ /* 0x000fe20000000000 */
[----:B------:R-:W-:Y:S01]  /*20e80*/  IMAD.MOV.U32 R13, RZ, RZ, R3 ;  /* 0x000000ffff0d7224 */ /* 0x000fe200078e0003 */
[----:B------:R-:W-:Y:S02]  /*20e90*/  MOV R12, R2 ;  /* 0x00000002000c7202 */ /* 0x000fe40000000f00 */
[----:B------:R-:W-:Y:S02]  /*20ea0*/  SEL R31, R40, R41, P0 ;  /* 0x00000029281f7207 */ /* 0x000fe40000000000 */
[----:B------:R-:W-:Y:S02]  /*20eb0*/  SEL R45, R73, R68, P0 ;  /* 0x00000044492d7207 */ /* 0x000fe40000000000 */
[----:B------:R-:W-:Y:S02]  /*20ec0*/  SEL R47, R68, R73, P0 ;  /* 0x00000049442f7207 */ /* 0x000fe40000000000 */
[----:B------:R-:W-:Y:S01]  /*20ed0*/  SEL R71, R34, R75, P0 ;  /* 0x0000004b22477207 */ /* 0x000fe20000000000 */
[----:B------:R-:W-:Y:S01]  /*20ee0*/  IMAD.MOV.U32 R6, RZ, RZ, R14 ;  /* 0x000000ffff067224 */ /* 0x000fe200078e000e */
[----:B------:R-:W-:-:S07]  /*20ef0*/  SEL R73, R75, R34, P0 ;  /* 0x000000224b497207 */ /* 0x000fce0000000000 */
[----:B------:R-:W-:Y:S05]  /*20f00*/  WARPSYNC.COLLECTIVE R15, `(.L_x_876) ;  /* 0x000000000f087348 */ /* 0x000fea0003c00000 */
[----:B------:R0:W1:Y:S02]  /*20f10*/  SHFL.IDX P6, R14, R13, R12, R11 ;  /* 0x0000000c0d0e7389 */ /* 0x00006400000c000b */
[----:B01----:R-:W-:Y:S01]  /*20f20*/  ENDCOLLECTIVE ;  /* 0x000000000000791b */ /* 0x003fe20003800000 */
.L_x_876:
        /* <DEDUP_REMOVED lines=8> */
[----:B------:R-:W-:Y:S01]  /*20fb0*/  SEL R43, R36, R43, P0 ;  /* 0x0000002b242b7207 */ /* 0x000fe20000000000 */
[----:B------:R-:W-:Y:S01]  /*20fc0*/  IMAD.MOV.U32 R12, RZ, RZ, R0 ;  /* 0x000000ffff0c7224 */ /* 0x000fe200078e0000 */
        /* <DEDUP_REMOVED lines=9> */
.L_x_877:
[----:B------:R-:W-:Y:S02]  /*21060*/  SEL R59, R46, R61, P0 ;  /* 0x0000003d2e3b7207 */ /* 0x000fe40000000000 */
[----:B------:R-:W-:Y:S02]  /*21070*/  SEL R61, R61, R46, P0 ;  /* 0x0000002e3d3d7207 */ /* 0x000fe40000000000 */
[----:B------:R-:W-:Y:S02]  /*21080*/  SEL R57, R52, R57, P0 ;  /* 0x0000003934397207 */ /* 0x000fe40000000000 */
[----:B------:R-:W-:Y:S02]  /*21090*/  SEL R4, R6, R3, P0 ;  /* 0x0000000306047207 */ /* 0x000fe40000000000 */
[----:B------:R-:W-:Y:S01]  /*210a0*/  SEL R6, R3, R6, P0 ;  /* 0x0000000603067207 */ /* 0x000fe20000000000 */
[----:B------:R-:W-:Y:S02]  /*210b0*/  IMAD.MOV.U32 R13, RZ, RZ, R7 ;  /* 0x000000ffff0d7224 */ /* 0x000fe400078e0007 */
[----:B------:R-:W-:Y:S01]  /*210c0*/  IMAD.MOV.U32 R12, RZ, RZ, R2 ;  /* 0x000000ffff0c7224 */ /* 0x000fe200078e0002 */
[----:B------:R-:W-:-:S07]  /*210d0*/  MOV R10, R14 ;  /* 0x0000000e000a7202 */ /* 0x000fce0000000f00 */
[----:B------:R-:W-:Y:S05]  /*210e0*/  WARPSYNC.COLLECTIVE R15, `(.L_x_878) ;  /* 0x000000000f087348 */ /* 0x000fea0003c00000 */
[----:B------:R0:W1:Y:S02]  /*210f0*/  SHFL.IDX P6, R14, R13, R12, R11 ;  /* 0x0000000c0d0e7389 */ /* 0x00006400000c000b */
[----:B01----:R-:W-:Y:S01]  /*21100*/  ENDCOLLECTIVE ;  /* 0x000000000000791b */ /* 0x003fe20003800000 */
.L_x_878:
[----:B------:R-:W-:Y:S01]  /*21110*/  MOV R13, R9 ;  /* 0x00000009000d7202 */ /* 0x000fe20000000f00 */
[----:B------:R-:W-:Y:S02]  /*21120*/  IMAD.MOV.U32 R12, RZ, RZ, R0 ;  /* 0x000000ffff0c7224 */ /* 0x000fe400078e0000 */
[----:B------:R-:W-:-:S07]  /*21130*/  IMAD.MOV.U32 R7, RZ, RZ, R14 ;  /* 0x000000ffff077224 */ /* 0x000fce00078e000e */
[----:B------:R-:W-:Y:S05]  /*21140*/  WARPSYNC.COLLECTIVE R15, `(.L_x_879) ;  /* 0x000000000f087348 */ /* 0x000fea0003c00000 */
[----:B------:R0:W1:Y:S02]  /*21150*/  SHFL.IDX P6, R14, R13, R12, R11 ;  /* 0x0000000c0d0e7389 */ /* 0x00006400000c000b */
[----:B01----:R-:W-:Y:S01]  /*21160*/  ENDCOLLECTIVE ;  /* 0x000000000000791b */ /* 0x003fe20003800000 */
.L_x_879:
[----:B------:R-:W-:Y:S02]  /*21170*/  SEL R8, R10, R7, P0 ;  /* 0x000000070a087207 */ /* 0x000fe40000000000 */
[----:B------:R-:W-:Y:S01]  /*21180*/  SEL R10, R7, R10, P0 ;  /* 0x0000000a070a7207 */ /* 0x000fe20000000000 */
[----:B------:R-:W-:Y:S01]  /*21190*/  IMAD.MOV.U32 R13, RZ, RZ, R21 ;  /* 0x000000ffff0d7224 */ /* 0x000fe200078e0015 */
[----:B------:R-:W-:Y:S01]  /*211a0*/  MOV R12, R2 ;  /* 0x00000002000c7202 */ /* 0x000fe20000000f00 */
[----:B------:R-:W-:-:S07]  /*211b0*/  IMAD.MOV.U32 R26, RZ, RZ, R14 ;  /* 0x000000ffff1a7224 */ /* 0x000fce00078e000e */
[----:B------:R-:W-:Y:S05]  /*211c0*/  WARPSYNC.COLLECTIVE R15, `(.L_x_880) ;  /* 0x000000000f087348 */ /* 0x000fea0003c00000 */
[----:B------:R0:W1:Y:S02]  /*211d0*/  SHFL.IDX P6, R14, R13, R12, R11 ;  /* 0x0000000c0d0e7389 */ /* 0x00006400000c000b */
[----:B01----:R-:W-:Y:S01]  /*211e0*/  ENDCOLLECTIVE ;  /* 0x000000000000791b */ /* 0x003fe20003800000 */
.L_x_880:
[----:B------:R-:W-:Y:S02]  /*211f0*/  IMAD.MOV.U32 R13, RZ, RZ, R25 ;  /* 0x000000ffff0d7224 */ /* 0x000fe400078e0019 */
[----:B------:R-:W-:Y:S02]  /*21200*/  IMAD.MOV.U32 R12, RZ, RZ, R0 ;  /* 0x000000ffff0c7224 */ /* 0x000fe400078e0000 */
[----:B------:R-:W-:-:S07]  /*21210*/  IMAD.MOV.U32 R21, RZ, RZ, R14 ;  /* 0x000000ffff157224 */ /* 0x000fce00078e000e */
[----:B------:R-:W-:Y:S05]  /*21220*/  WARPSYNC.COLLECTIVE R15, `(.L_x_881) ;  /* 0x000000000f087348 */ /* 0x000fea0003c00000 */
[----:B------:R0:W1:Y:S02]  /*21230*/  SHFL.IDX P6, R14, R13, R12, R11 ;  /* 0x0000000c0d0e7389 */ /* 0x00006400000c000b */
[----:B01----:R-:W-:Y:S01]  /*21240*/  ENDCOLLECTIVE ;  /* 0x000000000000791b */ /* 0x003fe20003800000 */
.L_x_881:
        /* <DEDUP_REMOVED lines=8> */
.L_x_882:
[----:B------:R-:W-:Y:S01]  /*212d0*/  MOV R13, R29 ;  /* 0x0000001d000d7202 */ /* 0x000fe20000000f00 */
[----:B------:R-:W-:Y:S02]  /*212e0*/  IMAD.MOV.U32 R12, RZ, RZ, R0 ;  /* 0x000000ffff0c7224 */ /* 0x000fe400078e0000 */
[----:B------:R-:W-:-:S07]  /*212f0*/  IMAD.MOV.U32 R27, RZ, RZ, R14 ;  /* 0x000000ffff1b7224 */ /* 0x000fce00078e000e */
[----:B------:R-:W-:Y:S05]  /*21300*/  WARPSYNC.COLLECTIVE R15, `(.L_x_883) ;  /* 0x000000000f087348 */ /* 0x000fea0003c00000 */
[----:B------:R0:W1:Y:S02]  /*21310*/  SHFL.IDX P6, R14, R13, R12, R11 ;  /* 0x0000000c0d0e7389 */ /* 0x00006400000c000b */
[----:B01----:R-:W-:Y:S01]  /*21320*/  ENDCOLLECTIVE ;  /* 0x000000000000791b */ /* 0x003fe20003800000 */
.L_x_883:
        /* <DEDUP_REMOVED lines=8> */
.L_x_884:
[----:B------:R-:W-:Y:S02]  /*213b0*/  IMAD.MOV.U32 R13, RZ, RZ, R33 ;  /* 0x000000ffff0d7224 */ /* 0x000fe400078e0021 */
[----:B------:R-:W-:Y:S02]  /*213c0*/  IMAD.MOV.U32 R12, RZ, RZ, R0 ;  /* 0x000000ffff0c7224 */ /* 0x000fe400078e0000 */
[----:B------:R-:W-:-:S07]  /*213d0*/  IMAD.MOV.U32 R31, RZ, RZ, R14 ;  /* 0x000000ffff1f7224 */ /* 0x000fce00078e000e */
[----:B------:R-:W-:Y:S05]  /*213e0*/  WARPSYNC.COLLECTIVE R15, `(.L_x_885) ;  /* 0x000000000f087348 */ /* 0x000fea0003c00000 */
[----:B------:R0:W1:Y:S02]  /*213f0*/  SHFL.IDX P6, R14, R13, R12, R11 ;  /* 0x0000000c0d0e7389 */ /* 0x00006400000c000b */
[----:B01----:R-:W-:Y:S01]  /*21400*/  ENDCOLLECTIVE ;  /* 0x000000000000791b */ /* 0x003fe20003800000 */
.L_x_885:
        /* <DEDUP_REMOVED lines=8> */
.L_x_886:
[----:B------:R-:W-:Y:S01]  /*21490*/  MOV R13, R37 ;  /* 0x00000025000d7202 */ /* 0x000fe20000000f00 */
[----:B------:R-:W-:Y:S02]  /*214a0*/  IMAD.MOV.U32 R12, RZ, RZ, R0 ;  /* 0x000000ffff0c7224 */ /* 0x000fe400078e0000 */
[----:B------:R-:W-:-:S07]  /*214b0*/  IMAD.MOV.U32 R35, RZ, RZ, R14 ;  /* 0x000000ffff237224 */ /* 0x000fce00078e000e */
[----:B------:R-:W-:Y:S05]  /*214c0*/  WARPSYNC.COLLECTIVE R15, `(.L_x_887) ;  /* 0x000000000f087348 */ /* 0x000fea0003c00000 */
[----:B------:R0:W1:Y:S02]  /*214d0*/  SHFL.IDX P6, R14, R13, R12, R11 ;  /* 0x0000000c0d0e7389 */ /* 0x00006400000c000b */
[----:B01----:R-:W-:Y:S01]  /*214e0*/  ENDCOLLECTIVE ;  /* 0x000000000000791b */ /* 0x003fe20003800000 */
.L_x_887:
        /* <DEDUP_REMOVED lines=8> */
.L_x_888:
[----:B------:R-:W-:Y:S02]  /*21570*/  IMAD.MOV.U32 R13, RZ, RZ, R41 ;  /* 0x000000ffff0d7224 */ /* 0x000fe400078e0029 */
[----:B------:R-:W-:Y:S02]  /*21580*/  IMAD.MOV.U32 R12, RZ, RZ, R0 ;  /* 0x000000ffff0c7224 */ /* 0x000fe400078e0000 */
[----:B------:R-:W-:-:S07]  /*21590*/  IMAD.MOV.U32 R20, RZ, RZ, R14 ;  /* 0x000000ffff147224 */ /* 0x000fce00078e000e */
[----:B------:R-:W-:Y:S05]  /*215a0*/  WARPSYNC.COLLECTIVE R15, `(.L_x_889) ;  /* 0x000000000f087348 */ /* 0x000fea0003c00000 */
[----:B------:R0:W1:Y:S02]  /*215b0*/  SHFL.IDX P6, R14, R13, R12, R11 ;  /* 0x0000000c0d0e7389 */ /* 0x00006400000c000b */
[----:B01----:R-:W-:Y:S01]  /*215c0*/  ENDCOLLECTIVE ;  /* 0x000000000000791b */ /* 0x003fe20003800000 */
.L_x_889:
[----:B------:R-:W-:Y:S02]  /*215d0*/  IMAD.MOV.U32 R13, RZ, RZ, R43 ;  /* 0x000000ffff0d7224 */ /* 0x000fe400078e002b */
[----:B------:R-:W-:Y:S01]  /*215e0*/  IMAD.MOV.U32 R12, RZ, RZ, R2 ;  /* 0x000000ffff0c7224 */ /* 0x000fe200078e0002 */
[----:B------:R-:W-:-:S07]  /*215f0*/  MOV R42, R14 ;  /* 0x0000000e002a7202 */ /* 0x000fce0000000f00 */
[----:B------:R-:W-:Y:S05]  /*21600*/  WARPSYNC.COLLECTIVE R15, `(.L_x_890) ;  /* 0x000000000f087348 */ /* 0x000fea0003c00000 */
[----:B------:R0:W1:Y:S02]  /*21610*/  SHFL.IDX P6, R14, R13, R12, R11 ;  /* 0x0000000c0d0e7389 */ /* 0x00006400000c000b */
[----:B01----:R-:W-:Y:S01]  /*21620*/  ENDCOLLECTIVE ;  /* 0x000000000000791b */ /* 0x003fe20003800000 */
.L_x_890:
[----:B------:R-:W-:Y:S01]  /*21630*/  MOV R13, R45 ;  /* 0x0000002d000d7202 */ /* 0x000fe20000000f00 */
[----:B------:R-:W-:Y:S02]  /*21640*/  IMAD.MOV.U32 R12, RZ, RZ, R0 ;  /* 0x000000ffff0c7224 */ /* 0x000fe400078e0000 */
[----:B------:R-:W-:-:S07]  /*21650*/  IMAD.MOV.U32 R43, RZ, RZ, R14 ;  /* 0x000000ffff2b7224 */ /* 0x000fce00078e000e */
[----:B------:R-:W-:Y:S05]  /*21660*/  WARPSYNC.COLLECTIVE R15, `(.L_x_891) ;  /* 0x000000000f087348 */ /* 0x000fea0003c00000 */
[----:B------:R0:W1:Y:S02]  /*21670*/  SHFL.IDX P6, R14, R13, R12, R11 ;  /* 0x0000000c0d0e7389 */ /* 0x00006400000c000b */
[----:B01----:R-:W-:Y:S01]  /*21680*/  ENDCOLLECTIVE ;  /* 0x000000000000791b */ /* 0x003fe20003800000 */
.L_x_891:
[----:B------:R-:W-:Y:S02]  /*21690*/  SEL R40, R42, R43, P0 ;  /* 0x0000002b2a287207 */ /* 0x000fe40000000000 */
[----:B------:R-:W-:Y:S01]  /*216a0*/  SEL R42, R43, R42, P0 ;  /* 0x0000002a2b2a7207 */ /* 0x000fe20000000000 */
[----:B------:R-:W-:Y:S01]  /*216b0*/  IMAD.MOV.U32 R13, RZ, RZ, R47 ;  /* 0x000000ffff0d7224 */ /* 0x000fe200078e002f */
[----:B------:R-:W-:Y:S02]  /*216c0*/  MOV R12, R2 ;  /* 0x00000002000c7202 */ /* 0x000fe40000000f00 */
[----:B------:R-:W-:Y:S01]  /*216d0*/  MOV R47, RZ ;  /* 0x000000ff002f7202 */ /* 0x000fe20000000f00 */
[----:B------:R-:W-:-:S07]  /*216e0*/  IMAD.MOV.U32 R45, RZ, RZ, R14 ;  /* 0x000000ffff2d7224 */ /* 0x000fce00078e000e */
[----:B------:R-:W-:Y:S05]  /*216f0*/  WARPSYNC.COLLECTIVE R15, `(.L_x_892) ;  /* 0x000000000f087348 */ /* 0x000fea0003c00000 */
[----:B------:R0:W1:Y:S02]  /*21700*/  SHFL.IDX P6, R14, R13, R12, R11 ;  /* 0x0000000c0d0e7389 */ /* 0x00006400000c000b */
[----:B01----:R-:W-:Y:S01]  /*21710*/  ENDCOLLECTIVE ;  /* 0x000000000000791b */ /* 0x003fe20003800000 */
.L_x_892:
[----:B------:R-:W-:Y:S02]  /*21720*/  IMAD.MOV.U32 R13, RZ, RZ, R49 ;  /* 0x000000ffff0d7224 */ /* 0x000fe400078e0031 */
[----:B------:R-:W-:Y:S02]  /*21730*/  IMAD.MOV.U32 R12, RZ, RZ, R0 ;  /* 0x000000ffff0c7224 */ /* 0x000fe400078e0000 */
[----:B------:R-:W-:-:S07]  /*21740*/  IMAD.MOV.U32 R44, RZ, RZ, R14 ;  /* 0x000000ffff2c7224 */ /* 0x000fce00078e000e */
[----:B------:R-:W-:Y:S05]  /*21750*/  WARPSYNC.COLLECTIVE R15, `(.L_x_893) ;  /* 0x000000000f087348 */ /* 0x000fea0003c00000 */
[----:B------:R0:W1:Y:S02]  /*21760*/  SHFL.IDX P6, R14, R13, R12, R11 ;  /* 0x0000000c0d0e7389 */ /* 0x00006400000c000b */
[----:B01----:R-:W-:Y:S01]  /*21770*/  ENDCOLLECTIVE ;  /* 0x000000000000791b */ /* 0x003fe20003800000 */
.L_x_893:
        /* <DEDUP_REMOVED lines=8> */
.L_x_894:
[----:B------:R-:W-:Y:S01]  /*21800*/  MOV R13, R53 ;  /* 0x00000035000d7202 */ /* 0x000fe20000000f00 */
[----:B------:R-:W-:Y:S02]  /*21810*/  IMAD.MOV.U32 R12, RZ, RZ, R0 ;  /* 0x000000ffff0c7224 */ /* 0x000fe400078e0000 */
[----:B------:R-:W-:-:S07]  /*21820*/  IMAD.MOV.U32 R46, RZ, RZ, R14 ;  /* 0x000000ffff2e7224 */ /* 0x000fce00078e000e */
[----:B------:R-:W-:Y:S05]  /*21830*/  WARPSYNC.COLLECTIVE R15, `(.L_x_895) ;  /* 0x000000000f087348 */ /* 0x000fea0003c00000 */
[----:B------:R0:W1:Y:S02]  /*21840*/  SHFL.IDX P6, R14, R13, R12, R11 ;  /* 0x0000000c0d0e7389 */ /* 0x00006400000c000b */
[----:B01----:R-:W-:Y:S01]  /*21850*/  ENDCOLLECTIVE ;  /* 0x000000000000791b */ /* 0x003fe20003800000 */
.L_x_895:
[----:B------:R-:W-:Y:S01]  /*21860*/  SEL R9, R49, R46, P0 ;  /* 0x0000002e31097207 */ /* 0x000fe20000000000 */
[----:B------:R-:W-:Y:S01]  /*21870*/  IMAD.MOV.U32 R13, RZ, RZ, R57 ;  /* 0x000000ffff0d7224 */ /* 0x000fe200078e0039 */
[----:B------:R-:W-:Y:S01]  /*21880*/  MOV R12, R2 ;  /* 0x00000002000c7202 */ /* 0x000fe20000000f00 */
[----:B------:R-:W-:-:S07]  /*21890*/  IMAD.MOV.U32 R53, RZ, RZ, R14 ;  /* 0x000000ffff357224 */ /* 0x000fce00078e000e */
[----:B------:R-:W-:Y:S05]  /*218a0*/  WARPSYNC.COLLECTIVE R15, `(.L_x_896) ;  /* 0x000000000f087348 */ /* 0x000fea0003c00000 */
[----:B------:R0:W1:Y:S02]  /*218b0*/  SHFL.IDX P6, R14, R13, R12, R11 ;  /* 0x0000000c0d0e7389 */ /* 0x00006400000c000b */
[----:B01----:R-:W-:Y:S01]  /*218c0*/  ENDCOLLECTIVE ;  /* 0x000000000000791b */ /* 0x003fe20003800000 */
.L_x_896:
[----:B------:R-:W-:Y:S02]  /*218d0*/  IMAD.MOV.U32 R13, RZ, RZ, R59 ;  /* 0x000000ffff0d7224 */ /* 0x000fe400078e003b */
[----:B------:R-:W-:Y:S02]  /*218e0*/  IMAD.MOV.U32 R12, RZ, RZ, R0 ;  /* 0x000000ffff0c7224 */ /* 0x000fe400078e0000 */
[----:B------:R-:W-:-:S07]  /*218f0*/  IMAD.MOV.U32 R48, RZ, RZ, R14 ;  /* 0x000000ffff307224 */ /* 0x000fce00078e000e */
[----:B------:R-:W-:Y:S05]  /*21900*/  WARPSYNC.COLLECTIVE R15, `(.L_x_897) ;  /* 0x000000000f087348 */ /* 0x000fea0003c00000 */
[----:B------:R0:W1:Y:S02]  /*21910*/  SHFL.IDX P6, R14, R13, R12, R11 ;  /* 0x0000000c0d0e7389 */ /* 0x00006400000c000b */
[----:B01----:R-:W-:Y:S01]  /*21920*/  ENDCOLLECTIVE ;  /* 0x000000000000791b */ /* 0x003fe20003800000 */
.L_x_897:
        /* <DEDUP_REMOVED lines=8> */
.L_x_898:
[----:B------:R-:W-:Y:S01]  /*219b0*/  MOV R13, R63 ;  /* 0x0000003f000d7202 */ /* 0x000fe20000000f00 */
[----:B------:R-:W-:Y:S02]  /*219c0*/  IMAD.MOV.U32 R12, RZ, RZ, R0 ;  /* 0x000000ffff0c7224 */ /* 0x000fe400078e0000 */
[----:B------:R-:W-:-:S07]  /*219d0*/  IMAD.MOV.U32 R50, RZ, RZ, R14 ;  /* 0x000000ffff327224 */ /* 0x000fce00078e000e */
[----:B------:R-:W-:Y:S05]  /*219e0*/  WARPSYNC.COLLECTIVE R15, `(.L_x_899) ;  /* 0x000000000f087348 */ /* 0x000fea0003c00000 */
[----:B------:R0:W1:Y:S02]  /*219f0*/  SHFL.IDX P6, R14, R13, R12, R11 ;  /* 0x0000000c0d0e7389 */ /* 0x00006400000c000b */
[----:B01----:R-:W-:Y:S01]  /*21a00*/  ENDCOLLECTIVE ;  /* 0x000000000000791b */ /* 0x003fe20003800000 */
.L_x_899:
        /* <DEDUP_REMOVED lines=8> */
.L_x_900:
[----:B------:R-:W-:Y:S02]  /*21a90*/  IMAD.MOV.U32 R13, RZ, RZ, R67 ;  /* 0x000000ffff0d7224 */ /* 0x000fe400078e0043 */
[----:B------:R-:W-:Y:S02]  /*21aa0*/  IMAD.MOV.U32 R12, RZ, RZ, R0 ;  /* 0x000000ffff0c7224 */ /* 0x000fe400078e0000 */
[----:B------:R-:W-:-:S07]  /*21ab0*/  IMAD.MOV.U32 R52, RZ, RZ, R14 ;  /* 0x000000ffff347224 */ /* 0x000fce00078e000e */
[----:B------:R-:W-:Y:S05]  /*21ac0*/  WARPSYNC.COLLECTIVE R15, `(.L_x_901) ;  /* 0x000000000f087348 */ /* 0x000fea0003c00000 */
[----:B------:R0:W1:Y:S02]  /*21ad0*/  SHFL.IDX P6, R14, R13, R12, R11 ;  /* 0x0000000c0d0e7389 */ /* 0x00006400000c000b */
[----:B01----:R-:W-:Y:S01]  /*21ae0*/  ENDCOLLECTIVE ;  /* 0x000000000000791b */ /* 0x003fe20003800000 */
.L_x_901:
        /* <DEDUP_REMOVED lines=8> */
.L_x_902:
[----:B------:R-:W-:Y:S01]  /*21b70*/  MOV R13, R71 ;  /* 0x00000047000d7202 */ /* 0x000fe20000000f00 */
[----:B------:R-:W-:Y:S02]  /*21b80*/  IMAD.MOV.U32 R12, RZ, RZ, R0 ;  /* 0x000000ffff0c7224 */ /* 0x000fe400078e0000 */
[----:B------:R-:W-:-:S07]  /*21b90*/  IMAD.MOV.U32 R56, RZ, RZ, R14 ;  /* 0x000000ffff387224 */ /* 0x000fce00078e000e */
[----:B------:R-:W-:Y:S05]  /*21ba0*/  WARPSYNC.COLLECTIVE R15, `(.L_x_903) ;  /* 0x000000000f087348 */ /* 0x000fea0003c00000 */
[----:B------:R0:W1:Y:S02]  /*21bb0*/  SHFL.IDX P6, R14, R13, R12, R11 ;  /* 0x0000000c0d0e7389 */ /* 0x00006400000c000b */
[----:B01----:R-:W-:Y:S01]  /*21bc0*/  ENDCOLLECTIVE ;  /* 0x000000000000791b */ /* 0x003fe20003800000 */
.L_x_903:
[----:B------:R-:W-:Y:S01]  /*21bd0*/  SEL R39, R56, R67, P0 ;  /* 0x0000004338277207 */ /* 0x000fe20000000000 */
[----:B------:R-:W-:Y:S01]  /*21be0*/  IMAD.MOV.U32 R13, RZ, RZ, R73 ;  /* 0x000000ffff0d7224 */ /* 0x000fe200078e0049 */
[----:B------:R-:W-:Y:S01]  /*21bf0*/  MOV R12, R2 ;  /* 0x00000002000c7202 */ /* 0x000fe20000000f00 */
[----:B------:R-:W-:-:S07]  /*21c00*/  IMAD.MOV.U32 R71, RZ, RZ, R14 ;  /* 0x000000ffff477224 */ /* 0x000fce00078e000e */
[----:B------:R-:W-:Y:S05]  /*21c10*/  WARPSYNC.COLLECTIVE R15, `(.L_x_904) ;  /* 0x000000000f087348 */ /* 0x000fea0003c00000 */
[----:B------:R0:W1:Y:S02]  /*21c20*/  SHFL.IDX P6, R14, R13, R12, R11 ;  /* 0x0000000c0d0e7389 */ /* 0x00006400000c000b */
[----:B01----:R-:W-:Y:S01]  /*21c30*/  ENDCOLLECTIVE ;  /* 0x000000000000791b */ /* 0x003fe20003800000 */
.L_x_904:
[----:B------:R-:W-:Y:S02]  /*21c40*/  IMAD.MOV.U32 R13, RZ, RZ, R75 ;  /* 0x000000ffff0d7224 */ /* 0x000fe400078e004b */
[----:B------:R-:W-:Y:S02]  /*21c50*/  IMAD.MOV.U32 R12, RZ, RZ, R0 ;  /* 0x000000ffff0c7224 */ /* 0x000fe400078e0000 */
[----:B------:R-:W-:-:S07]  /*21c60*/  IMAD.MOV.U32 R58, RZ, RZ, R14 ;  /* 0x000000ffff3a7224 */ /* 0x000fce00078e000e */
[----:B------:R-:W-:Y:S05]  /*21c70*/  WARPSYNC.COLLECTIVE R15, `(.L_x_905) ;  /* 0x000000000f087348 */ /* 0x000fea0003c00000 */
[----:B------:R0:W1:Y:S02]  /*21c80*/  SHFL.IDX P6, R14, R13, R12, R11 ;  /* 0x0000000c0d0e7389 */ /* 0x00006400000c000b */
[----:B01----:R-:W-:Y:S01]  /*21c90*/  ENDCOLLECTIVE ;  /* 0x000000000000791b */ /* 0x003fe20003800000 */
.L_x_905:
[----:B------:R-:W-:Y:S02]  /*21ca0*/  IMAD.MOV.U32 R13, RZ, RZ, R77 ;  /* 0x000000ffff0d7224 */ /* 0x000fe400078e004d */
[----:B------:R-:W-:Y:S01]  /*21cb0*/  IMAD.MOV.U32 R12, RZ, RZ, R2 ;  /* 0x000000ffff0c7224 */ /* 0x000fe200078e0002 */
[----:B------:R-:W-:-:S07]  /*21cc0*/  MOV R75, R14 ;  /* 0x0000000e004b7202 */ /* 0x000fce0000000f00 */
[----:B------:R-:W-:Y:S05]  /*21cd0*/  WARPSYNC.COLLECTIVE R15, `(.L_x_906) ;  /* 0x000000000f087348 */ /* 0x000fea0003c00000 */
[----:B------:R0:W1:Y:S02]  /*21ce0*/  SHFL.IDX P6, R14, R13, R12, R11 ;  /* 0x0000000c0d0e7389 */ /* 0x00006400000c000b */
[----:B01----:R-:W-:Y:S01]  /*21cf0*/  ENDCOLLECTIVE ;  /* 0x000000000000791b */ /* 0x003fe20003800000 */
.L_x_906:
[----:B------:R-:W-:Y:S02]  /*21d00*/  SEL R12, R37, R20, P0 ;  /* 0x00000014250c7207 */ /* 0x000fe40000000000 */
[----:B------:R-:W-:Y:S02]  /*21d10*/  SEL R11, R46, R49, P0 ;  /* 0x000000312e0b7207 */ /* 0x000fe40000000000 */
[----:B------:R-:W-:Y:S02]  /*21d20*/  SEL R13, R71, R58, P0 ;  /* 0x0000003a470d7207 */ /* 0x000fe40000000000 */
[----:B------:R-:W-:Y:S01]  /*21d30*/  SEL R15, R58, R71, P0 ;  /* 0x000000473a0f7207 */ /* 0x000fe20000000000 */
[----:B------:R-:W-:Y:S01]  /*21d40*/  IMAD.MOV.U32 R60, RZ, RZ, R14 ;  /* 0x000000ffff3c7224 */ /* 0x000fe200078e000e */
[----:B------:R-:W-:Y:S02]  /*21d50*/  SEL R14, R20, R37, P0 ;  /* 0x00000025140e7207 */ /* 0x000fe40000000000 */
[----:B------:R-:W-:Y:S01]  /*21d60*/  SEL R37, R67, R56, P0 ;  /* 0x0000003843257207 */ /* 0x000fe20000000000 */
[----:B------:R-:W-:Y:S06]  /*21d70*/  BRA `(.L_x_907) ;  /* 0xffffff4800947947 */ /* 0x000fec000383ffff */
.L_x_675:
[----:B------:R-:W-:Y:S01]  /*21d80*/  IMAD.MOV.U32 R13, RZ, RZ, R2 ;  /* 0x000000ffff0d7224 */ /* 0x000fe200078e0002 */
[----:B------:R-:W-:Y:S01]  /*21d90*/  MOV R15, 0xffffffff ;  /* 0xffffffff000f7802 */ /* 0x000fe20000000f00 */
[----:B------:R-:W-:Y:S02]  /*21da0*/  IMAD.MOV.U32 R12, RZ, RZ, RZ ;  /* 0x000000ffff0c7224 */ /* 0x000fe400078e00ff */
[----:B------:R-:W-:-:S07]  /*21db0*/  IMAD.MOV.U32 R11, RZ, RZ, 0x181f ;  /* 0x0000181fff0b7424 */ /* 0x000fce00078e00ff */
[----:B01----:R-:W-:Y:S05]  /*21dc0*/  WARPSYNC.COLLECTIVE R15, `(.L_x_908) ;  /* 0x000000000f087348 */ /* 0x003fea0003c00000 */
[----:B------:R2:W3:Y:S02]  /*21dd0*/  SHFL.IDX P6, R14, R13, R12, R11 ;  /* 0x0000000c0d0e7389 */ /* 0x0004e400000c000b */
[----:B0123--:R-:W-:Y:S01]  /*21de0*/  ENDCOLLECTIVE ;  /* 0x000000000000791b */ /* 0x00ffe20003800000 */
.L_x_908:
[----:B------:R-:W-:Y:S02]  /*21df0*/  IMAD.MOV.U32 R13, RZ, RZ, R0 ;  /* 0x000000ffff0d7224 */ /* 0x000fe400078e0000 */
[----:B------:R-:W-:-:S07]  /*21e00*/  IMAD.MOV.U32 R3, RZ, RZ, R14 ;  /* 0x000000ffff037224 */ /* 0x000fce00078e000e */
[----:B------:R-:W-:Y:S05]  /*21e10*/  WARPSYNC.COLLECTIVE R15, `(.L_x_909) ;  /* 0x000000000f087348 */ /* 0x000fea0003c00000 */
[----:B------:R0:W1:Y:S02]  /*21e20*/  SHFL.IDX P6, R14, R13, R12, R11 ;  /* 0x0000000c0d0e7389 */ /* 0x00006400000c000b */
[----:B01----:R-:W-:Y:S01]  /*21e30*/  ENDCOLLECTIVE ;  /* 0x000000000000791b */ /* 0x003fe20003800000 */
.L_x_909:
[----:B------:R-:W-:Y:S05]  /*21e40*/  BRA `(.L_x_910) ;  /* 0xffffff5c00fc7947 */ /* 0x000fea000383ffff */
.L_x_678:
[----:B------:R-:W-:Y:S01]  /*21e50*/  BSSY B1, `(.L_x_911) ;  /* 0x0000008000017945 */ /* 0x000fe20003800000 */
[----:B------:R-:W-:Y:S01]  /*21e60*/  IMAD.MOV.U32 R13, RZ, RZ, R2 ;  /* 0x000000ffff0d7224 */ /* 0x000fe200078e0002 */
[----:B------:R-:W-:Y:S01]  /*21e70*/  MOV R12, 0x1 ;  /* 0x00000001000c7802 */ /* 0x000fe20000000f00 */
[----:B------:R-:W-:Y:S02]  /*21e80*/  IMAD.MOV.U32 R11, RZ, RZ, 0x181f ;  /* 0x0000181fff0b7424 */ /* 0x000fe400078e00ff */
[----:B---3--:R-:W-:-:S07]  /*21e90*/  IMAD.MOV.U32 R15, RZ, RZ, -0x1 ;  /* 0xffffffffff0f7424 */ /* 0x008fce00078e00ff */
[----:B012-4-:R-:W-:Y:S05]  /*21ea0*/  WARPSYNC.COLLECTIVE R15, `(.L_x_912) ;  /* 0x000000000f087348 */ /* 0x017fea0003c00000 */
[----:B----4-:R3:W4:Y:S02]  /*21eb0*/  SHFL.IDX P6, R14, R13, R12, R11 ;  /* 0x0000000c0d0e7389 */ /* 0x01072400000c000b */
[----:B01234-:R-:W-:Y:S01]  /*21ec0*/  ENDCOLLECTIVE ;  /* 0x000000000000791b */ /* 0x01ffe20003800000 */
.L_x_912:
[----:B------:R-:W-:Y:S05]  /*21ed0*/  BSYNC B1 ;  /* 0x0000000000017941 */ /* 0x000fea0003800000 */
.L_x_911:
        /* <DEDUP_REMOVED lines=8> */
.L_x_913:
[----:B------:R-:W-:Y:S05]  /*21f60*/  BRA `(.L_x_914) ;  /* 0xffffff6000087947 */ /* 0x000fea000383ffff */
.L_x_681:
[----:B------:R-:W-:Y:S01]  /*21f70*/  BSSY B1, `(.L_x_915) ;  /* 0x0000008000017945 */ /* 0x000fe20003800000 */
[----:B------:R-:W-:Y:S01]  /*21f80*/  MOV R13, R2 ;  /* 0x00000002000d7202 */ /* 0x000fe20000000f00 */
[----:B------:R-:W-:Y:S02]  /*21f90*/  IMAD.MOV.U32 R12, RZ, RZ, 0x2 ;  /* 0x00000002ff0c7424 */ /* 0x000fe400078e00ff */
[----:B------:R-:W-:Y:S02]  /*21fa0*/  IMAD.MOV.U32 R11, RZ, RZ, 0x181f ;  /* 0x0000181fff0b7424 */ /* 0x000fe400078e00ff */
[----:B0-----:R-:W-:-:S07]  /*21fb0*/  IMAD.MOV.U32 R15, RZ, RZ, -0x1 ;  /* 0xffffffffff0f7424 */ /* 0x001fce00078e00ff */
[----:B-1234-:R-:W-:Y:S05]  /*21fc0*/  WARPSYNC.COLLECTIVE R15, `(.L_x_916) ;  /* 0x000000000f087348 */ /* 0x01efea0003c00000 */
[----:B----4-:R0:W4:Y:S02]  /*21fd0*/  SHFL.IDX P6, R14, R13, R12, R11 ;  /* 0x0000000c0d0e7389 */ /* 0x01012400000c000b */
[----:B01234-:R-:W-:Y:S01]  /*21fe0*/  ENDCOLLECTIVE ;  /* 0x000000000000791b */ /* 0x01ffe20003800000 */
.L_x_916:
[----:B------:R-:W-:Y:S05]  /*21ff0*/  BSYNC B1 ;  /* 0x0000000000017941 */ /* 0x000fea0003800000 */
.L_x_915:
[----:B------:R-:W-:Y:S01]  /*22000*/  IMAD.MOV.U32 R13, RZ, RZ, R0 ;  /* 0x000000ffff0d7224 */ /* 0x000fe200078e0000 */
[----:B------:R-:W-:Y:S01]  /*22010*/  MOV R15, 0xffffffff ;  /* 0xffffffff000f7802 */ /* 0x000fe20000000f00 */
[----:B------:R-:W-:Y:S01]  /*22020*/  IMAD.MOV.U32 R12, RZ, RZ, 0x2 ;  /* 0x00000002ff0c7424 */ /* 0x000fe200078e00ff */
[----:B------:R-:W-:Y:S01]  /*22030*/  MOV R3, R14 ;  /* 0x0000000e00037202 */ /* 0x000fe20000000f00 */
[----:B------:R-:W-:-:S07]  /*22040*/  IMAD.MOV.U32 R11, RZ, RZ, 0x181f ;  /* 0x0000181fff0b7424 */ /* 0x000fce00078e00ff */
[----:B------:R-:W-:Y:S05]  /*22050*/  WARPSYNC.COLLECTIVE R15, `(.L_x_917) ;  /* 0x000000000f087348 */ /* 0x000fea0003c00000 */
[----:B------:R0:W1:Y:S02]  /*22060*/  SHFL.IDX P6, R14, R13, R12, R11 ;  /* 0x0000000c0d0e7389 */ /* 0x00006400000c000b */
[----:B01----:R-:W-:Y:S01]  /*22070*/  ENDCOLLECTIVE ;  /* 0x000000000000791b */ /* 0x003fe20003800000 */
.L_x_917:
[----:B------:R-:W-:Y:S05]  /*22080*/  BRA `(.L_x_918) ;  /* 0xffffff6000107947 */ /* 0x000fea000383ffff */
.L_x_684:
[----:B------:R-:W-:Y:S01]  /*22090*/  BSSY B1, `(.L_x_919) ;  /* 0x0000008000017945 */ /* 0x000fe20003800000 */
[----:B------:R-:W-:Y:S01]  /*220a0*/  IMAD.MOV.U32 R13, RZ, RZ, R2 ;  /* 0x000000ffff0d7224 */ /* 0x000fe200078e0002 */
[----:B0-----:R-:W-:Y:S01]  /*220b0*/  MOV R15, 0xffffffff ;  /* 0xffffffff000f7802 */ /* 0x001fe20000000f00 */
[----:B------:R-:W-:Y:S02]  /*220c0*/  IMAD.MOV.U32 R12, RZ, RZ, 0x3 ;  /* 0x00000003ff0c7424 */ /* 0x000fe400078e00ff */
[----:B------:R-:W-:-:S07]  /*220d0*/  IMAD.MOV.U32 R11, RZ, RZ, 0x181f ;  /* 0x0000181fff0b7424 */ /* 0x000fce00078e00ff */
[----:B-1234-:R-:W-:Y:S05]  /*220e0*/  WARPSYNC.COLLECTIVE R15, `(.L_x_920) ;  /* 0x000000000f087348 */ /* 0x01efea0003c00000 */
[----:B------:R0:W0:Y:S02]  /*220f0*/  SHFL.IDX P6, R14, R13, R12, R11 ;  /* 0x0000000c0d0e7389 */ /* 0x00002400000c000b */
[----:B01234-:R-:W-:Y:S01]  /*22100*/  ENDCOLLECTIVE ;  /* 0x000000000000791b */ /* 0x01ffe20003800000 */
.L_x_920:
[----:B------:R-:W-:Y:S05]  /*22110*/  BSYNC B1 ;  /* 0x0000000000017941 */ /* 0x000fea0003800000 */
.L_x_919:
        /* <DEDUP_REMOVED lines=8> */
.L_x_921:
[----:B------:R-:W-:Y:S05]  /*221a0*/  BRA `(.L_x_922) ;  /* 0xffffff6000187947 */ /* 0x000fea000383ffff */
.L_x_700:
[----:B0-----:R-:W0:Y:S01]  /*221b0*/  S2R R8, SR_TID.X ;  /* 0x0000000000087919 */ /* 0x001e220000002100 */
[----:B------:R-:W-:Y:S01]  /*221c0*/  BSSY B1, `(.L_x_923) ;  /* 0x000000a000017945 */ /* 0x000fe20003800000 */
[----:B------:R-:W-:Y:S01]  /*221d0*/  IMAD.MOV.U32 R12, RZ, RZ, RZ ;  /* 0x000000ffff0c7224 */ /* 0x000fe200078e00ff */
[----:B------:R-:W-:Y:S01]  /*221e0*/  MOV R11, 0x1f ;  /* 0x0000001f000b7802 */ /* 0x000fe20000000f00 */
[----:B------:R-:W-:Y:S01]  /*221f0*/  IMAD.MOV.U32 R15, RZ, RZ, -0x1 ;  /* 0xffffffffff0f7424 */ /* 0x000fe200078e00ff */
[----:B0-----:R-:W-:-:S04]  /*22200*/  SHF.R.U32.HI R8, RZ, 0x5, R8 ;  /* 0x00000005ff087819 */ /* 0x001fc80000011608 */
[----:B------:R-:W-:-:S05]  /*22210*/  LOP3.LUT R8, R8, 0x3, RZ, 0xc0, !PT ;  /* 0x0000000308087812 */ /* 0x000fca00078ec0ff */
[----:B------:R-:W-:-:S07]  /*22220*/  IMAD.MOV.U32 R13, RZ, RZ, R8 ;  /* 0x000000ffff0d7224 */ /* 0x000fce00078e0008 */
[----:B------:R-:W-:Y:S05]  /*22230*/  WARPSYNC.COLLECTIVE R15, `(.L_x_924) ;  /* 0x000000000f087348 */ /* 0x000fea0003c00000 */
[----:B------:R0:W1:Y:S02]  /*22240*/  SHFL.IDX P6, R14, R13, R12, R11 ;  /* 0x0000000c0d0e7389 */ /* 0x00006400000c000b */
[----:B01----:R-:W-:Y:S01]  /*22250*/  ENDCOLLECTIVE ;  /* 0x000000000000791b */ /* 0x003fe20003800000 */
.L_x_924:
[----:B------:R-:W-:Y:S05]  /*22260*/  BSYNC B1 ;  /* 0x0000000000017941 */ /* 0x000fea0003800000 */
.L_x_923:
[----:B------:R-:W-:Y:S05]  /*22270*/  BRA `(.L_x_925) ;  /* 0xffffff7000fc7947 */ /* 0x000fea000383ffff */
.L_x_702:
[----:B------:R-:W-:Y:S01]  /*22280*/  BSSY B1, `(.L_x_926) ;  /* 0x0000006000017945 */ /* 0x000fe20003800000 */
[----:B------:R-:W-:-:S07]  /*22290*/  IMAD.MOV.U32 R15, RZ, RZ, -0x1 ;  /* 0xffffffffff0f7424 */ /* 0x000fce00078e00ff */
[----:B01----:R-:W-:Y:S05]  /*222a0*/  WARPSYNC.COLLECTIVE R15, `(.L_x_927) ;  /* 0x000000000f0c7348 */ /* 0x003fea0003c00000 */
[----:B------:R-:W-:Y:S02]  /*222b0*/  ELECT P6, UR62, PT ;  /* 0x00000000003e782f */ /* 0x000fe400038c0000 */
[----:B------:R-:W-:Y:S01]  /*222c0*/  MOV R14, UR62 ;  /* 0x0000003e000e7c02 */ /* 0x000fe20008000f00 */
[----:B01----:R-:W-:Y:S10]  /*222d0*/  ENDCOLLECTIVE ;  /* 0x000000000000791b */ /* 0x003ff40003800000 */
.L_x_927:
[----:B------:R-:W-:Y:S05]  /*222e0*/  BSYNC B1 ;  /* 0x0000000000017941 */ /* 0x000fea0003800000 */
.L_x_926:
[----:B------:R-:W-:Y:S05]  /*222f0*/  BRA `(.L_x_701) ;  /* 0xffffff7000f47947 */ /* 0x000fea000383ffff */
.L_x_704:
[----:B-1----:R1:W2:Y:S02]  /*22300*/  SYNCS.PHASECHK.TRANS64.TRYWAIT P0, [R22+URZ+0x22820], R5 ;  /* 0x02282005160075a7 */ /* 0x0022a4000800017f */
[----:B--2---:R-:W-:Y:S05]  /*22310*/  @!P0 NANOSLEEP.SYNCS 0x989680 ;  /* 0x009896800000895d */ /* 0x004fea0003900000 */
[----:B------:R-:W2:Y:S02]  /*22320*/  @!P0 SYNCS.PHASECHK.TRANS64 P0, [R22+URZ+0x22820], R5 ;  /* 0x02282005160085a7 */ /* 0x000ea4000800007f */
[----:B--2---:R-:W-:Y:S05]  /*22330*/  @!P0 BRA `(.L_x_704) ;  /* 0xfffffffc00f08947 */ /* 0x004fea000383ffff */
[----:B------:R-:W-:Y:S05]  /*22340*/  BRA `(.L_x_928) ;  /* 0xffffff7400047947 */ /* 0x000fea000383ffff */
.L_x_708:
[----:B-1----:R1:W2:Y:S02]  /*22350*/  SYNCS.PHASECHK.TRANS64.TRYWAIT P0, [R5+URZ+0x228a0], R6 ;  /* 0x0228a006050075a7 */ /* 0x0022a4000800017f */
[----:B--2---:R-:W-:Y:S05]  /*22360*/  @!P0 NANOSLEEP.SYNCS 0x989680 ;  /* 0x009896800000895d */ /* 0x004fea0003900000 */
[----:B------:R-:W2:Y:S02]  /*22370*/  @!P0 SYNCS.PHASECHK.TRANS64 P0, [R5+URZ+0x228a0], R6 ;  /* 0x0228a006050085a7 */ /* 0x000ea4000800007f */
[----:B--2---:R-:W-:Y:S05]  /*22380*/  @!P0 BRA `(.L_x_708) ;  /* 0xfffffffc00f08947 */ /* 0x004fea000383ffff */
[----:B------:R-:W-:Y:S05]  /*22390*/  BRA `(.L_x_929) ;  /* 0xffffff74001c7947 */ /* 0x000fea000383ffff */
.L_x_713:
[----:B0-----:R0:W2:Y:S02]  /*223a0*/  SYNCS.PHASECHK.TRANS64.TRYWAIT P0, [R5+URZ+0x228c0], R6 ;  /* 0x0228c006050075a7 */ /* 0x0010a4000800017f */
[----:B--2---:R-:W-:Y:S05]  /*223b0*/  @!P0 NANOSLEEP.SYNCS 0x989680 ;  /* 0x009896800000895d */ /* 0x004fea0003900000 */
[----:B------:R-:W2:Y:S02]  /*223c0*/  @!P0 SYNCS.PHASECHK.TRANS64 P0, [R5+URZ+0x228c0], R6 ;  /* 0x0228c006050085a7 */ /* 0x000ea4000800007f */
[----:B--2---:R-:W-:Y:S05]  /*223d0*/  @!P0 BRA `(.L_x_713) ;  /* 0xfffffffc00f08947 */ /* 0x004fea000383ffff */
[----:B------:R-:W-:Y:S05]  /*223e0*/  BRA `(.L_x_930) ;  /* 0xffffff7400987947 */ /* 0x000fea000383ffff */
.L_x_720:
[----:B-1----:R1:W2:Y:S02]  /*223f0*/  SYNCS.PHASECHK.TRANS64.TRYWAIT P1, [R5+URZ+0x228a0], R6 ;  /* 0x0228a006050075a7 */ /* 0x0022a4000802017f */
[----:B--2---:R-:W-:Y:S05]  /*22400*/  @!P1 NANOSLEEP.SYNCS 0x989680 ;  /* 0x009896800000995d */ /* 0x004fea0003900000 */
[----:B------:R-:W2:Y:S02]  /*22410*/  @!P1 SYNCS.PHASECHK.TRANS64 P1, [R5+URZ+0x228a0], R6 ;  /* 0x0228a006050095a7 */ /* 0x000ea4000802007f */
[----:B--2---:R-:W-:Y:S05]  /*22420*/  @!P1 BRA `(.L_x_720) ;  /* 0xfffffffc00f09947 */ /* 0x004fea000383ffff */
[----:B------:R-:W-:Y:S05]  /*22430*/  BRA `(.L_x_931) ;  /* 0xffffff7800547947 */ /* 0x000fea000383ffff */
.L_x_725:
[----:B0-----:R0:W2:Y:S02]  /*22440*/  SYNCS.PHASECHK.TRANS64.TRYWAIT P1, [R5+URZ+0x228c0], R6 ;  /* 0x0228c006050075a7 */ /* 0x0010a4000802017f */
[----:B--2---:R-:W-:Y:S05]  /*22450*/  @!P1 NANOSLEEP.SYNCS 0x989680 ;  /* 0x009896800000995d */ /* 0x004fea0003900000 */
[----:B------:R-:W2:Y:S02]  /*22460*/  @!P1 SYNCS.PHASECHK.TRANS64 P1, [R5+URZ+0x228c0], R6 ;  /* 0x0228c006050095a7 */ /* 0x000ea4000802007f */
[----:B--2---:R-:W-:Y:S05]  /*22470*/  @!P1 BRA `(.L_x_725) ;  /* 0xfffffffc00f09947 */ /* 0x004fea000383ffff */
[----:B------:R-:W-:Y:S05]  /*22480*/  BRA `(.L_x_932) ;  /* 0xffffff7800cc7947 */ /* 0x000fea000383ffff */
.L_x_740:
[----:B------:R-:W0:Y:S01]  /*22490*/  S2R R20, SR_TID.X ;  /* 0x0000000000147919 */ /* 0x000e220000002100 */
[----:B------:R-:W-:Y:S01]  /*224a0*/  BSSY B0, `(.L_x_933) ;  /* 0x0000009000007945 */ /* 0x000fe20003800000 */
[----:B------:R-:W-:Y:S01]  /*224b0*/  IMAD.MOV.U32 R12, RZ, RZ, RZ ;  /* 0x000000ffff0c7224 */ /* 0x000fe200078e00ff */
[----:B------:R-:W-:Y:S01]  /*224c0*/  MOV R11, 0x1f ;  /* 0x0000001f000b7802 */ /* 0x000fe20000000f00 */
[----:B------:R-:W-:Y:S01]  /*224d0*/  IMAD.MOV.U32 R15, RZ, RZ, -0x1 ;  /* 0xffffffffff0f7424 */ /* 0x000fe200078e00ff */
[----:B0-----:R-:W-:-:S04]  /*224e0*/  SHF.R.U32.HI R13, RZ, 0x5, R20 ;  /* 0x00000005ff0d7819 */ /* 0x001fc80000011614 */
[----:B------:R-:W-:-:S07]  /*224f0*/  LOP3.LUT R13, R13, 0x3, RZ, 0xc0, !PT ;  /* 0x000000030d0d7812 */ /* 0x000fce00078ec0ff */
[----:B-----5:R-:W-:Y:S05]  /*22500*/  WARPSYNC.COLLECTIVE R15, `(.L_x_934) ;  /* 0x000000000f087348 */ /* 0x020fea0003c00000 */
[----:B------:R0:W1:Y:S02]  /*22510*/  SHFL.IDX P6, R14, R13, R12, R11 ;  /* 0x0000000c0d0e7389 */ /* 0x00006400000c000b */
[----:B01---5:R-:W-:Y:S01]  /*22520*/  ENDCOLLECTIVE ;  /* 0x000000000000791b */ /* 0x023fe20003800000 */
.L_x_934:
[----:B------:R-:W-:Y:S05]  /*22530*/  BSYNC B0 ;  /* 0x0000000000007941 */ /* 0x000fea0003800000 */
.L_x_933:
[----:B------:R-:W-:Y:S05]  /*22540*/  BRA `(.L_x_935) ;  /* 0xffffff8800247947 */ /* 0x000fea000383ffff */
.L_x_743:
[----:B0-----:R-:W2:Y:S02]  /*22550*/  LDL R0, [R1+0x30] ;  /* 0x0000300001007983 */ /* 0x001ea40000100800 */
[----:B--2---:R0:W1:Y:S02]  /*22560*/  SYNCS.PHASECHK.TRANS64.TRYWAIT P0, [R7+URZ+0x22880], R0 ;  /* 0x02288000070075a7 */ /* 0x004064000800017f */
[----:B-1----:R-:W-:Y:S05]  /*22570*/  @!P0 NANOSLEEP.SYNCS 0x989680 ;  /* 0x009896800000895d */ /* 0x002fea0003900000 */
[----:B------:R-:W1:Y:S02]  /*22580*/  @!P0 SYNCS.PHASECHK.TRANS64 P0, [R7+URZ+0x22880], R0 ;  /* 0x02288000070085a7 */ /* 0x000e64000800007f */
[----:B-1----:R-:W-:Y:S05]  /*22590*/  @!P0 BRA `(.L_x_743) ;  /* 0xfffffffc00ec8947 */ /* 0x002fea000383ffff */
[----:B------:R-:W-:Y:S05]  /*225a0*/  BRA `(.L_x_936) ;  /* 0xffffff8800407947 */ /* 0x000fea000383ffff */
.L_x_744:
[----:B------:R-:W-:Y:S01]  /*225b0*/  BSSY B0, `(.L_x_937) ;  /* 0x0000008000007945 */ /* 0x000fe20003800000 */
[----:B------:R-:W-:Y:S01]  /*225c0*/  IMAD.MOV.U32 R13, RZ, RZ, R0 ;  /* 0x000000ffff0d7224 */ /* 0x000fe200078e0000 */
[----:B------:R-:W-:Y:S01]  /*225d0*/  MOV R11, 0x181f ;  /* 0x0000181f000b7802 */ /* 0x000fe20000000f00 */
[----:B------:R-:W-:Y:S02]  /*225e0*/  IMAD.MOV.U32 R12, RZ, RZ, RZ ;  /* 0x000000ffff0c7224 */ /* 0x000fe400078e00ff */
[----:B------:R-:W-:-:S07]  /*225f0*/  IMAD.MOV.U32 R15, RZ, RZ, -0x1 ;  /* 0xffffffffff0f7424 */ /* 0x000fce00078e00ff */
[----:B------:R-:W-:Y:S05]  /*22600*/  WARPSYNC.COLLECTIVE R15, `(.L_x_938) ;  /* 0x000000000f087348 */ /* 0x000fea0003c00000 */
[----:B------:R0:W1:Y:S02]  /*22610*/  SHFL.IDX P6, R14, R13, R12, R11 ;  /* 0x0000000c0d0e7389 */ /* 0x00006400000c000b */
[----:B01----:R-:W-:Y:S01]  /*22620*/  ENDCOLLECTIVE ;  /* 0x000000000000791b */ /* 0x003fe20003800000 */
.L_x_938:
[----:B------:R-:W-:Y:S05]  /*22630*/  BSYNC B0 ;  /* 0x0000000000007941 */ /* 0x000fea0003800000 */
.L_x_937:
[----:B------:R-:W-:Y:S01]  /*22640*/  IMAD.MOV.U32 R13, RZ, RZ, R2 ;  /* 0x000000ffff0d7224 */ /* 0x000fe200078e0002 */
[----:B------:R-:W-:Y:S01]  /*22650*/  MOV R12, RZ ;  /* 0x000000ff000c7202 */ /* 0x000fe20000000f00 */
[----:B------:R-:W-:Y:S01]  /*22660*/  IMAD.MOV.U32 R11, RZ, RZ, 0x181f ;  /* 0x0000181fff0b7424 */ /* 0x000fe200078e00ff */
[C---:B------:R-:W-:Y:S01]  /*22670*/  ISETP.GE.AND P2, PT, R6.reuse, 0x21, PT ;  /* 0x000000210600780c */ /* 0x040fe20003f46270 */
[----:B------:R-:W-:Y:S01]  /*22680*/  IMAD.MOV.U32 R15, RZ, RZ, -0x1 ;  /* 0xffffffffff0f7424 */ /* 0x000fe200078e00ff */
[----:B------:R-:W-:Y:S01]  /*22690*/  LOP3.LUT R23, R23, 0xffffffef, RZ, 0xc0, !PT ;  /* 0xffffffef17177812 */ /* 0x000fe200078ec0ff */
[----:B------:R-:W-:Y:S01]  /*226a0*/  IMAD.MOV.U32 R3, RZ, RZ, R14 ;  /* 0x000000ffff037224 */ /* 0x000fe200078e000e */
[----:B------:R-:W-:-:S13]  /*226b0*/  ISETP.GE.AND P3, PT, R6, 0x91, PT ;  /* 0x000000910600780c */ /* 0x000fda0003f66270 */
[----:B------:R-:W-:Y:S05]  /*226c0*/  WARPSYNC.COLLECTIVE R15, `(.L_x_939) ;  /* 0x000000000f087348 */ /* 0x000fea0003c00000 */
[----:B------:R0:W1:Y:S02]  /*226d0*/  SHFL.IDX P6, R14, R13, R12, R11 ;  /* 0x0000000c0d0e7389 */ /* 0x00006400000c000b */
[----:B01----:R-:W-:Y:S01]  /*226e0*/  ENDCOLLECTIVE ;  /* 0x000000000000791b */ /* 0x003fe20003800000 */
.L_x_939:
[C---:B------:R-:W-:Y:S02]  /*226f0*/  ISETP.GE.AND P5, PT, R6.reuse, 0x31, PT ;  /* 0x000000310600780c */ /* 0x040fe40003fa6270 */
[----:B------:R-:W-:Y:S01]  /*22700*/  ISETP.GE.AND P4, PT, R6, 0x61, PT ;  /* 0x000000610600780c */ /* 0x000fe20003f86270 */
[----:B------:R-:W-:Y:S02]  /*22710*/  IMAD.MOV.U32 R13, RZ, RZ, R0 ;  /* 0x000000ffff0d7224 */ /* 0x000fe400078e0000 */
[----:B------:R-:W-:-:S05]  /*22720*/  IMAD.MOV.U32 R12, RZ, RZ, R14 ;  /* 0x000000ffff0c7224 */ /* 0x000fca00078e000e */
[----:B------:R-:W-:Y:S01]  /*22730*/  IADD3 R26, P1, R31, R12, RZ ;  /* 0x0000000c1f1a7210 */ /* 0x000fe20007f3e0ff */
[----:B------:R-:W-:-:S03]  /*22740*/  IMAD.MOV.U32 R12, RZ, RZ, 0x1 ;  /* 0x00000001ff0c7424 */ /* 0x000fc600078e00ff */
[----:B------:R-:W-:Y:S01]  /*22750*/  IADD3.X R27, RZ, R3, RZ, P1, !PT ;  /* 0x00000003ff1b7210 */ /* 0x000fe20000ffe4ff */
[----:B------:R-:W-:-:S08]  /*22760*/  IMAD.IADD R3, R22, 0x1, R21 ;  /* 0x0000000116037824 */ /* 0x000fd000078e0215 */
[----:B------:R-:W-:Y:S05]  /*22770*/  WARPSYNC.COLLECTIVE R15, `(.L_x_940) ;  /* 0x000000000f087348 */ /* 0x000fea0003c00000 */
[----:B------:R0:W1:Y:S02]  /*22780*/  SHFL.IDX P6, R14, R13, R12, R11 ;  /* 0x0000000c0d0e7389 */ /* 0x00006400000c000b */
[----:B01----:R-:W-:Y:S01]  /*22790*/  ENDCOLLECTIVE ;  /* 0x000000000000791b */ /* 0x003fe20003800000 */
.L_x_940:
[----:B------:R-:W-:Y:S01]  /*227a0*/  ISETP.LT.OR P1, PT, R6, 0x1, P0 ;  /* 0x000000010600780c */ /* 0x000fe20000721670 */
[----:B------:R-:W-:-:S12]  /*227b0*/  IMAD.MOV.U32 R13, RZ, RZ, R2 ;  /* 0x000000ffff0d7224 */ /* 0x000fd800078e0002 */
[----:B------:R-:W-:Y:S01]  /*227c0*/  @!PT LDS RZ, [RZ] ;  /* 0x00000000fffff984 */ /* 0x000fe20000000800 */
[----:B------:R-:W-:Y:S01]  /*227d0*/  @!PT LDS RZ, [RZ] ;  /* 0x00000000fffff984 */ /* 0x000fe20000000800 */
[----:B------:R-:W-:Y:S01]  /*227e0*/  @!PT LDS RZ, [RZ] ;  /* 0x00000000fffff984 */ /* 0x000fe20000000800 */
[----:B------:R0:W-:Y:S01]  /*227f0*/  LDGSTS.E.BYPASS.LTC128B.128 [R3+0xa400], desc[UR60][R26.64], !P1 ;  /* 0x0a4000001a037fae */ /* 0x0001e2000c901d7c */
[----:B------:R-:W-:-:S07]  /*22800*/  MOV R21, R14 ;  /* 0x0000000e00157202 */ /* 0x000fce0000000f00 */
[----:B0-----:R-:W-:Y:S05]  /*22810*/  WARPSYNC.COLLECTIVE R15, `(.L_x_941) ;  /* 0x000000000f087348 */ /* 0x001fea0003c00000 */
[----:B------:R1:W2:Y:S02]  /*22820*/  SHFL.IDX P6, R14, R13, R12, R11 ;  /* 0x0000000c0d0e7389 */ /* 0x0002a400000c000b */
[----:B012---:R-:W-:Y:S01]  /*22830*/  ENDCOLLECTIVE ;  /* 0x000000000000791b */ /* 0x007fe20003800000 */
.L_x_941:
        /* <DEDUP_REMOVED lines=8> */
.L_x_942:
        /* <DEDUP_REMOVED lines=10> */
.L_x_943:
[----:B------:R-:W-:Y:S01]  /*22960*/  IMAD.MOV.U32 R13, RZ, RZ, R0 ;  /* 0x000000ffff0d7224 */ /* 0x000fe200078e0000 */
[----:B------:R-:W-:-:S04]  /*22970*/  MOV R12, R14 ;  /* 0x0000000e000c7202 */ /* 0x000fc80000000f00 */
[----:B------:R-:W-:Y:S01]  /*22980*/  IADD3 R26, P1, R31, R12, RZ ;  /* 0x0000000c1f1a7210 */ /* 0x000fe20007f3e0ff */
[----:B------:R-:W-:-:S04]  /*22990*/  IMAD.MOV.U32 R12, RZ, RZ, 0x3 ;  /* 0x00000003ff0c7424 */ /* 0x000fc800078e00ff */
[----:B------:R-:W-:-:S08]  /*229a0*/  IMAD.X R27, RZ, RZ, R21, P1 ;  /* 0x000000ffff1b7224 */ /* 0x000fd000008e0615 */
[----:B------:R-:W-:Y:S05]  /*229b0*/  WARPSYNC.COLLECTIVE R15, `(.L_x_944) ;  /* 0x000000000f087348 */ /* 0x000fea0003c00000 */
[----:B------:R0:W1:Y:S02]  /*229c0*/  SHFL.IDX P6, R14, R13, R12, R11 ;  /* 0x0000000c0d0e7389 */ /* 0x00006400000c000b */
[----:B01----:R-:W-:Y:S01]  /*229d0*/  ENDCOLLECTIVE ;  /* 0x000000000000791b */ /* 0x003fe20003800000 */
.L_x_944:
        /* <DEDUP_REMOVED lines=10> */
.L_x_945:
        /* <DEDUP_REMOVED lines=8> */
.L_x_946:
        /* <DEDUP_REMOVED lines=10> */
.L_x_947:
        /* <DEDUP_REMOVED lines=8> */
.L_x_948:
        /* <DEDUP_REMOVED lines=10> */
.L_x_949:
        /* <DEDUP_REMOVED lines=8> */
.L_x_950:
        /* <DEDUP_REMOVED lines=10> */
.L_x_951:
        /* <DEDUP_REMOVED lines=8> */
.L_x_952:
        /* <DEDUP_REMOVED lines=10> */
.L_x_953:
[----:B------:R-:W-:Y:S01]  /*22f00*/  MOV R13, R10 ;  /* 0x0000000a000d7202 */ /* 0x000fe20000000f00 */
[----:B------:R-:W-:Y:S02]  /*22f10*/  IMAD.MOV.U32 R12, RZ, RZ, RZ ;  /* 0x000000ffff0c7224 */ /* 0x000fe400078e00ff */
[----:B------:R-:W-:-:S07]  /*22f20*/  IMAD.MOV.U32 R2, RZ, RZ, R14 ;  /* 0x000000ffff027224 */ /* 0x000fce00078e000e */
[----:B------:R-:W-:Y:S05]  /*22f30*/  WARPSYNC.COLLECTIVE R15, `(.L_x_954) ;  /* 0x000000000f087348 */ /* 0x000fea0003c00000 */
[----:B------:R0:W1:Y:S02]  /*22f40*/  SHFL.IDX P6, R14, R13, R12, R11 ;  /* 0x0000000c0d0e7389 */ /* 0x00006400000c000b */
[----:B01----:R-:W-:Y:S01]  /*22f50*/  ENDCOLLECTIVE ;  /* 0x000000000000791b */ /* 0x003fe20003800000 */
.L_x_954:
        /* <DEDUP_REMOVED lines=12> */
.L_x_955:
[----:B------:R-:W-:Y:S01]  /*23020*/  IMAD.MOV.U32 R13, RZ, RZ, R10 ;  /* 0x000000ffff0d7224 */ /* 0x000fe200078e000a */
[----:B------:R-:W-:-:S04]  /*23030*/  MOV R12, R14 ;  /* 0x0000000e000c7202 */ /* 0x000fc80000000f00 */
[----:B------:R-:W-:Y:S01]  /*23040*/  IADD3 R26, P1, R31, R12, RZ ;  /* 0x0000000c1f1a7210 */ /* 0x000fe20007f3e0ff */
[----:B------:R-:W-:-:S04]  /*23050*/  IMAD.MOV.U32 R12, RZ, RZ, 0x1 ;  /* 0x00000001ff0c7424 */ /* 0x000fc800078e00ff */
[----:B------:R-:W-:Y:S01]  /*23060*/  IMAD.X R27, RZ, RZ, R0, P1 ;  /* 0x000000ffff1b7224 */ /* 0x000fe200008e0600 */
[----:B------:R-:W-:-:S13]  /*23070*/  ISETP.LT.OR P1, PT, R6, 0x81, P0 ;  /* 0x000000810600780c */ /* 0x000fda0000721670 */
[----:B------:R-:W-:Y:S05]  /*23080*/  WARPSYNC.COLLECTIVE R15, `(.L_x_956) ;  /* 0x000000000f087348 */ /* 0x000fea0003c00000 */
[----:B------:R0:W1:Y:S02]  /*23090*/  SHFL.IDX P6, R14, R13, R12, R11 ;  /* 0x0000000c0d0e7389 */ /* 0x00006400000c000b */
[----:B01----:R-:W-:Y:S01]  /*230a0*/  ENDCOLLECTIVE ;  /* 0x000000000000791b */ /* 0x003fe20003800000 */
.L_x_956:
[----:B------:R-:W-:Y:S01]  /*230b0*/  @!PT LDS RZ, [RZ] ;  /* 0x00000000fffff984 */ /* 0x000fe20000000800 */
[----:B------:R-:W-:Y:S01]  /*230c0*/  @!PT LDS RZ, [RZ] ;  /* 0x00000000fffff984 */ /* 0x000fe20000000800 */
[----:B------:R-:W-:Y:S01]  /*230d0*/  @!PT LDS RZ, [RZ] ;  /* 0x00000000fffff984 */ /* 0x000fe20000000800 */
[----:B------:R0:W-:Y:S01]  /*230e0*/  LDGSTS.E.BYPASS.LTC128B.128 [R3+0xe400], desc[UR60][R26.64], !P1 ;  /* 0x0e4000001a037fae */ /* 0x0001e2000c901d7c */
[----:B------:R-:W-:Y:S01]  /*230f0*/  ISETP.GE.AND P1, PT, R6, 0x11, PT ;  /* 0x000000110600780c */ /* 0x000fe20003f26270 */
[----:B------:R-:W-:Y:S01]  /*23100*/  IMAD.MOV.U32 R13, RZ, RZ, R20 ;  /* 0x000000ffff0d7224 */ /* 0x000fe200078e0014 */
[----:B------:R-:W-:-:S11]  /*23110*/  MOV R0, R14 ;  /* 0x0000000e00007202 */ /* 0x000fd60000000f00 */
[----:B0-----:R-:W-:-:S07]  /*23120*/  @P1 LOP3.LUT R23, R23, 0x10, RZ, 0xfc, !PT ;  /* 0x0000001017171812 */ /* 0x001fce00078efcff */
[----:B------:R-:W-:Y:S05]  /*23130*/  WARPSYNC.COLLECTIVE R15, `(.L_x_957) ;  /* 0x000000000f087348 */ /* 0x000fea0003c00000 */
[----:B------:R0:W1:Y:S02]  /*23140*/  SHFL.IDX P6, R14, R13, R12, R11 ;  /* 0x0000000c0d0e7389 */ /* 0x00006400000c000b */
[----:B01----:R-:W-:Y:S01]  /*23150*/  ENDCOLLECTIVE ;  /* 0x000000000000791b */ /* 0x003fe20003800000 */
.L_x_957:
        /* <DEDUP_REMOVED lines=8> */
[----:B------:R-:W-:Y:S01]  /*231e0*/  @P2 LOP3.LUT R23, R23, 0x80, RZ, 0xfc, !PT ;  /* 0x0000008017172812 */ /* 0x000fe200078efcff */
[----:B------:R-:W-:Y:S01]  /*231f0*/  IMAD.MOV.U32 R10, RZ, RZ, R14 ;  /* 0x000000ffff0a7224 */ /* 0x000fe200078e000e */
[----:B------:R-:W-:Y:S02]  /*23200*/  ISETP.GE.AND P2, PT, R6, 0x81, PT ;  /* 0x000000810600780c */ /* 0x000fe40003f46270 */
[----:B------:R-:W-:-:S04]  /*23210*/  LOP3.LUT R23, R23, 0xfffffeff, RZ, 0xc0, !PT ;  /* 0xfffffeff17177812 */ /* 0x000fc800078ec0ff */
[----:B------:R-:W-:Y:S01]  /*23220*/  @P3 LOP3.LUT R23, R23, 0x100, RZ, 0xfc, !PT ;  /* 0x0000010017173812 */ /* 0x000fe200078efcff */
[----:B------:R-:W-:Y:S06]  /*23230*/  BRA `(.L_x_958) ;  /* 0xffffff84001c7947 */ /* 0x000fec000383ffff */
.L_x_749:
[----:B--2---:R-:W2:Y:S02]  /*23240*/  LDL R0, [R1+0x30] ;  /* 0x0000300001007983 */ /* 0x004ea40000100800 */
[----:B--2---:R2:W3:Y:S02]  /*23250*/  SYNCS.PHASECHK.TRANS64.TRYWAIT P0, [R7+URZ+0x22840], R0 ;  /* 0x02284000070075a7 */ /* 0x0044e4000800017f */
[----:B---3--:R-:W-:Y:S05]  /*23260*/  @!P0 NANOSLEEP.SYNCS 0x989680 ;  /* 0x009896800000895d */ /* 0x008fea0003900000 */
[----:B------:R-:W3:Y:S02]  /*23270*/  @!P0 SYNCS.PHASECHK.TRANS64 P0, [R7+URZ+0x22840], R0 ;  /* 0x02284000070085a7 */ /* 0x000ee4000800007f */
[----:B---3--:R-:W-:Y:S05]  /*23280*/  @!P0 BRA `(.L_x_749) ;  /* 0xfffffffc00ec8947 */ /* 0x008fea000383ffff */
[----:B------:R-:W-:Y:S05]  /*23290*/  BRA `(.L_x_959) ;  /* 0xffffff8400707947 */ /* 0x000fea000383ffff */
.L_x_750:
[----:B------:R-:W-:Y:S01]  /*232a0*/  BSSY B0, `(.L_x_960) ;  /* 0x0000008000007945 */ /* 0x000fe20003800000 */
[----:B------:R-:W-:Y:S01]  /*232b0*/  IMAD.MOV.U32 R13, RZ, RZ, R6 ;  /* 0x000000ffff0d7224 */ /* 0x000fe200078e0006 */
[----:B------:R-:W-:Y:S01]  /*232c0*/  MOV R12, RZ ;  /* 0x000000ff000c7202 */ /* 0x000fe20000000f00 */
[----:B------:R-:W-:Y:S02]  /*232d0*/  IMAD.MOV.U32 R11, RZ, RZ, 0x181f ;  /* 0x0000181fff0b7424 */ /* 0x000fe400078e00ff */
[----:B------:R-:W-:-:S07]  /*232e0*/  IMAD.MOV.U32 R15, RZ, RZ, -0x1 ;  /* 0xffffffffff0f7424 */ /* 0x000fce00078e00ff */
[----:B-1----:R-:W-:Y:S05]  /*232f0*/  WARPSYNC.COLLECTIVE R15, `(.L_x_961) ;  /* 0x000000000f087348 */ /* 0x002fea0003c00000 */
[----:B------:R0:W2:Y:S02]  /*23300*/  SHFL.IDX P6, R14, R13, R12, R11 ;  /* 0x0000000c0d0e7389 */ /* 0x0000a400000c000b */
[----:B012---:R-:W-:Y:S01]  /*23310*/  ENDCOLLECTIVE ;  /* 0x000000000000791b */ /* 0x007fe20003800000 */
.L_x_961:
[----:B------:R-:W-:Y:S05]  /*23320*/  BSYNC B0 ;  /* 0x0000000000007941 */ /* 0x000fea0003800000 */
.L_x_960:
[----:B------:R-:W-:Y:S01]  /*23330*/  MOV R13, R8 ;  /* 0x00000008000d7202 */ /* 0x000fe20000000f00 */
[----:B------:R-:W-:Y:S02]  /*23340*/  IMAD.MOV.U32 R12, RZ, RZ, RZ ;  /* 0x000000ffff0c7224 */ /* 0x000fe400078e00ff */
[----:B------:R-:W-:Y:S02]  /*23350*/  IMAD.MOV.U32 R11, RZ, RZ, 0x181f ;  /* 0x0000181fff0b7424 */ /* 0x000fe400078e00ff */
[----:B------:R-:W-:Y:S02]  /*23360*/  IMAD.MOV.U32 R15, RZ, RZ, -0x1 ;  /* 0xffffffffff0f7424 */ /* 0x000fe400078e00ff */
[----:B------:R-:W-:-:S07]  /*23370*/  IMAD.MOV.U32 R4, RZ, RZ, R14 ;  /* 0x000000ffff047224 */ /* 0x000fce00078e000e */
[----:B------:R-:W-:Y:S05]  /*23380*/  WARPSYNC.COLLECTIVE R15, `(.L_x_962) ;  /* 0x000000000f087348 */ /* 0x000fea0003c00000 */
[----:B------:R0:W1:Y:S02]  /*23390*/  SHFL.IDX P6, R14, R13, R12, R11 ;  /* 0x0000000c0d0e7389 */ /* 0x00006400000c000b */
[----:B01----:R-:W-:Y:S01]  /*233a0*/  ENDCOLLECTIVE ;  /* 0x000000000000791b */ /* 0x003fe20003800000 */
.L_x_962:
[----:B------:R-:W-:Y:S02]  /*233b0*/  IMAD.MOV.U32 R13, RZ, RZ, R6 ;  /* 0x000000ffff0d7224 */ /* 0x000fe400078e0006 */
[----:B------:R-:W-:Y:S01]  /*233c0*/  IMAD.MOV.U32 R12, RZ, RZ, 0x1 ;  /* 0x00000001ff0c7424 */ /* 0x000fe200078e00ff */
[----:B------:R-:W-:Y:S02]  /*233d0*/  LOP3.LUT P6, RZ, R23, 0x40, RZ, 0xc0, !PT ;  /* 0x0000004017ff7812 */ /* 0x000fe400078cc0ff */
[----:B------:R-:W-:-:S11]  /*233e0*/  MOV R5, R14 ;  /* 0x0000000e00057202 */ /* 0x000fd60000000f00 */
[----:B------:R-:W-:-:S05]  /*233f0*/  @P6 IADD3 R5, P0, R31, R5, RZ ;  /* 0x000000051f056210 */ /* 0x000fca0007f1e0ff */
[----:B------:R-:W-:-:S05]  /*23400*/  @P6 IMAD.X R4, RZ, RZ, R4, P0 ;  /* 0x000000ffff046224 */ /* 0x000fca00000e0604 */
[----:B------:R-:W-:-:S04]  /*23410*/  @P6 LOP3.LUT R5, R5, R4, RZ, 0x3c, !PT ;  /* 0x0000000405056212 */ /* 0x000fc800078e3cff */
[----:B------:R-:W-:-:S04]  /*23420*/  @P6 LOP3.LUT R4, R5, R4, RZ, 0x3c, !PT ;  /* 0x0000000405046212 */ /* 0x000fc800078e3cff */
[----:B------:R-:W-:-:S05]  /*23430*/  @P6 LOP3.LUT R5, R5, R4, RZ, 0x3c, !PT ;  /* 0x0000000405056212 */ /* 0x000fca00078e3cff */
[----:B------:R-:W-:Y:S01]  /*23440*/  @!PT LDS RZ, [RZ] ;  /* 0x00000000fffff984 */ /* 0x000fe20000000800 */
[----:B------:R-:W-:Y:S01]  /*23450*/  @!PT LDS RZ, [RZ] ;  /* 0x00000000fffff984 */ /* 0x000fe20000000800 */
[----:B------:R-:W-:Y:S01]  /*23460*/  @!PT LDS RZ, [RZ] ;  /* 0x00000000fffff984 */ /* 0x000fe20000000800 */
[----:B------:R0:W-:Y:S02]  /*23470*/  @P6 LDGSTS.E.BYPASS.LTC128B.128 [R3+0x18400], desc[UR60][R4.64], !P3 ;  /* 0x1840000004036fae */ /* 0x0001e4000d901d7c */
[----:B0-----:R-:W-:Y:S05]  /*23480*/  WARPSYNC.COLLECTIVE R15, `(.L_x_963) ;  /* 0x000000000f087348 */ /* 0x001fea0003c00000 */
[----:B------:R1:W2:Y:S02]  /*23490*/  SHFL.IDX P6, R14, R13, R12, R11 ;  /* 0x0000000c0d0e7389 */ /* 0x0002a400000c000b */
[----:B012---:R-:W-:Y:S01]  /*234a0*/  ENDCOLLECTIVE ;  /* 0x000000000000791b */ /* 0x007fe20003800000 */
.L_x_963:
[----:B------:R-:W-:Y:S01]  /*234b0*/  IMAD.MOV.U32 R13, RZ, RZ, R8 ;  /* 0x000000ffff0d7224 */ /* 0x000fe200078e0008 */
[----:B------:R-:W-:-:S07]  /*234c0*/  MOV R4, R14 ;  /* 0x0000000e00047202 */ /* 0x000fce0000000f00 */
[----:B------:R-:W-:Y:S05]  /*234d0*/  WARPSYNC.COLLECTIVE R15, `(.L_x_964) ;  /* 0x000000000f087348 */ /* 0x000fea0003c00000 */
[----:B------:R0:W1:Y:S02]  /*234e0*/  SHFL.IDX P6, R14, R13, R12, R11 ;  /* 0x0000000c0d0e7389 */ /* 0x00006400000c000b */
[----:B01----:R-:W-:Y:S01]  /*234f0*/  ENDCOLLECTIVE ;  /* 0x000000000000791b */ /* 0x003fe20003800000 */
.L_x_964:
[----:B------:R-:W-:Y:S01]  /*23500*/  MOV R13, R6 ;  /* 0x00000006000d7202 */ /* 0x000fe20000000f00 */
[----:B------:R-:W-:Y:S01]  /*23510*/  IMAD.MOV.U32 R12, RZ, RZ, 0x2 ;  /* 0x00000002ff0c7424 */ /* 0x000fe200078e00ff */
[----:B------:R-:W-:Y:S01]  /*23520*/  LOP3.LUT P6, RZ, R23, 0x10, RZ, 0xc0, !PT ;  /* 0x0000001017ff7812 */ /* 0x000fe200078cc0ff */
[----:B------:R-:W-:-:S12]  /*23530*/  IMAD.MOV.U32 R5, RZ, RZ, R14 ;  /* 0x000000ffff057224 */ /* 0x000fd800078e000e */
        /* <DEDUP_REMOVED lines=12> */
.L_x_965:
[----:B------:R-:W-:Y:S02]  /*23600*/  IMAD.MOV.U32 R13, RZ, RZ, R8 ;  /* 0x000000ffff0d7224 */ /* 0x000fe400078e0008 */
[----:B------:R-:W-:-:S07]  /*23610*/  IMAD.MOV.U32 R4, RZ, RZ, R14 ;  /* 0x000000ffff047224 */ /* 0x000fce00078e000e */
[----:B------:R-:W-:Y:S05]  /*23620*/  WARPSYNC.COLLECTIVE R15, `(.L_x_966) ;  /* 0x000000000f087348 */ /* 0x000fea0003c00000 */
[----:B------:R0:W1:Y:S02]  /*23630*/  SHFL.IDX P6, R14, R13, R12, R11 ;  /* 0x0000000c0d0e7389 */ /* 0x00006400000c000b */
[----:B01----:R-:W-:Y:S01]  /*23640*/  ENDCOLLECTIVE ;  /* 0x000000000000791b */ /* 0x003fe20003800000 */
.L_x_966:
        /* <DEDUP_REMOVED lines=16> */
.L_x_967:
[----:B------:R-:W-:Y:S01]  /*23750*/  IMAD.MOV.U32 R13, RZ, RZ, R8 ;  /* 0x000000ffff0d7224 */ /* 0x000fe200078e0008 */
[----:B------:R-:W-:-:S07]  /*23760*/  MOV R4, R14 ;  /* 0x0000000e00047202 */ /* 0x000fce0000000f00 */
[----:B------:R-:W-:Y:S05]  /*23770*/  WARPSYNC.COLLECTIVE R15, `(.L_x_968) ;  /* 0x000000000f087348 */ /* 0x000fea0003c00000 */
[----:B------:R0:W1:Y:S02]  /*23780*/  SHFL.IDX P6, R14, R13, R12, R11 ;  /* 0x0000000c0d0e7389 */ /* 0x00006400000c000b */
[----:B01----:R-:W-:Y:S01]  /*23790*/  ENDCOLLECTIVE ;  /* 0x000000000000791b */ /* 0x003fe20003800000 */
.L_x_968:
[----:B------:R-:W-:Y:S01]  /*237a0*/  MOV R13, R6 ;  /* 0x00000006000d7202 */ /* 0x000fe20000000f00 */
[----:B------:R-:W-:Y:S02]  /*237b0*/  IMAD.MOV.U32 R12, RZ, RZ, 0x4 ;  /* 0x00000004ff0c7424 */ /* 0x000fe400078e00ff */
[----:B------:R-:W-:-:S07]  /*237c0*/  IMAD.MOV.U32 R5, RZ, RZ, R14 ;  /* 0x000000ffff057224 */ /* 0x000fce00078e000e */
[----:B------:R-:W-:Y:S05]  /*237d0*/  WARPSYNC.COLLECTIVE R15, `(.L_x_969) ;  /* 0x000000000f087348 */ /* 0x000fea0003c00000 */
[----:B------:R0:W1:Y:S02]  /*237e0*/  SHFL.IDX P6, R14, R13, R12, R11 ;  /* 0x0000000c0d0e7389 */ /* 0x00006400000c000b */
[----:B01----:R-:W-:Y:S01]  /*237f0*/  ENDCOLLECTIVE ;  /* 0x000000000000791b */ /* 0x003fe20003800000 */
.L_x_969:
[----:B------:R-:W-:-:S05]  /*23800*/  @P5 IADD3 R5, P0, R31, R5, RZ ;  /* 0x000000051f055210 */ /* 0x000fca0007f1e0ff */
[----:B------:R-:W-:-:S05]  /*23810*/  @P5 IMAD.X R4, RZ, RZ, R4, P0 ;  /* 0x000000ffff045224 */ /* 0x000fca00000e0604 */
[----:B------:R-:W-:Y:S01]  /*23820*/  @P5 LOP3.LUT R5, R5, R4, RZ, 0x3c, !PT ;  /* 0x0000000405055212 */ /* 0x000fe200078e3cff */
[----:B------:R-:W-:-:S03]  /*23830*/  IMAD.MOV.U32 R13, RZ, RZ, R8 ;  /* 0x000000ffff0d7224 */ /* 0x000fc600078e0008 */
[----:B------:R-:W-:-:S04]  /*23840*/  @P5 LOP3.LUT R4, R5, R4, RZ, 0x3c, !PT ;  /* 0x0000000405045212 */ /* 0x000fc800078e3cff */
[----:B------:R-:W-:-:S05]  /*23850*/  @P5 LOP3.LUT R5, R5, R4, RZ, 0x3c, !PT ;  /* 0x0000000405055212 */ /* 0x000fca00078e3cff */
[----:B------:R-:W-:Y:S01]  /*23860*/  @!PT LDS RZ, [RZ] ;  /* 0x00000000fffff984 */ /* 0x000fe20000000800 */
[----:B------:R-:W-:Y:S01]  /*23870*/  @!PT LDS RZ, [RZ] ;  /* 0x00000000fffff984 */ /* 0x000fe20000000800 */
[----:B------:R-:W-:Y:S01]  /*23880*/  @!PT LDS RZ, [RZ] ;  /* 0x00000000fffff984 */ /* 0x000fe20000000800 */
[----:B------:R0:W-:Y:S01]  /*23890*/  @P5 LDGSTS.E.BYPASS.LTC128B.128 [R3+0x19c00], desc[UR60][R4.64], !P3 ;  /* 0x19c0000004035fae */ /* 0x0001e2000d901d7c */
[----:B------:R-:W-:Y:S01]  /*238a0*/  LOP3.LUT P5, RZ, R23, 0x80, RZ, 0xc0, !PT ;  /* 0x0000008017ff7812 */ /* 0x000fe200078ac0ff */
[----:B0-----:R-:W-:-:S12]  /*238b0*/  IMAD.MOV.U32 R4, RZ, RZ, R14 ;  /* 0x000000ffff047224 */ /* 0x001fd800078e000e */
[----:B------:R-:W-:Y:S05]  /*238c0*/  WARPSYNC.COLLECTIVE R15, `(.L_x_970) ;  /* 0x000000000f087348 */ /* 0x000fea0003c00000 */
[----:B------:R0:W1:Y:S02]  /*238d0*/  SHFL.IDX P6, R14, R13, R12, R11 ;  /* 0x0000000c0d0e7389 */ /* 0x00006400000c000b */
[----:B01----:R-:W-:Y:S01]  /*238e0*/  ENDCOLLECTIVE ;  /* 0x000000000000791b */ /* 0x003fe20003800000 */
.L_x_970:
        /* <DEDUP_REMOVED lines=16> */
.L_x_971:
[----:B------:R-:W-:Y:S01]  /*239f0*/  IMAD.MOV.U32 R13, RZ, RZ, R8 ;  /* 0x000000ffff0d7224 */ /* 0x000fe200078e0008 */
[----:B------:R-:W-:-:S07]  /*23a00*/  MOV R4, R14 ;  /* 0x0000000e00047202 */ /* 0x000fce0000000f00 */
[----:B------:R-:W-:Y:S05]  /*23a10*/  WARPSYNC.COLLECTIVE R15, `(.L_x_972) ;  /* 0x000000000f087348 */ /* 0x000fea0003c00000 */
[----:B------:R0:W1:Y:S02]  /*23a20*/  SHFL.IDX P6, R14, R13, R12, R11 ;  /* 0x0000000c0d0e7389 */ /* 0x00006400000c000b */
[----:B01----:R-:W-:Y:S01]  /*23a30*/  ENDCOLLECTIVE ;  /* 0x000000000000791b */ /* 0x003fe20003800000 */
.L_x_972:
[----:B------:R-:W-:Y:S01]  /*23a40*/  MOV R13, R6 ;  /* 0x00000006000d7202 */ /* 0x000fe20000000f00 */
[----:B------:R-:W-:Y:S02]  /*23a50*/  IMAD.MOV.U32 R12, RZ, RZ, 0x6 ;  /* 0x00000006ff0c7424 */ /* 0x000fe400078e00ff */
[----:B------:R-:W-:-:S07]  /*23a60*/  IMAD.MOV.U32 R5, RZ, RZ, R14 ;  /* 0x000000ffff057224 */ /* 0x000fce00078e000e */
[----:B------:R-:W-:Y:S05]  /*23a70*/  WARPSYNC.COLLECTIVE R15, `(.L_x_973) ;  /* 0x000000000f087348 */ /* 0x000fea0003c00000 */
[----:B------:R0:W1:Y:S02]  /*23a80*/  SHFL.IDX P6, R14, R13, R12, R11 ;  /* 0x0000000c0d0e7389 */ /* 0x00006400000c000b */
[----:B01----:R-:W-:Y:S01]  /*23a90*/  ENDCOLLECTIVE ;  /* 0x000000000000791b */ /* 0x003fe20003800000 */
.L_x_973:
        /* <DEDUP_REMOVED lines=9> */
[----:B------:R0:W-:Y:S02]  /*23b30*/  @P5 LDGSTS.E.BYPASS.LTC128B.128 [R3+0x1ac00], desc[UR60][R4.64], !P3 ;  /* 0x1ac0000004035fae */ /* 0x0001e4000d901d7c */
[----:B0-----:R-:W-:-:S07]  /*23b40*/  IMAD.MOV.U32 R4, RZ, RZ, R14 ;  /* 0x000000ffff047224 */ /* 0x001fce00078e000e */
[----:B------:R-:W-:Y:S05]  /*23b50*/  WARPSYNC.COLLECTIVE R15, `(.L_x_974) ;  /* 0x000000000f087348 */ /* 0x000fea0003c00000 */
[----:B------:R0:W1:Y:S02]  /*23b60*/  SHFL.IDX P6, R14, R13, R12, R11 ;  /* 0x0000000c0d0e7389 */ /* 0x00006400000c000b */
[----:B01----:R-:W-:Y:S01]  /*23b70*/  ENDCOLLECTIVE ;  /* 0x000000000000791b */ /* 0x003fe20003800000 */
.L_x_974:
[----:B------:R-:W-:Y:S02]  /*23b80*/  IMAD.MOV.U32 R13, RZ, RZ, R6 ;  /* 0x000000ffff0d7224 */ /* 0x000fe400078e0006 */
[----:B------:R-:W-:Y:S01]  /*23b90*/  IMAD.MOV.U32 R12, RZ, RZ, 0x7 ;  /* 0x00000007ff0c7424 */ /* 0x000fe200078e00ff */
[----:B------:R-:W-:-:S07]  /*23ba0*/  MOV R5, R14 ;  /* 0x0000000e00057202 */ /* 0x000fce0000000f00 */
[----:B------:R-:W-:Y:S05]  /*23bb0*/  WARPSYNC.COLLECTIVE R15, `(.L_x_975) ;  /* 0x000000000f087348 */ /* 0x000fea0003c00000 */
[----:B------:R0:W1:Y:S02]  /*23bc0*/  SHFL.IDX P6, R14, R13, R12, R11 ;  /* 0x0000000c0d0e7389 */ /* 0x00006400000c000b */
[----:B01----:R-:W-:Y:S01]  /*23bd0*/  ENDCOLLECTIVE ;  /* 0x000000000000791b */ /* 0x003fe20003800000 */
.L_x_975:
[----:B------:R-:W-:-:S05]  /*23be0*/  @P4 IADD3 R5, P0, R31, R5, RZ ;  /* 0x000000051f054210 */ /* 0x000fca0007f1e0ff */
[----:B------:R-:W-:-:S05]  /*23bf0*/  @P4 IMAD.X R4, RZ, RZ, R4, P0 ;  /* 0x000000ffff044224 */ /* 0x000fca00000e0604 */
[----:B------:R-:W-:Y:S01]  /*23c00*/  @P4 LOP3.LUT R5, R5, R4, RZ, 0x3c, !PT ;  /* 0x0000000405054212 */ /* 0x000fe200078e3cff */
[----:B------:R-:W-:-:S03]  /*23c10*/  IMAD.MOV.U32 R13, RZ, RZ, R8 ;  /* 0x000000ffff0d7224 */ /* 0x000fc600078e0008 */
[----:B------:R-:W-:-:S04]  /*23c20*/  @P4 LOP3.LUT R4, R5, R4, RZ, 0x3c, !PT ;  /* 0x0000000405044212 */ /* 0x000fc800078e3cff */
[----:B------:R-:W-:Y:S02]  /*23c30*/  @P4 LOP3.LUT R5, R5, R4, RZ, 0x3c, !PT ;  /* 0x0000000405054212 */ /* 0x000fe400078e3cff */
[----:B------:R-:W-:-:S03]  /*23c40*/  MOV R6, R14 ;  /* 0x0000000e00067202 */ /* 0x000fc60000000f00 */
[----:B------:R-:W-:Y:S01]  /*23c50*/  @!PT LDS RZ, [RZ] ;  /* 0x00000000fffff984 */ /* 0x000fe20000000800 */
[----:B------:R-:W-:Y:S01]  /*23c60*/  @!PT LDS RZ, [RZ] ;  /* 0x00000000fffff984 */ /* 0x000fe20000000800 */
[----:B------:R-:W-:Y:S01]  /*23c70*/  @!PT LDS RZ, [RZ] ;  /* 0x00000000fffff984 */ /* 0x000fe20000000800 */
[----:B------:R0:W-:Y:S04]  /*23c80*/  @P4 LDGSTS.E.BYPASS.LTC128B.128 [R3+0x1b400], desc[UR60][R4.64], !P3 ;  /* 0x1b40000004034fae */ /* 0x0001e8000d901d7c */
[----:B0-----:R-:W-:Y:S05]  /*23c90*/  WARPSYNC.COLLECTIVE R15, `(.L_x_976) ;  /* 0x000000000f087348 */ /* 0x001fea0003c00000 */
[----:B------:R1:W2:Y:S02]  /*23ca0*/  SHFL.IDX P6, R14, R13, R12, R11 ;  /* 0x0000000c0d0e7389 */ /* 0x0002a400000c000b */
[----:B012---:R-:W-:Y:S01]  /*23cb0*/  ENDCOLLECTIVE ;  /* 0x000000000000791b */ /* 0x007fe20003800000 */
.L_x_976:
[----:B------:R-:W-:Y:S01]  /*23cc0*/  MOV R13, R2 ;  /* 0x00000002000d7202 */ /* 0x000fe20000000f00 */
[----:B------:R-:W-:Y:S02]  /*23cd0*/  IMAD.MOV.U32 R12, RZ, RZ, RZ ;  /* 0x000000ffff0c7224 */ /* 0x000fe400078e00ff */
[----:B------:R-:W-:-:S07]  /*23ce0*/  IMAD.MOV.U32 R4, RZ, RZ, R14 ;  /* 0x000000ffff047224 */ /* 0x000fce00078e000e */
[----:B------:R-:W-:Y:S05]  /*23cf0*/  WARPSYNC.COLLECTIVE R15, `(.L_x_977) ;  /* 0x000000000f087348 */ /* 0x000fea0003c00000 */
[----:B------:R0:W1:Y:S02]  /*23d00*/  SHFL.IDX P6, R14, R13, R12, R11 ;  /* 0x0000000c0d0e7389 */ /* 0x00006400000c000b */
[----:B01----:R-:W-:Y:S01]  /*23d10*/  ENDCOLLECTIVE ;  /* 0x000000000000791b */ /* 0x003fe20003800000 */
.L_x_977:
[----:B------:R-:W-:-:S05]  /*23d20*/  @P1 IADD3 R4, P0, R31, R4, RZ ;  /* 0x000000041f041210 */ /* 0x000fca0007f1e0ff */
[----:B------:R-:W-:-:S05]  /*23d30*/  @P1 IMAD.X R5, RZ, RZ, R6, P0 ;  /* 0x000000ffff051224 */ /* 0x000fca00000e0606 */
        /* <DEDUP_REMOVED lines=9> */
.L_x_978:
[----:B------:R-:W-:Y:S02]  /*23dd0*/  IMAD.MOV.U32 R13, RZ, RZ, R2 ;  /* 0x000000ffff0d7224 */ /* 0x000fe400078e0002 */
[----:B------:R-:W-:Y:S01]  /*23de0*/  IMAD.MOV.U32 R12, RZ, RZ, 0x1 ;  /* 0x00000001ff0c7424 */ /* 0x000fe200078e00ff */
[----:B------:R-:W-:-:S07]  /*23df0*/  MOV R8, R14 ;  /* 0x0000000e00087202 */ /* 0x000fce0000000f00 */
[----:B------:R-:W-:Y:S05]  /*23e00*/  WARPSYNC.COLLECTIVE R15, `(.L_x_979) ;  /* 0x000000000f087348 */ /* 0x000fea0003c00000 */
[----:B------:R0:W1:Y:S02]  /*23e10*/  SHFL.IDX P6, R14, R13, R12, R11 ;  /* 0x0000000c0d0e7389 */ /* 0x00006400000c000b */
[----:B01----:R-:W-:Y:S01]  /*23e20*/  ENDCOLLECTIVE ;  /* 0x000000000000791b */ /* 0x003fe20003800000 */
.L_x_979:
[----:B------:R-:W-:-:S05]  /*23e30*/  @P2 IADD3 R4, P0, R31, R8, RZ ;  /* 0x000000081f042210 */ /* 0x000fca0007f1e0ff */
[----:B------:R-:W-:-:S05]  /*23e40*/  @P2 IMAD.X R5, RZ, RZ, R6, P0 ;  /* 0x000000ffff052224 */ /* 0x000fca00000e0606 */
[----:B------:R-:W-:Y:S01]  /*23e50*/  @!PT LDS RZ, [RZ] ;  /* 0x00000000fffff984 */ /* 0x000fe20000000800 */
[----:B------:R-:W-:Y:S01]  /*23e60*/  @!PT LDS RZ, [RZ] ;  /* 0x00000000fffff984 */ /* 0x000fe20000000800 */
[----:B------:R-:W-:Y:S01]  /*23e70*/  @!PT LDS RZ, [RZ] ;  /* 0x00000000fffff984 */ /* 0x000fe20000000800 */
[----:B------:R0:W-:Y:S01]  /*23e80*/  @P2 LDGSTS.E.BYPASS.LTC128B.128 [R3+0x1c400], desc[UR60][R4.64], !P3 ;  /* 0x1c40000004032fae */ /* 0x0001e2000d901d7c */
[----:B------:R-:W-:Y:S01]  /*23e90*/  IMAD.MOV.U32 R13, RZ, RZ, R0 ;  /* 0x000000ffff0d7224 */ /* 0x000fe200078e0000 */
[----:B------:R-:W-:-:S07]  /*23ea0*/  MOV R2, R14 ;  /* 0x0000000e00027202 */ /* 0x000fce0000000f00 */
[----:B0-----:R-:W-:Y:S05]  /*23eb0*/  WARPSYNC.COLLECTIVE R15, `(.L_x_980) ;  /* 0x000000000f087348 */ /* 0x001fea0003c00000 */
[----:B------:R1:W2:Y:S02]  /*23ec0*/  SHFL.IDX P6, R14, R13, R12, R11 ;  /* 0x0000000c0d0e7389 */ /* 0x0002a400000c000b */
[----:B012---:R-:W-:Y:S01]  /*23ed0*/  ENDCOLLECTIVE ;  /* 0x000000000000791b */ /* 0x007fe20003800000 */
.L_x_980:
[----:B------:R-:W-:Y:S01]  /*23ee0*/  IMAD.MOV.U32 R0, RZ, RZ, R14 ;  /* 0x000000ffff007224 */ /* 0x000fe200078e000e */
[----:B------:R-:W-:Y:S06]  /*23ef0*/  BRA `(.L_x_981) ;  /* 0xffffff8000347947 */ /* 0x000fec000383ffff */
.L_x_755:
[----:B------:R-:W-:Y:S01]  /*23f00*/  IMAD.MOV.U32 R13, RZ, RZ, R4 ;  /* 0x000000ffff0d7224 */ /* 0x000fe200078e0004 */
[----:B------:R-:W-:Y:S01]  /*23f10*/  MOV R12, RZ ;  /* 0x000000ff000c7202 */ /* 0x000fe20000000f00 */
[----:B------:R-:W-:Y:S02]  /*23f20*/  IMAD.MOV.U32 R11, RZ, RZ, 0x181f ;  /* 0x0000181fff0b7424 */ /* 0x000fe400078e00ff */
[----:B------:R-:W-:Y:S02]  /*23f30*/  IMAD.MOV.U32 R15, RZ, RZ, -0x1 ;  /* 0xffffffffff0f7424 */ /* 0x000fe400078e00ff */
[----:B-----5:R-:W-:Y:S02]  /*23f40*/  IMAD R5, R10, R7, RZ ;  /* 0x000000070a057224 */ /* 0x020fe400078e02ff */
[----:B------:R-:W-:-:S07]  /*23f50*/  IMAD.IADD R17, R20, 0x1, R17 ;  /* 0x0000000114117824 */ /* 0x000fce00078e0211 */
[----:B------:R-:W-:Y:S05]  /*23f60*/  WARPSYNC.COLLECTIVE R15, `(.L_x_982) ;  /* 0x000000000f087348 */ /* 0x000fea0003c00000 */
[----:B------:R0:W1:Y:S02]  /*23f70*/  SHFL.IDX P6, R14, R13, R12, R11 ;  /* 0x0000000c0d0e7389 */ /* 0x00006400000c000b */
[----:B01----:R-:W-:Y:S01]  /*23f80*/  ENDCOLLECTIVE ;  /* 0x000000000000791b */ /* 0x003fe20003800000 */
.L_x_982:
[----:B------:R-:W-:Y:S02]  /*23f90*/  ISETP.GE.AND P1, PT, R17, R5, PT ;  /* 0x000000051100720c */ /* 0x000fe40003f26270 */
[----:B------:R-:W-:Y:S01]  /*23fa0*/  MOV R13, R0 ;  /* 0x00000000000d7202 */ /* 0x000fe20000000f00 */
[----:B------:R-:W-:-:S10]  /*23fb0*/  IMAD.MOV.U32 R2, RZ, RZ, R14 ;  /* 0x000000ffff027224 */ /* 0x000fd400078e000e */
[----:B------:R-:W-:Y:S05]  /*23fc0*/  WARPSYNC.COLLECTIVE R15, `(.L_x_983) ;  /* 0x000000000f087348 */ /* 0x000fea0003c00000 */
[----:B------:R0:W1:Y:S02]  /*23fd0*/  SHFL.IDX P6, R14, R13, R12, R11 ;  /* 0x0000000c0d0e7389 */ /* 0x00006400000c000b */
[----:B01----:R-:W-:Y:S01]  /*23fe0*/  ENDCOLLECTIVE ;  /* 0x000000000000791b */ /* 0x003fe20003800000 */
.L_x_983:
[----:B------:R-:W-:Y:S01]  /*23ff0*/  IMAD.MOV.U32 R13, RZ, RZ, R4 ;  /* 0x000000ffff0d7224 */ /* 0x000fe200078e0004 */
[----:B------:R-:W-:Y:S01]  /*24000*/  MOV R12, 0x1 ;  /* 0x00000001000c7802 */ /* 0x000fe20000000f00 */
[----:B------:R-:W-:-:S07]  /*24010*/  IMAD.MOV.U32 R3, RZ, RZ, R14 ;  /* 0x000000ffff037224 */ /* 0x000fce00078e000e */
[----:B------:R-:W-:Y:S05]  /*24020*/  WARPSYNC.COLLECTIVE R15, `(.L_x_984) ;  /* 0x000000000f087348 */ /* 0x000fea0003c00000 */
[----:B------:R0:W1:Y:S02]  /*24030*/  SHFL.IDX P6, R14, R13, R12, R11 ;  /* 0x0000000c0d0e7389 */ /* 0x00006400000c000b */
[----:B01----:R-:W-:Y:S01]  /*24040*/  ENDCOLLECTIVE ;  /* 0x000000000000791b */ /* 0x003fe20003800000 */
.L_x_984:
[----:B------:R-:W-:-:S05]  /*24050*/  @!P1 IADD3 R3, P3, R31, R3, RZ ;  /* 0x000000031f039210 */ /* 0x000fca0007f7e0ff */
[----:B------:R-:W-:Y:S01]  /*24060*/  @!P1 IMAD.X R8, RZ, RZ, R2, P3 ;  /* 0x000000ffff089224 */ /* 0x000fe200018e0602 */
[----:B------:R-:W-:-:S03]  /*24070*/  @!P1 MOV R2, R3 ;  /* 0x0000000300029202 */ /* 0x000fc60000000f00 */
[----:B------:R-:W-:Y:S02]  /*24080*/  @!P1 IMAD.MOV.U32 R3, RZ, RZ, R8 ;  /* 0x000000ffff039224 */ /* 0x000fe400078e0008 */
[----:B------:R-:W-:-:S03]  /*24090*/  IMAD.MOV.U32 R13, RZ, RZ, R0 ;  /* 0x000000ffff0d7224 */ /* 0x000fc600078e0000 */
[----:B------:R-:W-:Y:S01]  /*240a0*/  @!PT LDS RZ, [RZ] ;  /* 0x00000000fffff984 */ /* 0x000fe20000000800 */
[----:B------:R-:W-:Y:S01]  /*240b0*/  @!PT LDS RZ, [RZ] ;  /* 0x00000000fffff984 */ /* 0x000fe20000000800 */
[----:B------:R-:W-:Y:S01]  /*240c0*/  @!PT LDS RZ, [RZ] ;  /* 0x00000000fffff984 */ /* 0x000fe20000000800 */
[----:B------:R0:W-:Y:S02]  /*240d0*/  @!P1 LDGSTS.E.BYPASS.LTC128B.128 [R9+0x14400], desc[UR60][R2.64], !P0 ;  /* 0x1440000002099fae */ /* 0x0001e4000c101d7c */
[----:B0-----:R-:W-:-:S05]  /*240e0*/  VIADD R2, R17, 0x10 ;  /* 0x0000001011027836 */ /* 0x001fca0000000000 */
[----:B------:R-:W-:Y:S01]  /*240f0*/  ISETP.GE.AND P1, PT, R2, R5, PT ;  /* 0x000000050200720c */ /* 0x000fe20003f26270 */
[----:B------:R-:W-:-:S12]  /*24100*/  IMAD.MOV.U32 R2, RZ, RZ, R14 ;  /* 0x000000ffff027224 */ /* 0x000fd800078e000e */
[----:B------:R-:W-:Y:S05]  /*24110*/  WARPSYNC.COLLECTIVE R15, `(.L_x_985) ;  /* 0x000000000f087348 */ /* 0x000fea0003c00000 */
[----:B------:R0:W1:Y:S02]  /*24120*/  SHFL.IDX P6, R14, R13, R12, R11 ;  /* 0x0000000c0d0e7389 */ /* 0x00006400000c000b */
[----:B01----:R-:W-:Y:S01]  /*24130*/  ENDCOLLECTIVE ;  /* 0x000000000000791b */ /* 0x003fe20003800000 */
.L_x_985:
[----:B------:R-:W-:Y:S01]  /*24140*/  MOV R13, R4 ;  /* 0x00000004000d7202 */ /* 0x000fe20000000f00 */
[----:B------:R-:W-:Y:S02]  /*24150*/  IMAD.MOV.U32 R12, RZ, RZ, 0x2 ;  /* 0x00000002ff0c7424 */ /* 0x000fe400078e00ff */
[----:B------:R-:W-:-:S07]  /*24160*/  IMAD.MOV.U32 R6, RZ, RZ, R14 ;  /* 0x000000ffff067224 */ /* 0x000fce00078e000e */
[----:B------:R-:W-:Y:S05]  /*24170*/  WARPSYNC.COLLECTIVE R15, `(.L_x_986) ;  /* 0x000000000f087348 */ /* 0x000fea0003c00000 */
[----:B------:R0:W1:Y:S02]  /*24180*/  SHFL.IDX P6, R14, R13, R12, R11 ;  /* 0x0000000c0d0e7389 */ /* 0x00006400000c000b */
[----:B01----:R-:W-:Y:S01]  /*24190*/  ENDCOLLECTIVE ;  /* 0x000000000000791b */ /* 0x003fe20003800000 */
.L_x_986:
[----:B------:R-:W-:-:S04]  /*241a0*/  @!P1 IADD3 R6, P3, R31, R6, RZ ;  /* 0x000000061f069210 */ /* 0x000fc80007f7e0ff */
[----:B------:R-:W-:Y:S01]  /*241b0*/  @!P1 IADD3.X R7, RZ, R2, RZ, P3, !PT ;  /* 0x00000002ff079210 */ /* 0x000fe20001ffe4ff */
[----:B------:R-:W-:Y:S02]  /*241c0*/  @!P1 IMAD.MOV.U32 R2, RZ, RZ, R6 ;  /* 0x000000ffff029224 */ /* 0x000fe400078e0006 */
[----:B------:R-:W-:Y:S02]  /*241d0*/  VIADD R6, R17, 0x60 ;  /* 0x0000006011067836 */ /* 0x000fe40000000000 */
[----:B------:R-:W-:Y:S01]  /*241e0*/  @!P1 IMAD.MOV.U32 R3, RZ, RZ, R7 ;  /* 0x000000ffff039224 */ /* 0x000fe200078e0007 */
[----:B------:R-:W-:-:S04]  /*241f0*/  MOV R13, R0 ;  /* 0x00000000000d7202 */ /* 0x000fc80000000f00 */
        /* <DEDUP_REMOVED lines=10> */
.L_x_987:
[----:B------:R-:W-:Y:S02]  /*242a0*/  IMAD.MOV.U32 R13, RZ, RZ, R4 ;  /* 0x000000ffff0d7224 */ /* 0x000fe400078e0004 */
[----:B------:R-:W-:Y:S02]  /*242b0*/  IMAD.MOV.U32 R12, RZ, RZ, 0x3 ;  /* 0x00000003ff0c7424 */ /* 0x000fe400078e00ff */
[----:B------:R-:W-:-:S07]  /*242c0*/  IMAD.MOV.U32 R3, RZ, RZ, R14 ;  /* 0x000000ffff037224 */ /* 0x000fce00078e000e */
[----:B------:R-:W-:Y:S05]  /*242d0*/  WARPSYNC.COLLECTIVE R15, `(.L_x_988) ;  /* 0x000000000f087348 */ /* 0x000fea0003c00000 */
[----:B------:R0:W1:Y:S02]  /*242e0*/  SHFL.IDX P6, R14, R13, R12, R11 ;  /* 0x0000000c0d0e7389 */ /* 0x00006400000c000b */
[----:B01----:R-:W-:Y:S01]  /*242f0*/  ENDCOLLECTIVE ;  /* 0x000000000000791b */ /* 0x003fe20003800000 */
.L_x_988:
[----:B------:R-:W-:-:S05]  /*24300*/  @!P1 IADD3 R3, P2, R31, R3, RZ ;  /* 0x000000031f039210 */ /* 0x000fca0007f5e0ff */
[----:B------:R-:W-:-:S05]  /*24310*/  @!P1 IMAD.X R2, RZ, RZ, R2, P2 ;  /* 0x000000ffff029224 */ /* 0x000fca00010e0602 */
[----:B------:R-:W-:Y:S01]  /*24320*/  @!P1 LOP3.LUT R3, R3, R2, RZ, 0x3c, !PT ;  /* 0x0000000203039212 */ /* 0x000fe200078e3cff */
[----:B------:R-:W-:-:S03]  /*24330*/  IMAD.MOV.U32 R13, RZ, RZ, R0 ;  /* 0x000000ffff0d7224 */ /* 0x000fc600078e0000 */
[----:B------:R-:W-:-:S04]  /*24340*/  @!P1 LOP3.LUT R2, R3, R2, RZ, 0x3c, !PT ;  /* 0x0000000203029212 */ /* 0x000fc800078e3cff */
[----:B------:R-:W-:-:S05]  /*24350*/  @!P1 LOP3.LUT R3, R3, R2, RZ, 0x3c, !PT ;  /* 0x0000000203039212 */ /* 0x000fca00078e3cff */
[----:B------:R-:W-:Y:S01]  /*24360*/  @!PT LDS RZ, [RZ] ;  /* 0x00000000fffff984 */ /* 0x000fe20000000800 */
[----:B------:R-:W-:Y:S01]  /*24370*/  @!PT LDS RZ, [RZ] ;  /* 0x00000000fffff984 */ /* 0x000fe20000000800 */
[----:B------:R-:W-:Y:S01]  /*24380*/  @!PT LDS RZ, [RZ] ;  /* 0x00000000fffff984 */ /* 0x000fe20000000800 */
[----:B------:R0:W-:Y:S02]  /*24390*/  @!P1 LDGSTS.E.BYPASS.LTC128B.128 [R9+0x15400], desc[UR60][R2.64], !P0 ;  /* 0x1540000002099fae */ /* 0x0001e4000c101d7c */
[----:B0-----:R-:W-:-:S04]  /*243a0*/  IADD3 R2, R17, 0x30, RZ ;  /* 0x0000003011027810 */ /* 0x001fc80007ffe0ff */
[----:B------:R-:W-:Y:S02]  /*243b0*/  ISETP.GE.AND P1, PT, R2, R5, PT ;  /* 0x000000050200720c */ /* 0x000fe40003f26270 */
[----:B------:R-:W-:-:S11]  /*243c0*/  MOV R2, R14 ;  /* 0x0000000e00027202 */ /* 0x000fd60000000f00 */
[----:B------:R-:W-:Y:S05]  /*243d0*/  WARPSYNC.COLLECTIVE R15, `(.L_x_989) ;  /* 0x000000000f087348 */ /* 0x000fea0003c00000 */
[----:B------:R0:W1:Y:S02]  /*243e0*/  SHFL.IDX P6, R14, R13, R12, R11 ;  /* 0x0000000c0d0e7389 */ /* 0x00006400000c000b */
[----:B01----:R-:W-:Y:S01]  /*243f0*/  ENDCOLLECTIVE ;  /* 0x000000000000791b */ /* 0x003fe20003800000 */
.L_x_989:
[----:B------:R-:W-:Y:S01]  /*24400*/  IMAD.MOV.U32 R13, RZ, RZ, R4 ;  /* 0x000000ffff0d7224 */ /* 0x000fe200078e0004 */
[----:B------:R-:W-:Y:S01]  /*24410*/  MOV R12, 0x4 ;  /* 0x00000004000c7802 */ /* 0x000fe20000000f00 */
[----:B------:R-:W-:-:S07]  /*24420*/  IMAD.MOV.U32 R3, RZ, RZ, R14 ;  /* 0x000000ffff037224 */ /* 0x000fce00078e000e */
[----:B------:R-:W-:Y:S05]  /*24430*/  WARPSYNC.COLLECTIVE R15, `(.L_x_990) ;  /* 0x000000000f087348 */ /* 0x000fea0003c00000 */
[----:B------:R0:W1:Y:S02]  /*24440*/  SHFL.IDX P6, R14, R13, R12, R11 ;  /* 0x0000000c0d0e7389 */ /* 0x00006400000c000b */
[----:B01----:R-:W-:Y:S01]  /*24450*/  ENDCOLLECTIVE ;  /* 0x000000000000791b */ /* 0x003fe20003800000 */
.L_x_990:
[----:B------:R-:W-:-:S04]  /*24460*/  @!P1 IADD3 R3, P2, R31, R3, RZ ;  /* 0x000000031f039210 */ /* 0x000fc80007f5e0ff */
[----:B------:R-:W-:-:S04]  /*24470*/  @!P1 IADD3.X R2, RZ, R2, RZ, P2, !PT ;  /* 0x00000002ff029210 */ /* 0x000fc800017fe4ff */
        /* <DEDUP_REMOVED lines=14> */
.L_x_991:
[----:B------:R-:W-:Y:S01]  /*24560*/  MOV R13, R4 ;  /* 0x00000004000d7202 */ /* 0x000fe20000000f00 */
[----:B------:R-:W-:Y:S01]  /*24570*/  IMAD.MOV.U32 R12, RZ, RZ, 0x5 ;  /* 0x00000005ff0c7424 */ /* 0x000fe200078e00ff */
[----:B------:R-:W-:-:S07]  /*24580*/  MOV R3, R14 ;  /* 0x0000000e00037202 */ /* 0x000fce0000000f00 */
[----:B------:R-:W-:Y:S05]  /*24590*/  WARPSYNC.COLLECTIVE R15, `(.L_x_992) ;  /* 0x000000000f087348 */ /* 0x000fea0003c00000 */
[----:B------:R0:W1:Y:S02]  /*245a0*/  SHFL.IDX P6, R14, R13, R12, R11 ;  /* 0x0000000c0d0e7389 */ /* 0x00006400000c000b */
[----:B01----:R-:W-:Y:S01]  /*245b0*/  ENDCOLLECTIVE ;  /* 0x000000000000791b */ /* 0x003fe20003800000 */
.L_x_992:
[----:B------:R-:W-:-:S05]  /*245c0*/  @!P1 IADD3 R3, P2, R31, R3, RZ ;  /* 0x000000031f039210 */ /* 0x000fca0007f5e0ff */
[----:B------:R-:W-:-:S05]  /*245d0*/  @!P1 IMAD.X R2, RZ, RZ, R2, P2 ;  /* 0x000000ffff029224 */ /* 0x000fca00010e0602 */
[----:B------:R-:W-:Y:S02]  /*245e0*/  @!P1 LOP3.LUT R3, R3, R2, RZ, 0x3c, !PT ;  /* 0x0000000203039212 */ /* 0x000fe400078e3cff */
[----:B------:R-:W-:Y:S02]  /*245f0*/  MOV R13, R0 ;  /* 0x00000000000d7202 */ /* 0x000fe40000000f00 */
        /* <DEDUP_REMOVED lines=12> */
.L_x_993:
[----:B------:R-:W-:Y:S01]  /*246c0*/  MOV R13, R4 ;  /* 0x00000004000d7202 */ /* 0x000fe20000000f00 */
[----:B------:R-:W-:Y:S02]  /*246d0*/  IMAD.MOV.U32 R12, RZ, RZ, 0x6 ;  /* 0x00000006ff0c7424 */ /* 0x000fe400078e00ff */
[----:B------:R-:W-:-:S07]  /*246e0*/  IMAD.MOV.U32 R3, RZ, RZ, R14 ;  /* 0x000000ffff037224 */ /* 0x000fce00078e000e */
[----:B------:R-:W-:Y:S05]  /*246f0*/  WARPSYNC.COLLECTIVE R15, `(.L_x_994) ;  /* 0x000000000f087348 */ /* 0x000fea0003c00000 */
[----:B------:R0:W1:Y:S02]  /*24700*/  SHFL.IDX P6, R14, R13, R12, R11 ;  /* 0x0000000c0d0e7389 */ /* 0x00006400000c000b */
[----:B01----:R-:W-:Y:S01]  /*24710*/  ENDCOLLECTIVE ;  /* 0x000000000000791b */ /* 0x003fe20003800000 */
.L_x_994:
[----:B------:R-:W-:-:S05]  /*24720*/  @!P1 IADD3 R3, P2, R31, R3, RZ ;  /* 0x000000031f039210 */ /* 0x000fca0007f5e0ff */
[----:B------:R-:W-:Y:S01]  /*24730*/  @!P1 IMAD.X R2, RZ, RZ, R2, P2 ;  /* 0x000000ffff029224 */ /* 0x000fe200010e0602 */
[----:B------:R-:W-:-:S04]  /*24740*/  ISETP.GE.AND P2, PT, R6, R5, PT ;  /* 0x000000050600720c */ /* 0x000fc80003f46270 */
        /* <DEDUP_REMOVED lines=8> */
[----:B0-----:R-:W-:-:S07]  /*247d0*/  IMAD.MOV.U32 R2, RZ, RZ, R14 ;  /* 0x000000ffff027224 */ /* 0x001fce00078e000e */
[----:B------:R-:W-:Y:S05]  /*247e0*/  WARPSYNC.COLLECTIVE R15, `(.L_x_995) ;  /* 0x000000000f087348 */ /* 0x000fea0003c00000 */
[----:B------:R0:W1:Y:S02]  /*247f0*/  SHFL.IDX P6, R14, R13, R12, R11 ;  /* 0x0000000c0d0e7389 */ /* 0x00006400000c000b */
[----:B01----:R-:W-:Y:S01]  /*24800*/  ENDCOLLECTIVE ;  /* 0x000000000000791b */ /* 0x003fe20003800000 */
.L_x_995:
[----:B------:R-:W-:Y:S02]  /*24810*/  IMAD.MOV.U32 R13, RZ, RZ, R4 ;  /* 0x000000ffff0d7224 */ /* 0x000fe400078e0004 */
[----:B------:R-:W-:Y:S02]  /*24820*/  IMAD.MOV.U32 R12, RZ, RZ, 0x7 ;  /* 0x00000007ff0c7424 */ /* 0x000fe400078e00ff */
[----:B------:R-:W-:-:S07]  /*24830*/  IMAD.MOV.U32 R3, RZ, RZ, R14 ;  /* 0x000000ffff037224 */ /* 0x000fce00078e000e */
[----:B------:R-:W-:Y:S05]  /*24840*/  WARPSYNC.COLLECTIVE R15, `(.L_x_996) ;  /* 0x000000000f087348 */ /* 0x000fea0003c00000 */
[----:B------:R0:W1:Y:S02]  /*24850*/  SHFL.IDX P6, R14, R13, R12, R11 ;  /* 0x0000000c0d0e7389 */ /* 0x00006400000c000b */
[----:B01----:R-:W-:Y:S01]  /*24860*/  ENDCOLLECTIVE ;  /* 0x000000000000791b */ /* 0x003fe20003800000 */
.L_x_996:
[----:B------:R-:W-:-:S04]  /*24870*/  @!P2 IADD3 R3, P1, R31, R3, RZ ;  /* 0x000000031f03a210 */ /* 0x000fc80007f3e0ff */
[----:B------:R-:W-:-:S04]  /*24880*/  @!P2 IADD3.X R2, RZ, R2, RZ, P1, !PT ;  /* 0x00000002ff02a210 */ /* 0x000fc80000ffe4ff */
[----:B------:R-:W-:Y:S01]  /*24890*/  @!P2 LOP3.LUT R3, R3, R2, RZ, 0x3c, !PT ;  /* 0x000000020303a212 */ /* 0x000fe200078e3cff */
[----:B------:R-:W-:-:S03]  /*248a0*/  IMAD.MOV.U32 R13, RZ, RZ, R0 ;  /* 0x000000ffff0d7224 */ /* 0x000fc600078e0000 */
[----:B------:R-:W-:-:S04]  /*248b0*/  @!P2 LOP3.LUT R2, R3, R2, RZ, 0x3c, !PT ;  /* 0x000000020302a212 */ /* 0x000fc800078e3cff */
[----:B------:R-:W-:Y:S02]  /*248c0*/  @!P2 LOP3.LUT R3, R3, R2, RZ, 0x3c, !PT ;  /* 0x000000020303a212 */ /* 0x000fe400078e3cff */
[----:B------:R-:W-:-:S03]  /*248d0*/  MOV R4, R14 ;  /* 0x0000000e00047202 */ /* 0x000fc60000000f00 */
[----:B------:R-:W-:Y:S01]  /*248e0*/  @!PT LDS RZ, [RZ] ;  /* 0x00000000fffff984 */ /* 0x000fe20000000800 */
[----:B------:R-:W-:Y:S01]  /*248f0*/  @!PT LDS RZ, [RZ] ;  /* 0x00000000fffff984 */ /* 0x000fe20000000800 */
[----:B------:R-:W-:Y:S01]  /*24900*/  @!PT LDS RZ, [RZ] ;  /* 0x00000000fffff984 */ /* 0x000fe20000000800 */
[----:B------:R0:W-:Y:S04]  /*24910*/  @!P2 LDGSTS.E.BYPASS.LTC128B.128 [R9+0x17400], desc[UR60][R2.64], !P0 ;  /* 0x174000000209afae */ /* 0x0001e8000c101d7c */
[----:B0-----:R-:W-:Y:S05]  /*24920*/  WARPSYNC.COLLECTIVE R15, `(.L_x_997) ;  /* 0x000000000f087348 */ /* 0x001fea0003c00000 */
[----:B------:R1:W2:Y:S02]  /*24930*/  SHFL.IDX P6, R14, R13, R12, R11 ;  /* 0x0000000c0d0e7389 */ /* 0x0002a400000c000b */
[----:B012---:R-:W-:Y:S01]  /*24940*/  ENDCOLLECTIVE ;  /* 0x000000000000791b */ /* 0x007fe20003800000 */
.L_x_997:
[----:B------:R-:W-:Y:S05]  /*24950*/  BRA `(.L_x_998) ;  /* 0xffffff8000707947 */ /* 0x000fea000383ffff */
.L_x_758:
[----:B0-----:R0:W1:Y:S02]  /*24960*/  SYNCS.PHASECHK.TRANS64.TRYWAIT P0, [R22+URZ+0x22820], R3 ;  /* 0x02282003160075a7 */ /* 0x001064000800017f */
[----:B-1----:R-:W-:Y:S05]  /*24970*/  @!P0 NANOSLEEP.SYNCS 0x989680 ;  /* 0x009896800000895d */ /* 0x002fea0003900000 */
[----:B------:R-:W1:Y:S02]  /*24980*/  @!P0 SYNCS.PHASECHK.TRANS64 P0, [R22+URZ+0x22820], R3 ;  /* 0x02282003160085a7 */ /* 0x000e64000800007f */
[----:B-1----:R-:W-:Y:S05]  /*24990*/  @!P0 BRA `(.L_x_758) ;  /* 0xfffffffc00f08947 */ /* 0x002fea000383ffff */
[----:B------:R-:W-:Y:S05]  /*249a0*/  BRA `(.L_x_999) ;  /* 0xffffff8000d07947 */ /* 0x000fea000383ffff */
.L_x_762:
[----:B0-----:R0:W1:Y:S02]  /*249b0*/  SYNCS.PHASECHK.TRANS64.TRYWAIT P0, [R0+URZ+0x22880], R30 ;  /* 0x0228801e000075a7 */ /* 0x001064000800017f */
[----:B-1----:R-:W-:Y:S05]  /*249c0*/  @!P0 NANOSLEEP.SYNCS 0x989680 ;  /* 0x009896800000895d */ /* 0x002fea0003900000 */
[----:B------:R-:W1:Y:S02]  /*249d0*/  @!P0 SYNCS.PHASECHK.TRANS64 P0, [R0+URZ+0x22880], R30 ;  /* 0x0228801e000085a7 */ /* 0x000e64000800007f */
[----:B-1----:R-:W-:Y:S05]  /*249e0*/  @!P0 BRA `(.L_x_762) ;  /* 0xfffffffc00f08947 */ /* 0x002fea000383ffff */
[----:B------:R-:W-:Y:S05]  /*249f0*/  BRA `(.L_x_1000) ;  /* 0xffffff8400e87947 */ /* 0x000fea000383ffff */
.L_x_763:
        /* <DEDUP_REMOVED lines=8> */
.L_x_1002:
[----:B------:R-:W-:Y:S05]  /*24a80*/  BSYNC B0 ;  /* 0x0000000000007941 */ /* 0x000fea0003800000 */
.L_x_1001:
[----:B------:R-:W-:Y:S01]  /*24a90*/  IMAD.MOV.U32 R13, RZ, RZ, R10 ;  /* 0x000000ffff0d7224 */ /* 0x000fe200078e000a */
[----:B------:R-:W-:Y:S01]  /*24aa0*/  MOV R11, 0x181f ;  /* 0x0000181f000b7802 */ /* 0x000fe20000000f00 */
[----:B------:R-:W-:Y:S01]  /*24ab0*/  IMAD.MOV.U32 R12, RZ, RZ, RZ ;  /* 0x000000ffff0c7224 */ /* 0x000fe200078e00ff */
[----:B------:R-:W-:Y:S01]  /*24ac0*/  MOV R3, R14 ;  /* 0x0000000e00037202 */ /* 0x000fe20000000f00 */
[----:B------:R-:W-:Y:S02]  /*24ad0*/  IMAD.MOV.U32 R15, RZ, RZ, -0x1 ;  /* 0xffffffffff0f7424 */ /* 0x000fe400078e00ff */
[----:B------:R-:W-:-:S07]  /*24ae0*/  IMAD.IADD R6, R22, 0x1, R6 ;  /* 0x0000000116067824 */ /* 0x000fce00078e0206 */
[----:B------:R-:W-:Y:S05]  /*24af0*/  WARPSYNC.COLLECTIVE R15, `(.L_x_1003) ;  /* 0x000000000f087348 */ /* 0x000fea0003c00000 */
[----:B------:R0:W1:Y:S02]  /*24b00*/  SHFL.IDX P6, R14, R13, R12, R11 ;  /* 0x0000000c0d0e7389 */ /* 0x00006400000c000b */
[----:B01----:R-:W-:Y:S01]  /*24b10*/  ENDCOLLECTIVE ;  /* 0x000000000000791b */ /* 0x003fe20003800000 */
.L_x_1003:
[----:B------:R-:W-:Y:S01]  /*24b20*/  IMAD.MOV.U32 R13, RZ, RZ, R20 ;  /* 0x000000ffff0d7224 */ /* 0x000fe200078e0014 */
[----:B------:R-:W-:Y:S01]  /*24b30*/  MOV R12, 0x1 ;  /* 0x00000001000c7802 */ /* 0x000fe20000000f00 */
[----:B------:R-:W-:-:S07]  /*24b40*/  IMAD.MOV.U32 R2, RZ, RZ, R14 ;  /* 0x000000ffff027224 */ /* 0x000fce00078e000e */
[----:B------:R-:W-:Y:S05]  /*24b50*/  WARPSYNC.COLLECTIVE R15, `(.L_x_1004) ;  /* 0x000000000f087348 */ /* 0x000fea0003c00000 */
[----:B------:R0:W1:Y:S02]  /*24b60*/  SHFL.IDX P6, R14, R13, R12, R11 ;  /* 0x0000000c0d0e7389 */ /* 0x00006400000c000b */
[----:B01----:R-:W-:Y:S01]  /*24b70*/  ENDCOLLECTIVE ;  /* 0x000000000000791b */ /* 0x003fe20003800000 */
.L_x_1004:
        /* <DEDUP_REMOVED lines=11> */
.L_x_1005:
[----:B------:R-:W-:Y:S01]  /*24c30*/  IMAD.MOV.U32 R13, RZ, RZ, R20 ;  /* 0x000000ffff0d7224 */ /* 0x000fe200078e0014 */
[----:B------:R-:W-:Y:S02]  /*24c40*/  MOV R12, 0x2 ;  /* 0x00000002000c7802 */ /* 0x000fe40000000f00 */
[----:B------:R-:W-:-:S04]  /*24c50*/  MOV R11, R14 ;  /* 0x0000000e000b7202 */ /* 0x000fc80000000f00 */
[----:B------:R-:W-:Y:S01]  /*24c60*/  IADD3 R2, P0, R31, R11, RZ ;  /* 0x0000000b1f027210 */ /* 0x000fe20007f1e0ff */
[----:B------:R-:W-:-:S04]  /*24c70*/  IMAD.MOV.U32 R11, RZ, RZ, 0x181f ;  /* 0x0000181fff0b7424 */ /* 0x000fc800078e00ff */
[----:B------:R-:W-:-:S08]  /*24c80*/  IMAD.X R3, RZ, RZ, R21, P0 ;  /* 0x000000ffff037224 */ /* 0x000fd000000e0615 */
[----:B------:R-:W-:Y:S05]  /*24c90*/  WARPSYNC.COLLECTIVE R15, `(.L_x_1006) ;  /* 0x000000000f087348 */ /* 0x000fea0003c00000 */
[----:B------:R0:W1:Y:S02]  /*24ca0*/  SHFL.IDX P6, R14, R13, R12, R11 ;  /* 0x0000000c0d0e7389 */ /* 0x00006400000c000b */
[----:B01----:R-:W-:Y:S01]  /*24cb0*/  ENDCOLLECTIVE ;  /* 0x000000000000791b */ /* 0x003fe20003800000 */
.L_x_1006:
        /* <DEDUP_REMOVED lines=9> */
.L_x_1007:
[----:B------:R-:W-:Y:S01]  /*24d50*/  MOV R13, R20 ;  /* 0x00000014000d7202 */ /* 0x000fe20000000f00 */
[----:B------:R-:W-:Y:S02]  /*24d60*/  IMAD.MOV.U32 R12, RZ, RZ, 0x3 ;  /* 0x00000003ff0c7424 */ /* 0x000fe400078e00ff */
[----:B------:R-:W-:-:S07]  /*24d70*/  IMAD.MOV.U32 R2, RZ, RZ, R14 ;  /* 0x000000ffff027224 */ /* 0x000fce00078e000e */
[----:B------:R-:W-:Y:S05]  /*24d80*/  WARPSYNC.COLLECTIVE R15, `(.L_x_1008) ;  /* 0x000000000f087348 */ /* 0x000fea0003c00000 */
[----:B------:R0:W1:Y:S02]  /*24d90*/  SHFL.IDX P6, R14, R13, R12, R11 ;  /* 0x0000000c0d0e7389 */ /* 0x00006400000c000b */
[----:B01----:R-:W-:Y:S01]  /*24da0*/  ENDCOLLECTIVE ;  /* 0x000000000000791b */ /* 0x003fe20003800000 */
.L_x_1008:
        /* <DEDUP_REMOVED lines=11> */
.L_x_1009:
[----:B------:R-:W-:Y:S01]  /*24e60*/  MOV R13, R20 ;  /* 0x00000014000d7202 */ /* 0x000fe20000000f00 */
[----:B------:R-:W-:Y:S02]  /*24e70*/  IMAD.MOV.U32 R12, RZ, RZ, 0x4 ;  /* 0x00000004ff0c7424 */ /* 0x000fe400078e00ff */
[----:B------:R-:W-:-:S07]  /*24e80*/  IMAD.MOV.U32 R2, RZ, RZ, R14 ;  /* 0x000000ffff027224 */ /* 0x000fce00078e000e */
[----:B------:R-:W-:Y:S05]  /*24e90*/  WARPSYNC.COLLECTIVE R15, `(.L_x_1010) ;  /* 0x000000000f087348 */ /* 0x000fea0003c00000 */
[----:B------:R0:W1:Y:S02]  /*24ea0*/  SHFL.IDX P6, R14, R13, R12, R11 ;  /* 0x0000000c0d0e7389 */ /* 0x00006400000c000b */
[----:B01----:R-:W-:Y:S01]  /*24eb0*/  ENDCOLLECTIVE ;  /* 0x000000000000791b */ /* 0x003fe20003800000 */
.L_x_1010:
        /* <DEDUP_REMOVED lines=11> */
.L_x_1011:
[----:B------:R-:W-:Y:S01]  /*24f70*/  MOV R13, R20 ;  /* 0x00000014000d7202 */ /* 0x000fe20000000f00 */
[----:B------:R-:W-:Y:S02]  /*24f80*/  IMAD.MOV.U32 R12, RZ, RZ, 0x5 ;  /* 0x00000005ff0c7424 */ /* 0x000fe400078e00ff */
[----:B------:R-:W-:-:S07]  /*24f90*/  IMAD.MOV.U32 R2, RZ, RZ, R14 ;  /* 0x000000ffff027224 */ /* 0x000fce00078e000e */
[----:B------:R-:W-:Y:S05]  /*24fa0*/  WARPSYNC.COLLECTIVE R15, `(.L_x_1012) ;  /* 0x000000000f087348 */ /* 0x000fea0003c00000 */
[----:B------:R0:W1:Y:S02]  /*24fb0*/  SHFL.IDX P6, R14, R13, R12, R11 ;  /* 0x0000000c0d0e7389 */ /* 0x00006400000c000b */
[----:B01----:R-:W-:Y:S01]  /*24fc0*/  ENDCOLLECTIVE ;  /* 0x000000000000791b */ /* 0x003fe20003800000 */
.L_x_1012:
        /* <DEDUP_REMOVED lines=11> */
.L_x_1013:
[----:B------:R-:W-:Y:S01]  /*25080*/  MOV R13, R20 ;  /* 0x00000014000d7202 */ /* 0x000fe20000000f00 */
[----:B------:R-:W-:Y:S02]  /*25090*/  IMAD.MOV.U32 R12, RZ, RZ, 0x6 ;  /* 0x00000006ff0c7424 */ /* 0x000fe400078e00ff */
[----:B------:R-:W-:-:S07]  /*250a0*/  IMAD.MOV.U32 R2, RZ, RZ, R14 ;  /* 0x000000ffff027224 */ /* 0x000fce00078e000e */
[----:B------:R-:W-:Y:S05]  /*250b0*/  WARPSYNC.COLLECTIVE R15, `(.L_x_1014) ;  /* 0x000000000f087348 */ /* 0x000fea0003c00000 */
[----:B------:R0:W1:Y:S02]  /*250c0*/  SHFL.IDX P6, R14, R13, R12, R11 ;  /* 0x0000000c0d0e7389 */ /* 0x00006400000c000b */
[----:B01----:R-:W-:Y:S01]  /*250d0*/  ENDCOLLECTIVE ;  /* 0x000000000000791b */ /* 0x003fe20003800000 */
.L_x_1014:
        /* <DEDUP_REMOVED lines=11> */
.L_x_1015:
[----:B------:R-:W-:Y:S01]  /*25190*/  IMAD.MOV.U32 R13, RZ, RZ, R20 ;  /* 0x000000ffff0d7224 */ /* 0x000fe200078e0014 */
[----:B------:R-:W-:Y:S01]  /*251a0*/  MOV R12, 0x7 ;  /* 0x00000007000c7802 */ /* 0x000fe20000000f00 */
[----:B------:R-:W-:-:S07]  /*251b0*/  IMAD.MOV.U32 R2, RZ, RZ, R14 ;  /* 0x000000ffff027224 */ /* 0x000fce00078e000e */
[----:B------:R-:W-:Y:S05]  /*251c0*/  WARPSYNC.COLLECTIVE R15, `(.L_x_1016) ;  /* 0x000000000f087348 */ /* 0x000fea0003c00000 */
[----:B------:R0:W1:Y:S02]  /*251d0*/  SHFL.IDX P6, R14, R13, R12, R11 ;  /* 0x0000000c0d0e7389 */ /* 0x00006400000c000b */
[----:B01----:R-:W-:Y:S01]  /*251e0*/  ENDCOLLECTIVE ;  /* 0x000000000000791b */ /* 0x003fe20003800000 */
.L_x_1016:
        /* <DEDUP_REMOVED lines=11> */
.L_x_1017:
[----:B------:R-:W-:Y:S01]  /*252a0*/  MOV R13, R17 ;  /* 0x00000011000d7202 */ /* 0x000fe20000000f00 */
[----:B------:R-:W-:Y:S01]  /*252b0*/  IMAD.MOV.U32 R12, RZ, RZ, RZ ;  /* 0x000000ffff0c7224 */ /* 0x000fe200078e00ff */
[----:B------:R-:W-:-:S04]  /*252c0*/  MOV R11, R14 ;  /* 0x0000000e000b7202 */ /* 0x000fc80000000f00 */
[----:B------:R-:W-:Y:S01]  /*252d0*/  IADD3 R2, P0, R31, R11, RZ ;  /* 0x0000000b1f027210 */ /* 0x000fe20007f1e0ff */
[----:B------:R-:W-:-:S04]  /*252e0*/  IMAD.MOV.U32 R11, RZ, RZ, 0x181f ;  /* 0x0000181fff0b7424 */ /* 0x000fc800078e00ff */
[----:B------:R-:W-:-:S08]  /*252f0*/  IMAD.X R3, RZ, RZ, R3, P0 ;  /* 0x000000ffff037224 */ /* 0x000fd000000e0603 */
[----:B------:R-:W-:Y:S05]  /*25300*/  WARPSYNC.COLLECTIVE R15, `(.L_x_1018) ;  /* 0x000000000f087348 */ /* 0x000fea0003c00000 */
[----:B------:R0:W1:Y:S02]  /*25310*/  SHFL.IDX P6, R14, R13, R12, R11 ;  /* 0x0000000c0d0e7389 */ /* 0x00006400000c000b */
[----:B01----:R-:W-:Y:S01]  /*25320*/  ENDCOLLECTIVE ;  /* 0x000000000000791b */ /* 0x003fe20003800000 */
.L_x_1018:
        /* <DEDUP_REMOVED lines=9> */
.L_x_1019:
[----:B------:R-:W-:Y:S02]  /*253c0*/  IMAD.MOV.U32 R13, RZ, RZ, R17 ;  /* 0x000000ffff0d7224 */ /* 0x000fe400078e0011 */
[----:B------:R-:W-:-:S05]  /*253d0*/  IMAD.MOV.U32 R12, RZ, RZ, R14 ;  /* 0x000000ffff0c7224 */ /* 0x000fca00078e000e */
[----:B------:R-:W-:Y:S01]  /*253e0*/  IADD3 R2, P0, R31, R12, RZ ;  /* 0x0000000c1f027210 */ /* 0x000fe20007f1e0ff */
[----:B------:R-:W-:-:S03]  /*253f0*/  IMAD.MOV.U32 R12, RZ, RZ, 0x1 ;  /* 0x00000001ff0c7424 */ /* 0x000fc600078e00ff */
[----:B------:R-:W-:-:S09]  /*25400*/  IADD3.X R3, RZ, R10, RZ, P0, !PT ;  /* 0x0000000aff037210 */ /* 0x000fd200007fe4ff */
[----:B------:R-:W-:Y:S05]  /*25410*/  WARPSYNC.COLLECTIVE R15, `(.L_x_1020) ;  /* 0x000000000f087348 */ /* 0x000fea0003c00000 */
[----:B------:R0:W1:Y:S02]  /*25420*/  SHFL.IDX P6, R14, R13, R12, R11 ;  /* 0x0000000c0d0e7389 */ /* 0x00006400000c000b */
[----:B01----:R-:W-:Y:S01]  /*25430*/  ENDCOLLECTIVE ;  /* 0x000000000000791b */ /* 0x003fe20003800000 */
.L_x_1020:
        /* <DEDUP_REMOVED lines=9> */
.L_x_1021:
[----:B------:R-:W-:Y:S01]  /*254d0*/  IMAD.MOV.U32 R2, RZ, RZ, R14 ;  /* 0x000000ffff027224 */ /* 0x000fe200078e000e */
[----:B------:R-:W-:Y:S06]  /*254e0*/  BRA `(.L_x_1022) ;  /* 0xffffff8000847947 */ /* 0x000fec000383ffff */
.L_x_768:
[----:B---3--:R3:W4:Y:S02]  /*254f0*/  SYNCS.PHASECHK.TRANS64.TRYWAIT P0, [R0+URZ+0x22840], R30 ;  /* 0x0228401e000075a7 */ /* 0x008724000800017f */
[----:B----4-:R-:W-:Y:S05]  /*25500*/  @!P0 NANOSLEEP.SYNCS 0x989680 ;  /* 0x009896800000895d */ /* 0x010fea0003900000 */
[----:B------:R-:W4:Y:S02]  /*25510*/  @!P0 SYNCS.PHASECHK.TRANS64 P0, [R0+URZ+0x22840], R30 ;  /* 0x0228401e000085a7 */ /* 0x000f24000800007f */
[----:B----4-:R-:W-:Y:S05]  /*25520*/  @!P0 BRA `(.L_x_768) ;  /* 0xfffffffc00f08947 */ /* 0x010fea000383ffff */
[----:B------:R-:W-:Y:S05]  /*25530*/  BRA `(.L_x_1023) ;  /* 0xffffff8000d47947 */ /* 0x000fea000383ffff */
.L_x_769:
[----:B------:R-:W-:Y:S01]  /*25540*/  BSSY B0, `(.L_x_1024) ;  /* 0x0000008000007945 */ /* 0x000fe20003800000 */
[----:B------:R-:W-:Y:S01]  /*25550*/  MOV R13, R5 ;  /* 0x00000005000d7202 */ /* 0x000fe20000000f00 */
[----:B------:R-:W-:Y:S01]  /*25560*/  IMAD.MOV.U32 R12, RZ, RZ, RZ ;  /* 0x000000ffff0c7224 */ /* 0x000fe200078e00ff */
[----:B------:R-:W-:Y:S01]  /*25570*/  MOV R15, 0xffffffff ;  /* 0xffffffff000f7802 */ /* 0x000fe20000000f00 */
[----:B------:R-:W-:-:S07]  /*25580*/  IMAD.MOV.U32 R11, RZ, RZ, 0x181f ;  /* 0x0000181fff0b7424 */ /* 0x000fce00078e00ff */
[----:B0-23--:R-:W-:Y:S05]  /*25590*/  WARPSYNC.COLLECTIVE R15, `(.L_x_1025) ;  /* 0x000000000f087348 */ /* 0x00dfea0003c00000 */
[----:B------:R1:W4:Y:S02]  /*255a0*/  SHFL.IDX P6, R14, R13, R12, R11 ;  /* 0x0000000c0d0e7389 */ /* 0x00032400000c000b */
[----:B01234-:R-:W-:Y:S01]  /*255b0*/  ENDCOLLECTIVE ;  /* 0x000000000000791b */ /* 0x01ffe20003800000 */
.L_x_1025:
[----:B------:R-:W-:Y:S05]  /*255c0*/  BSYNC B0 ;  /* 0x0000000000007941 */ /* 0x000fea0003800000 */
.L_x_1024:
        /* <DEDUP_REMOVED lines=8> */
.L_x_1026:
[----:B------:R-:W-:Y:S01]  /*25650*/  IMAD.MOV.U32 R13, RZ, RZ, R5 ;  /* 0x000000ffff0d7224 */ /* 0x000fe200078e0005 */
[----:B------:R-:W-:Y:S02]  /*25660*/  MOV R12, 0x1 ;  /* 0x00000001000c7802 */ /* 0x000fe40000000f00 */
[----:B------:R-:W-:-:S07]  /*25670*/  MOV R2, R14 ;  /* 0x0000000e00027202 */ /* 0x000fce0000000f00 */
[----:B------:R-:W-:Y:S05]  /*25680*/  WARPSYNC.COLLECTIVE R15, `(.L_x_1027) ;  /* 0x000000000f087348 */ /* 0x000fea0003c00000 */
[----:B------:R0:W1:Y:S02]  /*25690*/  SHFL.IDX P6, R14, R13, R12, R11 ;  /* 0x0000000c0d0e7389 */ /* 0x00006400000c000b */
[----:B01----:R-:W-:Y:S01]  /*256a0*/  ENDCOLLECTIVE ;  /* 0x000000000000791b */ /* 0x003fe20003800000 */
.L_x_1027:
        /* <DEDUP_REMOVED lines=11> */
.L_x_1028:
[----:B------:R-:W-:Y:S01]  /*25760*/  IMAD.MOV.U32 R13, RZ, RZ, R5 ;  /* 0x000000ffff0d7224 */ /* 0x000fe200078e0005 */
[----:B------:R-:W-:Y:S02]  /*25770*/  MOV R12, 0x2 ;  /* 0x00000002000c7802 */ /* 0x000fe40000000f00 */
[----:B------:R-:W-:-:S07]  /*25780*/  MOV R10, R14 ;  /* 0x0000000e000a7202 */ /* 0x000fce0000000f00 */
[----:B------:R-:W-:Y:S05]  /*25790*/  WARPSYNC.COLLECTIVE R15, `(.L_x_1029) ;  /* 0x000000000f087348 */ /* 0x000fea0003c00000 */
[----:B------:R0:W1:Y:S02]  /*257a0*/  SHFL.IDX P6, R14, R13, R12, R11 ;  /* 0x0000000c0d0e7389 */ /* 0x00006400000c000b */
[----:B01----:R-:W-:Y:S01]  /*257b0*/  ENDCOLLECTIVE ;  /* 0x000000000000791b */ /* 0x003fe20003800000 */
.L_x_1029:
        /* <DEDUP_REMOVED lines=11> */
.L_x_1030:
[----:B------:R-:W-:Y:S01]  /*25870*/  IMAD.MOV.U32 R13, RZ, RZ, R5 ;  /* 0x000000ffff0d7224 */ /* 0x000fe200078e0005 */
[----:B------:R-:W-:Y:S02]  /*25880*/  MOV R12, 0x3 ;  /* 0x00000003000c7802 */ /* 0x000fe40000000f00 */
[----:B------:R-:W-:-:S07]  /*25890*/  MOV R2, R14 ;  /* 0x0000000e00027202 */ /* 0x000fce0000000f00 */
[----:B------:R-:W-:Y:S05]  /*258a0*/  WARPSYNC.COLLECTIVE R15, `(.L_x_1031) ;  /* 0x000000000f087348 */ /* 0x000fea0003c00000 */
[----:B------:R0:W1:Y:S02]  /*258b0*/  SHFL.IDX P6, R14, R13, R12, R11 ;  /* 0x0000000c0d0e7389 */ /* 0x00006400000c000b */
[----:B01----:R-:W-:Y:S01]  /*258c0*/  ENDCOLLECTIVE ;  /* 0x000000000000791b */ /* 0x003fe20003800000 */
.L_x_1031:
        /* <DEDUP_REMOVED lines=11> */
.L_x_1032:
[----:B------:R-:W-:Y:S01]  /*25980*/  IMAD.MOV.U32 R13, RZ, RZ, R5 ;  /* 0x000000ffff0d7224 */ /* 0x000fe200078e0005 */
[----:B------:R-:W-:Y:S02]  /*25990*/  MOV R12, 0x4 ;  /* 0x00000004000c7802 */ /* 0x000fe40000000f00 */
[----:B------:R-:W-:-:S07]  /*259a0*/  MOV R2, R14 ;  /* 0x0000000e00027202 */ /* 0x000fce0000000f00 */
[----:B------:R-:W-:Y:S05]  /*259b0*/  WARPSYNC.COLLECTIVE R15, `(.L_x_1033) ;  /* 0x000000000f087348 */ /* 0x000fea0003c00000 */
[----:B------:R0:W1:Y:S02]  /*259c0*/  SHFL.IDX P6, R14, R13, R12, R11 ;  /* 0x0000000c0d0e7389 */ /* 0x00006400000c000b */
[----:B01----:R-:W-:Y:S01]  /*259d0*/  ENDCOLLECTIVE ;  /* 0x000000000000791b */ /* 0x003fe20003800000 */
.L_x_1033:
        /* <DEDUP_REMOVED lines=11> */
.L_x_1034:
[----:B------:R-:W-:Y:S01]  /*25a90*/  IMAD.MOV.U32 R13, RZ, RZ, R5 ;  /* 0x000000ffff0d7224 */ /* 0x000fe200078e0005 */
[----:B------:R-:W-:Y:S02]  /*25aa0*/  MOV R12, 0x5 ;  /* 0x00000005000c7802 */ /* 0x000fe40000000f00 */
[----:B------:R-:W-:-:S07]  /*25ab0*/  MOV R2, R14 ;  /* 0x0000000e00027202 */ /* 0x000fce0000000f00 */
[----:B------:R-:W-:Y:S05]  /*25ac0*/  WARPSYNC.COLLECTIVE R15, `(.L_x_1035) ;  /* 0x000000000f087348 */ /* 0x000fea0003c00000 */
[----:B------:R0:W1:Y:S02]  /*25ad0*/  SHFL.IDX P6, R14, R13, R12, R11 ;  /* 0x0000000c0d0e7389 */ /* 0x00006400000c000b */
[----:B01----:R-:W-:Y:S01]  /*25ae0*/  ENDCOLLECTIVE ;  /* 0x000000000000791b */ /* 0x003fe20003800000 */
.L_x_1035:
        /* <DEDUP_REMOVED lines=11> */
.L_x_1036:
[----:B------:R-:W-:Y:S01]  /*25ba0*/  IMAD.MOV.U32 R13, RZ, RZ, R5 ;  /* 0x000000ffff0d7224 */ /* 0x000fe200078e0005 */
[----:B------:R-:W-:Y:S02]  /*25bb0*/  MOV R12, 0x6 ;  /* 0x00000006000c7802 */ /* 0x000fe40000000f00 */
[----:B------:R-:W-:-:S07]  /*25bc0*/  MOV R2, R14 ;  /* 0x0000000e00027202 */ /* 0x000fce0000000f00 */
[----:B------:R-:W-:Y:S05]  /*25bd0*/  WARPSYNC.COLLECTIVE R15, `(.L_x_1037) ;  /* 0x000000000f087348 */ /* 0x000fea0003c00000 */
[----:B------:R0:W1:Y:S02]  /*25be0*/  SHFL.IDX P6, R14, R13, R12, R11 ;  /* 0x0000000c0d0e7389 */ /* 0x00006400000c000b */
[----:B01----:R-:W-:Y:S01]  /*25bf0*/  ENDCOLLECTIVE ;  /* 0x000000000000791b */ /* 0x003fe20003800000 */
.L_x_1037:
        /* <DEDUP_REMOVED lines=11> */
.L_x_1038:
[----:B------:R-:W-:Y:S02]  /*25cb0*/  IMAD.MOV.U32 R13, RZ, RZ, R5 ;  /* 0x000000ffff0d7224 */ /* 0x000fe400078e0005 */
[----:B------:R-:W-:Y:S01]  /*25cc0*/  IMAD.MOV.U32 R12, RZ, RZ, 0x7 ;  /* 0x00000007ff0c7424 */ /* 0x000fe200078e00ff */
[----:B------:R-:W-:-:S07]  /*25cd0*/  MOV R2, R14 ;  /* 0x0000000e00027202 */ /* 0x000fce0000000f00 */
[----:B------:R-:W-:Y:S05]  /*25ce0*/  WARPSYNC.COLLECTIVE R15, `(.L_x_1039) ;  /* 0x000000000f087348 */ /* 0x000fea0003c00000 */
[----:B------:R0:W1:Y:S02]  /*25cf0*/  SHFL.IDX P6, R14, R13, R12, R11 ;  /* 0x0000000c0d0e7389 */ /* 0x00006400000c000b */
[----:B01----:R-:W-:Y:S01]  /*25d00*/  ENDCOLLECTIVE ;  /* 0x000000000000791b */ /* 0x003fe20003800000 */
.L_x_1039:
[----:B------:R-:W-:Y:S01]  /*25d10*/  IMAD.MOV.U32 R13, RZ, RZ, R4 ;  /* 0x000000ffff0d7224 */ /* 0x000fe200078e0004 */
[----:B------:R-:W-:-:S04]  /*25d20*/  IADD3 R4, P0, R31, R2, RZ ;  /* 0x000000021f047210 */ /* 0x000fc80007f1e0ff */
[----:B------:R-:W-:Y:S02]  /*25d30*/  IADD3.X R5, RZ, R9, RZ, P0, !PT ;  /* 0x00000009ff057210 */ /* 0x000fe400007fe4ff */
[----:B------:R-:W-:-:S03]  /*25d40*/  MOV R3, R14 ;  /* 0x0000000e00037202 */ /* 0x000fc60000000f00 */
[----:B------:R-:W-:Y:S01]  /*25d50*/  @!PT LDS RZ, [RZ] ;  /* 0x00000000fffff984 */ /* 0x000fe20000000800 */
[----:B------:R-:W-:Y:S01]  /*25d60*/  @!PT LDS RZ, [RZ] ;  /* 0x00000000fffff984 */ /* 0x000fe20000000800 */
[----:B------:R-:W-:Y:S01]  /*25d70*/  @!PT LDS RZ, [RZ] ;  /* 0x00000000fffff984 */ /* 0x000fe20000000800 */
[----:B------:R0:W-:Y:S04]  /*25d80*/  LDGSTS.E.BYPASS.LTC128B.128 [R6+0x1b400], desc[UR60][R4.64], !P2 ;  /* 0x1b40000004067fae */ /* 0x0001e8000d101d7c */
[----:B0-----:R-:W-:Y:S05]  /*25d90*/  WARPSYNC.COLLECTIVE R15, `(.L_x_1040) ;  /* 0x000000000f087348 */ /* 0x001fea0003c00000 */
[----:B------:R1:W2:Y:S02]  /*25da0*/  SHFL.IDX P6, R14, R13, R12, R11 ;  /* 0x0000000c0d0e7389 */ /* 0x0002a400000c000b */
[----:B012---:R-:W-:Y:S01]  /*25db0*/  ENDCOLLECTIVE ;  /* 0x000000000000791b */ /* 0x007fe20003800000 */
.L_x_1040:
[----:B------:R-:W-:Y:S01]  /*25dc0*/  IMAD.MOV.U32 R13, RZ, RZ, R8 ;  /* 0x000000ffff0d7224 */ /* 0x000fe200078e0008 */
[----:B------:R-:W-:Y:S01]  /*25dd0*/  MOV R12, RZ ;  /* 0x000000ff000c7202 */ /* 0x000fe20000000f00 */
[----:B------:R-:W-:-:S07]  /*25de0*/  IMAD.MOV.U32 R10, RZ, RZ, R14 ;  /* 0x000000ffff0a7224 */ /* 0x000fce00078e000e */
[----:B------:R-:W-:Y:S05]  /*25df0*/  WARPSYNC.COLLECTIVE R15, `(.L_x_1041) ;  /* 0x000000000f087348 */ /* 0x000fea0003c00000 */
[----:B------:R0:W1:Y:S02]  /*25e00*/  SHFL.IDX P6, R14, R13, R12, R11 ;  /* 0x0000000c0d0e7389 */ /* 0x00006400000c000b */
[----:B01----:R-:W-:Y:S01]  /*25e10*/  ENDCOLLECTIVE ;  /* 0x000000000000791b */ /* 0x003fe20003800000 */
.L_x_1041:
        /* <DEDUP_REMOVED lines=11> */
.L_x_1042:
[----:B------:R-:W-:Y:S01]  /*25ed0*/  IMAD.MOV.U32 R13, RZ, RZ, R8 ;  /* 0x000000ffff0d7224 */ /* 0x000fe200078e0008 */
[----:B------:R-:W-:Y:S02]  /*25ee0*/  MOV R12, 0x1 ;  /* 0x00000001000c7802 */ /* 0x000fe40000000f00 */
[----:B------:R-:W-:-:S07]  /*25ef0*/  MOV R5, R14 ;  /* 0x0000000e00057202 */ /* 0x000fce0000000f00 */
[----:B------:R-:W-:Y:S05]  /*25f00*/  WARPSYNC.COLLECTIVE R15, `(.L_x_1043) ;  /* 0x000000000f087348 */ /* 0x000fea0003c00000 */
[----:B------:R0:W1:Y:S02]  /*25f10*/  SHFL.IDX P6, R14, R13, R12, R11 ;  /* 0x0000000c0d0e7389 */ /* 0x00006400000c000b */
[----:B01----:R-:W-:Y:S01]  /*25f20*/  ENDCOLLECTIVE ;  /* 0x000000000000791b */ /* 0x003fe20003800000 */
.L_x_1043:
        /* <DEDUP_REMOVED lines=11> */
.L_x_1044:
[----:B------:R-:W-:Y:S01]  /*25fe0*/  MOV R2, R14 ;  /* 0x0000000e00027202 */ /* 0x000fe20000000f00 */
[----:B------:R-:W-:Y:S06]  /*25ff0*/  BRA `(.L_x_1045) ;  /* 0xffffff7c006c7947 */ /* 0x000fec000383ffff */
.L_x_774:
[----:B-1----:R1:W2:Y:S02]  /*26000*/  SYNCS.PHASECHK.TRANS64.TRYWAIT P2, [R0+URZ+0x22870], R3 ;  /* 0x02287003000075a7 */ /* 0x0022a4000804017f */
[----:B--2---:R-:W-:Y:S05]  /*26010*/  @!P2 NANOSLEEP.SYNCS 0x989680 ;  /* 0x009896800000a95d */ /* 0x004fea0003900000 */
[----:B------:R-:W2:Y:S02]  /*26020*/  @!P2 SYNCS.PHASECHK.TRANS64 P2, [R0+URZ+0x22870], R3 ;  /* 0x022870030000a5a7 */ /* 0x000ea4000804007f */
[----:B--2---:R-:W-:Y:S05]  /*26030*/  @!P2 BRA `(.L_x_774) ;  /* 0xfffffffc00f0a947 */ /* 0x004fea000383ffff */
[----:B------:R-:W-:Y:S05]  /*26040*/  BRA `(.L_x_1046) ;  /* 0xffffff7c00d07947 */ /* 0x000fea000383ffff */
.L_x_776:
[----:B-1----:R1:W2:Y:S02]  /*26050*/  SYNCS.PHASECHK.TRANS64.TRYWAIT P2, [R0+URZ+0x22860], R3 ;  /* 0x02286003000075a7 */ /* 0x0022a4000804017f */
[----:B--2---:R-:W-:Y:S05]  /*26060*/  @!P2 NANOSLEEP.SYNCS 0x989680 ;  /* 0x009896800000a95d */ /* 0x004fea0003900000 */
[----:B------:R-:W2:Y:S02]  /*26070*/  @!P2 SYNCS.PHASECHK.TRANS64 P2, [R0+URZ+0x22860], R3 ;  /* 0x022860030000a5a7 */ /* 0x000ea4000804007f */
[----:B--2---:R-:W-:Y:S05]  /*26080*/  @!P2 BRA `(.L_x_776) ;  /* 0xfffffffc00f0a947 */ /* 0x004fea000383ffff */
[----:B------:R-:W-:Y:S05]  /*26090*/  BRA `(.L_x_1047) ;  /* 0xffffff7c00e07947 */ /* 0x000fea000383ffff */
.L_x_784:
[----:B0-----:R0:W1:Y:S02]  /*260a0*/  SYNCS.PHASECHK.TRANS64.TRYWAIT P1, [R17+URZ+0x22870], R0 ;  /* 0x02287000110075a7 */ /* 0x001064000802017f */
[----:B-1----:R-:W-:Y:S05]  /*260b0*/  @!P1 NANOSLEEP.SYNCS 0x989680 ;  /* 0x009896800000995d */ /* 0x002fea0003900000 */
[----:B------:R-:W1:Y:S02]  /*260c0*/  @!P1 SYNCS.PHASECHK.TRANS64 P1, [R17+URZ+0x22870], R0 ;  /* 0x02287000110095a7 */ /* 0x000e64000802007f */
[----:B-1----:R-:W-:Y:S05]  /*260d0*/  @!P1 BRA `(.L_x_784) ;  /* 0xfffffffc00f09947 */ /* 0x002fea000383ffff */
[----:B------:R-:W-:Y:S05]  /*260e0*/  BRA `(.L_x_1048) ;  /* 0xffffff8400a47947 */ /* 0x000fea000383ffff */
.L_x_786:
[----:B0-----:R0:W1:Y:S02]  /*260f0*/  SYNCS.PHASECHK.TRANS64.TRYWAIT P1, [R17+URZ+0x22860], R0 ;  /* 0x02286000110075a7 */ /* 0x001064000802017f */
[----:B-1----:R-:W-:Y:S05]  /*26100*/  @!P1 NANOSLEEP.SYNCS 0x989680 ;  /* 0x009896800000995d */ /* 0x002fea0003900000 */
[----:B------:R-:W1:Y:S02]  /*26110*/  @!P1 SYNCS.PHASECHK.TRANS64 P1, [R17+URZ+0x22860], R0 ;  /* 0x02286000110095a7 */ /* 0x000e64000802007f */
[----:B-1----:R-:W-:Y:S05]  /*26120*/  @!P1 BRA `(.L_x_786) ;  /* 0xfffffffc00f09947 */ /* 0x002fea000383ffff */
[----:B------:R-:W-:Y:S05]  /*26130*/  BRA `(.L_x_1049) ;  /* 0xffffff8400b07947 */ /* 0x000fea000383ffff */
.L_x_791:
        /* <DEDUP_REMOVED lines=8> */
.L_x_1051:
[----:B------:R-:W-:Y:S05]  /*261c0*/  BSYNC B0 ;  /* 0x0000000000007941 */ /* 0x000fea0003800000 */
.L_x_1050:
[----:B------:R-:W-:Y:S01]  /*261d0*/  MOV R13, R16 ;  /* 0x00000010000d7202 */ /* 0x000fe20000000f00 */
[----:B------:R-:W-:Y:S01]  /*261e0*/  IMAD.MOV.U32 R12, RZ, RZ, 0x1 ;  /* 0x00000001ff0c7424 */ /* 0x000fe200078e00ff */
[----:B------:R-:W-:Y:S01]  /*261f0*/  MOV R15, 0xffffffff ;  /* 0xffffffff000f7802 */ /* 0x000fe20000000f00 */
[----:B------:R-:W-:Y:S02]  /*26200*/  IMAD.MOV.U32 R11, RZ, RZ, 0x1f ;  /* 0x0000001fff0b7424 */ /* 0x000fe400078e00ff */
[----:B------:R-:W-:Y:S02]  /*26210*/  IMAD.IADD R5, R19, 0x1, R8 ;  /* 0x0000000113057824 */ /* 0x000fe400078e0208 */
[----:B------:R-:W-:-:S07]  /*26220*/  IMAD.MOV.U32 R0, RZ, RZ, R14 ;  /* 0x000000ffff007224 */ /* 0x000fce00078e000e */
[----:B------:R-:W-:Y:S05]  /*26230*/  WARPSYNC.COLLECTIVE R15, `(.L_x_1052) ;  /* 0x000000000f087348 */ /* 0x000fea0003c00000 */
[----:B------:R0:W1:Y:S02]  /*26240*/  SHFL.IDX P6, R14, R13, R12, R11 ;  /* 0x0000000c0d0e7389 */ /* 0x00006400000c000b */
[----:B01----:R-:W-:Y:S01]  /*26250*/  ENDCOLLECTIVE ;  /* 0x000000000000791b */ /* 0x003fe20003800000 */
.L_x_1052:
[----:B------:R-:W-:Y:S02]  /*26260*/  ULDC UR4, c[0x0][0xc3c] ;  /* 0x00030f0000047ab9 */ /* 0x000fe40000000800 */
[----:B------:R-:W-:-:S13]  /*26270*/  ISETP.GE.OR P1, PT, R5, UR4, !P0 ;  /* 0x0000000405007c0c */ /* 0x000fda000c726670 */
[----:B------:R-:W0:Y:S01]  /*26280*/  @!P1 LDC.64 R2, c[0x0][0xc80] ;  /* 0x00032000ff029b82 */ /* 0x000e220000000a00 */
[----:B------:R-:W-:Y:S01]  /*26290*/  MOV R11, RZ ;  /* 0x000000ff000b7202 */ /* 0x000fe20000000f00 */
[----:B------:R-:W-:Y:S02]  /*262a0*/  IMAD.MOV.U32 R4, RZ, RZ, R14 ;  /* 0x000000ffff047224 */ /* 0x000fe400078e000e */
[----:B0-----:R-:W-:-:S06]  /*262b0*/  @!P1 IMAD.WIDE R2, R5, 0x4, R2 ;  /* 0x0000000405029825 */ /* 0x001fcc00078e0202 */
[----:B------:R-:W2:Y:S01]  /*262c0*/  @!P1 LDG.E R2, desc[UR60][R2.64] ;  /* 0x0000003c02029981 */ /* 0x000ea2000c1e1900 */
[----:B------:R-:W-:Y:S02]  /*262d0*/  MOV R5, RZ ;  /* 0x000000ff00057202 */ /* 0x000fe40000000f00 */
[C---:B------:R-:W-:Y:S02]  /*262e0*/  ISETP.GE.U32.AND P2, PT, R8.reuse, 0x2, PT ;  /* 0x000000020800780c */ /* 0x040fe40003f46070 */
[C---:B------:R-:W-:Y:S02]  /*262f0*/  ISETP.GE.U32.AND P3, PT, R8.reuse, 0x4, PT ;  /* 0x000000040800780c */ /* 0x040fe40003f66070 */
[C---:B------:R-:W-:Y:S02]  /*26300*/  ISETP.GE.U32.AND P4, PT, R8.reuse, 0x8, PT ;  /* 0x000000080800780c */ /* 0x040fe40003f86070 */
[C---:B------:R-:W-:Y:S01]  /*26310*/  ISETP.GE.U32.AND P5, PT, R8.reuse, 0x10, PT ;  /* 0x000000100800780c */ /* 0x040fe20003fa6070 */
[----:B--2---:R-:W-:Y:S01]  /*26320*/  @!P1 IMAD.MOV.U32 R5, RZ, RZ, R2 ;  /* 0x000000ffff059224 */ /* 0x004fe200078e0002 */
[----:B------:R-:W-:-:S03]  /*26330*/  ISETP.NE.AND P1, PT, R8, RZ, PT ;  /* 0x000000ff0800720c */ /* 0x000fc60003f25270 */
[----:B------:R-:W-:-:S10]  /*26340*/  IMAD.MOV.U32 R13, RZ, RZ, R5 ;  /* 0x000000ffff0d7224 */ /* 0x000fd400078e0005 */
[----:B------:R-:W-:Y:S05]  /*26350*/  WARPSYNC.COLLECTIVE R15, `(.L_x_1053) ;  /* 0x000000000f087348 */ /* 0x000fea0003c00000 */
[----:B------:R0:W1:Y:S02]  /*26360*/  SHFL.UP P6, R14, R13, R12, R11 ;  /* 0x0400000c0d0e7389 */ /* 0x00006400000c000b */
[----:B01----:R-:W-:Y:S01]  /*26370*/  ENDCOLLECTIVE ;  /* 0x000000000000791b */ /* 0x003fe20003800000 */
.L_x_1053:
[----:B------:R-:W-:Y:S02]  /*26380*/  MOV R12, 0x2 ;  /* 0x00000002000c7802 */ /* 0x000fe40000000f00 */
[----:B------:R-:W-:-:S05]  /*26390*/  SEL R6, R14, RZ, P1 ;  /* 0x000000ff0e067207 */ /* 0x000fca0000800000 */
[----:B------:R-:W-:-:S04]  /*263a0*/  IMAD.IADD R6, R5, 0x1, R6 ;  /* 0x0000000105067824 */ /* 0x000fc800078e0206 */
[----:B------:R-:W-:-:S07]  /*263b0*/  IMAD.MOV.U32 R13, RZ, RZ, R6 ;  /* 0x000000ffff0d7224 */ /* 0x000fce00078e0006 */
[----:B------:R-:W-:Y:S05]  /*263c0*/  WARPSYNC.COLLECTIVE R15, `(.L_x_1054) ;  /* 0x000000000f087348 */ /* 0x000fea0003c00000 */
[----:B------:R0:W1:Y:S02]  /*263d0*/  SHFL.UP P6, R14, R13, R12, R11 ;  /* 0x0400000c0d0e7389 */ /* 0x00006400000c000b */
[----:B01----:R-:W-:Y:S01]  /*263e0*/  ENDCOLLECTIVE ;  /* 0x000000000000791b */ /* 0x003fe20003800000 */
.L_x_1054:
[----:B------:R-:W-:Y:S02]  /*263f0*/  MOV R12, 0x4 ;  /* 0x00000004000c7802 */ /* 0x000fe40000000f00 */
[----:B------:R-:W-:-:S05]  /*26400*/  SEL R7, R14, RZ, P2 ;  /* 0x000000ff0e077207 */ /* 0x000fca0001000000 */
[----:B------:R-:W-:-:S04]  /*26410*/  IMAD.IADD R7, R6, 0x1, R7 ;  /* 0x0000000106077824 */ /* 0x000fc800078e0207 */
[----:B------:R-:W-:-:S07]  /*26420*/  IMAD.MOV.U32 R13, RZ, RZ, R7 ;  /* 0x000000ffff0d7224 */ /* 0x000fce00078e0007 */
[----:B------:R-:W-:Y:S05]  /*26430*/  WARPSYNC.COLLECTIVE R15, `(.L_x_1055) ;  /* 0x000000000f087348 */ /* 0x000fea0003c00000 */
[----:B------:R0:W1:Y:S02]  /*26440*/  SHFL.UP P6, R14, R13, R12, R11 ;  /* 0x0400000c0d0e7389 */ /* 0x00006400000c000b */
[----:B01----:R-:W-:Y:S01]  /*26450*/  ENDCOLLECTIVE ;  /* 0x000000000000791b */ /* 0x003fe20003800000 */
.L_x_1055:
[----:B------:R-:W-:Y:S02]  /*26460*/  MOV R12, 0x8 ;  /* 0x00000008000c7802 */ /* 0x000fe40000000f00 */
[----:B------:R-:W-:-:S05]  /*26470*/  SEL R2, R14, RZ, P3 ;  /* 0x000000ff0e027207 */ /* 0x000fca0001800000 */
[----:B------:R-:W-:-:S04]  /*26480*/  IMAD.IADD R2, R7, 0x1, R2 ;  /* 0x0000000107027824 */ /* 0x000fc800078e0202 */
[----:B------:R-:W-:-:S07]  /*26490*/  IMAD.MOV.U32 R13, RZ, RZ, R2 ;  /* 0x000000ffff0d7224 */ /* 0x000fce00078e0002 */
[----:B------:R-:W-:Y:S05]  /*264a0*/  WARPSYNC.COLLECTIVE R15, `(.L_x_1056) ;  /* 0x000000000f087348 */ /* 0x000fea0003c00000 */
[----:B------:R0:W1:Y:S02]  /*264b0*/  SHFL.UP P6, R14, R13, R12, R11 ;  /* 0x0400000c0d0e7389 */ /* 0x00006400000c000b */
[----:B01----:R-:W-:Y:S01]  /*264c0*/  ENDCOLLECTIVE ;  /* 0x000000000000791b */ /* 0x003fe20003800000 */
.L_x_1056:
[----:B------:R-:W-:Y:S02]  /*264d0*/  MOV R12, 0x10 ;  /* 0x00000010000c7802 */ /* 0x000fe40000000f00 */
[----:B------:R-:W-:-:S05]  /*264e0*/  SEL R3, R14, RZ, P4 ;  /* 0x000000ff0e037207 */ /* 0x000fca0002000000 */
[----:B------:R-:W-:-:S04]  /*264f0*/  IMAD.IADD R3, R2, 0x1, R3 ;  /* 0x0000000102037824 */ /* 0x000fc800078e0203 */
[----:B------:R-:W-:-:S07]  /*26500*/  IMAD.MOV.U32 R13, RZ, RZ, R3 ;  /* 0x000000ffff0d7224 */ /* 0x000fce00078e0003 */
[----:B------:R-:W-:Y:S05]  /*26510*/  WARPSYNC.COLLECTIVE R15, `(.L_x_1057) ;  /* 0x000000000f087348 */ /* 0x000fea0003c00000 */
[----:B------:R0:W1:Y:S02]  /*26520*/  SHFL.UP P6, R14, R13, R12, R11 ;  /* 0x0400000c0d0e7389 */ /* 0x00006400000c000b */
[----:B01----:R-:W-:Y:S01]  /*26530*/  ENDCOLLECTIVE ;  /* 0x000000000000791b */ /* 0x003fe20003800000 */
.L_x_1057:
[----:B------:R-:W-:Y:S01]  /*26540*/  MOV R12, 0x1f ;  /* 0x0000001f000c7802 */ /* 0x000fe20000000f00 */
[----:B------:R-:W-:Y:S01]  /*26550*/  IMAD.MOV.U32 R11, RZ, RZ, 0x1f ;  /* 0x0000001fff0b7424 */ /* 0x000fe200078e00ff */
[----:B------:R-:W-:-:S05]  /*26560*/  SEL R2, R14, RZ, P5 ;  /* 0x000000ff0e027207 */ /* 0x000fca0002800000 */
[----:B------:R-:W-:-:S04]  /*26570*/  IMAD.IADD R2, R3, 0x1, R2 ;  /* 0x0000000103027824 */ /* 0x000fc800078e0202 */
[----:B------:R-:W-:-:S07]  /*26580*/  IMAD.MOV.U32 R13, RZ, RZ, R2 ;  /* 0x000000ffff0d7224 */ /* 0x000fce00078e0002 */
[----:B------:R-:W-:Y:S05]  /*26590*/  WARPSYNC.COLLECTIVE R15, `(.L_x_1058) ;  /* 0x000000000f087348 */ /* 0x000fea0003c00000 */
[----:B------:R0:W1:Y:S02]  /*265a0*/  SHFL.IDX P6, R14, R13, R12, R11 ;  /* 0x0000000c0d0e7389 */ /* 0x00006400000c000b */
[----:B01----:R-:W-:Y:S01]  /*265b0*/  ENDCOLLECTIVE ;  /* 0x000000000000791b */ /* 0x003fe20003800000 */
.L_x_1058:
[----:B------:R-:W-:Y:S05]  /*265c0*/  BRA `(.L_x_1059) ;  /* 0xffffff8800c07947 */ /* 0x000fea000383ffff */
.L_x_796:
[----:B------:R-:W-:Y:S01]  /*265d0*/  BSSY B0, `(.L_x_1060) ;  /* 0x0000008000007945 */ /* 0x000fe20003800000 */
[----:B-----5:R-:W-:Y:S01]  /*265e0*/  IMAD.MOV.U32 R13, RZ, RZ, R5 ;  /* 0x000000ffff0d7224 */ /* 0x020fe200078e0005 */
[----:B------:R-:W-:Y:S01]  /*265f0*/  MOV R12, 0x1 ;  /* 0x00000001000c7802 */ /* 0x000fe20000000f00 */
[----:B------:R-:W-:Y:S02]  /*26600*/  IMAD.MOV.U32 R11, RZ, RZ, RZ ;  /* 0x000000ffff0b7224 */ /* 0x000fe400078e00ff */
[----:B------:R-:W-:-:S07]  /*26610*/  IMAD.MOV.U32 R15, RZ, RZ, -0x1 ;  /* 0xffffffffff0f7424 */ /* 0x000fce00078e00ff */
[----:B0-----:R-:W-:Y:S05]  /*26620*/  WARPSYNC.COLLECTIVE R15, `(.L_x_1061) ;  /* 0x000000000f087348 */ /* 0x001fea0003c00000 */
[----:B------:R1:W2:Y:S02]  /*26630*/  SHFL.UP P6, R14, R13, R12, R11 ;  /* 0x0400000c0d0e7389 */ /* 0x0002a400000c000b */
[----:B012---:R-:W-:Y:S01]  /*26640*/  ENDCOLLECTIVE ;  /* 0x000000000000791b */ /* 0x007fe20003800000 */
.L_x_1061:
[----:B------:R-:W-:Y:S05]  /*26650*/  BSYNC B0 ;  /* 0x0000000000007941 */ /* 0x000fea0003800000 */
.L_x_1060:
[----:B------:R-:W-:Y:S01]  /*26660*/  SEL R14, R14, RZ, P1 ;  /* 0x000000ff0e0e7207 */ /* 0x000fe20000800000 */
[----:B------:R-:W-:Y:S01]  /*26670*/  IMAD.MOV.U32 R12, RZ, RZ, 0x2 ;  /* 0x00000002ff0c7424 */ /* 0x000fe200078e00ff */
[----:B------:R-:W-:Y:S01]  /*26680*/  MOV R15, 0xffffffff ;  /* 0xffffffff000f7802 */ /* 0x000fe20000000f00 */
[----:B------:R-:W-:Y:S01]  /*26690*/  IMAD.MOV.U32 R11, RZ, RZ, RZ ;  /* 0x000000ffff0b7224 */ /* 0x000fe200078e00ff */
[----:B------:R-:W-:-:S07]  /*266a0*/  IADD3 R13, R5, R14, RZ ;  /* 0x0000000e050d7210 */ /* 0x000fce0007ffe0ff */
[----:B------:R-:W-:Y:S05]  /*266b0*/  WARPSYNC.COLLECTIVE R15, `(.L_x_1062) ;  /* 0x000000000f087348 */ /* 0x000fea0003c00000 */
[----:B------:R0:W1:Y:S02]  /*266c0*/  SHFL.UP P6, R14, R13, R12, R11 ;  /* 0x0400000c0d0e7389 */ /* 0x00006400000c000b */
[----:B01----:R-:W-:Y:S01]  /*266d0*/  ENDCOLLECTIVE ;  /* 0x000000000000791b */ /* 0x003fe20003800000 */
.L_x_1062:
[----:B------:R-:W-:Y:S02]  /*266e0*/  MOV R12, 0x4 ;  /* 0x00000004000c7802 */ /* 0x000fe40000000f00 */
[----:B------:R-:W-:-:S05]  /*266f0*/  SEL R2, R14, RZ, P2 ;  /* 0x000000ff0e027207 */ /* 0x000fca0001000000 */
[----:B------:R-:W-:-:S04]  /*26700*/  IMAD.IADD R2, R13, 0x1, R2 ;  /* 0x000000010d027824 */ /* 0x000fc800078e0202 */
[----:B------:R-:W-:-:S07]  /*26710*/  IMAD.MOV.U32 R13, RZ, RZ, R2 ;  /* 0x000000ffff0d7224 */ /* 0x000fce00078e0002 */
[----:B------:R-:W-:Y:S05]  /*26720*/  WARPSYNC.COLLECTIVE R15, `(.L_x_1063) ;  /* 0x000000000f087348 */ /* 0x000fea0003c00000 */
[----:B------:R0:W1:Y:S02]  /*26730*/  SHFL.UP P6, R14, R13, R12, R11 ;  /* 0x0400000c0d0e7389 */ /* 0x00006400000c000b */
[----:B01----:R-:W-:Y:S01]  /*26740*/  ENDCOLLECTIVE ;  /* 0x000000000000791b */ /* 0x003fe20003800000 */
.L_x_1063:
[----:B------:R-:W-:Y:S02]  /*26750*/  MOV R12, 0x8 ;  /* 0x00000008000c7802 */ /* 0x000fe40000000f00 */
[----:B------:R-:W-:-:S05]  /*26760*/  SEL R3, R14, RZ, P3 ;  /* 0x000000ff0e037207 */ /* 0x000fca0001800000 */
[----:B------:R-:W-:-:S04]  /*26770*/  IMAD.IADD R3, R2, 0x1, R3 ;  /* 0x0000000102037824 */ /* 0x000fc800078e0203 */
[----:B------:R-:W-:-:S07]  /*26780*/  IMAD.MOV.U32 R13, RZ, RZ, R3 ;  /* 0x000000ffff0d7224 */ /* 0x000fce00078e0003 */
[----:B------:R-:W-:Y:S05]  /*26790*/  WARPSYNC.COLLECTIVE R15, `(.L_x_1064) ;  /* 0x000000000f087348 */ /* 0x000fea0003c00000 */
[----:B------:R0:W1:Y:S02]  /*267a0*/  SHFL.UP P6, R14, R13, R12, R11 ;  /* 0x0400000c0d0e7389 */ /* 0x00006400000c000b */
[----:B01----:R-:W-:Y:S01]  /*267b0*/  ENDCOLLECTIVE ;  /* 0x000000000000791b */ /* 0x003fe20003800000 */
.L_x_1064:
[----:B------:R-:W-:Y:S02]  /*267c0*/  MOV R12, 0x10 ;  /* 0x00000010000c7802 */ /* 0x000fe40000000f00 */
[----:B------:R-:W-:-:S05]  /*267d0*/  SEL R4, R14, RZ, P4 ;  /* 0x000000ff0e047207 */ /* 0x000fca0002000000 */
[----:B------:R-:W-:-:S04]  /*267e0*/  IMAD.IADD R4, R3, 0x1, R4 ;  /* 0x0000000103047824 */ /* 0x000fc800078e0204 */
[----:B------:R-:W-:-:S07]  /*267f0*/  IMAD.MOV.U32 R13, RZ, RZ, R4 ;  /* 0x000000ffff0d7224 */ /* 0x000fce00078e0004 */
[----:B------:R-:W-:Y:S05]  /*26800*/  WARPSYNC.COLLECTIVE R15, `(.L_x_1065) ;  /* 0x000000000f087348 */ /* 0x000fea0003c00000 */
[----:B------:R0:W1:Y:S02]  /*26810*/  SHFL.UP P6, R14, R13, R12, R11 ;  /* 0x0400000c0d0e7389 */ /* 0x00006400000c000b */
[----:B01----:R-:W-:Y:S01]  /*26820*/  ENDCOLLECTIVE ;  /* 0x000000000000791b */ /* 0x003fe20003800000 */
.L_x_1065:
        /* <DEDUP_REMOVED lines=8> */
.L_x_1066:
[----:B------:R-:W-:Y:S05]  /*268b0*/  BRA `(.L_x_1067) ;  /* 0xffffff8800a07947 */ /* 0x000fea000383ffff */
.L_x_798:
[----:B------:R-:W-:Y:S01]  /*268c0*/  BSSY B0, `(.L_x_1068) ;  /* 0x0000006000007945 */ /* 0x000fe20003800000 */
[----:B------:R-:W-:Y:S01]  /*268d0*/  PLOP3.LUT P6, PT, P6, PT, PT, 0x8, 0x0 ;  /* 0x000000000000781c */ /* 0x000fe200037ce170 */
[----:B------:R-:W-:-:S12]  /*268e0*/  IMAD.MOV.U32 R15, RZ, RZ, -0x1 ;  /* 0xffffffffff0f7424 */ /* 0x000fd800078e00ff */
[----:B0-----:R-:W-:Y:S05]  /*268f0*/  WARPSYNC.COLLECTIVE R15, `(.L_x_1069) ;  /* 0x000000000f087348 */ /* 0x001fea0003c00000 */
[----:B------:R-:W-:Y:S01]  /*26900*/  VOTE.ANY R14, PT, P6 ;  /* 0x00000000000e7806 */ /* 0x000fe200030e0100 */
[----:B0-----:R-:W-:Y:S06]  /*26910*/  ENDCOLLECTIVE ;  /* 0x000000000000791b */ /* 0x001fec0003800000 */
.L_x_1069:
[----:B------:R-:W-:Y:S05]  /*26920*/  BSYNC B0 ;  /* 0x0000000000007941 */ /* 0x000fea0003800000 */
.L_x_1068:
[----:B------:R-:W-:Y:S01]  /*26930*/  MOV R3, R14 ;  /* 0x0000000e00037202 */ /* 0x000fe20000000f00 */
[----:B------:R-:W-:Y:S01]  /*26940*/  IMAD.MOV.U32 R13, RZ, RZ, R5 ;  /* 0x000000ffff0d7224 */ /* 0x000fe200078e0005 */
[----:B------:R-:W-:Y:S01]  /*26950*/  MOV R11, 0x1f ;  /* 0x0000001f000b7802 */ /* 0x000fe20000000f00 */
[----:B------:R-:W-:Y:S01]  /*26960*/  IMAD.MOV.U32 R15, RZ, RZ, -0x1 ;  /* 0xffffffffff0f7424 */ /* 0x000fe200078e00ff */
[----:B------:R-:W0:Y:S02]  /*26970*/  POPC R4, R3 ;  /* 0x0000000300047309 */ /* 0x000e240000000000 */
[----:B0-----:R-:W-:-:S07]  /*26980*/  IMAD.MOV.U32 R12, RZ, RZ, R4 ;  /* 0x000000ffff0c7224 */ /* 0x001fce00078e0004 */
[----:B------:R-:W-:Y:S05]  /*26990*/  WARPSYNC.COLLECTIVE R15, `(.L_x_1070) ;  /* 0x000000000f087348 */ /* 0x000fea0003c00000 */
[----:B------:R0:W1:Y:S02]  /*269a0*/  SHFL.IDX P6, R14, R13, R12, R11 ;  /* 0x0000000c0d0e7389 */ /* 0x00006400000c000b */
[----:B01----:R-:W-:Y:S01]  /*269b0*/  ENDCOLLECTIVE ;  /* 0x000000000000791b */ /* 0x003fe20003800000 */
.L_x_1070:
[----:B------:R-:W-:Y:S01]  /*269c0*/  IMAD.MOV.U32 R5, RZ, RZ, R14 ;  /* 0x000000ffff057224 */ /* 0x000fe200078e000e */
[----:B------:R-:W-:Y:S06]  /*269d0*/  BRA `(.L_x_1071) ;  /* 0xffffff8800907947 */ /* 0x000fec000383ffff */
.L_x_800:
[----:B------:R-:W-:Y:S01]  /*269e0*/  BSSY B0, `(.L_x_1072) ;  /* 0x0000007000007945 */ /* 0x000fe20003800000 */
[----:B------:R-:W-:Y:S01]  /*269f0*/  MOV R13, R2 ;  /* 0x00000002000d7202 */ /* 0x000fe20000000f00 */
[----:B------:R-:W-:Y:S02]  /*26a00*/  IMAD.MOV.U32 R11, RZ, RZ, 0x1f ;  /* 0x0000001fff0b7424 */ /* 0x000fe400078e00ff */
[----:B------:R-:W-:-:S07]  /*26a10*/  IMAD.MOV.U32 R15, RZ, RZ, -0x1 ;  /* 0xffffffffff0f7424 */ /* 0x000fce00078e00ff */
[----:B012---:R-:W-:Y:S05]  /*26a20*/  WARPSYNC.COLLECTIVE R15, `(.L_x_1073) ;  /* 0x000000000f087348 */ /* 0x007fea0003c00000 */
[----:B------:R3:W4:Y:S02]  /*26a30*/  SHFL.IDX P6, R14, R13, R12, R11 ;  /* 0x0000000c0d0e7389 */ /* 0x00072400000c000b */
[----:B01234-:R-:W-:Y:S01]  /*26a40*/  ENDCOLLECTIVE ;  /* 0x000000000000791b */ /* 0x01ffe20003800000 */
.L_x_1073:
[----:B------:R-:W-:Y:S05]  /*26a50*/  BSYNC B0 ;  /* 0x0000000000007941 */ /* 0x000fea0003800000 */
.L_x_1072:
[----:B------:R-:W-:Y:S05]  /*26a60*/  BRA `(.L_x_799) ;  /* 0xffffff8800887947 */ /* 0x000fea000383ffff */
.L_x_804:
[----:B0-----:R0:W2:Y:S02]  /*26a70*/  SYNCS.PHASECHK.TRANS64.TRYWAIT P0, [R7+URZ+0x22820], R0 ;  /* 0x02282000070075a7 */ /* 0x0010a4000800017f */
[----:B--2---:R-:W-:Y:S05]  /*26a80*/  @!P0 NANOSLEEP.SYNCS 0x989680 ;  /* 0x009896800000895d */ /* 0x004fea0003900000 */
[----:B------:R-:W2:Y:S02]  /*26a90*/  @!P0 SYNCS.PHASECHK.TRANS64 P0, [R7+URZ+0x22820], R0 ;  /* 0x02282000070085a7 */ /* 0x000ea4000800007f */
[----:B--2---:R-:W-:Y:S05]  /*26aa0*/  @!P0 BRA `(.L_x_804) ;  /* 0xfffffffc00f08947 */ /* 0x004fea000383ffff */
[----:B------:R-:W-:Y:S05]  /*26ab0*/  BRA `(.L_x_1074) ;  /* 0xffffff8c007c7947 */ /* 0x000fea000383ffff */
.L_x_805:
[----:B------:R-:W2:Y:S01]  /*26ac0*/  S2R R2, SR_TID.X ;  /* 0x0000000000027919 */ /* 0x000ea20000002100 */
[----:B------:R-:W-:Y:S01]  /*26ad0*/  BSSY B0, `(.L_x_1075) ;  /* 0x000000a000007945 */ /* 0x000fe20003800000 */
[----:B------:R-:W-:Y:S01]  /*26ae0*/  IMAD.MOV.U32 R12, RZ, RZ, RZ ;  /* 0x000000ffff0c7224 */ /* 0x000fe200078e00ff */
[----:B------:R-:W-:Y:S01]  /*26af0*/  MOV R15, 0xffffffff ;  /* 0xffffffff000f7802 */ /* 0x000fe20000000f00 */
[----:B------:R-:W-:Y:S01]  /*26b00*/  IMAD.MOV.U32 R11, RZ, RZ, 0x1f ;  /* 0x0000001fff0b7424 */ /* 0x000fe200078e00ff */
[----:B--2---:R-:W-:-:S04]  /*26b10*/  SHF.R.U32.HI R2, RZ, 0x5, R2 ;  /* 0x00000005ff027819 */ /* 0x004fc80000011602 */
[----:B------:R-:W-:-:S04]  /*26b20*/  LOP3.LUT R2, R2, 0x3, RZ, 0xc0, !PT ;  /* 0x0000000302027812 */ /* 0x000fc800078ec0ff */
[----:B------:R-:W-:-:S07]  /*26b30*/  MOV R13, R2 ;  /* 0x00000002000d7202 */ /* 0x000fce0000000f00 */
[----:B01----:R-:W-:Y:S05]  /*26b40*/  WARPSYNC.COLLECTIVE R15, `(.L_x_1076) ;  /* 0x000000000f087348 */ /* 0x003fea0003c00000 */
[----:B------:R2:W3:Y:S02]  /*26b50*/  SHFL.IDX P6, R14, R13, R12, R11 ;  /* 0x0000000c0d0e7389 */ /* 0x0004e400000c000b */
[----:B0123--:R-:W-:Y:S01]  /*26b60*/  ENDCOLLECTIVE ;  /* 0x000000000000791b */ /* 0x00ffe20003800000 */
.L_x_1076:
[----:B------:R-:W-:Y:S05]  /*26b70*/  BSYNC B0 ;  /* 0x0000000000007941 */ /* 0x000fea0003800000 */
.L_x_1075:
[----:B------:R-:W-:Y:S05]  /*26b80*/  BRA `(.L_x_1077) ;  /* 0xffffff8c00647947 */ /* 0x000fea000383ffff */
.L_x_806:
[----:B------:R-:W-:Y:S01]  /*26b90*/  BSSY B0, `(.L_x_1078) ;  /* 0x0000006000007945 */ /* 0x000fe20003800000 */
[----:B------:R-:W-:-:S07]  /*26ba0*/  IMAD.MOV.U32 R15, RZ, RZ, -0x1 ;  /* 0xffffffffff0f7424 */ /* 0x000fce00078e00ff */
[----:B01----:R-:W-:Y:S05]  /*26bb0*/  WARPSYNC.COLLECTIVE R15, `(.L_x_1079) ;  /* 0x000000000f0c7348 */ /* 0x003fea0003c00000 */
[----:B------:R-:W-:Y:S02]  /*26bc0*/  ELECT P6, UR62, PT ;  /* 0x00000000003e782f */ /* 0x000fe400038c0000 */
[----:B------:R-:W-:Y:S01]  /*26bd0*/  MOV R14, UR62 ;  /* 0x0000003e000e7c02 */ /* 0x000fe20008000f00 */
[----:B01----:R-:W-:Y:S10]  /*26be0*/  ENDCOLLECTIVE ;  /* 0x000000000000791b */ /* 0x003ff40003800000 */
.L_x_1079:
[----:B------:R-:W-:Y:S05]  /*26bf0*/  BSYNC B0 ;  /* 0x0000000000007941 */ /* 0x000fea0003800000 */
.L_x_1078:
[----:B------:R-:W-:Y:S05]  /*26c00*/  BRA `(.L_x_1080) ;  /* 0xffffff8c00587947 */ /* 0x000fea000383ffff */
.L_x_808:
[----:B0-----:R0:W2:Y:S02]  /*26c10*/  SYNCS.PHASECHK.TRANS64.TRYWAIT P1, [R5+URZ+0x22840], R0 ;  /* 0x02284000050075a7 */ /* 0x0010a4000802017f */
[----:B--2---:R-:W-:Y:S05]  /*26c20*/  @!P1 NANOSLEEP.SYNCS 0x989680 ;  /* 0x009896800000995d */ /* 0x004fea0003900000 */
[----:B------:R-:W2:Y:S02]  /*26c30*/  @!P1 SYNCS.PHASECHK.TRANS64 P1, [R5+URZ+0x22840], R0 ;  /* 0x02284000050095a7 */ /* 0x000ea4000802007f */
[----:B--2---:R-:W-:Y:S05]  /*26c40*/  @!P1 BRA `(.L_x_808) ;  /* 0xfffffffc00f09947 */ /* 0x004fea000383ffff */
[----:B------:R-:W-:Y:S05]  /*26c50*/  BRA `(.L_x_1081) ;  /* 0xffffff8c00787947 */ /* 0x000fea000383ffff */
.L_x_810:
[----:B--2---:R2:W3:Y:S02]  /*26c60*/  SYNCS.PHASECHK.TRANS64.TRYWAIT P1, [R3+URZ+0x22840], R2 ;  /* 0x02284002030075a7 */ /* 0x0044e4000802017f */
[----:B---3--:R-:W-:Y:S05]  /*26c70*/  @!P1 NANOSLEEP.SYNCS 0x989680 ;  /* 0x009896800000995d */ /* 0x008fea0003900000 */
[----:B------:R-:W3:Y:S02]  /*26c80*/  @!P1 SYNCS.PHASECHK.TRANS64 P1, [R3+URZ+0x22840], R2 ;  /* 0x02284002030095a7 */ /* 0x000ee4000802007f */
[----:B---3--:R-:W-:Y:S05]  /*26c90*/  @!P1 BRA `(.L_x_810) ;  /* 0xfffffffc00f09947 */ /* 0x008fea000383ffff */
[----:B------:R-:W-:Y:S05]  /*26ca0*/  BRA `(.L_x_1082) ;  /* 0xffffff8c00847947 */ /* 0x000fea000383ffff */
.L_x_812:
[----:B---3--:R3:W4:Y:S02]  /*26cb0*/  SYNCS.PHASECHK.TRANS64.TRYWAIT P1, [R5+URZ+0x22860], R0 ;  /* 0x02286000050075a7 */ /* 0x008724000802017f */
[----:B----4-:R-:W-:Y:S05]  /*26cc0*/  @!P1 NANOSLEEP.SYNCS 0x989680 ;  /* 0x009896800000995d */ /* 0x010fea0003900000 */
[----:B------:R-:W4:Y:S02]  /*26cd0*/  @!P1 SYNCS.PHASECHK.TRANS64 P1, [R5+URZ+0x22860], R0 ;  /* 0x02286000050095a7 */ /* 0x000f24000802007f */
[----:B----4-:R-:W-:Y:S05]  /*26ce0*/  @!P1 BRA `(.L_x_812) ;  /* 0xfffffffc00f09947 */ /* 0x010fea000383ffff */
[----:B------:R-:W-:Y:S05]  /*26cf0*/  BRA `(.L_x_1083) ;  /* 0xffffff8c00807947 */ /* 0x000fea000383ffff */
.L_x_814:
[----:B----4-:R4:W0:Y:S02]  /*26d00*/  SYNCS.PHASECHK.TRANS64.TRYWAIT P1, [R3+URZ+0x22860], R2 ;  /* 0x02286002030075a7 */ /* 0x010824000802017f */
[----:B0-----:R-:W-:Y:S05]  /*26d10*/  @!P1 NANOSLEEP.SYNCS 0x989680 ;  /* 0x009896800000995d */ /* 0x001fea0003900000 */
[----:B------:R-:W0:Y:S02]  /*26d20*/  @!P1 SYNCS.PHASECHK.TRANS64 P1, [R3+URZ+0x22860], R2 ;  /* 0x02286002030095a7 */ /* 0x000e24000802007f */
[----:B0-----:R-:W-:Y:S05]  /*26d30*/  @!P1 BRA `(.L_x_814) ;  /* 0xfffffffc00f09947 */ /* 0x001fea000383ffff */
[----:B------:R-:W-:Y:S05]  /*26d40*/  BRA `(.L_x_1084) ;  /* 0xffffff8c007c7947 */ /* 0x000fea000383ffff */
.L_x_816:
[----:B------:R0:W0:Y:S02]  /*26d50*/  SYNCS.PHASECHK.TRANS64.TRYWAIT P1, [R5+URZ+0x22880], R0 ;  /* 0x02288000050075a7 */ /* 0x000024000802017f */
[----:B0-----:R-:W-:Y:S05]  /*26d60*/  @!P1 NANOSLEEP.SYNCS 0x989680 ;  /* 0x009896800000995d */ /* 0x001fea0003900000 */
[----:B------:R-:W0:Y:S02]  /*26d70*/  @!P1 SYNCS.PHASECHK.TRANS64 P1, [R5+URZ+0x22880], R0 ;  /* 0x02288000050095a7 */ /* 0x000e24000802007f */
[----:B0-----:R-:W-:Y:S05]  /*26d80*/  @!P1 BRA `(.L_x_816) ;  /* 0xfffffffc00f09947 */ /* 0x001fea000383ffff */
[----:B------:R-:W-:Y:S05]  /*26d90*/  BRA `(.L_x_1085) ;  /* 0xffffff8c00787947 */ /* 0x000fea000383ffff */
.L_x_1086:
        /* <DEDUP_REMOVED lines=14> */
.L_x_3624:


//--------------------- .text._ZN7cutlass13device_kernelIN5flash11enable_sm90INS1_16FlashAttnFwdSm90INS1_25CollectiveMainloopFwdSm90ILi2EN4cute5tupleIJNS5_1CILi1EEES8_S8_EEENS6_IJNS7_ILi128EEENS7_ILi160EEESA_EEELi128ENS_12float_e4m3_tEfNS_4arch4Sm90ELb0ELb1ELb1ELb0ELb1ELb0ELb0ELb1ELb1ELb1ELb0ELb0EEENS1_21CollectiveEpilogueFwdINS6_IJSA_SA_SB_EEES9_NS_10bfloat16_tESF_Li256ELb0ELb1ELb0ELb1EEENS1_30DynamicPersistentTileSchedulerILi256ELi128ELb0ELb1ELb1EEEEEEEEEvNT_6ParamsE --------------------------
	.section	.text._ZN7cutlass13device_kernelIN5flash11enable_sm90INS1_16FlashAttnFwdSm90INS1_25CollectiveMainloopFwdSm90ILi2EN4cute5tupleIJNS5_1CILi1EEES8_S8_EEENS6_IJNS7_ILi128EEENS7_ILi160EEESA_EEELi128ENS_12float_e4m3_tEfNS_4arch4Sm90ELb0ELb1ELb1ELb0ELb1ELb0ELb0ELb1ELb1ELb1ELb0ELb0EEENS1_21CollectiveEpilogueFwdINS6_IJSA_SA_SB_EEES9_NS_10bfloat16_tESF_Li256ELb0ELb1ELb0ELb1EEENS1_30DynamicPersistentTileSchedulerILi256ELi128ELb0ELb1ELb1EEEEEEEEEvNT_6ParamsE,"ax",@progbits
	.align	128
.text._ZN7cutlass13device_kernelIN5flash11enable_sm90INS1_16FlashAttnFwdSm90INS1_25CollectiveMainloopFwdSm90ILi2EN4cute5tupleIJNS5_1CILi1EEES8_S8_EEENS6_IJNS7_ILi128EEENS7_ILi160EEESA_EEELi128ENS_12float_e4m3_tEfNS_4arch4Sm90ELb0ELb1ELb1ELb0ELb1ELb0ELb0ELb1ELb1ELb1ELb0ELb0EEENS1_21CollectiveEpilogueFwdINS6_IJSA_SA_SB_EEES9_NS_10bfloat16_tESF_Li256ELb0ELb1ELb0ELb1EEENS1_30DynamicPersistentTileSchedulerILi256ELi128ELb0ELb1ELb1EEEEEEEEEvNT_6ParamsE:
        .type           _ZN7cutlass13device_kernelIN5flash11enable_sm90INS1_16FlashAttnFwdSm90INS1_25CollectiveMainloopFwdSm90ILi2EN4cute5tupleIJNS5_1CILi1EEES8_S8_EEENS6_IJNS7_ILi128EEENS7_ILi160EEESA_EEELi128ENS_12float_e4m3_tEfNS_4arch4Sm90ELb0ELb1ELb1ELb0ELb1ELb0ELb0ELb1ELb1ELb1ELb0ELb0EEENS1_21CollectiveEpilogueFwdINS6_IJSA_SA_SB_EEES9_NS_10bfloat16_tESF_Li256ELb0ELb1ELb0ELb1EEENS1_30DynamicPersistentTileSchedulerILi256ELi128ELb0ELb1ELb1EEEEEEEEEvNT_6ParamsE,@function
        .size           _ZN7cutlass13device_kernelIN5flash11enable_sm90INS1_16FlashAttnFwdSm90INS1_25CollectiveMainloopFwdSm90ILi2EN4cute5tupleIJNS5_1CILi1EEES8_S8_EEENS6_IJNS7_ILi128EEENS7_ILi160EEESA_EEELi128ENS_12float_e4m3_tEfNS_4arch4Sm90ELb0ELb1ELb1ELb0ELb1ELb0ELb0ELb1ELb1ELb1ELb0ELb0EEENS1_21CollectiveEpilogueFwdINS6_IJSA_SA_SB_EEES9_NS_10bfloat16_tESF_Li256ELb0ELb1ELb0ELb1EEENS1_30DynamicPersistentTileSchedulerILi256ELi128ELb0ELb1ELb1EEEEEEEEEvNT_6ParamsE,(.L_x_3625 - _ZN7cutlass13device_kernelIN5flash11enable_sm90INS1_16FlashAttnFwdSm90INS1_25CollectiveMainloopFwdSm90ILi2EN4cute5tupleIJNS5_1CILi1EEES8_S8_EEENS6_IJNS7_ILi128EEENS7_ILi160EEESA_EEELi128ENS_12float_e4m3_tEfNS_4arch4Sm90ELb0ELb1ELb1ELb0ELb1ELb0ELb0ELb1ELb1ELb1ELb0ELb0EEENS1_21CollectiveEpilogueFwdINS6_IJSA_SA_SB_EEES9_NS_10bfloat16_tESF_Li256ELb0ELb1ELb0ELb1EEENS1_30DynamicPersistentTileSchedulerILi256ELi128ELb0ELb1ELb1EEEEEEEEEvNT_6ParamsE)
        .other          _ZN7cutlass13device_kernelIN5flash11enable_sm90INS1_16FlashAttnFwdSm90INS1_25CollectiveMainloopFwdSm90ILi2EN4cute5tupleIJNS5_1CILi1EEES8_S8_EEENS6_IJNS7_ILi128EEENS7_ILi160EEESA_EEELi128ENS_12float_e4m3_tEfNS_4arch4Sm90ELb0ELb1ELb1ELb0ELb1ELb0ELb0ELb1ELb1ELb1ELb0ELb0EEENS1_21CollectiveEpilogueFwdINS6_IJSA_SA_SB_EEES9_NS_10bfloat16_tESF_Li256ELb0ELb1ELb0ELb1EEENS1_30DynamicPersistentTileSchedulerILi256ELi128ELb0ELb1ELb1EEEEEEEEEvNT_6ParamsE,@"STO_CUDA_ENTRY STV_DEFAULT"
_ZN7cutlass13device_kernelIN5flash11enable_sm90INS1_16FlashAttnFwdSm90INS1_25CollectiveMainloopFwdSm90ILi2EN4cute5tupleIJNS5_1CILi1EEES8_S8_EEENS6_IJNS7_ILi128EEENS7_ILi160EEESA_EEELi128ENS_12float_e4m3_tEfNS_4arch4Sm90ELb0ELb1ELb1ELb0ELb1ELb0ELb0ELb1ELb1ELb1ELb0ELb0EEENS1_21CollectiveEpilogueFwdINS6_IJSA_SA_SB_EEES9_NS_10bfloat16_tESF_Li256ELb0ELb1ELb0ELb1EEENS1_30DynamicPersistentTileSchedulerILi256ELi128ELb0ELb1ELb1EEEEEEEEEvNT_6ParamsE:
        /* <DEDUP_REMOVED lines=9> */
[----:B------:R-:W1:Y:S01]  /*0090*/  SHFL.IDX PT, R3, R3, RZ, 0x1f ;  /* 0x00001fff03037589 */ /* 0x000e6200000e0000 */
        /* <DEDUP_REMOVED lines=14> */
[----:B------:R0:W2:Y:S06]  /*0180*/  @!UP0 SYNCS.EXCH.64 URZ, [UR8+0x22800], UR4 ;  /* 0x02280004083f85b2 */ /* 0x0000ac0008000100 */
[----:B------:R0:W3:Y:S02]  /*0190*/  @!UP1 SYNCS.EXCH.64 URZ, [UR8+0x22820], UR6 ;  /* 0x02282006083f95b2 */ /* 0x0000e40008000100 */
[----:B01----:R-:W-:Y:S05]  /*01a0*/  @P1 BRA `(.L_x_1087) ;  /* 0x0000000000481947 */ /* 0x003fea0003800000 */
        /* <DEDUP_REMOVED lines=14> */
[----:B------:R0:W4:Y:S01]  /*0290*/  SYNCS.EXCH.64 URZ, [UR8+0x22840], UR6 ;  /* 0x02284006083f75b2 */ /* 0x0001220008000100 */
[----:B------:R0:W0:Y:S01]  /*02a0*/  SYNCS.EXCH.64 URZ, [UR8+0x22838], UR4 ;  /* 0x02283804083f75b2 */ /* 0x0000220008000100 */
[----:B------:R0:W0:Y:S01]  /*02b0*/  SYNCS.EXCH.64 URZ, [UR8+0x22848], UR6 ;  /* 0x02284806083f75b2 */ /* 0x0000220008000100 */
[----:B------:R-:W-:Y:S01]  /*02c0*/  NOP ;  /* 0x0000000000007918 */ /* 0x000fe20000000000 */
.L_x_1087:
        /* <DEDUP_REMOVED lines=22> */
.L_x_1088:
        /* <DEDUP_REMOVED lines=18> */
.L_x_1089:
        /* <DEDUP_REMOVED lines=22> */
.L_x_1090:
[----:B------:R-:W5:Y:S01]  /*06b0*/  SHFL.IDX PT, R2, R0, RZ, 0x1f ;  /* 0x00001fff00027589 */ /* 0x000f6200000e0000 */
[----:B------:R-:W0:Y:S01]  /*06c0*/  S2UR UR10, SR_CgaCtaId ;  /* 0x00000000000a79c3 */ /* 0x000e220000008800 */
[----:B------:R-:W-:Y:S01]  /*06d0*/  R2UR UR9, R3 ;  /* 0x00000000030972ca */ /* 0x000fe200000e0000 */
[----:B------:R-:W-:Y:S01]  /*06e0*/  NOP ;  /* 0x0000000000007918 */ /* 0x000fe20000000000 */
        /* <DEDUP_REMOVED lines=20> */
.L_x_1091:
[----:B------:R-:W-:Y:S01]  /*0830*/  IMAD.U32 R2, RZ, RZ, UR10 ;  /* 0x0000000aff027e24 */ /* 0x000fe2000f8e00ff */
[----:B------:R-:W-:Y:S01]  /*0840*/  UISETP.NE.AND UP0, UPT, UR9, URZ, UPT ;  /* 0x0000003f0900728c */ /* 0x000fe2000bf05270 */
[----:B------:R-:W-:Y:S01]  /*0850*/  NOP ;  /* 0x0000000000007918 */ /* 0x000fe20000000000 */
[----:B------:R-:W-:Y:S01]  /*0860*/  UMOV UR36, 0x1 ;  /* 0x0000000100247882 */ /* 0x000fe20000000000 */
[----:B------:R-:W-:Y:S01]  /*0870*/  ULDC.64 UR48, c[0x0][0x208] ;  /* 0x0000820000307ab9 */ /* 0x000fe20000000a00 */
[----:B------:R0:W-:Y:S01]  /*0880*/  STL [R1+0x4], R2 ;  /* 0x0000040201007387 */ /* 0x0001e20000100800 */
[----:B------:R-:W-:Y:S01]  /*0890*/  USEL UR36, UR36, 0x2, !UP0 ;  /* 0x0000000224247887 */ /* 0x000fe2000c000000 */
[----:B01234-:R-:W-:Y:S01]  /*08a0*/  BAR.SYNC.DEFER_BLOCKING 0x0 ;  /* 0x0000000000007b1d */ /* 0x01ffe20000010000 */
[----:B------:R-:W-:-:S13]  /*08b0*/  PLOP3.LUT P0, PT, PT, PT, UP0, 0x80, 0x0 ;  /* 0x000000000000781c */ /* 0x000fda0003f0f008 */
[----:B------:R-:W-:Y:S05]  /*08c0*/  @!P0 BRA `(.L_x_1092) ;  /* 0x0000016000988947 */ /* 0x000fea0003800000 */
.L_x_1093:
[----:B------:R-:W-:-:S08]  /*08d0*/  NOP ;  /* 0x0000000000007918 */ /* 0x000fd00000000000 */
[----:B------:R-:W0:Y:S02]  /*08e0*/  USETMAXREG.TRY_ALLOC.CTAPOOL UP0, 0xe8 ;  /* 0x000000e8000079c8 */ /* 0x000e240008000600 */
[----:B0-----:R-:W-:-:S13]  /*08f0*/  PLOP3.LUT P0, PT, PT, PT, UP0, 0x80, 0x0 ;  /* 0x000000000000781c */ /* 0x001fda0003f0f008 */
[----:B------:R-:W-:Y:S05]  /*0900*/  @!P0 BRA `(.L_x_1093) ;  /* 0xfffffffc00f08947 */ /* 0x000fea000383ffff */
[----:B------:R-:W0:Y:S01]  /*0910*/  S2R R2, SR_TID.X ;  /* 0x0000000000027919 */ /* 0x000e220000002100 */
[----:B------:R-:W1:Y:S08]  /*0920*/  S2UR UR4, SR_CTAID.X ;  /* 0x00000000000479c3 */ /* 0x000e700000002500 */
[----:B------:R-:W-:Y:S08]  /*0930*/  BAR.ARV 0x4, 0x180 ;  /* 0x0106000000007b1d */ /* 0x000ff00000002000 */
        /* <DEDUP_REMOVED lines=8> */
[----:B------:R-:W-:Y:S01]  /*09c0*/  ULOP3.LUT UR47, UR36, 0x1, URZ, 0xfc, !UPT ;  /* 0x00000001242f7892 */ /* 0x000fe2000f8efc3f */
[----:B------:R-:W-:Y:S01]  /*09d0*/  UMOV UR46, URZ ;  /* 0x0000003f002e7c82 */ /* 0x000fe20008000000 */
[----:B------:R-:W-:Y:S02]  /*09e0*/  UMOV UR45, URZ ;  /* 0x0000003f002d7c82 */ /* 0x000fe40008000000 */
[----:B------:R-:W-:Y:S01]  /*09f0*/  SHF.R.S32.HI R0, RZ, 0x1f, R197 ;  /* 0x0000001fff007819 */ /* 0x000fe200000114c5 */
[----:B------:R-:W-:-:S03]  /*0a00*/  UMOV UR44, URZ ;  /* 0x0000003f002c7c82 */ /* 0x000fc60008000000 */
[CC--:B------:R-:W-:Y:S02]  /*0a10*/  LEA.HI R3, R0.reuse, R197.reuse, RZ, 0x7 ;  /* 0x000000c500037211 */ /* 0x0c0fe400078f38ff */
[CC--:B------:R-:W-:Y:S02]  /*0a20*/  LEA.HI R4, R0.reuse, R197.reuse, RZ, 0x5 ;  /* 0x000000c500047211 */ /* 0x0c0fe400078f28ff */
[----:B------:R-:W-:Y:S02]  /*0a30*/  LOP3.LUT R190, R3, 0xffffff80, RZ, 0xc0, !PT ;  /* 0xffffff8003be7812 */ /* 0x000fe400078ec0ff */
[----:B------:R-:W-:Y:S01]  /*0a40*/  LEA.HI R2, R0, R197, RZ, 0x4 ;  /* 0x000000c500027211 */ /* 0x000fe200078f20ff */
[----:B------:R-:W-:Y:S01]  /*0a50*/  IMAD.SHL.U32 R6, R4, 0x20, RZ ;  /* 0x0000002004067824 */ /* 0x000fe200078e00ff */
[----:B------:R-:W-:Y:S01]  /*0a60*/  SHF.R.S32.HI R192, RZ, 0x7, R3 ;  /* 0x00000007ffc07819 */ /* 0x000fe20000011403 */
[----:B------:R-:W-:Y:S01]  /*0a70*/  IMAD.IADD R190, R197, 0x1, -R190 ;  /* 0x00000001c5be7824 */ /* 0x000fe200078e0abe */
[----:B------:R-:W-:-:S02]  /*0a80*/  LOP3.LUT R4, R2, 0x3fffff0, RZ, 0xc0, !PT ;  /* 0x03fffff002047812 */ /* 0x000fc400078ec0ff */
[----:B------:R-:W-:Y:S02]  /*0a90*/  LOP3.LUT R7, R6, 0xfffffc00, RZ, 0xc0, !PT ;  /* 0xfffffc0006077812 */ /* 0x000fe400078ec0ff */
[----:B------:R-:W-:Y:S01]  /*0aa0*/  SHF.R.S32.HI R9, RZ, 0x1f, R190 ;  /* 0x0000001fff097819 */ /* 0x000fe200000114be */
[----:B------:R-:W-:Y:S01]  /*0ab0*/  IMAD.IADD R4, R197, 0x1, -R4 ;  /* 0x00000001c5047824 */ /* 0x000fe200078e0a04 */
[----:B------:R-:W-:Y:S02]  /*0ac0*/  SHF.R.S32.HI R5, RZ, 0x4, R2 ;  /* 0x00000004ff057819 */ /* 0x000fe40000011402 */
[----:B------:R-:W-:Y:S01]  /*0ad0*/  LEA.HI R8, R9, R190, RZ, 0x2 ;  /* 0x000000be09087211 */ /* 0x000fe200078f10ff */
[----:B------:R-:W-:Y:S01]  /*0ae0*/  IMAD R7, R4, 0x40, R7 ;  /* 0x0000004004077824 */ /* 0x000fe200078e0207 */
[----:B------:R-:W-:Y:S02]  /*0af0*/  LEA.HI R2, R2, R5, RZ, 0x1 ;  /* 0x0000000502027211 */ /* 0x000fe400078f08ff */
[----:B------:R-:W-:-:S02]  /*0b00*/  SHF.R.S32.HI R6, RZ, 0x2, R8 ;  /* 0x00000002ff067819 */ /* 0x000fc40000011408 */
[----:B------:R-:W-:Y:S02]  /*0b10*/  SHF.R.S32.HI R11, RZ, 0x1f, R8 ;  /* 0x0000001fff0b7819 */ /* 0x000fe40000011408 */
[-C--:B------:R-:W-:Y:S02]  /*0b20*/  LEA.HI R4, R0, R197.reuse, RZ, 0x2 ;  /* 0x000000c500047211 */ /* 0x080fe400078f10ff */
[----:B------:R-:W-:Y:S02]  /*0b30*/  LOP3.LUT R2, R2, 0x1ffffffe, RZ, 0xc0, !PT ;  /* 0x1ffffffe02027812 */ /* 0x000fe400078ec0ff */
[----:B------:R-:W-:Y:S02]  /*0b40*/  LEA.HI R11, R11, R6, RZ, 0x3 ;  /* 0x000000060b0b7211 */ /* 0x000fe400078f18ff */
[----:B------:R-:W-:Y:S01]  /*0b50*/  LOP3.LUT R4, R4, 0xfffffffc, RZ, 0xc0, !PT ;  /* 0xfffffffc04047812 */ /* 0x000fe200078ec0ff */
[----:B------:R-:W-:Y:S01]  /*0b60*/  IMAD.IADD R2, R5, 0x1, -R2 ;  /* 0x0000000105027824 */ /* 0x000fe200078e0a02 */
[----:B------:R-:W-:-:S02]  /*0b70*/  LEA.HI R0, R0, R197, RZ, 0x3 ;  /* 0x000000c500007211 */ /* 0x000fc400078f18ff */
[----:B------:R-:W-:Y:S01]  /*0b80*/  LOP3.LUT R11, R11, 0xfffffff8, RZ, 0xc0, !PT ;  /* 0xfffffff80b0b7812 */ /* 0x000fe200078ec0ff */
[----:B------:R-:W-:Y:S01]  /*0b90*/  IMAD.IADD R4, R197, 0x1, -R4 ;  /* 0x00000001c5047824 */ /* 0x000fe200078e0a04 */
[----:B------:R-:W-:Y:S01]  /*0ba0*/  LEA.HI R9, R9, R190, RZ, 0x5 ;  /* 0x000000be09097211 */ /* 0x000fe200078f28ff */
[----:B------:R-:W-:Y:S01]  /*0bb0*/  IMAD R194, R2, 0x8, R7 ;  /* 0x0000000802c27824 */ /* 0x000fe200078e0207 */
        /* <DEDUP_REMOVED lines=8> */
[----:B------:R-:W-:Y:S01]  /*0c40*/  SHF.R.S32.HI R189, RZ, 0x3, R0 ;  /* 0x00000003ffbd7819 */ /* 0x000fe20000011400 */
[----:B------:R-:W-:Y:S01]  /*0c50*/  IMAD.IADD R3, R192, 0x1, -R3 ;  /* 0x00000001c0037824 */ /* 0x000fe200078e0a03 */
[----:B------:R-:W-:Y:S01]  /*0c60*/  LOP3.LUT R5, R2, 0x1ffffffe, RZ, 0xc0, !PT ;  /* 0x1ffffffe02057812 */ /* 0x000fe200078ec0ff */
[----:B------:R-:W-:-:S02]  /*0c70*/  IMAD.SHL.U32 R22, R188, 0x8, RZ ;  /* 0x00000008bc167824 */ /* 0x000fc400078e00ff */
[----:B------:R-:W-:Y:S01]  /*0c80*/  IMAD R193, R3, 0x40, R6 ;  /* 0x0000004003c17824 */ /* 0x000fe200078e0206 */
[----:B------:R-:W-:Y:S01]  /*0c90*/  LOP3.LUT R3, R8, 0x7ffffffc, RZ, 0xc0, !PT ;  /* 0x7ffffffc08037812 */ /* 0x000fe200078ec0ff */
[----:B------:R-:W-:Y:S01]  /*0ca0*/  VIADD R23, R22, 0x40 ;  /* 0x0000004016177836 */ /* 0x000fe20000000000 */
[----:B------:R-:W-:Y:S01]  /*0cb0*/  SHF.R.S32.HI R196, RZ, 0x1f, R22 ;  /* 0x0000001fffc47819 */ /* 0x000fe20000011416 */
[----:B------:R-:W-:Y:S02]  /*0cc0*/  IMAD.IADD R4, R4, 0x1, -R5 ;  /* 0x0000000104047824 */ /* 0x000fe400078e0a05 */
[----:B------:R-:W-:Y:S01]  /*0cd0*/  IMAD.IADD R18, R190, 0x1, -R3 ;  /* 0x00000001be127824 */ /* 0x000fe200078e0a03 */
[----:B------:R-:W-:Y:S01]  /*0ce0*/  SHF.R.S32.HI R195, RZ, 0x1f, R23 ;  /* 0x0000001fffc37819 */ /* 0x000fe20000011417 */
[----:B------:R-:W-:-:S07]  /*0cf0*/  IMAD R19, R4, 0x8, R193 ;  /* 0x0000000804137824 */ /* 0x000fce00078e02c1 */
.L_x_1198:
[----:B------:R-:W-:Y:S01]  /*0d00*/  ULDC UR5, c[0x0][0xc60] ;  /* 0x0003180000057ab9 */ /* 0x000fe20000000800 */
[----:B------:R-:W-:Y:S01]  /*0d10*/  UMOV UR8, UR4 ;  /* 0x0000000400087c82 */ /* 0x000fe20008000000 */
[----:B------:R-:W-:-:S11]  /*0d20*/  UISETP.NE.AND UP0, UPT, UR5, 0x1, UPT ;  /* 0x000000010500788c */ /* 0x000fd6000bf05270 */
[----:B------:R-:W-:Y:S01]  /*0d30*/  @UP0 ULDC UR6, c[0x0][0xc64] ;  /* 0x0003190000060ab9 */ /* 0x000fe20000000800 */
[----:B------:R-:W-:Y:S01]  /*0d40*/  @UP0 ULDC UR9, c[0x0][0xc68] ;  /* 0x00031a0000090ab9 */ /* 0x000fe20000000800 */
[----:B------:R-:W-:-:S04]  /*0d50*/  UIMAD.WIDE.U32 UR6, UR4, UR6, URZ ;  /* 0x00000006040672a5 */ /* 0x000fc8000f8e003f */
[----:B------:R-:W-:-:S03]  /*0d60*/  @UP0 USHF.R.U32.HI UR8, URZ, UR9, UR7 ;  /* 0x000000093f080299 */ /* 0x000fc60008011607 */
[----:B------:R-:W-:Y:S02]  /*0d70*/  ULDC UR6, c[0x0][0xc78] ;  /* 0x00031e0000067ab9 */ /* 0x000fe40000000800 */
[----:B------:R-:W-:Y:S02]  /*0d80*/  UISETP.GE.AND UP0, UPT, UR8, UR6, UPT ;  /* 0x000000060800728c */ /* 0x000fe4000bf06270 */
[----:B------:R-:W-:-:S04]  /*0d90*/  UIADD3 UR6, -UR8, URZ, URZ ;  /* 0x0000003f08067290 */ /* 0x000fc8000fffe13f */
[----:B------:R-:W-:Y:S01]  /*0da0*/  PLOP3.LUT P0, PT, PT, PT, UP0, 0x80, 0x0 ;  /* 0x000000000000781c */ /* 0x000fe20003f0f008 */
[----:B------:R-:W-:-:S12]  /*0db0*/  UIMAD UR9, UR5, UR6, UR4 ;  /* 0x00000006050972a4 */ /* 0x000fd8000f8e0204 */
[----:B012345:R-:W-:Y:S05]  /*0dc0*/  @!P0 BRA `(.L_x_1094) ;  /* 0x0000000000208947 */ /* 0x03ffea0003800000 */
[----:B------:R-:W-:Y:S01]  /*0dd0*/  ULDC UR7, c[0x0][0xc6c] ;  /* 0x00031b0000077ab9 */ /* 0x000fe20000000800 */
[----:B------:R-:W-:Y:S01]  /*0de0*/  UMOV UR6, UR9 ;  /* 0x0000000900067c82 */ /* 0x000fe20008000000 */
[----:B------:R-:W-:-:S11]  /*0df0*/  UISETP.NE.AND UP0, UPT, UR7, 0x1, UPT ;  /* 0x000000010700788c */ /* 0x000fd6000bf05270 */
[----:B------:R-:W-:Y:S02]  /*0e00*/  @UP0 ULDC.64 UR10, c[0x0][0xc70] ;  /* 0x00031c00000a0ab9 */ /* 0x000fe40000000a00 */
[----:B------:R-:W-:-:S04]  /*0e10*/  UIMAD.WIDE.U32 UR4, UR9, UR10, URZ ;  /* 0x0000000a090472a5 */ /* 0x000fc8000f8e003f */
[----:B------:R-:W-:-:S04]  /*0e20*/  @UP0 USHF.R.U32.HI UR6, URZ, UR11, UR5 ;  /* 0x0000000b3f060299 */ /* 0x000fc80008011605 */
[----:B------:R-:W-:Y:S01]  /*0e30*/  UIMAD UR4, UR6, UR7, URZ ;  /* 0x00000007060472a4 */ /* 0x000fe2000f8e023f */
[----:B------:R-:W-:Y:S11]  /*0e40*/  BRA `(.L_x_1095) ;  /* 0x00000000001c7947 */ /* 0x000ff60003800000 */
.L_x_1094:
[----:B------:R-:W-:Y:S01]  /*0e50*/  ULDC UR7, c[0x0][0xc54] ;  /* 0x0003150000077ab9 */ /* 0x000fe20000000800 */
[----:B------:R-:W-:Y:S01]  /*0e60*/  UMOV UR6, UR9 ;  /* 0x0000000900067c82 */ /* 0x000fe20008000000 */
[----:B------:R-:W-:-:S11]  /*0e70*/  UISETP.NE.AND UP0, UPT, UR7, 0x1, UPT ;  /* 0x000000010700788c */ /* 0x000fd6000bf05270 */
[----:B------:R-:W-:Y:S02]  /*0e80*/  @UP0 ULDC.64 UR10, c[0x0][0xc58] ;  /* 0x00031600000a0ab9 */ /* 0x000fe40000000a00 */
[----:B------:R-:W-:-:S04]  /*0e90*/  UIMAD.WIDE.U32 UR4, UR9, UR10, URZ ;  /* 0x0000000a090472a5 */ /* 0x000fc8000f8e003f */
[----:B------:R-:W-:-:S04]  /*0ea0*/  @UP0 USHF.R.U32.HI UR6, URZ, UR11, UR5 ;  /* 0x0000000b3f060299 */ /* 0x000fc80008011605 */
[----:B------:R-:W-:-:S12]  /*0eb0*/  UIMAD UR4, UR6, UR7, URZ ;  /* 0x00000007060472a4 */ /* 0x000fd8000f8e023f */
.L_x_1095:
[----:B------:R-:W0:Y:S01]  /*0ec0*/  LDC R191, c[0x0][0x448] ;  /* 0x00011200ffbf7b82 */ /* 0x000e220000000800 */
[----:B------:R-:W-:Y:S01]  /*0ed0*/  ULOP3.LUT UR6, URZ, UR6, URZ, 0x33, !UPT ;  /* 0x000000063f067292 */ /* 0x000fe2000f8e333f */
[----:B------:R-:W-:Y:S01]  /*0ee0*/  LOP3.LUT R2, R2, 0xffffffef, RZ, 0xc0, !PT ;  /* 0xffffffef02027812 */ /* 0x000fe200078ec0ff */
[----:B------:R-:W-:Y:S01]  /*0ef0*/  ULDC UR39, c[0x0][0xc48] ;  /* 0x0003120000277ab9 */ /* 0x000fe20000000800 */
[----:B------:R-:W-:Y:S01]  /*0f00*/  ULDC UR5, c[0x0][0xc3c] ;  /* 0x00030f0000057ab9 */ /* 0x000fe20000000800 */
[----:B------:R-:W-:Y:S02]  /*0f10*/  UISETP.NE.AND UP0, UPT, UR39, 0x1, UPT ;  /* 0x000000012700788c */ /* 0x000fe4000bf05270 */
[----:B------:R-:W-:Y:S01]  /*0f20*/  UIADD3 UR6, UR6, UR5, URZ ;  /* 0x0000000506067290 */ /* 0x000fe2000fffe03f */
[----:B------:R-:W1:Y:S01]  /*0f30*/  LDC.64 R10, c[0x0][0x9e0] ;  /* 0x00027800ff0a7b82 */ /* 0x000e620000000a00 */
[----:B------:R-:W-:Y:S02]  /*0f40*/  UIADD3 UR4, UR9, -UR4, URZ ;  /* 0x8000000409047290 */ /* 0x000fe4000fffe03f */
[----:B------:R-:W-:Y:S01]  /*0f50*/  USHF.L.U32 UR37, UR6, 0x7, URZ ;  /* 0x0000000706257899 */ /* 0x000fe2000800063f */
[----:B------:R-:W-:Y:S01]  /*0f60*/  ULDC.64 UR10, c[0x0][0x418] ;  /* 0x00010600000a7ab9 */ /* 0x000fe20000000a00 */
[----:B------:R-:W-:Y:S01]  /*0f70*/  ULDC UR7, c[0x0][0xc54] ;  /* 0x0003150000077ab9 */ /* 0x000fe20000000800 */
[----:B------:R-:W-:-:S02]  /*0f80*/  ISETP.NE.U32.AND P0, PT, RZ, UR10, PT ;  /* 0x0000000aff007c0c */ /* 0x000fc4000bf05070 */
[----:B------:R-:W2:Y:S01]  /*0f90*/  LDC R105, c[0x0][0x288] ;  /* 0x0000a200ff697b82 */ /* 0x000ea20000000800 */
[----:B------:R-:W-:Y:S02]  /*0fa0*/  UIADD3 UR6, UR37, 0x7f, URZ ;  /* 0x0000007f25067890 */ /* 0x000fe4000fffe03f */
[----:B------:R-:W-:Y:S01]  /*0fb0*/  UIMAD UR8, UR8, UR7, UR4 ;  /* 0x00000007080872a4 */ /* 0x000fe2000f8e0204 */
[----:B------:R-:W-:Y:S02]  /*0fc0*/  ISETP.NE.AND.EX P0, PT, RZ, UR11, PT, P0 ;  /* 0x0000000bff007c0c */ /* 0x000fe4000bf05300 */
[----:B------:R-:W-:Y:S01]  /*0fd0*/  @UP0 ULDC UR4, c[0x0][0xc4c] ;  /* 0x0003130000040ab9 */ /* 0x000fe20000000800 */
[----:B------:R-:W-:Y:S01]  /*0fe0*/  @UP0 ULDC UR7, c[0x0][0xc50] ;  /* 0x0003140000070ab9 */ /* 0x000fe20000000800 */
[----:B0-----:R-:W-:Y:S01]  /*0ff0*/  ISETP.NE.AND P2, PT, R191, 0x1, PT ;  /* 0x00000001bf00780c */ /* 0x001fe20003f45270 */
[----:B------:R-:W0:Y:S01]  /*1000*/  LDC R0, c[0x0][0x424] ;  /* 0x00010900ff007b82 */ /* 0x000e220000000800 */
[----:B------:R-:W-:Y:S01]  /*1010*/  UIMAD.WIDE.U32 UR4, UR8, UR4, URZ ;  /* 0x00000004080472a5 */ /* 0x000fe2000f8e003f */
[----:B------:R-:W-:Y:S01]  /*1020*/  IMAD.U32 R3, RZ, RZ, UR6 ;  /* 0x00000006ff037e24 */ /* 0x000fe2000f8e00ff */
[----:B------:R-:W-:-:S02]  /*1030*/  UMOV UR38, UR8 ;  /* 0x0000000800267c82 */ /* 0x000fc40008000000 */
[----:B------:R-:W-:Y:S01]  /*1040*/  @UP0 USHF.R.U32.HI UR38, URZ, UR7, UR5 ;  /* 0x000000073f260299 */ /* 0x000fe20008011605 */
[----:B-1----:R-:W-:Y:S02]  /*1050*/  ISETP.GE.AND P1, PT, R11, 0x1, PT ;  /* 0x000000010b00780c */ /* 0x002fe40003f26270 */
[----:B------:R-:W1:Y:S01]  /*1060*/  LDC R7, c[0x0][0x2f0] ;  /* 0x0000bc00ff077b82 */ /* 0x000e620000000800 */
[----:B------:R-:W-:-:S03]  /*1070*/  UIADD3 UR4, -UR38, URZ, URZ ;  /* 0x0000003f26047290 */ /* 0x000fc6000fffe13f */
[----:B------:R-:W-:Y:S01]  /*1080*/  @P2 LOP3.LUT R2, R2, 0x10, RZ, 0xfc, !PT ;  /* 0x0000001002022812 */ /* 0x000fe200078efcff */
[----:B------:R-:W-:Y:S01]  /*1090*/  UIMAD UR39, UR39, UR4, UR8 ;  /* 0x00000004272772a4 */ /* 0x000fe2000f8e0208 */
[----:B--2---:R-:W-:Y:S02]  /*10a0*/  IADD3 R5, -R105, 0x1, RZ ;  /* 0x0000000169057810 */ /* 0x004fe40007ffe1ff */
[----:B------:R-:W2:Y:S01]  /*10b0*/  @P2 LDC R4, c[0x0][0x44c] ;  /* 0x00011300ff042b82 */ /* 0x000ea20000000800 */
[----:B------:R-:W-:-:S04]  /*10c0*/  LOP3.LUT R2, R2, 0xfffffff7, RZ, 0xc0, !PT ;  /* 0xfffffff702027812 */ /* 0x000fc800078ec0ff */
[----:B------:R-:W-:-:S03]  /*10d0*/  @P1 LOP3.LUT R2, R2, 0x8, RZ, 0xfc, !PT ;  /* 0x0000000802021812 */ /* 0x000fc600078efcff */
[----:B------:R-:W3:Y:S01]  /*10e0*/  @P2 LDC R9, c[0x0][0x450] ;  /* 0x00011400ff092b82 */ /* 0x000ee20000000800 */
[----:B0-----:R-:W-:-:S05]  /*10f0*/  SEL R0, R0, 0x1, P0 ;  /* 0x0000000100007807 */ /* 0x001fca0000000000 */
[CC--:B-1----:R-:W-:Y:S02]  /*1100*/  IMAD R6, R0.reuse, R7.reuse, R5 ;  /* 0x0000000700067224 */ /* 0x0c2fe400078e0205 */
[----:B------:R-:W-:Y:S02]  /*1110*/  IMAD R17, R0, R7, RZ ;  /* 0x0000000700117224 */ /* 0x000fe400078e02ff */
[----:B--2---:R-:W-:-:S05]  /*1120*/  @P2 IMAD.HI.U32 R4, R4, UR6, RZ ;  /* 0x0000000604042c27 */ /* 0x004fca000f8e00ff */
[----:B---3--:R-:W-:-:S05]  /*1130*/  @P2 SHF.R.U32.HI R3, RZ, R9, R4 ;  /* 0x00000009ff032219 */ /* 0x008fca0000011604 */
[----:B------:R-:W-:-:S04]  /*1140*/  IMAD.IADD R5, R6, 0x1, R3 ;  /* 0x0000000106057824 */ /* 0x000fc800078e0203 */
[----:B------:R-:W-:Y:S01]  /*1150*/  IMAD.IADD R3, R5, 0x1, R10 ;  /* 0x0000000105037824 */ /* 0x000fe200078e020a */
[----:B------:R-:W-:Y:S06]  /*1160*/  @!P1 BRA `(.L_x_1096) ;  /* 0x0000000000409947 */ /* 0x000fec0003800000 */
[C---:B------:R-:W-:Y:S01]  /*1170*/  ISETP.GT.AND P0, PT, R5.reuse, RZ, PT ;  /* 0x000000ff0500720c */ /* 0x040fe20003f04270 */
[----:B------:R-:W-:-:S12]  /*1180*/  VIADD R4, R5, 0xffffffff ;  /* 0xffffffff05047836 */ /* 0x000fd80000000000 */
[----:B------:R-:W-:Y:S05]  /*1190*/  @P0 BRA `(.L_x_1097) ;  /* 0x00000000001c0947 */ /* 0x000fea0003800000 */
[----:B------:R-:W-:Y:S01]  /*11a0*/  ISETP.NE.AND P0, PT, R11, 0x1, PT ;  /* 0x000000010b00780c */ /* 0x000fe20003f05270 */
[----:B------:R-:W-:-:S12]  /*11b0*/  IMAD.MOV R5, RZ, RZ, -R5 ;  /* 0x000000ffff057224 */ /* 0x000fd800078e0a05 */
[----:B------:R-:W0:Y:S02]  /*11c0*/  @P0 LDC.64 R8, c[0x0][0x9e8] ;  /* 0x00027a00ff080b82 */ /* 0x000e240000000a00 */
[----:B0-----:R-:W-:-:S05]  /*11d0*/  @P0 IMAD.HI.U32 R4, R5, R8, RZ ;  /* 0x0000000805040227 */ /* 0x001fca00078e00ff */
[----:B------:R-:W-:-:S04]  /*11e0*/  @P0 SHF.R.U32.HI R5, RZ, R9, R4 ;  /* 0x00000009ff050219 */ /* 0x000fc80000011604 */
[----:B------:R-:W-:Y:S01]  /*11f0*/  LOP3.LUT R4, RZ, R5, RZ, 0x33, !PT ;  /* 0x00000005ff047212 */ /* 0x000fe200078e33ff */
[----:B------:R-:W-:Y:S06]  /*1200*/  BRA `(.L_x_1098) ;  /* 0x0000000000107947 */ /* 0x000fec0003800000 */
.L_x_1097:
[----:B------:R-:W-:-:S13]  /*1210*/  ISETP.NE.AND P0, PT, R11, 0x1, PT ;  /* 0x000000010b00780c */ /* 0x000fda0003f05270 */
[----:B------:R-:W0:Y:S02]  /*1220*/  @P0 LDC.64 R8, c[0x0][0x9e8] ;  /* 0x00027a00ff080b82 */ /* 0x000e240000000a00 */
[----:B0-----:R-:W-:-:S05]  /*1230*/  @P0 IMAD.HI.U32 R6, R4, R8, RZ ;  /* 0x0000000804060227 */ /* 0x001fca00078e00ff */
[----:B------:R-:W-:-:S07]  /*1240*/  @P0 SHF.R.U32.HI R4, RZ, R9, R6 ;  /* 0x00000009ff040219 */ /* 0x000fce0000011606 */
.L_x_1098:
[----:B------:R-:W-:-:S05]  /*1250*/  IMAD R4, R4, R11, R11 ;  /* 0x0000000b04047224 */ /* 0x000fca00078e020b */
[----:B------:R-:W-:-:S07]  /*1260*/  VIMNMX R3, R3, R4, PT ;  /* 0x0000000403037248 */ /* 0x000fce0003fe0100 */
.L_x_1096:
[----:B------:R-:W0:Y:S01]  /*1270*/  @P2 LDC R5, c[0x0][0x44c] ;  /* 0x00011300ff052b82 */ /* 0x000e220000000800 */
[----:B------:R-:W-:Y:S01]  /*1280*/  IMAD.U32 R4, RZ, RZ, UR37 ;  /* 0x00000025ff047e24 */ /* 0x000fe2000f8e00ff */
[----:B------:R-:W-:Y:S01]  /*1290*/  ULDC UR4, c[0x0][0x9dc] ;  /* 0x0002770000047ab9 */ /* 0x000fe20000000800 */
[CC--:B------:R-:W-:Y:S02]  /*12a0*/  IMAD R105, R0.reuse, R7.reuse, -R105 ;  /* 0x0000000700697224 */ /* 0x0c0fe400078e0a69 */
[----:B------:R-:W-:Y:S02]  /*12b0*/  VIADD R3, R3, 0x9f ;  /* 0x0000009f03037836 */ /* 0x000fe40000000000 */
[----:B------:R-:W-:Y:S01]  /*12c0*/  IMAD R0, R0, R7, 0x9f ;  /* 0x0000009f00007424 */ /* 0x000fe200078e0207 */
[----:B------:R-:W1:Y:S03]  /*12d0*/  @P2 LDC R6, c[0x0][0x450] ;  /* 0x00011400ff062b82 */ /* 0x000e660000000800 */
[----:B------:R-:W-:-:S04]  /*12e0*/  IMAD.HI R0, R0, 0x66666667, RZ ;  /* 0x6666666700007827 */ /* 0x000fc800078e02ff */
[----:B0-----:R-:W-:-:S05]  /*12f0*/  @P2 IMAD.HI.U32 R5, R5, UR37, RZ ;  /* 0x0000002505052c27 */ /* 0x001fca000f8e00ff */
[----:B-1----:R-:W-:-:S05]  /*1300*/  @P2 SHF.R.U32.HI R4, RZ, R6, R5 ;  /* 0x00000006ff042219 */ /* 0x002fca0000011605 */
[----:B------:R-:W-:Y:S02]  /*1310*/  IMAD.IADD R6, R105, 0x1, R4 ;  /* 0x0000000169067824 */ /* 0x000fe400078e0204 */
[----:B------:R-:W-:Y:S01]  /*1320*/  IMAD.HI R4, R3, 0x66666667, RZ ;  /* 0x6666666703047827 */ /* 0x000fe200078e02ff */
[----:B------:R-:W-:-:S03]  /*1330*/  SHF.R.U32.HI R3, RZ, 0x1f, R0 ;  /* 0x0000001fff037819 */ /* 0x000fc60000011600 */
[----:B------:R-:W-:Y:S01]  /*1340*/  VIADD R7, R6, -UR4 ;  /* 0x8000000406077c36 */ /* 0x000fe20008000000 */
[----:B------:R-:W-:Y:S02]  /*1350*/  SHF.R.U32.HI R5, RZ, 0x1f, R4 ;  /* 0x0000001fff057819 */ /* 0x000fe40000011604 */
[----:B------:R-:W-:Y:S02]  /*1360*/  LEA.HI.SX32 R3, R0, R3, 0x1a ;  /* 0x0000000300037211 */ /* 0x000fe400078fd2ff */
[----:B------:R-:W-:Y:S02]  /*1370*/  LEA.HI.SX32 R104, R4, R5, 0x1a ;  /* 0x0000000504687211 */ /* 0x000fe400078fd2ff */
[----:B------:R-:W-:Y:S02]  /*1380*/  R2UR UR4, R7 ;  /* 0x00000000070472ca */ /* 0x000fe400000e0000 */
[----:B------:R-:W-:Y:S01]  /*1390*/  VIMNMX R104, R3, R104, PT ;  /* 0x0000006803687248 */ /* 0x000fe20003fe0100 */
[----:B------:R-:W-:-:S12]  /*13a0*/  @!P1 BRA `(.L_x_1099) ;  /* 0x0000000000449947 */ /* 0x000fd80003800000 */
[----:B------:R-:W-:-:S13]  /*13b0*/  ISETP.GT.AND P0, PT, R6, -0x1, PT ;  /* 0xffffffff0600780c */ /* 0x000fda0003f04270 */
[----:B------:R-:W-:Y:S05]  /*13c0*/  @P0 BRA `(.L_x_1100) ;  /* 0x00000000001c0947 */ /* 0x000fea0003800000 */
[----:B------:R-:W-:Y:S02]  /*13d0*/  ISETP.NE.AND P0, PT, R11, 0x1, PT ;  /* 0x000000010b00780c */ /* 0x000fe40003f05270 */
[----:B------:R-:W-:-:S11]  /*13e0*/  LOP3.LUT R3, RZ, R6, RZ, 0x33, !PT ;  /* 0x00000006ff037212 */ /* 0x000fd600078e33ff */
[----:B------:R-:W0:Y:S02]  /*13f0*/  @P0 LDC.64 R4, c[0x0][0x9e8] ;  /* 0x00027a00ff040b82 */ /* 0x000e240000000a00 */
[----:B0-----:R-:W-:-:S05]  /*1400*/  @P0 IMAD.HI.U32 R0, R3, R4, RZ ;  /* 0x0000000403000227 */ /* 0x001fca00078e00ff */
[----:B------:R-:W-:-:S04]  /*1410*/  @P0 SHF.R.U32.HI R3, RZ, R5, R0 ;  /* 0x00000005ff030219 */ /* 0x000fc80000011600 */
[----:B------:R-:W-:Y:S01]  /*1420*/  LOP3.LUT R6, RZ, R3, RZ, 0x33, !PT ;  /* 0x00000003ff067212 */ /* 0x000fe200078e33ff */
[----:B------:R-:W-:Y:S06]  /*1430*/  BRA `(.L_x_1101) ;  /* 0x0000000000107947 */ /* 0x000fec0003800000 */
.L_x_1100:
[----:B------:R-:W-:-:S13]  /*1440*/  ISETP.NE.AND P0, PT, R11, 0x1, PT ;  /* 0x000000010b00780c */ /* 0x000fda0003f05270 */
[----:B------:R-:W0:Y:S02]  /*1450*/  @P0 LDC.64 R4, c[0x0][0x9e8] ;  /* 0x00027a00ff040b82 */ /* 0x000e240000000a00 */
[----:B0-----:R-:W-:-:S05]  /*1460*/  @P0 IMAD.HI.U32 R0, R6, R4, RZ ;  /* 0x0000000406000227 */ /* 0x001fca00078e00ff */
[----:B------:R-:W-:-:S07]  /*1470*/  @P0 SHF.R.U32.HI R6, RZ, R5, R0 ;  /* 0x00000005ff060219 */ /* 0x000fce0000011600 */
.L_x_1101:
[----:B------:R-:W-:-:S05]  /*1480*/  IMAD R6, R6, R11, RZ ;  /* 0x0000000b06067224 */ /* 0x000fca00078e02ff */
[----:B------:R-:W-:-:S13]  /*1490*/  R2UR UR5, R6 ;  /* 0x00000000060572ca */ /* 0x000fda00000e0000 */
[----:B------:R-:W-:-:S04]  /*14a0*/  UISETP.LT.AND UP0, UPT, UR4, UR5, UPT ;  /* 0x000000050400728c */ /* 0x000fc8000bf01270 */
[----:B------:R-:W-:-:S12]  /*14b0*/  USEL UR4, UR4, UR5, !UP0 ;  /* 0x0000000504047287 */ /* 0x000fd8000c000000 */
.L_x_1099:
[----:B------:R-:W-:Y:S01]  /*14c0*/  UIMAD.WIDE UR4, UR4, 0x66666667, URZ ;  /* 0x66666667040478a5 */ /* 0x000fe2000f8e023f */
[----:B------:R-:W-:Y:S01]  /*14d0*/  PLOP3.LUT P0, PT, PT, PT, PT, 0x80, 0x0 ;  /* 0x000000000000781c */ /* 0x000fe20003f0f070 */
[----:B------:R-:W-:Y:S01]  /*14e0*/  IMAD.MOV.U32 R0, RZ, RZ, RZ ;  /* 0x000000ffff007224 */ /* 0x000fe200078e00ff */
[----:B------:R-:W-:Y:S01]  /*14f0*/  CS2R R86, SRZ ;  /* 0x0000000000567805 */ /* 0x000fe2000001ff00 */
[----:B------:R-:W-:Y:S01]  /*1500*/  USHF.R.U32.HI UR4, URZ, 0x1f, UR5 ;  /* 0x0000001f3f047899 */ /* 0x000fe20008011605 */
[----:B------:R-:W-:Y:S01]  /*1510*/  IMAD.MOV.U32 R3, RZ, RZ, RZ ;  /* 0x000000ffff037224 */ /* 0x000fe200078e00ff */
[----:B------:R-:W-:Y:S02]  /*1520*/  CS2R R8, SRZ ;  /* 0x0000000000087805 */ /* 0x000fe4000001ff00 */
[----:B------:R-:W-:Y:S01]  /*1530*/  CS2R R84, SRZ ;  /* 0x0000000000547805 */ /* 0x000fe2000001ff00 */
[----:B------:R-:W-:Y:S01]  /*1540*/  ULEA.HI.SX32 UR4, UR5, UR4, 0x1a ;  /* 0x0000000405047291 */ /* 0x000fe2000f8fd23f */
[----:B------:R-:W-:Y:S01]  /*1550*/  CS2R R10, SRZ ;  /* 0x00000000000a7805 */ /* 0x000fe2000001ff00 */
[----:B------:R-:W-:Y:S01]  /*1560*/  IMAD.MOV.U32 R5, RZ, RZ, RZ ;  /* 0x000000ffff057224 */ /* 0x000fe200078e00ff */
[----:B------:R-:W-:Y:S01]  /*1570*/  CS2R R78, SRZ ;  /* 0x00000000004e7805 */ /* 0x000fe2000001ff00 */
[----:B------:R-:W-:Y:S01]  /*1580*/  UISETP.LT.AND UP0, UPT, URZ, UR4, UPT ;  /* 0x000000043f00728c */ /* 0x000fe2000bf01270 */
[----:B------:R-:W-:-:S02]  /*1590*/  CS2R R12, SRZ ;  /* 0x00000000000c7805 */ /* 0x000fc4000001ff00 */
[----:B------:R-:W-:Y:S02]  /*15a0*/  CS2R R76, SRZ ;  /* 0x00000000004c7805 */ /* 0x000fe4000001ff00 */
[----:B------:R-:W-:Y:S01]  /*15b0*/  CS2R R14, SRZ ;  /* 0x00000000000e7805 */ /* 0x000fe2000001ff00 */
[----:B------:R-:W-:Y:S01]  /*15c0*/  USEL UR40, URZ, UR4, !UP0 ;  /* 0x000000043f287287 */ /* 0x000fe2000c000000 */
[----:B------:R-:W-:Y:S02]  /*15d0*/  CS2R R70, SRZ ;  /* 0x0000000000467805 */ /* 0x000fe4000001ff00 */
[----:B------:R-:W-:Y:S02]  /*15e0*/  CS2R R20, SRZ ;  /* 0x0000000000147805 */ /* 0x000fe4000001ff00 */
[----:B------:R-:W-:Y:S02]  /*15f0*/  CS2R R68, SRZ ;  /* 0x0000000000447805 */ /* 0x000fe4000001ff00 */
[----:B------:R-:W-:-:S02]  /*1600*/  CS2R R24, SRZ ;  /* 0x0000000000187805 */ /* 0x000fc4000001ff00 */
[----:B------:R-:W-:Y:S02]  /*1610*/  CS2R R62, SRZ ;  /* 0x00000000003e7805 */ /* 0x000fe4000001ff00 */
[----:B------:R-:W-:Y:S02]  /*1620*/  ISETP.GT.AND P1, PT, R104, UR40, PT ;  /* 0x0000002868007c0c */ /* 0x000fe4000bf24270 */
[----:B------:R-:W-:Y:S02]  /*1630*/  CS2R R26, SRZ ;  /* 0x00000000001a7805 */ /* 0x000fe4000001ff00 */
[----:B------:R-:W-:Y:S02]  /*1640*/  CS2R R60, SRZ ;  /* 0x00000000003c7805 */ /* 0x000fe4000001ff00 */
[----:B------:R-:W-:Y:S02]  /*1650*/  CS2R R28, SRZ ;  /* 0x00000000001c7805 */ /* 0x000fe4000001ff00 */
[----:B------:R-:W-:-:S02]  /*1660*/  CS2R R54, SRZ ;  /* 0x0000000000367805 */ /* 0x000fc4000001ff00 */
[----:B------:R-:W-:Y:S02]  /*1670*/  CS2R R30, SRZ ;  /* 0x00000000001e7805 */ /* 0x000fe4000001ff00 */
[----:B------:R-:W-:Y:S02]  /*1680*/  CS2R R52, SRZ ;  /* 0x0000000000347805 */ /* 0x000fe4000001ff00 */
[----:B------:R-:W-:Y:S02]  /*1690*/  CS2R R32, SRZ ;  /* 0x0000000000207805 */ /* 0x000fe4000001ff00 */
[----:B------:R-:W-:Y:S01]  /*16a0*/  CS2R R46, SRZ ;  /* 0x00000000002e7805 */ /* 0x000fe2000001ff00 */
[----:B------:R-:W-:Y:S01]  /*16b0*/  IMAD.MOV.U32 R34, RZ, RZ, RZ ;  /* 0x000000ffff227224 */ /* 0x000fe200078e00ff */
        /* <DEDUP_REMOVED lines=10> */
[----:B------:R-:W-:Y:S06]  /*1760*/  @!P1 BRA `(.L_x_1102) ;  /* 0x0000013000109947 */ /* 0x000fec0003800000 */
        /* <DEDUP_REMOVED lines=22> */
[----:B------:R-:W-:Y:S02]  /*18d0*/  IMAD.U32 R10, RZ, RZ, UR6 ;  /* 0x00000006ff0a7e24 */ /* 0x000fe4000f8e00ff */
[----:B------:R-:W-:Y:S02]  /*18e0*/  IMAD.U32 R6, RZ, RZ, UR4 ;  /* 0x00000004ff067e24 */ /* 0x000fe4000f8e00ff */
[----:B------:R-:W-:-:S02]  /*18f0*/  IMAD.U32 R7, RZ, RZ, UR5 ;  /* 0x00000005ff077e24 */ /* 0x000fc4000f8e00ff */
[----:B------:R-:W-:Y:S02]  /*1900*/  IMAD.U32 R11, RZ, RZ, UR7 ;  /* 0x00000007ff0b7e24 */ /* 0x000fe4000f8e00ff */
[----:B------:R-:W-:Y:S02]  /*1910*/  IMAD.MOV.U32 R8, RZ, RZ, 0x70 ;  /* 0x00000070ff087424 */ /* 0x000fe400078e00ff */
[----:B------:R-:W-:Y:S02]  /*1920*/  IMAD.MOV.U32 R12, RZ, RZ, 0x1 ;  /* 0x00000001ff0c7424 */ /* 0x000fe400078e00ff */
[----:B0-----:R-:W-:-:S07]  /*1930*/  IMAD.MOV.U32 R13, RZ, RZ, RZ ;  /* 0x000000ffff0d7224 */ /* 0x001fce00078e00ff */
[----:B------:R-:W-:-:S07]  /*1940*/  LEPC R20, `(.L_x_1103) ;  /* 0x000000001014794e */ /* 0x000fce0000000000 */
[----:B-1----:R-:W-:Y:S05]  /*1950*/  CALL.ABS.NOINC R14 ;  /* 0x000000000e007343 */ /* 0x002fea0003c00000 */
.L_x_1103:
        /* <DEDUP_REMOVED lines=10> */
[----:B------:R-:W-:Y:S02]  /*1a00*/  @UP0 USHF.R.S32.HI UR8, URZ, 0x1f, UR38 ;  /* 0x0000001f3f080899 */ /* 0x000fe40008011426 */
[----:B------:R-:W-:Y:S01]  /*1a10*/  @UP1 USHF.R.S32.HI UR12, URZ, 0x1f, UR38 ;  /* 0x0000001f3f0c1899 */ /* 0x000fe20008011426 */
[----:B------:R-:W-:Y:S01]  /*1a20*/  @UP0 ULDC.64 UR14, c[0x0][0x9a8] ;  /* 0x00026a00000e0ab9 */ /* 0x000fe20000000a00 */
[----:B------:R-:W-:Y:S01]  /*1a30*/  @UP1 ULDC.64 UR16, c[0x0][0x9b8] ;  /* 0x00026e0000101ab9 */ /* 0x000fe20000000a00 */
[----:B------:R-:W-:Y:S02]  /*1a40*/  @UP0 UIMAD UR8, UR8, UR14, URZ ;  /* 0x0000000e080802a4 */ /* 0x000fe4000f8e023f */
[----:B------:R-:W-:Y:S02]  /*1a50*/  @UP1 UIMAD UR12, UR12, UR16, URZ ;  /* 0x000000100c0c12a4 */ /* 0x000fe4000f8e023f */
[----:B------:R-:W-:Y:S02]  /*1a60*/  @UP0 UIMAD UR15, UR38, UR15, UR8 ;  /* 0x0000000f260f02a4 */ /* 0x000fe4000f8e0208 */
[----:B------:R-:W-:-:S02]  /*1a70*/  @UP1 UIMAD.WIDE.U32 UR8, UR38, UR16, URZ ;  /* 0x00000010260812a5 */ /* 0x000fc4000f8e003f */
[----:B------:R-:W-:Y:S02]  /*1a80*/  @UP0 UIMAD.WIDE.U32 UR10, UR38, UR14, URZ ;  /* 0x0000000e260a02a5 */ /* 0x000fe4000f8e003f */
[----:B------:R-:W-:Y:S02]  /*1a90*/  @UP1 UIMAD UR16, UR38, UR17, UR12 ;  /* 0x00000011261012a4 */ /* 0x000fe4000f8e020c */
[----:B------:R-:W-:Y:S02]  /*1aa0*/  @UP1 USHF.R.S32.HI UR17, URZ, 0x1f, UR39 ;  /* 0x0000001f3f111899 */ /* 0x000fe40008011427 */
[----:B------:R-:W-:Y:S01]  /*1ab0*/  @UP0 USHF.R.S32.HI UR14, URZ, 0x1f, UR39 ;  /* 0x0000001f3f0e0899 */ /* 0x000fe20008011427 */
[----:B------:R-:W-:Y:S01]  /*1ac0*/  @UP1 ULDC.64 UR12, c[0x0][0x9c0] ;  /* 0x00027000000c1ab9 */ /* 0x000fe20000000a00 */
[----:B------:R-:W-:Y:S01]  /*1ad0*/  @UP0 ULDC.64 UR18, c[0x0][0x9b0] ;  /* 0x00026c0000120ab9 */ /* 0x000fe20000000a00 */
[----:B------:R-:W-:Y:S02]  /*1ae0*/  @UP0 UIADD3 UR11, UR11, UR15, URZ ;  /* 0x0000000f0b0b0290 */ /* 0x000fe4000fffe03f */
[----:B------:R-:W-:-:S02]  /*1af0*/  @UP1 UIMAD UR15, UR17, UR12, URZ ;  /* 0x0000000c110f12a4 */ /* 0x000fc4000f8e023f */
[----:B------:R-:W-:Y:S02]  /*1b00*/  @UP0 UIMAD UR14, UR14, UR18, URZ ;  /* 0x000000120e0e02a4 */ /* 0x000fe4000f8e023f */
[----:B------:R-:W-:Y:S02]  /*1b10*/  @UP1 UIADD3 UR9, UR9, UR16, URZ ;  /* 0x0000001009091290 */ /* 0x000fe4000fffe03f */
[----:B------:R-:W-:Y:S02]  /*1b20*/  @UP1 UIMAD UR15, UR39, UR13, UR15 ;  /* 0x0000000d270f12a4 */ /* 0x000fe4000f8e020f */
[----:B------:R-:W-:Y:S02]  /*1b30*/  @UP0 UIMAD UR14, UR39, UR19, UR14 ;  /* 0x00000013270e02a4 */ /* 0x000fe4000f8e020e */
[----:B------:R-:W-:Y:S02]  /*1b40*/  @UP0 UIMAD.WIDE.U32 UR10, UR39, UR18, UR10 ;  /* 0x00000012270a02a5 */ /* 0x000fe4000f8e000a */
[----:B------:R-:W-:-:S02]  /*1b50*/  @UP1 UIMAD.WIDE.U32 UR12, UR39, UR12, UR8 ;  /* 0x0000000c270c12a5 */ /* 0x000fc4000f8e0008 */
[----:B------:R-:W-:Y:S02]  /*1b60*/  @UP0 UIADD3 UR9, UR11, UR14, URZ ;  /* 0x0000000e0b090290 */ /* 0x000fe4000fffe03f */
[----:B------:R-:W-:Y:S02]  /*1b70*/  @UP0 ULEA UR6, UP2, UR10, UR6, 0x2 ;  /* 0x000000060a060291 */ /* 0x000fe4000f84103f */
[----:B------:R-:W-:Y:S02]  /*1b80*/  @UP1 UIADD3 UR8, UR13, UR15, URZ ;  /* 0x0000000f0d081290 */ /* 0x000fe4000fffe03f */
[----:B------:R-:W-:Y:S02]  /*1b90*/  @UP1 ULEA UR4, UP3, UR12, UR4, 0x2 ;  /* 0x000000040c041291 */ /* 0x000fe4000f86103f */
[----:B------:R-:W-:Y:S01]  /*1ba0*/  @UP0 ULEA.HI.X UR7, UR10, UR7, UR9, 0x2, UP2 ;  /* 0x000000070a070291 */ /* 0x000fe200090f1409 */
[----:B------:R-:W-:Y:S01]  /*1bb0*/  IMAD.U32 R4, RZ, RZ, UR6 ;  /* 0x00000006ff047e24 */ /* 0x000fe2000f8e00ff */
[----:B------:R-:W-:-:S02]  /*1bc0*/  @UP1 ULEA.HI.X UR5, UR12, UR5, UR8, 0x2, UP3 ;  /* 0x000000050c051291 */ /* 0x000fc400098f1408 */
[----:B------:R-:W-:Y:S02]  /*1bd0*/  IMAD.U32 R6, RZ, RZ, UR4 ;  /* 0x00000004ff067e24 */ /* 0x000fe4000f8e00ff */
[----:B------:R-:W-:Y:S02]  /*1be0*/  IMAD.U32 R5, RZ, RZ, UR7 ;  /* 0x00000007ff057e24 */ /* 0x000fe4000f8e00ff */
        /* <DEDUP_REMOVED lines=15> */
.L_x_1288:
[----:B------:R-:W-:Y:S05]  /*1ce0*/  @!P0 BRA `(.L_x_1105) ;  /* 0x0000000000048947 */ /* 0x000fea0003800000 */
[----:B------:R-:W-:Y:S01]  /*1cf0*/  BPT.TRAP 0x1 ;  /* 0x000000040000795c */ /* 0x000fe20000300000 */
.L_x_1105:
[----:B------:R-:W-:Y:S02]  /*1d00*/  IMAD.U32 R106, RZ, RZ, UR44 ;  /* 0x0000002cff6a7e24 */ /* 0x000fe4000f8e00ff */
[----:B0-----:R-:W-:-:S03]  /*1d10*/  IMAD.U32 R3, RZ, RZ, UR45 ;  /* 0x0000002dff037e24 */ /* 0x001fc6000f8e00ff */
[----:B------:R-:W-:Y:S02]  /*1d20*/  LEA R106, R106, UR43, 0x3 ;  /* 0x0000002b6a6a7c11 */ /* 0x000fe4000f8e18ff */
[----:B------:R-:W-:-:S04]  /*1d30*/  SHF.L.U32 R3, R3, 0x1f, RZ ;  /* 0x0000001f03037819 */ /* 0x000fc800000006ff */
[----:B------:R0:W1:Y:S01]  /*1d40*/  SYNCS.PHASECHK.TRANS64.TRYWAIT P1, [R106+URZ+0x22830], R3 ;  /* 0x022830036a0075a7 */ /* 0x000062000802017f */
[----:B------:R-:W-:Y:S05]  /*1d50*/  @!P0 BRA `(.L_x_1106) ;  /* 0x0000000000048947 */ /* 0x000fea0003800000 */
[----:B------:R-:W-:Y:S01]  /*1d60*/  BPT.TRAP 0x1 ;  /* 0x000000040000795c */ /* 0x000fe20000300000 */
.L_x_1106:
[----:B-1----:R-:W-:Y:S05]  /*1d70*/  @P1 BRA `(.L_x_1107) ;  /* 0x0000000000081947 */ /* 0x002fea0003800000 */
[----:B------:R-:W1:Y:S02]  /*1d80*/  SYNCS.PHASECHK.TRANS64.TRYWAIT P1, [R106+URZ+0x22830], R3 ;  /* 0x022830036a0075a7 */ /* 0x000e64000802017f */
[----:B-1----:R-:W-:Y:S05]  /*1d90*/  @!P1 BRA `(.L_x_1108) ;  /* 0x000001a800689947 */ /* 0x002fea0003800000 */
.L_x_1107:
[----:B------:R-:W-:-:S04]  /*1da0*/  UIADD3 UR4, UR43, 0x18400, URZ ;  /* 0x000184002b047890 */ /* 0x000fc8000fffe03f */
[----:B------:R-:W-:-:S04]  /*1db0*/  USHF.R.U32.HI UR4, URZ, 0x4, UR4 ;  /* 0x000000043f047899 */ /* 0x000fc80008011604 */
[----:B------:R-:W-:-:S06]  /*1dc0*/  ULOP3.LUT UR4, UR4, 0x3fff, URZ, 0xc0, !UPT ;  /* 0x00003fff04047892 */ /* 0x000fcc000f8ec03f */
[----:B------:R-:W-:Y:S01]  /*1dd0*/  IMAD.U32 R5, RZ, RZ, UR4 ;  /* 0x00000004ff057e24 */ /* 0x000fe2000f8e00ff */
        /* <DEDUP_REMOVED lines=131> */
.L_x_1109:
[----:B------:R-:W-:Y:S01]  /*2610*/  ISETP.NE.AND P2, PT, R191, 0x1, PT ;  /* 0x00000001bf00780c */ /* 0x000fe20003f45270 */
[C---:B------:R-:W-:Y:S01]  /*2620*/  FMUL.FTZ R9, R0.reuse, R98 ;  /* 0x0000006200097220 */ /* 0x040fe20000410000 */
[C---:B------:R-:W-:Y:S01]  /*2630*/  FMUL.FTZ R98, R0.reuse, R27 ;  /* 0x0000001b00627220 */ /* 0x040fe20000410000 */
[C---:B------:R-:W-:Y:S01]  /*2640*/  FMUL.FTZ R11, R0.reuse, R102 ;  /* 0x00000066000b7220 */ /* 0x040fe20000410000 */
[C---:B------:R-:W-:Y:S01]  /*2650*/  FMUL.FTZ R102, R0.reuse, R31 ;  /* 0x0000001f00667220 */ /* 0x040fe20000410000 */
[C---:B------:R-:W-:Y:S01]  /*2660*/  FMUL.FTZ R4, R0.reuse, R91 ;  /* 0x0000005b00047220 */ /* 0x040fe20000410000 */
[----:B------:R-:W-:Y:S01]  /*2670*/  FMUL.FTZ R91, R0, R93 ;  /* 0x0000005d005b7220 */ /* 0x000fe20000410000 */
[----:B------:R-:W-:Y:S01]  /*2680*/  R2UR UR6, R106 ;  /* 0x000000006a0672ca */ /* 0x000fe200000e0000 */
[C---:B------:R-:W-:Y:S01]  /*2690*/  FMUL.FTZ R93, R0.reuse, R97 ;  /* 0x00000061005d7220 */ /* 0x040fe20000410000 */
[----:B01----:R-:W-:Y:S02]  /*26a0*/  VIADD R106, R19, UR37 ;  /* 0x00000025136a7c36 */ /* 0x003fe40008000000 */
[C---:B------:R-:W-:Y:S01]  /*26b0*/  FMUL.FTZ R97, R0.reuse, R73 ;  /* 0x0000004900617220 */ /* 0x040fe20000410000 */
[C---:B------:R-:W-:Y:S01]  /*26c0*/  FMUL.FTZ R73, R0.reuse, R86 ;  /* 0x0000005600497220 */ /* 0x040fe20000410000 */
[C---:B------:R-:W-:Y:S01]  /*26d0*/  FMUL.FTZ R3, R0.reuse, R90 ;  /* 0x0000005a00037220 */ /* 0x040fe20000410000 */
[----:B------:R-:W0:Y:S01]  /*26e0*/  @P2 LDC R27, c[0x0][0x44c] ;  /* 0x00011300ff1b2b82 */ /* 0x000e220000000800 */
[C---:B------:R-:W-:Y:S01]  /*26f0*/  FMUL.FTZ R86, R0.reuse, R26 ;  /* 0x0000001a00567220 */ /* 0x040fe20000410000 */
[C---:B------:R-:W-:Y:S01]  /*2700*/  FMUL.FTZ R33, R0.reuse, R33 ;  /* 0x0000002100217220 */ /* 0x040fe20000410000 */
[C---:B------:R-:W-:Y:S01]  /*2710*/  FMUL.FTZ R13, R0.reuse, R74 ;  /* 0x0000004a000d7220 */ /* 0x040fe20000410000 */
[C---:B------:R-:W-:Y:S01]  /*2720*/  FMUL.FTZ R20, R0.reuse, R79 ;  /* 0x0000004f00147220 */ /* 0x040fe20000410000 */
[C---:B------:R-:W-:Y:S01]  /*2730*/  FMUL.FTZ R6, R0.reuse, R88 ;  /* 0x0000005800067220 */ /* 0x040fe20000410000 */
[----:B------:R1:W2:Y:S01]  /*2740*/  MUFU.TANH R121, R33 ;  /* 0x0000002100797308 */ /* 0x0002a20000002400 */
[----:B------:R-:W-:Y:S01]  /*2750*/  UIADD3 UR6, UR6, 0x22840, URZ ;  /* 0x0002284006067890 */ /* 0x000fe2000fffe03f */
[----:B------:R-:W3:Y:S01]  /*2760*/  @P2 LDC R31, c[0x0][0x450] ;  /* 0x00011400ff1f2b82 */ /* 0x000ee20000000800 */
[C---:B------:R-:W-:Y:S01]  /*2770*/  FMUL.FTZ R10, R0.reuse, R99 ;  /* 0x00000063000a7220 */ /* 0x040fe20000410000 */
[C---:B------:R-:W-:Y:S01]  /*2780*/  FMUL.FTZ R79, R0.reuse, R84 ;  /* 0x00000054004f7220 */ /* 0x040fe20000410000 */
[C---:B------:R-:W-:Y:S01]  /*2790*/  FMUL.FTZ R74, R0.reuse, R87 ;  /* 0x00000057004a7220 */ /* 0x040fe20000410000 */
[C---:B------:R-:W-:Y:S01]  /*27a0*/  FMUL.FTZ R24, R0.reuse, R24 ;  /* 0x0000001800187220 */ /* 0x040fe20000410000 */
[C---:B------:R-:W-:Y:S01]  /*27b0*/  FMUL.FTZ R25, R0.reuse, R25 ;  /* 0x0000001900197220 */ /* 0x040fe20000410000 */
[C---:B------:R-:W-:Y:S01]  /*27c0*/  FMUL.FTZ R88, R0.reuse, R89 ;  /* 0x0000005900587220 */ /* 0x040fe20000410000 */
[C---:B------:R-:W-:Y:S01]  /*27d0*/  FMUL.FTZ R84, R0.reuse, R85 ;  /* 0x0000005500547220 */ /* 0x040fe20000410000 */
[----:B------:R-:W4:Y:S01]  /*27e0*/  LDC R90, c[0x0][0x288] ;  /* 0x0000a200ff5a7b82 */ /* 0x000f220000000800 */
[C---:B------:R-:W-:Y:S01]  /*27f0*/  FMUL.FTZ R87, R0.reuse, R57 ;  /* 0x0000003900577220 */ /* 0x040fe20000410000 */
[C---:B------:R-:W-:Y:S01]  /*2800*/  FMUL.FTZ R99, R0.reuse, R60 ;  /* 0x0000003c00637220 */ /* 0x040fe20000410000 */
[C---:B------:R-:W-:Y:S01]  /*2810*/  FMUL.FTZ R89, R0.reuse, R92 ;  /* 0x0000005c00597220 */ /* 0x040fe20000410000 */
[C---:B------:R-:W-:Y:S01]  /*2820*/  FMUL.FTZ R8, R0.reuse, R95 ;  /* 0x0000005f00087220 */ /* 0x040fe20000410000 */
[C---:B------:R-:W-:Y:S01]  /*2830*/  FMUL.FTZ R14, R0.reuse, R75 ;  /* 0x0000004b000e7220 */ /* 0x040fe20000410000 */
[C---:B------:R-:W-:Y:S01]  /*2840*/  FMUL.FTZ R85, R0.reuse, R56 ;  /* 0x0000003800557220 */ /* 0x040fe20000410000 */
[----:B------:R-:W-:Y:S01]  /*2850*/  FMUL.FTZ R57, R0, R59 ;  /* 0x0000003b00397220 */ /* 0x000fe20000410000 */
[----:B0-----:R-:W-:-:S04]  /*2860*/  @P2 IMAD.HI.U32 R26, R106, R27, RZ ;  /* 0x0000001b6a1a2227 */ /* 0x001fc800078e00ff */
[C---:B------:R-:W-:Y:S01]  /*2870*/  FMUL.FTZ R60, R0.reuse, R66 ;  /* 0x00000042003c7220 */ /* 0x040fe20000410000 */
[C---:B------:R-:W-:Y:S01]  /*2880*/  FMUL.FTZ R7, R0.reuse, R94 ;  /* 0x0000005e00077220 */ /* 0x040fe20000410000 */
[C---:B------:R-:W-:Y:S01]  /*2890*/  FMUL.FTZ R92, R0.reuse, R96 ;  /* 0x00000060005c7220 */ /* 0x040fe20000410000 */
[C---:B------:R-:W-:Y:S01]  /*28a0*/  FMUL.FTZ R95, R0.reuse, R101 ;  /* 0x00000065005f7220 */ /* 0x040fe20000410000 */
[C---:B------:R-:W-:Y:S01]  /*28b0*/  FMUL.FTZ R75, R0.reuse, R76 ;  /* 0x0000004c004b7220 */ /* 0x040fe20000410000 */
[C---:B------:R-:W-:Y:S01]  /*28c0*/  FMUL.FTZ R56, R0.reuse, R58 ;  /* 0x0000003a00387220 */ /* 0x040fe20000410000 */
[C---:B------:R-:W-:Y:S01]  /*28d0*/  FMUL.FTZ R59, R0.reuse, R63 ;  /* 0x0000003f003b7220 */ /* 0x040fe20000410000 */
[----:B---3--:R-:W-:Y:S01]  /*28e0*/  @P2 SHF.R.U32.HI R106, RZ, R31, R26 ;  /* 0x0000001fff6a2219 */ /* 0x008fe2000001161a */
[----:B------:R-:W-:Y:S02]  /*28f0*/  IMAD.MOV.U32 R31, RZ, RZ, -0xa0 ;  /* 0xffffff60ff1f7424 */ /* 0x000fe400078e00ff */
[C---:B------:R-:W-:Y:S01]  /*2900*/  FMUL.FTZ R66, R0.reuse, R68 ;  /* 0x0000004400427220 */ /* 0x040fe20000410000 */
[C---:B------:R-:W-:Y:S01]  /*2910*/  FMUL.FTZ R108, R0.reuse, R40 ;  /* 0x00000028006c7220 */ /* 0x040fe20000410000 */
[C---:B------:R-:W-:Y:S01]  /*2920*/  FMUL.FTZ R109, R0.reuse, R41 ;  /* 0x00000029006d7220 */ /* 0x040fe20000410000 */
[----:B-1----:R-:W0:Y:S01]  /*2930*/  SHFL.IDX PT, R33, R106, RZ, 0x1c1f ;  /* 0x001c1fff6a217589 */ /* 0x002e2200000e0000 */
[C---:B------:R-:W-:Y:S01]  /*2940*/  FMUL.FTZ R28, R0.reuse, R28 ;  /* 0x0000001c001c7220 */ /* 0x040fe20000410000 */
[----:B------:R-:W-:Y:S01]  /*2950*/  UPRMT UR6, UR41, 0x654, UR6 ;  /* 0x0000065429067896 */ /* 0x000fe20008000006 */
[C---:B------:R-:W-:Y:S01]  /*2960*/  FMUL.FTZ R94, R0.reuse, R100 ;  /* 0x00000064005e7220 */ /* 0x040fe20000410000 */
        /* <DEDUP_REMOVED lines=11> */
[----:B------:R-:W-:Y:S01]  /*2a20*/  FMUL.FTZ R111, R0, R45 ;  /* 0x0000002d006f7220 */ /* 0x000fe20000410000 */
[----:B------:R1:W3:Y:S01]  /*2a30*/  MUFU.TANH R116, R24 ;  /* 0x0000001800747308 */ /* 0x0002e20000002400 */
[----:B------:R-:W-:-:S02]  /*2a40*/  IMAD R31, R104, R31, 0xa1 ;  /* 0x000000a1681f7424 */ /* 0x000fc400078e021f */
[C---:B------:R-:W-:Y:S01]  /*2a50*/  FMUL.FTZ R77, R0.reuse, R80 ;  /* 0x00000050004d7220 */ /* 0x040fe20000410000 */
[C---:B------:R-:W-:Y:S01]  /*2a60*/  FMUL.FTZ R78, R0.reuse, R81 ;  /* 0x00000051004e7220 */ /* 0x040fe20000410000 */
[C---:B------:R-:W-:Y:S01]  /*2a70*/  FMUL.FTZ R21, R0.reuse, R82 ;  /* 0x0000005200157220 */ /* 0x040fe20000410000 */
[C---:B------:R-:W-:Y:S01]  /*2a80*/  FMUL.FTZ R72, R0.reuse, R83 ;  /* 0x0000005300487220 */ /* 0x040fe20000410000 */
[C---:B------:R-:W-:Y:S01]  /*2a90*/  FMUL.FTZ R103, R0.reuse, R64 ;  /* 0x0000004000677220 */ /* 0x040fe20000410000 */
[C---:B------:R-:W-:Y:S01]  /*2aa0*/  FMUL.FTZ R107, R0.reuse, R65 ;  /* 0x00000041006b7220 */ /* 0x040fe20000410000 */
[----:B------:R5:W0:Y:S01]  /*2ab0*/  MUFU.TANH R117, R25 ;  /* 0x0000001900757308 */ /* 0x000a220000002400 */
        /* <DEDUP_REMOVED lines=11> */
[C---:B-1----:R-:W-:Y:S01]  /*2b70*/  FMUL.FTZ R24, R0.reuse, R34 ;  /* 0x0000002200187220 */ /* 0x042fe20000410000 */
[C---:B-----5:R-:W-:Y:S01]  /*2b80*/  FMUL.FTZ R25, R0.reuse, R35 ;  /* 0x0000002300197220 */ /* 0x060fe20000410000 */
        /* <DEDUP_REMOVED lines=8> */
[----:B------:R-:W-:Y:S01]  /*2c10*/  FMUL.FTZ R37, R0, R37 ;  /* 0x0000002500257220 */ /* 0x000fe20000410000 */
[----:B------:R-:W-:Y:S01]  /*2c20*/  LOP3.LUT P1, RZ, R2, 0x8, RZ, 0xc0, !PT ;  /* 0x0000000802ff7812 */ /* 0x000fe2000782c0ff */
[----:B------:R-:W-:Y:S01]  /*2c30*/  IMAD R30, R18, -0x2, R31 ;  /* 0xfffffffe121e7824 */ /* 0x000fe200078e021f */
[----:B------:R-:W-:Y:S01]  /*2c40*/  ULDC UR30, c[0x0][0x9dc] ;  /* 0x00027700001e7ab9 */ /* 0x000fe20000000800 */
[----:B------:R-:W0:Y:S01]  /*2c50*/  MUFU.TANH R6, R6 ;  /* 0x0000000600067308 */ /* 0x000e220000002400 */
[----:B-1----:R-:W-:Y:S01]  /*2c60*/  IMAD R28, R104, -0xa0, R17 ;  /* 0xffffff60681c7824 */ /* 0x002fe200078e0211 */
[----:B------:R-:W-:Y:S01]  /*2c70*/  SYNCS.ARRIVE.TRANS64.RED.A1T0 RZ, [UR6], RZ ;  /* 0x000000ffffff79a7 */ /* 0x000fe20008100406 */
[----:B------:R-:W-:Y:S01]  /*2c80*/  ULOP3.LUT UR6, URZ, UR30, URZ, 0x33, !UPT ;  /* 0x0000001e3f067292 */ /* 0x000fe2000f8e333f */
[----:B------:R-:W-:Y:S01]  /*2c90*/  VIADD R127, R31, 0xffffffff ;  /* 0xffffffff1f7f7836 */ /* 0x000fe20000000000 */
[----:B------:R-:W-:Y:S01]  /*2ca0*/  ULDC UR7, c[0x0][0x9e0] ;  /* 0x0002780000077ab9 */ /* 0x000fe20000000800 */
[----:B------:R-:W-:-:S02]  /*2cb0*/  VIADD R128, R30, 0xffffffff ;  /* 0xffffffff1e807836 */ /* 0x000fc40000000000 */
[----:B------:R-:W1:Y:S08]  /*2cc0*/  MUFU.TANH R88, R88 ;  /* 0x0000005800587308 */ /* 0x000e700000002400 */
[----:B------:R-:W0:Y:S08]  /*2cd0*/  MUFU.TANH R3, R3 ;  /* 0x0000000300037308 */ /* 0x000e300000002400 */
        /* <DEDUP_REMOVED lines=63> */
[----:B------:R5:W0:Y:S08]  /*30d0*/  MUFU.TANH R119, R29 ;  /* 0x0000001d00777308 */ /* 0x000a300000002400 */
[----:B------:R-:W1:Y:S01]  /*30e0*/  MUFU.TANH R100, R100 ;  /* 0x0000006400647308 */ /* 0x000e620000002400 */
[----:B-----5:R-:W-:Y:S01]  /*30f0*/  VIADD R29, R28, 0xa0 ;  /* 0x000000a01c1d7836 */ /* 0x020fe20000000000 */
[----:B----4-:R-:W-:-:S03]  /*3100*/  IADD3 R28, R30, -R90, R17 ;  /* 0x8000005a1e1c7210 */ /* 0x010fc60007ffe011 */
[----:B------:R-:W-:Y:S02]  /*3110*/  IMAD R124, R18, -0x2, R29 ;  /* 0xfffffffe127c7824 */ /* 0x000fe400078e021d */
[C---:B------:R-:W-:Y:S01]  /*3120*/  VIADD R125, R28.reuse, UR7 ;  /* 0x000000071c7d7c36 */ /* 0x040fe20008000000 */
[----:B------:R-:W4:Y:S01]  /*3130*/  MUFU.TANH R102, R102 ;  /* 0x0000006600667308 */ /* 0x000f220000002400 */
[----:B------:R-:W-:-:S03]  /*3140*/  VIADD R126, R28, UR6 ;  /* 0x000000061c7e7c36 */ /* 0x000fc60008000000 */
[----:B0-----:R-:W-:Y:S01]  /*3150*/  VIADDMNMX R112, R33, R125, R124, PT ;  /* 0x0000007d21707246 */ /* 0x001fe2000380017c */
[----:B------:R-:W-:-:S03]  /*3160*/  IMAD.IADD R113, R126, 0x1, R33 ;  /* 0x000000017e717824 */ /* 0x000fc600078e0221 */
[----:B------:R0:W0:Y:S08]  /*3170*/  MUFU.TANH R120, R32 ;  /* 0x0000002000787308 */ /* 0x0000300000002400 */
[----:B------:R-:W0:Y:S08]  /*3180*/  MUFU.TANH R24, R24 ;  /* 0x0000001800187308 */ /* 0x000e300000002400 */
[----:B------:R-:W0:Y:S08]  /*3190*/  MUFU.TANH R25, R25 ;  /* 0x0000001900197308 */ /* 0x000e300000002400 */
[----:B------:R0:W0:Y:S08]  /*31a0*/  MUFU.TANH R122, R36 ;  /* 0x00000024007a7308 */ /* 0x0000300000002400 */
[----:B------:R0:W0:Y:S08]  /*31b0*/  MUFU.TANH R123, R37 ;  /* 0x00000025007b7308 */ /* 0x0000300000002400 */
[----:B------:R-:W0:Y:S08]  /*31c0*/  MUFU.TANH R27, R27 ;  /* 0x0000001b001b7308 */ /* 0x000e300000002400 */
[----:B------:R-:W0:Y:S01]  /*31d0*/  MUFU.TANH R26, R26 ;  /* 0x0000001a001a7308 */ /* 0x000e220000002400 */
[----:B-1234-:R-:W-:Y:S05]  /*31e0*/  @!P1 BRA `(.L_x_1110) ;  /* 0x00000000005c9947 */ /* 0x01efea0003800000 */
[----:B------:R-:W-:Y:S01]  /*31f0*/  IADD3 R31, R17, -R90, R33 ;  /* 0x8000005a111f7210 */ /* 0x000fe20007ffe021 */
[----:B------:R-:W-:Y:S03]  /*3200*/  BSSY B0, `(.L_x_1111) ;  /* 0x0000012000007945 */ /* 0x000fe60003800000 */
[----:B------:R-:W-:-:S13]  /*3210*/  ISETP.GT.AND P1, PT, R31, -0x1, PT ;  /* 0xffffffff1f00780c */ /* 0x000fda0003f24270 */
[----:B------:R-:W-:Y:S05]  /*3220*/  @P1 BRA `(.L_x_1112) ;  /* 0x0000000000241947 */ /* 0x000fea0003800000 */
[----:B------:R-:W-:Y:S01]  /*3230*/  ULDC UR6, c[0x0][0x9e4] ;  /* 0x0002790000067ab9 */ /* 0x000fe20000000800 */
[----:B------:R-:W-:Y:S01]  /*3240*/  LOP3.LUT R31, RZ, R31, RZ, 0x33, !PT ;  /* 0x0000001fff1f7212 */ /* 0x000fe200078e33ff */
[----:B------:R-:W-:-:S05]  /*3250*/  IMAD.U32 R30, RZ, RZ, UR6 ;  /* 0x00000006ff1e7e24 */ /* 0x000fca000f8e00ff */
[----:B------:R-:W-:-:S13]  /*3260*/  ISETP.NE.AND P1, PT, R30, 0x1, PT ;  /* 0x000000011e00780c */ /* 0x000fda0003f25270 */
[----:B------:R-:W1:Y:S02]  /*3270*/  @P1 LDC.64 R28, c[0x0][0x9e8] ;  /* 0x00027a00ff1c1b82 */ /* 0x000e640000000a00 */
[----:B-1----:R-:W-:-:S05]  /*3280*/  @P1 IMAD.HI.U32 R28, R31, R28, RZ ;  /* 0x0000001c1f1c1227 */ /* 0x002fca00078e00ff */
[----:B------:R-:W-:-:S04]  /*3290*/  @P1 SHF.R.U32.HI R31, RZ, R29, R28 ;  /* 0x0000001dff1f1219 */ /* 0x000fc8000001161c */
[----:B------:R-:W-:Y:S01]  /*32a0*/  LOP3.LUT R31, RZ, R31, RZ, 0x33, !PT ;  /* 0x0000001fff1f7212 */ /* 0x000fe200078e33ff */
[----:B------:R-:W-:Y:S06]  /*32b0*/  BRA `(.L_x_1113) ;  /* 0x0000000000187947 */ /* 0x000fec0003800000 */
.L_x_1112:
[----:B------:R-:W-:Y:S02]  /*32c0*/  ULDC UR6, c[0x0][0x9e4] ;  /* 0x0002790000067ab9 */ /* 0x000fe40000000800 */
[----:B------:R-:W-:-:S05]  /*32d0*/  IMAD.U32 R30, RZ, RZ, UR6 ;  /* 0x00000006ff1e7e24 */ /* 0x000fca000f8e00ff */
[----:B------:R-:W-:-:S13]  /*32e0*/  ISETP.NE.AND P1, PT, R30, 0x1, PT ;  /* 0x000000011e00780c */ /* 0x000fda0003f25270 */
[----:B------:R-:W1:Y:S02]  /*32f0*/  @P1 LDC.64 R28, c[0x0][0x9e8] ;  /* 0x00027a00ff1c1b82 */ /* 0x000e640000000a00 */
[----:B-1----:R-:W-:-:S05]  /*3300*/  @P1 IMAD.HI.U32 R28, R31, R28, RZ ;  /* 0x0000001c1f1c1227 */ /* 0x002fca00078e00ff */
[----:B------:R-:W-:-:S07]  /*3310*/  @P1 SHF.R.U32.HI R31, RZ, R29, R28 ;  /* 0x0000001dff1f1219 */ /* 0x000fce000001161c */
.L_x_1113:
[----:B------:R-:W-:Y:S05]  /*3320*/  BSYNC B0 ;  /* 0x0000000000007941 */ /* 0x000fea0003800000 */
.L_x_1111:
[----:B------:R-:W-:-:S05]  /*3330*/  IMAD R31, R31, R30, R128 ;  /* 0x0000001e1f1f7224 */ /* 0x000fca00078e0280 */
[----:B------:R-:W-:Y:S02]  /*3340*/  VIADDMNMX R112, R31, R30, R112, PT ;  /* 0x0000001e1f707246 */ /* 0x000fe40003800170 */
[----:B------:R-:W-:-:S07]  /*3350*/  VIMNMX R113, R113, R31, !PT ;  /* 0x0000001f71717248 */ /* 0x000fce0007fe0100 */
.L_x_1110:
[C---:B------:R-:W-:Y:S02]  /*3360*/  ISETP.GE.AND P1, PT, R127.reuse, 0x2, PT ;  /* 0x000000027f00780c */ /* 0x040fe40003f26270 */
[----:B------:R-:W-:Y:S02]  /*3370*/  ISETP.GE.AND P3, PT, R127, 0x9, PT ;  /* 0x000000097f00780c */ /* 0x000fe40003f66270 */
[C---:B------:R-:W-:Y:S02]  /*3380*/  ISETP.GT.AND P2, PT, R113.reuse, 0x1, !P1 ;  /* 0x000000017100780c */ /* 0x040fe40004f44270 */
[----:B------:R-:W-:Y:S02]  /*3390*/  P2R R129, PR, RZ, 0x8 ;  /* 0x00000008ff817803 */ /* 0x000fe40000000000 */
[----:B------:R-:W-:Y:S02]  /*33a0*/  ISETP.GT.AND P3, PT, R113, 0x8, !P3 ;  /* 0x000000087100780c */ /* 0x000fe40005f64270 */
[----:B------:R-:W-:-:S02]  /*33b0*/  ISETP.LT.OR P2, PT, R112, 0x2, P2 ;  /* 0x000000027000780c */ /* 0x000fc40001741670 */
[----:B------:R-:W-:Y:S02]  /*33c0*/  ISETP.LT.OR P3, PT, R112, 0x9, P3 ;  /* 0x000000097000780c */ /* 0x000fe40001f61670 */
[----:B------:R-:W-:Y:S02]  /*33d0*/  FSEL R88, R88, -INF , !P2 ;  /* 0xff80000058587808 */ /* 0x000fe40005000000 */
[----:B------:R-:W-:Y:S02]  /*33e0*/  ISETP.GE.AND P2, PT, R127, 0xa, PT ;  /* 0x0000000a7f00780c */ /* 0x000fe40003f46270 */
[----:B------:R-:W-:Y:S02]  /*33f0*/  FSEL R89, R89, -INF , !P3 ;  /* 0xff80000059597808 */ /* 0x000fe40005800000 */
[----:B------:R-:W-:Y:S02]  /*3400*/  ISETP.GT.AND P3, PT, R113, 0x9, !P2 ;  /* 0x000000097100780c */ /* 0x000fe40005764270 */
[----:B------:R-:W-:-:S02]  /*3410*/  ISETP.GE.AND P4, PT, R127, 0x11, PT ;  /* 0x000000117f00780c */ /* 0x000fc40003f86270 */
[C---:B------:R-:W-:Y:S02]  /*3420*/  ISETP.LT.OR P3, PT, R112.reuse, 0xa, P3 ;  /* 0x0000000a7000780c */ /* 0x040fe40001f61670 */
[----:B------:R-:W-:Y:S02]  /*3430*/  P2R R130, PR, RZ, 0x10 ;  /* 0x00000010ff827803 */ /* 0x000fe40000000000 */
[----:B------:R-:W-:Y:S02]  /*3440*/  FSEL R91, R91, -INF , !P3 ;  /* 0xff8000005b5b7808 */ /* 0x000fe40005800000 */
[----:B------:R-:W-:Y:S02]  /*3450*/  ISETP.GT.AND P3, PT, R113, 0x10, !P4 ;  /* 0x000000107100780c */ /* 0x000fe40006764270 */
[----:B------:R-:W-:Y:S02]  /*3460*/  ISETP.GE.AND P4, PT, R127, 0x12, PT ;  /* 0x000000127f00780c */ /* 0x000fe40003f86270 */
[----:B------:R-:W-:-:S02]  /*3470*/  ISETP.LT.OR P3, PT, R112, 0x11, P3 ;  /* 0x000000117000780c */ /* 0x000fc40001f61670 */
[----:B------:R-:W-:Y:S02]  /*3480*/  P2R R131, PR, RZ, 0x10 ;  /* 0x00000010ff837803 */ /* 0x000fe40000000000 */
[----:B------:R-:W-:Y:S02]  /*3490*/  FSEL R92, R92, -INF , !P3 ;  /* 0xff8000005c5c7808 */ /* 0x000fe40005800000 */
[----:B------:R-:W-:Y:S02]  /*34a0*/  ISETP.GT.AND P3, PT, R113, 0x11, !P4 ;  /* 0x000000117100780c */ /* 0x000fe40006764270 */
[----:B------:R-:W-:Y:S02]  /*34b0*/  ISETP.GE.AND P4, PT, R127, 0x19, PT ;  /* 0x000000197f00780c */ /* 0x000fe40003f86270 */
[----:B------:R-:W-:Y:S02]  /*34c0*/  ISETP.LT.OR P3, PT, R112, 0x12, P3 ;  /* 0x000000127000780c */ /* 0x000fe40001f61670 */
[----:B------:R-:W-:-:S02]  /*34d0*/  P2R R132, PR, RZ, 0x10 ;  /* 0x00000010ff847803 */ /* 0x000fc40000000000 */
[----:B------:R-:W-:Y:S02]  /*34e0*/  FSEL R93, R93, -INF , !P3 ;  /* 0xff8000005d5d7808 */ /* 0x000fe40005800000 */
[----:B------:R-:W-:Y:S02]  /*34f0*/  ISETP.GT.AND P3, PT, R113, 0x18, !P4 ;  /* 0x000000187100780c */ /* 0x000fe40006764270 */
[----:B------:R-:W-:Y:S02]  /*3500*/  ISETP.GE.AND P4, PT, R127, 0x1a, PT ;  /* 0x0000001a7f00780c */ /* 0x000fe40003f86270 */
[----:B------:R-:W-:Y:S02]  /*3510*/  ISETP.LT.OR P3, PT, R112, 0x19, P3 ;  /* 0x000000197000780c */ /* 0x000fe40001f61670 */
[----:B------:R-:W-:Y:S02]  /*3520*/  P2R R133, PR, RZ, 0x10 ;  /* 0x00000010ff857803 */ /* 0x000fe40000000000 */
[----:B------:R-:W-:-:S02]  /*3530*/  FSEL R94, R94, -INF , !P3 ;  /* 0xff8000005e5e7808 */ /* 0x000fc40005800000 */
[----:B------:R-:W-:Y:S02]  /*3540*/  ISETP.GT.AND P3, PT, R113, 0x19, !P4 ;  /* 0x000000197100780c */ /* 0x000fe40006764270 */
[----:B------:R-:W-:Y:S02]  /*3550*/  ISETP.GE.AND P4, PT, R127, 0x21, PT ;  /* 0x000000217f00780c */ /* 0x000fe40003f86270 */
[----:B------:R-:W-:Y:S02]  /*3560*/  ISETP.LT.OR P3, PT, R112, 0x1a, P3 ;  /* 0x0000001a7000780c */ /* 0x000fe40001f61670 */
[----:B------:R-:W-:Y:S02]  /*3570*/  P2R R134, PR, RZ, 0x10 ;  /* 0x00000010ff867803 */ /* 0x000fe40000000000 */
[----:B------:R-:W-:Y:S02]  /*3580*/  FSEL R95, R95, -INF , !P3 ;  /* 0xff8000005f5f7808 */ /* 0x000fe40005800000 */
[----:B------:R-:W-:-:S02]  /*3590*/  ISETP.GT.AND P3, PT, R113, 0x20, !P4 ;  /* 0x000000207100780c */ /* 0x000fc40006764270 */
[----:B------:R-:W-:Y:S02]  /*35a0*/  ISETP.GE.AND P4, PT, R127, 0x22, PT ;  /* 0x000000227f00780c */ /* 0x000fe40003f86270 */
[----:B------:R-:W-:Y:S02]  /*35b0*/  ISETP.LT.OR P3, PT, R112, 0x21, P3 ;  /* 0x000000217000780c */ /* 0x000fe40001f61670 */
[----:B------:R-:W-:Y:S02]  /*35c0*/  P2R R135, PR, RZ, 0x10 ;  /* 0x00000010ff877803 */ /* 0x000fe40000000000 */
        /* <DEDUP_REMOVED lines=11> */
[----:B------:R-:W-:Y:S01]  /*3680*/  ISETP.GT.AND P3, PT, R113, 0x29, !P4 ;  /* 0x000000297100780c */ /* 0x000fe20006764270 */
[----:B------:R-:W1:Y:S01]  /*3690*/  SHFL.IDX PT, R75, R106, 0x1, 0x1c1f ;  /* 0x003c1f006a4b7f89 */ /* 0x000e6200000e0000 */
[----:B------:R-:W-:Y:S02]  /*36a0*/  ISETP.GE.AND P4, PT, R127, 0x31, PT ;  /* 0x000000317f00780c */ /* 0x000fe40003f86270 */
[----:B------:R-:W-:Y:S02]  /*36b0*/  ISETP.LT.OR P3, PT, R112, 0x2a, P3 ;  /* 0x0000002a7000780c */ /* 0x000fe40001f61670 */
[----:B------:R-:W-:-:S02]  /*36c0*/  P2R R138, PR, RZ, 0x10 ;  /* 0x00000010ff8a7803 */ /* 0x000fc40000000000 */
[----:B------:R-:W-:Y:S02]  /*36d0*/  FSEL R82, R76, -INF , !P3 ;  /* 0xff8000004c527808 */ /* 0x000fe40005800000 */
[----:B------:R-:W-:Y:S02]  /*36e0*/  ISETP.GT.AND P3, PT, R113, 0x30, !P4 ;  /* 0x000000307100780c */ /* 0x000fe40006764270 */
[----:B------:R-:W-:Y:S02]  /*36f0*/  ISETP.GE.AND P4, PT, R127, 0x32, PT ;  /* 0x000000327f00780c */ /* 0x000fe40003f86270 */
[----:B------:R-:W-:-:S04]  /*3700*/  ISETP.LT.OR P3, PT, R112, 0x31, P3 ;  /* 0x000000317000780c */ /* 0x000fc80001f61670 */
[----:B------:R-:W-:Y:S02]  /*3710*/  FSEL R81, R77, -INF , !P3 ;  /* 0xff8000004d517808 */ /* 0x000fe40005800000 */
[----:B------:R-:W-:Y:S02]  /*3720*/  ISETP.GT.AND P3, PT, R113, 0x31, !P4 ;  /* 0x000000317100780c */ /* 0x000fe40006764270 */
[----:B------:R-:W-:Y:S02]  /*3730*/  P2R R77, PR, RZ, 0x10 ;  /* 0x00000010ff4d7803 */ /* 0x000fe40000000000 */
[----:B------:R-:W-:Y:S02]  /*3740*/  ISETP.LT.OR P3, PT, R112, 0x32, P3 ;  /* 0x000000327000780c */ /* 0x000fe40001f61670 */
[----:B------:R-:W-:Y:S02]  /*3750*/  ISETP.GE.AND P4, PT, R127, 0x39, PT ;  /* 0x000000397f00780c */ /* 0x000fe40003f86270 */
[----:B------:R-:W-:-:S02]  /*3760*/  FSEL R80, R78, -INF , !P3 ;  /* 0xff8000004e507808 */ /* 0x000fc40005800000 */
[----:B------:R-:W-:Y:S02]  /*3770*/  ISETP.GT.AND P3, PT, R113, 0x38, !P4 ;  /* 0x000000387100780c */ /* 0x000fe40006764270 */
[----:B------:R-:W-:Y:S02]  /*3780*/  P2R R139, PR, RZ, 0x10 ;  /* 0x00000010ff8b7803 */ /* 0x000fe40000000000 */
[----:B------:R-:W-:Y:S02]  /*3790*/  ISETP.LT.OR P3, PT, R112, 0x39, P3 ;  /* 0x000000397000780c */ /* 0x000fe40001f61670 */
[----:B------:R-:W-:Y:S02]  /*37a0*/  ISETP.GE.AND P4, PT, R127, 0x3a, PT ;  /* 0x0000003a7f00780c */ /* 0x000fe40003f86270 */
[----:B------:R-:W-:Y:S02]  /*37b0*/  FSEL R78, R79, -INF , !P3 ;  /* 0xff8000004f4e7808 */ /* 0x000fe40005800000 */
[----:B------:R-:W-:-:S02]  /*37c0*/  ISETP.GT.AND P3, PT, R113, 0x39, !P4 ;  /* 0x000000397100780c */ /* 0x000fc40006764270 */
[----:B------:R-:W-:Y:S02]  /*37d0*/  P2R R79, PR, RZ, 0x10 ;  /* 0x00000010ff4f7803 */ /* 0x000fe40000000000 */
[----:B------:R-:W-:Y:S02]  /*37e0*/  ISETP.LT.OR P3, PT, R112, 0x3a, P3 ;  /* 0x0000003a7000780c */ /* 0x000fe40001f61670 */
[----:B------:R-:W-:Y:S02]  /*37f0*/  ISETP.GE.AND P4, PT, R127, 0x41, PT ;  /* 0x000000417f00780c */ /* 0x000fe40003f86270 */
[----:B------:R-:W-:Y:S02]  /*3800*/  FSEL R70, R84, -INF , !P3 ;  /* 0xff80000054467808 */ /* 0x000fe40005800000 */
[----:B------:R-:W-:Y:S02]  /*3810*/  ISETP.GT.AND P3, PT, R113, 0x40, !P4 ;  /* 0x000000407100780c */ /* 0x000fe40006764270 */
[----:B------:R-:W-:-:S02]  /*3820*/  P2R R140, PR, RZ, 0x10 ;  /* 0x00000010ff8c7803 */ /* 0x000fc40000000000 */
[C---:B------:R-:W-:Y:S02]  /*3830*/  ISETP.LT.OR P3, PT, R112.reuse, 0x41, P3 ;  /* 0x000000417000780c */ /* 0x040fe40001f61670 */
[----:B------:R-:W-:Y:S02]  /*3840*/  ISETP.GE.AND P4, PT, R127, 0x42, PT ;  /* 0x000000427f00780c */ /* 0x000fe40003f86270 */
[----:B------:R-:W-:Y:S02]  /*3850*/  FSEL R67, R85, -INF , !P3 ;  /* 0xff80000055437808 */ /* 0x000fe40005800000 */
[----:B------:R-:W-:Y:S02]  /*3860*/  ISETP.GT.AND P3, PT, R113, 0x41, !P4 ;  /* 0x000000417100780c */ /* 0x000fe40006764270 */
[----:B------:R-:W-:Y:S02]  /*3870*/  P2R R85, PR, RZ, 0x10 ;  /* 0x00000010ff557803 */ /* 0x000fe40000000000 */
[----:B------:R-:W-:-:S02]  /*3880*/  ISETP.LT.OR P3, PT, R112, 0x42, P3 ;  /* 0x000000427000780c */ /* 0x000fc40001f61670 */
[----:B------:R-:W-:Y:S02]  /*3890*/  ISETP.GE.AND P4, PT, R127, 0x49, PT ;  /* 0x000000497f00780c */ /* 0x000fe40003f86270 */
[----:B------:R-:W-:Y:S02]  /*38a0*/  FSEL R65, R87, -INF , !P3 ;  /* 0xff80000057417808 */ /* 0x000fe40005800000 */
[----:B------:R-:W-:Y:S02]  /*38b0*/  ISETP.GT.AND P3, PT, R113, 0x48, !P4 ;  /* 0x000000487100780c */ /* 0x000fe40006764270 */
[----:B------:R-:W-:Y:S02]  /*38c0*/  P2R R87, PR, RZ, 0x10 ;  /* 0x00000010ff577803 */ /* 0x000fe40000000000 */
[----:B------:R-:W-:Y:S02]  /*38d0*/  ISETP.LT.OR P3, PT, R112, 0x49, P3 ;  /* 0x000000497000780c */ /* 0x000fe40001f61670 */
[----:B------:R-:W-:-:S02]  /*38e0*/  ISETP.GE.AND P4, PT, R127, 0x4a, PT ;  /* 0x0000004a7f00780c */ /* 0x000fc40003f86270 */
        /* <DEDUP_REMOVED lines=18> */
[----:B------:R-:W-:Y:S02]  /*3a10*/  ISETP.LT.OR P3, PT, R112, 0x59, P3 ;  /* 0x000000597000780c */ /* 0x000fe40001f61670 */
[----:B------:R-:W-:Y:S02]  /*3a20*/  ISETP.GE.AND P4, PT, R127, 0x5a, PT ;  /* 0x0000005a7f00780c */ /* 0x000fe40003f86270 */
[----:B------:R-:W-:Y:S02]  /*3a30*/  FSEL R52, R66, -INF , !P3 ;  /* 0xff80000042347808 */ /* 0x000fe40005800000 */
[----:B------:R-:W-:Y:S02]  /*3a40*/  ISETP.GT.AND P3, PT, R113, 0x59, !P4 ;  /* 0x000000597100780c */ /* 0x000fe40006764270 */
[----:B------:R-:W-:Y:S02]  /*3a50*/  P2R R141, PR, RZ, 0x10 ;  /* 0x00000010ff8d7803 */ /* 0x000fe40000000000 */
[----:B------:R-:W-:-:S02]  /*3a60*/  ISETP.LT.OR P3, PT, R112, 0x5a, P3 ;  /* 0x0000005a7000780c */ /* 0x000fc40001f61670 */
[----:B------:R-:W-:Y:S02]  /*3a70*/  ISETP.GE.AND P4, PT, R127, 0x61, PT ;  /* 0x000000617f00780c */ /* 0x000fe40003f86270 */
[----:B------:R-:W-:Y:S01]  /*3a80*/  FSEL R51, R68, -INF , !P3 ;  /* 0xff80000044337808 */ /* 0x000fe20005800000 */
[----:B-1----:R-:W-:Y:S01]  /*3a90*/  IMAD.IADD R68, R126, 0x1, R75 ;  /* 0x000000017e447824 */ /* 0x002fe200078e024b */
        /* <DEDUP_REMOVED lines=24> */
[----:B0-----:R-:W-:Y:S02]  /*3c20*/  FSEL R37, R48, -INF , !P3 ;  /* 0xff80000030257808 */ /* 0x001fe40005800000 */
        /* <DEDUP_REMOVED lines=38> */
[----:B------:R-:W-:-:S02]  /*3e90*/  VIADDMNMX R66, R75, R125, R124, PT ;  /* 0x0000007d4b427246 */ /* 0x000fc4000380017c */
[----:B------:R-:W-:Y:S02]  /*3ea0*/  FSEL R30, R120, -INF , !P3 ;  /* 0xff800000781e7808 */ /* 0x000fe40005800000 */
[----:B------:R-:W-:-:S04]  /*3eb0*/  ISETP.GE.AND P3, PT, R127, 0x92, PT ;  /* 0x000000927f00780c */ /* 0x000fc80003f66270 */
[----:B------:R-:W-:-:S04]  /*3ec0*/  ISETP.GT.AND P4, PT, R113, 0x91, !P3 ;  /* 0x000000917100780c */ /* 0x000fc80005f84270 */
[----:B------:R-:W-:-:S04]  /*3ed0*/  ISETP.LT.OR P4, PT, R112, 0x92, P4 ;  /* 0x000000927000780c */ /* 0x000fc80002781670 */
[----:B------:R-:W-:Y:S02]  /*3ee0*/  FSEL R29, R121, -INF , !P4 ;  /* 0xff800000791d7808 */ /* 0x000fe40006000000 */
[----:B------:R-:W-:-:S04]  /*3ef0*/  ISETP.GE.AND P4, PT, R127, 0x99, PT ;  /* 0x000000997f00780c */ /* 0x000fc80003f86270 */
[----:B------:R-:W-:-:S04]  /*3f00*/  ISETP.GT.AND P5, PT, R113, 0x98, !P4 ;  /* 0x000000987100780c */ /* 0x000fc800067a4270 */
[----:B------:R-:W-:-:S04]  /*3f10*/  ISETP.LT.OR P5, PT, R112, 0x99, P5 ;  /* 0x000000997000780c */ /* 0x000fc80002fa1670 */
[----:B------:R-:W-:Y:S02]  /*3f20*/  FSEL R28, R122, -INF , !P5 ;  /* 0xff8000007a1c7808 */ /* 0x000fe40006800000 */
[----:B------:R-:W-:-:S04]  /*3f30*/  ISETP.GE.AND P5, PT, R127, 0x1, PT ;  /* 0x000000017f00780c */ /* 0x000fc80003fa6270 */
[----:B------:R-:W-:-:S04]  /*3f40*/  ISETP.GT.AND P6, PT, R113, RZ, !P5 ;  /* 0x000000ff7100720c */ /* 0x000fc80006fc4270 */
[----:B------:R-:W-:-:S04]  /*3f50*/  ISETP.LT.OR P6, PT, R112, 0x1, P6 ;  /* 0x000000017000780c */ /* 0x000fc800037c1670 */
[----:B------:R-:W-:Y:S02]  /*3f60*/  FSEL R84, R6, -INF , !P6 ;  /* 0xff80000006547808 */ /* 0x000fe40007000000 */
[----:B------:R-:W-:-:S04]  /*3f70*/  ISETP.GE.AND P6, PT, R127, 0x9a, PT ;  /* 0x0000009a7f00780c */ /* 0x000fc80003fc6270 */
[----:B------:R-:W-:Y:S02]  /*3f80*/  P2R R120, PR, RZ, 0x40 ;  /* 0x00000040ff787803 */ /* 0x000fe40000000000 */
[----:B------:R-:W-:-:S04]  /*3f90*/  ISETP.GT.AND P6, PT, R113, 0x99, !P6 ;  /* 0x000000997100780c */ /* 0x000fc800077c4270 */
[----:B------:R-:W-:-:S04]  /*3fa0*/  ISETP.LT.OR P6, PT, R112, 0x9a, P6 ;  /* 0x0000009a7000780c */ /* 0x000fc800037c1670 */
[----:B------:R-:W-:Y:S02]  /*3fb0*/  FSEL R6, R123, -INF , !P6 ;  /* 0xff8000007b067808 */ /* 0x000fe40007000000 */
[----:B------:R-:W-:-:S13]  /*3fc0*/  LOP3.LUT P6, RZ, R2, 0x8, RZ, 0xc0, !PT ;  /* 0x0000000802ff7812 */ /* 0x000fda00078cc0ff */
[----:B------:R-:W-:Y:S05]  /*3fd0*/  @!P6 BRA `(.L_x_1114) ;  /* 0x00000000005ce947 */ /* 0x000fea0003800000 */
        /* <DEDUP_REMOVED lines=8> */
[----:B------:R-:W0:Y:S02]  /*4060*/  @P6 LDC.64 R48, c[0x0][0x9e8] ;  /* 0x00027a00ff306b82 */ /* 0x000e240000000a00 */
[----:B0-----:R-:W-:-:S05]  /*4070*/  @P6 IMAD.HI.U32 R48, R75, R48, RZ ;  /* 0x000000304b306227 */ /* 0x001fca00078e00ff */
[----:B------:R-:W-:-:S04]  /*4080*/  @P6 SHF.R.U32.HI R75, RZ, R49, R48 ;  /* 0x00000031ff4b6219 */ /* 0x000fc80000011630 */
[----:B------:R-:W-:Y:S01]  /*4090*/  LOP3.LUT R75, RZ, R75, RZ, 0x33, !PT ;  /* 0x0000004bff4b7212 */ /* 0x000fe200078e33ff */
[----:B------:R-:W-:Y:S06]  /*40a0*/  BRA `(.L_x_1117) ;  /* 0x0000000000187947 */ /* 0x000fec0003800000 */
.L_x_1116:
[----:B------:R-:W-:Y:S02]  /*40b0*/  ULDC UR6, c[0x0][0x9e4] ;  /* 0x0002790000067ab9 */ /* 0x000fe40000000800 */
[----:B------:R-:W-:-:S05]  /*40c0*/  IMAD.U32 R76, RZ, RZ, UR6 ;  /* 0x00000006ff4c7e24 */ /* 0x000fca000f8e00ff */
[----:B------:R-:W-:-:S13]  /*40d0*/  ISETP.NE.AND P6, PT, R76, 0x1, PT ;  /* 0x000000014c00780c */ /* 0x000fda0003fc5270 */
[----:B------:R-:W0:Y:S02]  /*40e0*/  @P6 LDC.64 R48, c[0x0][0x9e8] ;  /* 0x00027a00ff306b82 */ /* 0x000e240000000a00 */
[----:B0-----:R-:W-:-:S05]  /*40f0*/  @P6 IMAD.HI.U32 R48, R75, R48, RZ ;  /* 0x000000304b306227 */ /* 0x001fca00078e00ff */
[----:B------:R-:W-:-:S07]  /*4100*/  @P6 SHF.R.U32.HI R75, RZ, R49, R48 ;  /* 0x00000031ff4b6219 */ /* 0x000fce0000011630 */
.L_x_1117:
[----:B------:R-:W-:Y:S05]  /*4110*/  BSYNC B0 ;  /* 0x0000000000007941 */ /* 0x000fea0003800000 */
.L_x_1115:
[----:B------:R-:W-:-:S05]  /*4120*/  IMAD R75, R75, R76, R128 ;  /* 0x0000004c4b4b7224 */ /* 0x000fca00078e0280 */
[----:B------:R-:W-:Y:S02]  /*4130*/  VIADDMNMX R66, R75, R76, R66, PT ;  /* 0x0000004c4b427246 */ /* 0x000fe40003800142 */
[----:B------:R-:W-:-:S07]  /*4140*/  VIMNMX R68, R68, R75, !PT ;  /* 0x0000004b44447248 */ /* 0x000fce0007fe0100 */
.L_x_1114:
[----:B------:R-:W-:Y:S01]  /*4150*/  ISETP.GT.AND P1, PT, R68, 0x1, !P1 ;  /* 0x000000014400780c */ /* 0x000fe20004f24270 */
[----:B------:R-:W-:Y:S01]  /*4160*/  ULDC UR28, c[0x0][0x988] ;  /* 0x00026200001c7ab9 */ /* 0x000fe20000000800 */
[----:B------:R-:W-:Y:S02]  /*4170*/  ISETP.NE.AND P6, PT, R129, RZ, PT ;  /* 0x000000ff8100720c */ /* 0x000fe40003fc5270 */
[----:B------:R-:W-:Y:S02]  /*4180*/  ISETP.LT.OR P1, PT, R66, 0x2, P1 ;  /* 0x000000024200780c */ /* 0x000fe40000f21670 */
[----:B------:R-:W-:Y:S02]  /*4190*/  ISETP.GT.AND P2, PT, R68, 0x9, !P2 ;  /* 0x000000094400780c */ /* 0x000fe40005744270 */
[----:B------:R-:W-:Y:S02]  /*41a0*/  FSEL R4, R4, -INF , !P1 ;  /* 0xff80000004047808 */ /* 0x000fe40004800000 */
[----:B------:R-:W-:-:S02]  /*41b0*/  ISETP.GT.AND P1, PT, R68, 0x8, !P6 ;  /* 0x000000084400780c */ /* 0x000fc40007724270 */
[C---:B------:R-:W-:Y:S02]  /*41c0*/  ISETP.LT.OR P2, PT, R66.reuse, 0xa, P2 ;  /* 0x0000000a4200780c */ /* 0x040fe40001741670 */
[----:B------:R-:W-:Y:S02]  /*41d0*/  ISETP.LT.OR P1, PT, R66, 0x9, P1 ;  /* 0x000000094200780c */ /* 0x000fe40000f21670 */
[----:B------:R-:W-:Y:S02]  /*41e0*/  FSEL R8, R8, -INF , !P2 ;  /* 0xff80000008087808 */ /* 0x000fe40005000000 */
[----:B------:R-:W-:Y:S02]  /*41f0*/  FSEL R7, R7, -INF , !P1 ;  /* 0xff80000007077808 */ /* 0x000fe40004800000 */
[----:B------:R-:W-:Y:S02]  /*4200*/  ISETP.NE.AND P1, PT, R130, RZ, PT ;  /* 0x000000ff8200720c */ /* 0x000fe40003f25270 */
[----:B------:R-:W-:-:S02]  /*4210*/  ISETP.NE.AND P2, PT, R138, RZ, PT ;  /* 0x000000ff8a00720c */ /* 0x000fc40003f45270 */
[----:B------:R-:W-:Y:S02]  /*4220*/  ISETP.GT.AND P1, PT, R68, 0x10, !P1 ;  /* 0x000000104400780c */ /* 0x000fe40004f24270 */
[----:B------:R-:W-:Y:S02]  /*4230*/  ISETP.NE.AND P6, PT, R77, RZ, PT ;  /* 0x000000ff4d00720c */ /* 0x000fe40003fc5270 */
[----:B------:R-:W-:Y:S02]  /*4240*/  ISETP.LT.OR P1, PT, R66, 0x11, P1 ;  /* 0x000000114200780c */ /* 0x000fe40000f21670 */
[----:B------:R-:W-:Y:S02]  /*4250*/  ISETP.GT.AND P5, PT, R68, RZ, !P5 ;  /* 0x000000ff4400720c */ /* 0x000fe40006fa4270 */
[----:B------:R-:W-:Y:S02]  /*4260*/  FSEL R49, R9, -INF , !P1 ;  /* 0xff80000009317808 */ /* 0x000fe40004800000 */
[----:B------:R-:W-:-:S02]  /*4270*/  ISETP.NE.AND P1, PT, R131, RZ, PT ;  /* 0x000000ff8300720c */ /* 0x000fc40003f25270 */
[----:B------:R-:W-:Y:S02]  /*4280*/  ISETP.LT.OR P5, PT, R66, 0x1, P5 ;  /* 0x000000014200780c */ /* 0x000fe40002fa1670 */
[C---:B------:R-:W-:Y:S02]  /*4290*/  ISETP.GT.AND P1, PT, R68.reuse, 0x11, !P1 ;  /* 0x000000114400780c */ /* 0x040fe40004f24270 */
[----:B------:R-:W-:Y:S02]  /*42a0*/  ISETP.GT.AND P3, PT, R68, 0x91, !P3 ;  /* 0x000000914400780c */ /* 0x000fe40005f64270 */
[----:B------:R-:W-:Y:S02]  /*42b0*/  ISETP.LT.OR P1, PT, R66, 0x12, P1 ;  /* 0x000000124200780c */ /* 0x000fe40000f21670 */
[----:B------:R-:W-:Y:S02]  /*42c0*/  ISETP.GT.AND P4, PT, R68, 0x98, !P4 ;  /* 0x000000984400780c */ /* 0x000fe40006784270 */
[----:B------:R-:W-:-:S02]  /*42d0*/  FSEL R48, R10, -INF , !P1 ;  /* 0xff8000000a307808 */ /* 0x000fc40004800000 */
[----:B------:R-:W-:Y:S02]  /*42e0*/  ISETP.NE.AND P1, PT, R132, RZ, PT ;  /* 0x000000ff8400720c */ /* 0x000fe40003f25270 */
[----:B------:R-:W-:Y:S02]  /*42f0*/  FMNMX.FTZ R10, R84, R88, !PT ;  /* 0x00000058540a7209 */ /* 0x000fe40007810000 */
[----:B------:R-:W-:Y:S02]  /*4300*/  ISETP.GT.AND P1, PT, R68, 0x18, !P1 ;  /* 0x000000184400780c */ /* 0x000fe40004f24270 */
[----:B------:R-:W-:Y:S02]  /*4310*/  FMNMX.FTZ R10, R89, R10, !PT ;  /* 0x0000000a590a7209 */ /* 0x000fe40007810000 */
[----:B------:R-:W-:Y:S02]  /*4320*/  ISETP.LT.OR P1, PT, R66, 0x19, P1 ;  /* 0x000000194200780c */ /* 0x000fe40000f21670 */
[----:B------:R-:W-:-:S02]  /*4330*/  FMNMX.FTZ R9, R91, R10, !PT ;  /* 0x0000000a5b097209 */ /* 0x000fc40007810000 */
[----:B------:R-:W-:Y:S02]  /*4340*/  FSEL R11, R11, -INF , !P1 ;  /* 0xff8000000b0b7808 */ /* 0x000fe40004800000 */
[----:B------:R-:W-:Y:S02]  /*4350*/  ISETP.NE.AND P1, PT, R133, RZ, PT ;  /* 0x000000ff8500720c */ /* 0x000fe40003f25270 */
[----:B------:R-:W-:Y:S02]  /*4360*/  FMNMX.FTZ R10, R92, R9, !PT ;  /* 0x000000095c0a7209 */ /* 0x000fe40007810000 */
[----:B------:R-:W-:Y:S02]  /*4370*/  ISETP.GT.AND P1, PT, R68, 0x19, !P1 ;  /* 0x000000194400780c */ /* 0x000fe40004f24270 */
[----:B------:R-:W-:Y:S02]  /*4380*/  FMNMX.FTZ R9, R93, R10, !PT ;  /* 0x0000000a5d097209 */ /* 0x000fe40007810000 */
[----:B------:R-:W-:-:S02]  /*4390*/  ISETP.LT.OR P1, PT, R66, 0x1a, P1 ;  /* 0x0000001a4200780c */ /* 0x000fc40000f21670 */
[----:B------:R-:W-:Y:S02]  /*43a0*/  FMNMX.FTZ R10, R94, R9, !PT ;  /* 0x000000095e0a7209 */ /* 0x000fe40007810000 */
[----:B------:R-:W-:Y:S02]  /*43b0*/  FSEL R12, R12, -INF , !P1 ;  /* 0xff8000000c0c7808 */ /* 0x000fe40004800000 */
[----:B------:R-:W-:Y:S02]  /*43c0*/  ISETP.NE.AND P1, PT, R134, RZ, PT ;  /* 0x000000ff8600720c */ /* 0x000fe40003f25270 */
[----:B------:R-:W-:Y:S02]  /*43d0*/  FMNMX.FTZ R9, R95, R10, !PT ;  /* 0x0000000a5f097209 */ /* 0x000fe40007810000 */
[----:B------:R-:W-:Y:S02]  /*43e0*/  ISETP.GT.AND P1, PT, R68, 0x20, !P1 ;  /* 0x000000204400780c */ /* 0x000fe40004f24270 */
[----:B------:R-:W-:-:S02]  /*43f0*/  FMNMX.FTZ R10, R96, R9, !PT ;  /* 0x00000009600a7209 */ /* 0x000fc40007810000 */
[----:B------:R-:W-:Y:S02]  /*4400*/  ISETP.LT.OR P1, PT, R66, 0x21, P1 ;  /* 0x000000214200780c */ /* 0x000fe40000f21670 */
[----:B------:R-:W-:Y:S02]  /*4410*/  FMNMX.FTZ R10, R97, R10, !PT ;  /* 0x0000000a610a7209 */ /* 0x000fe40007810000 */
[----:B------:R-:W-:Y:S02]  /*4420*/  FSEL R13, R13, -INF , !P1 ;  /* 0xff8000000d0d7808 */ /* 0x000fe40004800000 */
[----:B------:R-:W-:Y:S02]  /*4430*/  ISETP.NE.AND P1, PT, R135, RZ, PT ;  /* 0x000000ff8700720c */ /* 0x000fe40003f25270 */
[----:B------:R-:W-:Y:S02]  /*4440*/  FMNMX.FTZ R9, R83, R10, !PT ;  /* 0x0000000a53097209 */ /* 0x000fe40007810000 */
[----:B------:R-:W-:-:S02]  /*4450*/  ISETP.GT.AND P1, PT, R68, 0x21, !P1 ;  /* 0x000000214400780c */ /* 0x000fc40004f24270 */
[----:B------:R-:W-:Y:S02]  /*4460*/  FMNMX.FTZ R10, R82, R9, !PT ;  /* 0x00000009520a7209 */ /* 0x000fe40007810000 */
[----:B------:R-:W-:Y:S02]  /*4470*/  ISETP.LT.OR P1, PT, R66, 0x22, P1 ;  /* 0x000000224200780c */ /* 0x000fe40000f21670 */
[----:B------:R-:W-:Y:S02]  /*4480*/  FMNMX.FTZ R9, R81, R10, !PT ;  /* 0x0000000a51097209 */ /* 0x000fe40007810000 */
[----:B------:R-:W-:Y:S02]  /*4490*/  FSEL R14, R14, -INF , !P1 ;  /* 0xff8000000e0e7808 */ /* 0x000fe40004800000 */
[----:B------:R-:W-:Y:S02]  /*44a0*/  ISETP.NE.AND P1, PT, R136, RZ, PT ;  /* 0x000000ff8800720c */ /* 0x000fe40003f25270 */
[----:B------:R-:W-:-:S02]  /*44b0*/  FMNMX.FTZ R9, R80, R9, !PT ;  /* 0x0000000950097209 */ /* 0x000fc40007810000 */
[----:B------:R-:W-:Y:S02]  /*44c0*/  ISETP.GT.AND P1, PT, R68, 0x28, !P1 ;  /* 0x000000284400780c */ /* 0x000fe40004f24270 */
[----:B------:R-:W-:Y:S02]  /*44d0*/  FMNMX.FTZ R9, R78, R9, !PT ;  /* 0x000000094e097209 */ /* 0x000fe40007810000 */
[----:B------:R-:W-:Y:S02]  /*44e0*/  ISETP.LT.OR P1, PT, R66, 0x29, P1 ;  /* 0x000000294200780c */ /* 0x000fe40000f21670 */
[----:B------:R-:W-:Y:S02]  /*44f0*/  FMNMX.FTZ R10, R70, R9, !PT ;  /* 0x00000009460a7209 */ /* 0x000fe40007810000 */
[----:B------:R-:W-:Y:S02]  /*4500*/  FSEL R15, R15, -INF , !P1 ;  /* 0xff8000000f0f7808 */ /* 0x000fe40004800000 */
[----:B------:R-:W-:-:S02]  /*4510*/  ISETP.NE.AND P1, PT, R137, RZ, PT ;  /* 0x000000ff8900720c */ /* 0x000fc40003f25270 */
[----:B------:R-:W-:Y:S02]  /*4520*/  FMNMX.FTZ R10, R67, R10, !PT ;  /* 0x0000000a430a7209 */ /* 0x000fe40007810000 */
[----:B------:R-:W-:Y:S02]  /*4530*/  ISETP.GT.AND P1, PT, R68, 0x29, !P1 ;  /* 0x000000294400780c */ /* 0x000fe40004f24270 */
[----:B------:R-:W-:Y:S02]  /*4540*/  FMNMX.FTZ R9, R65, R10, !PT ;  /* 0x0000000a41097209 */ /* 0x000fe40007810000 */
[----:B------:R-:W-:Y:S02]  /*4550*/  ISETP.LT.OR P1, PT, R66, 0x2a, P1 ;  /* 0x0000002a4200780c */ /* 0x000fe40000f21670 */
[----:B------:R-:W-:Y:S02]  /*4560*/  FMNMX.FTZ R9, R64, R9, !PT ;  /* 0x0000000940097209 */ /* 0x000fe40007810000 */
[----:B------:R-:W-:-:S02]  /*4570*/  FSEL R20, R20, -INF , !P1 ;  /* 0xff80000014147808 */ /* 0x000fc40004800000 */
[----:B------:R-:W-:Y:S02]  /*4580*/  ISETP.GT.AND P1, PT, R68, 0x30, !P2 ;  /* 0x000000304400780c */ /* 0x000fe40005724270 */
[----:B------:R-:W-:Y:S02]  /*4590*/  ISETP.NE.AND P2, PT, R141, RZ, PT ;  /* 0x000000ff8d00720c */ /* 0x000fe40003f45270 */
[----:B------:R-:W-:Y:S02]  /*45a0*/  ISETP.LT.OR P1, PT, R66, 0x31, P1 ;  /* 0x000000314200780c */ /* 0x000fe40000f21670 */
[----:B------:R-:W-:Y:S02]  /*45b0*/  FMNMX.FTZ R9, R50, R9, !PT ;  /* 0x0000000932097209 */ /* 0x000fe40007810000 */
[----:B------:R-:W-:Y:S02]  /*45c0*/  FSEL R21, R21, -INF , !P1 ;  /* 0xff80000015157808 */ /* 0x000fe40004800000 */
[----:B------:R-:W-:-:S02]  /*45d0*/  ISETP.GT.AND P1, PT, R68, 0x31, !P6 ;  /* 0x000000314400780c */ /* 0x000fc40007724270 */
[----:B------:R-:W-:Y:S02]  /*45e0*/  ISETP.NE.AND P6, PT, R142, RZ, PT ;  /* 0x000000ff8e00720c */ /* 0x000fe40003fc5270 */
        /* <DEDUP_REMOVED lines=38> */
[----:B------:R-:W-:Y:S01]  /*4850*/  ISETP.NE.AND P1, PT, R99, RZ, PT ;  /* 0x000000ff6300720c */ /* 0x000fe20003f25270 */
[----:B------:R-:W-:Y:S01]  /*4860*/  IMAD.U32 R99, RZ, RZ, UR28 ;  /* 0x0000001cff637e24 */ /* 0x000fe2000f8e00ff */
        /* <DEDUP_REMOVED lines=9> */
[----:B------:R-:W-:Y:S01]  /*4900*/  FSEL R101, R3, -INF , !P5 ;  /* 0xff80000003657808 */ /* 0x000fe20006800000 */
[----:B------:R-:W0:Y:S01]  /*4910*/  SHFL.BFLY PT, R10, R9, 0x2, 0x1f ;  /* 0x0c401f00090a7f89 */ /* 0x000e2200000e0000 */
[C---:B------:R-:W-:Y:S02]  /*4920*/  ISETP.LT.OR P1, PT, R66.reuse, 0x51, P1 ;  /* 0x000000514200780c */ /* 0x040fe40000f21670 */
[----:B------:R-:W-:Y:S02]  /*4930*/  ISETP.LT.OR P3, PT, R66, 0x92, P3 ;  /* 0x000000924200780c */ /* 0x000fe40001f61670 */
[----:B------:R-:W-:Y:S02]  /*4940*/  FSEL R60, R60, -INF , !P1 ;  /* 0xff8000003c3c7808 */ /* 0x000fe40004800000 */
[----:B------:R-:W-:-:S02]  /*4950*/  ISETP.NE.AND P1, PT, R103, RZ, PT ;  /* 0x000000ff6700720c */ /* 0x000fc40003f25270 */
[----:B------:R-:W-:Y:S02]  /*4960*/  ISETP.LT.OR P4, PT, R66, 0x99, P4 ;  /* 0x000000994200780c */ /* 0x000fe40002781670 */
[----:B------:R-:W-:Y:S02]  /*4970*/  ISETP.GT.AND P1, PT, R68, 0x51, !P1 ;  /* 0x000000514400780c */ /* 0x000fe40004f24270 */
[----:B------:R-:W-:Y:S02]  /*4980*/  FSEL R25, R25, -INF , !P3 ;  /* 0xff80000019197808 */ /* 0x000fe40005800000 */
[----:B------:R-:W-:-:S04]  /*4990*/  ISETP.LT.OR P1, PT, R66, 0x52, P1 ;  /* 0x000000524200780c */ /* 0x000fc80000f21670 */
[----:B------:R-:W-:Y:S02]  /*49a0*/  FSEL R61, R61, -INF , !P1 ;  /* 0xff8000003d3d7808 */ /* 0x000fe40004800000 */
[----:B------:R-:W-:Y:S02]  /*49b0*/  ISETP.NE.AND P1, PT, R107, RZ, PT ;  /* 0x000000ff6b00720c */ /* 0x000fe40003f25270 */
[----:B0-----:R-:W-:Y:S02]  /*49c0*/  FMNMX.FTZ R85, R9, R10, !PT ;  /* 0x0000000a09557209 */ /* 0x001fe40007810000 */
[----:B------:R-:W-:-:S03]  /*49d0*/  ISETP.GT.AND P1, PT, R68, 0x58, !P1 ;  /* 0x000000584400780c */ /* 0x000fc60004f24270 */
[----:B------:R-:W0:Y:S01]  /*49e0*/  SHFL.BFLY PT, R10, R85, 0x1, 0x1f ;  /* 0x0c201f00550a7f89 */ /* 0x000e2200000e0000 */
[----:B------:R-:W-:-:S04]  /*49f0*/  ISETP.LT.OR P1, PT, R66, 0x59, P1 ;  /* 0x000000594200780c */ /* 0x000fc80000f21670 */
[----:B------:R-:W-:Y:S02]  /*4a00*/  FSEL R62, R62, -INF , !P1 ;  /* 0xff8000003e3e7808 */ /* 0x000fe40004800000 */
[----:B------:R-:W-:Y:S02]  /*4a10*/  ISETP.GT.AND P1, PT, R68, 0x59, !P2 ;  /* 0x000000594400780c */ /* 0x000fe40005724270 */
[----:B------:R-:W-:Y:S02]  /*4a20*/  ISETP.NE.AND P2, PT, R117, RZ, PT ;  /* 0x000000ff7500720c */ /* 0x000fe40003f45270 */
[----:B------:R-:W-:-:S04]  /*4a30*/  ISETP.LT.OR P1, PT, R66, 0x5a, P1 ;  /* 0x0000005a4200780c */ /* 0x000fc80000f21670 */
[----:B------:R-:W-:Y:S02]  /*4a40*/  FSEL R63, R63, -INF , !P1 ;  /* 0xff8000003f3f7808 */ /* 0x000fe40004800000 */
[----:B------:R-:W-:Y:S02]  /*4a50*/  ISETP.GT.AND P1, PT, R68, 0x60, !P6 ;  /* 0x000000604400780c */ /* 0x000fe40007724270 */
[----:B------:R-:W-:Y:S02]  /*4a60*/  ISETP.NE.AND P6, PT, R118, RZ, PT ;  /* 0x000000ff7600720c */ /* 0x000fe40003fc5270 */
[----:B------:R-:W-:Y:S02]  /*4a70*/  ISETP.LT.OR P1, PT, R66, 0x61, P1 ;  /* 0x000000614200780c */ /* 0x000fe40000f21670 */
[----:B0-----:R-:W-:Y:S02]  /*4a80*/  FMNMX.FTZ R10, R85, R10, !PT ;  /* 0x0000000a550a7209 */ /* 0x001fe40007810000 */
[----:B------:R-:W-:-:S02]  /*4a90*/  FSEL R40, R40, -INF , !P1 ;  /* 0xff80000028287808 */ /* 0x000fc40004800000 */
[----:B------:R-:W-:Y:S01]  /*4aa0*/  ISETP.NE.AND P1, PT, R108, RZ, PT ;  /* 0x000000ff6c00720c */ /* 0x000fe20003f25270 */
[----:B------:R-:W-:-:S03]  /*4ab0*/  FFMA.FTZ R99, R10, R99, -8 ;  /* 0xc10000000a637423 */ /* 0x000fc60000010063 */
[----:B------:R-:W-:-:S04]  /*4ac0*/  ISETP.GT.AND P1, PT, R68, 0x61, !P1 ;  /* 0x000000614400780c */ /* 0x000fc80004f24270 */
[----:B------:R-:W-:-:S04]  /*4ad0*/  ISETP.LT.OR P1, PT, R66, 0x62, P1 ;  /* 0x000000624200780c */ /* 0x000fc80000f21670 */
[----:B------:R-:W-:Y:S02]  /*4ae0*/  FSEL R41, R41, -INF , !P1 ;  /* 0xff80000029297808 */ /* 0x000fe40004800000 */
[----:B------:R-:W-:-:S04]  /*4af0*/  ISETP.NE.AND P1, PT, R109, RZ, PT ;  /* 0x000000ff6d00720c */ /* 0x000fc80003f25270 */
        /* <DEDUP_REMOVED lines=37> */
[----:B------:R-:W-:-:S04]  /*4d50*/  ISETP.LT.OR P1, PT, R66, 0x8a, P1 ;  /* 0x0000008a4200780c */ /* 0x000fc80000f21670 */
[----:B------:R-:W-:Y:S02]  /*4d60*/  FSEL R79, R102, -INF , !P1 ;  /* 0xff800000664f7808 */ /* 0x000fe40004800000 */
[----:B------:R-:W-:-:S04]  /*4d70*/  FSETP.NEU.FTZ.AND P1, PT, R10, -INF , PT ;  /* 0xff8000000a00780b */ /* 0x000fc80003f3d000 */
[----:B------:R-:W-:Y:S02]  /*4d80*/  FSEL R99, R99, RZ, P1 ;  /* 0x000000ff63637208 */ /* 0x000fe40000800000 */
[C---:B------:R-:W-:Y:S02]  /*4d90*/  ISETP.GT.AND P1, PT, R68.reuse, 0x90, !P2 ;  /* 0x000000904400780c */ /* 0x040fe40005724270 */
[----:B------:R-:W-:Y:S01]  /*4da0*/  ISETP.GT.AND P2, PT, R68, 0x99, !P6 ;  /* 0x000000994400780c */ /* 0x000fe20007744270 */
[----:B------:R-:W-:-:S01]  /*4db0*/  FFMA.FTZ R85, R89, UR28, -R99 ;  /* 0x0000001c59557c23 */ /* 0x000fc20008010863 */
[--C-:B------:R-:W-:Y:S01]  /*4dc0*/  FFMA.FTZ R89, R94, UR28, -R99.reuse ;  /* 0x0000001c5e597c23 */ /* 0x100fe20008010863 */
[----:B------:R-:W-:Y:S01]  /*4dd0*/  FMNMX.FTZ R94, R101, R4, !PT ;  /* 0x00000004655e7209 */ /* 0x000fe20007810000 */
[--C-:B------:R-:W-:Y:S01]  /*4de0*/  FFMA.FTZ R86, R91, UR28, -R99.reuse ;  /* 0x0000001c5b567c23 */ /* 0x100fe20008010863 */
        /* <DEDUP_REMOVED lines=8> */
[C---:B------:R-:W-:Y:S01]  /*4e70*/  ISETP.LT.OR P1, PT, R66.reuse, 0x91, P1 ;  /* 0x000000914200780c */ /* 0x040fe20000f21670 */
[--C-:B------:R-:W-:Y:S01]  /*4e80*/  FFMA.FTZ R92, R95, UR28, -R99.reuse ;  /* 0x0000001c5f5c7c23 */ /* 0x100fe20008010863 */
[----:B------:R-:W-:Y:S01]  /*4e90*/  FMNMX.FTZ R9, R49, R94, !PT ;  /* 0x0000005e31097209 */ /* 0x000fe20007810000 */
[--C-:B------:R-:W-:Y:S01]  /*4ea0*/  FFMA.FTZ R95, R55, UR28, -R99.reuse ;  /* 0x0000001c375f7c23 */ /* 0x100fe20008010863 */
[----:B------:R-:W-:Y:S01]  /*4eb0*/  ISETP.LT.OR P2, PT, R66, 0x9a, P2 ;  /* 0x0000009a4200780c */ /* 0x000fe20001741670 */
[----:B------:R-:W-:Y:S01]  /*4ec0*/  MUFU.EX2 R3, R3 ;  /* 0x0000000300037308 */ /* 0x000fe20000000800 */
[----:B------:R-:W-:Y:S01]  /*4ed0*/  FMNMX.FTZ R96, R48, R9, !PT ;  /* 0x0000000930607209 */ /* 0x000fe20007810000 */
[--C-:B------:R-:W-:Y:S01]  /*4ee0*/  FFMA.FTZ R97, R97, UR28, -R99.reuse ;  /* 0x0000001c61617c23 */ /* 0x100fe20008010863 */
[----:B------:R-:W-:Y:S01]  /*4ef0*/  FSEL R55, R26, -INF , !P2 ;  /* 0xff8000001a377808 */ /* 0x000fe20005000000 */
[--C-:B------:R-:W-:Y:S01]  /*4f00*/  FFMA.FTZ R26, R46, UR28, -R99.reuse ;  /* 0x0000001c2e1a7c23 */ /* 0x100fe20008010863 */
[----:B------:R-:W-:Y:S01]  /*4f10*/  FMNMX.FTZ R9, R11, R96, !PT ;  /* 0x000000600b097209 */ /* 0x000fe20007810000 */
[--C-:B------:R-:W-:Y:S01]  /*4f20*/  FFMA.FTZ R83, R83, UR28, -R99.reuse ;  /* 0x0000001c53537c23 */ /* 0x100fe20008010863 */
[----:B------:R-:W-:-:S01]  /*4f30*/  FFMA.FTZ R82, R82, UR28, -R99 ;  /* 0x0000001c52527c23 */ /* 0x000fc20008010863 */
[----:B------:R-:W-:Y:S01]  /*4f40*/  MUFU.EX2 R84, R84 ;  /* 0x0000005400547308 */ /* 0x000fe20000000800 */
[----:B------:R-:W-:Y:S01]  /*4f50*/  FMNMX.FTZ R96, R12, R9, !PT ;  /* 0x000000090c607209 */ /* 0x000fe20007810000 */
[--C-:B------:R-:W-:Y:S01]  /*4f60*/  FFMA.FTZ R81, R81, UR28, -R99.reuse ;  /* 0x0000001c51517c23 */ /* 0x100fe20008010863 */
[----:B------:R-:W-:-:S01]  /*4f70*/  FFMA.FTZ R80, R80, UR28, -R99 ;  /* 0x0000001c50507c23 */ /* 0x000fc20008010863 */
        /* <DEDUP_REMOVED lines=12> */
[----:B------:R-:W0:Y:S01]  /*5040*/  MUFU.EX2 R86, R86 ;  /* 0x0000005600567308 */ /* 0x000e220000000800 */
        /* <DEDUP_REMOVED lines=16> */
[----:B------:R-:W-:-:S02]  /*5150*/  FMNMX.FTZ R9, R74, R9, !PT ;  /* 0x000000094a097209 */ /* 0x000fc40007810000 */
[----:B0-----:R-:W-:Y:S02]  /*5160*/  F2FP.SATFINITE.E4M3.F32.PACK_AB_MERGE_C R184, R86, R85, RZ ;  /* 0x0000005556b8723e */ /* 0x001fe400048070ff */
[----:B------:R-:W-:Y:S02]  /*5170*/  FMNMX.FTZ R70, R56, R9, !PT ;  /* 0x0000000938467209 */ /* 0x000fe40007810000 */
[----:B------:R-:W-:Y:S01]  /*5180*/  F2FP.SATFINITE.E4M3.F32.PACK_AB_MERGE_C R184, R84, R3, R184 ;  /* 0x0000000354b8723e */ /* 0x000fe200048070b8 */
[----:B------:R-:W-:Y:S01]  /*5190*/  MUFU.EX2 R88, R88 ;  /* 0x0000005800587308 */ /* 0x000fe20000000800 */
[----:B------:R-:W-:Y:S02]  /*51a0*/  FMNMX.FTZ R9, R57, R70, !PT ;  /* 0x0000004639097209 */ /* 0x000fe40007810000 */
[----:B------:R-:W-:Y:S02]  /*51b0*/  ISETP.NE.AND P6, PT, R191, 0x1, PT ;  /* 0x00000001bf00780c */ /* 0x000fe40003fc5270 */
[----:B------:R-:W-:-:S03]  /*51c0*/  FMNMX.FTZ R70, R58, R9, !PT ;  /* 0x000000093a467209 */ /* 0x000fc60007810000 */
[----:B------:R-:W-:Y:S01]  /*51d0*/  MUFU.EX2 R89, R89 ;  /* 0x0000005900597308 */ /* 0x000fe20000000800 */
[----:B------:R-:W-:Y:S01]  /*51e0*/  FMNMX.FTZ R9, R59, R70, !PT ;  /* 0x000000463b097209 */ /* 0x000fe20007810000 */
[--C-:B------:R-:W-:Y:S01]  /*51f0*/  FFMA.FTZ R70, R65, UR28, -R99.reuse ;  /* 0x0000001c41467c23 */ /* 0x100fe20008010863 */
[----:B------:R-:W-:-:S02]  /*5200*/  FFMA.FTZ R65, R50, UR28, -R99 ;  /* 0x0000001c32417c23 */ /* 0x000fc40008010863 */
[----:B------:R-:W-:-:S03]  /*5210*/  FMNMX.FTZ R96, R60, R9, !PT ;  /* 0x000000093c607209 */ /* 0x000fc60007810000 */
[----:B------:R-:W0:Y:S01]  /*5220*/  MUFU.EX2 R92, R92 ;  /* 0x0000005c005c7308 */ /* 0x000e220000000800 */
[----:B------:R-:W-:-:S04]  /*5230*/  FMNMX.FTZ R9, R61, R96, !PT ;  /* 0x000000603d097209 */ /* 0x000fc80007810000 */
[----:B------:R-:W-:-:S03]  /*5240*/  FMNMX.FTZ R96, R62, R9, !PT ;  /* 0x000000093e607209 */ /* 0x000fc60007810000 */
[----:B------:R-:W-:Y:S01]  /*5250*/  MUFU.EX2 R91, R91 ;  /* 0x0000005b005b7308 */ /* 0x000fe20000000800 */
[----:B------:R-:W-:Y:S01]  /*5260*/  FMNMX.FTZ R9, R63, R96, !PT ;  /* 0x000000603f097209 */ /* 0x000fe20007810000 */
[----:B------:R-:W-:Y:S01]  /*5270*/  FFMA.FTZ R96, R47, UR28, -R99 ;  /* 0x0000001c2f607c23 */ /* 0x000fe20008010863 */
[----:B------:R-:W-:Y:S02]  /*5280*/  FSEL R47, R27, -INF , !P4 ;  /* 0xff8000001b2f7808 */ /* 0x000fe40006000000 */
[----:B------:R-:W-:-:S03]  /*5290*/  FMNMX.FTZ R50, R40, R9, !PT ;  /* 0x0000000928327209 */ /* 0x000fc60007810000 */
[----:B------:R-:W-:Y:S01]  /*52a0*/  MUFU.EX2 R83, R83 ;  /* 0x0000005300537308 */ /* 0x000fe20000000800 */
[----:B------:R-:W-:Y:S01]  /*52b0*/  FMNMX.FTZ R9, R41, R50, !PT ;  /* 0x0000003229097209 */ /* 0x000fe20007810000 */
[----:B------:R-:W-:Y:S01]  /*52c0*/  FFMA.FTZ R50, R54, UR28, -R99 ;  /* 0x0000001c36327c23 */ /* 0x000fe20008010863 */
[----:B0-----:R-:W-:Y:S02]  /*52d0*/  F2FP.SATFINITE.E4M3.F32.PACK_AB_MERGE_C R186, R92, R89, RZ ;  /* 0x000000595cba723e */ /* 0x001fe400048070ff */
[----:B------:R-:W-:Y:S02]  /*52e0*/  FMNMX.FTZ R54, R42, R9, !PT ;  /* 0x000000092a367209 */ /* 0x000fe40007810000 */
[----:B------:R-:W-:Y:S01]  /*52f0*/  F2FP.SATFINITE.E4M3.F32.PACK_AB_MERGE_C R186, R88, R87, R186 ;  /* 0x0000005758ba723e */ /* 0x000fe200048070ba */
[----:B------:R-:W-:Y:S01]  /*5300*/  MUFU.EX2 R82, R82 ;  /* 0x0000005200527308 */ /* 0x000fe20000000800 */
[----:B------:R-:W-:-:S04]  /*5310*/  FMNMX.FTZ R9, R43, R54, !PT ;  /* 0x000000362b097209 */ /* 0x000fc80007810000 */
[----:B------:R-:W-:-:S03]  /*5320*/  FMNMX.FTZ R54, R44, R9, !PT ;  /* 0x000000092c367209 */ /* 0x000fc60007810000 */
        /* <DEDUP_REMOVED lines=8> */
[----:B------:R-:W-:Y:S02]  /*53b0*/  FMNMX.FTZ R68, R77, R54, !PT ;  /* 0x000000364d447209 */ /* 0x000fe40007810000 */
[----:B------:R-:W-:Y:S01]  /*53c0*/  FSEL R54, R24, -INF , !P1 ;  /* 0xff80000018367808 */ /* 0x000fe20004800000 */
[----:B------:R-:W-:Y:S01]  /*53d0*/  MUFU.EX2 R93, R93 ;  /* 0x0000005d005d7308 */ /* 0x000fe20000000800 */
[----:B------:R-:W-:-:S04]  /*53e0*/  FMNMX.FTZ R9, R79, R68, !PT ;  /* 0x000000444f097209 */ /* 0x000fc80007810000 */
[----:B------:R-:W-:-:S03]  /*53f0*/  FMNMX.FTZ R68, R54, R9, !PT ;  /* 0x0000000936447209 */ /* 0x000fc60007810000 */
[----:B------:R0:W-:Y:S01]  /*5400*/  MUFU.EX2 R24, R95 ;  /* 0x0000005f00187308 */ /* 0x0001e20000000800 */
[----:B------:R-:W-:-:S04]  /*5410*/  FMNMX.FTZ R68, R25, R68, !PT ;  /* 0x0000004419447209 */ /* 0x000fc80007810000 */
[----:B------:R-:W-:-:S03]  /*5420*/  FMNMX.FTZ R68, R47, R68, !PT ;  /* 0x000000442f447209 */ /* 0x000fc60007810000 */
[----:B------:R-:W-:Y:S01]  /*5430*/  MUFU.EX2 R67, R67 ;  /* 0x0000004300437308 */ /* 0x000fe20000000800 */
[----:B------:R-:W-:Y:S01]  /*5440*/  FMNMX.FTZ R68, R55, R68, !PT ;  /* 0x0000004437447209 */ /* 0x000fe20007810000 */
[----:B0-----:R-:W-:-:S04]  /*5450*/  FFMA.FTZ R95, R6, UR28, -R99 ;  /* 0x0000001c065f7c23 */ /* 0x001fc80008010863 */
[----:B------:R-:W0:Y:S02]  /*5460*/  SHFL.BFLY PT, R9, R68, 0x2, 0x1f ;  /* 0x0c401f0044097f89 */ /* 0x000e2400000e0000 */
[----:B------:R-:W-:Y:S08]  /*5470*/  MUFU.EX2 R70, R70 ;  /* 0x0000004600467308 */ /* 0x000ff00000000800 */
[----:B------:R-:W-:Y:S08]  /*5480*/  MUFU.EX2 R64, R64 ;  /* 0x0000004000407308 */ /* 0x000ff00000000800 */
[----:B------:R-:W-:Y:S01]  /*5490*/  MUFU.EX2 R65, R65 ;  /* 0x0000004100417308 */ /* 0x000fe20000000800 */
[----:B0-----:R-:W-:-:S07]  /*54a0*/  FMNMX.FTZ R46, R68, R9, !PT ;  /* 0x00000009442e7209 */ /* 0x001fce0007810000 */
[----:B------:R-:W-:Y:S01]  /*54b0*/  MUFU.EX2 R52, R52 ;  /* 0x0000003400347308 */ /* 0x000fe20000000800 */
[----:B------:R-:W0:Y:S07]  /*54c0*/  SHFL.BFLY PT, R9, R46, 0x1, 0x1f ;  /* 0x0c201f002e097f89 */ /* 0x000e2e00000e0000 */
[----:B------:R-:W-:Y:S08]  /*54d0*/  MUFU.EX2 R51, R51 ;  /* 0x0000003300337308 */ /* 0x000ff00000000800 */
[----:B------:R-:W-:Y:S08]  /*54e0*/  MUFU.EX2 R50, R50 ;  /* 0x0000003200327308 */ /* 0x000ff00000000800 */
[----:B------:R-:W-:Y:S01]  /*54f0*/  MUFU.EX2 R53, R53 ;  /* 0x0000003500357308 */ /* 0x000fe20000000800 */
[----:B0-----:R-:W-:Y:S01]  /*5500*/  FMNMX.FTZ R9, R46, R9, !PT ;  /* 0x000000092e097209 */ /* 0x001fe20007810000 */
[----:B------:R-:W-:-:S03]  /*5510*/  IMAD.U32 R46, RZ, RZ, UR28 ;  /* 0x0000001cff2e7e24 */ /* 0x000fc6000f8e00ff */
[C---:B------:R-:W-:Y:S01]  /*5520*/  FSETP.NEU.FTZ.AND P1, PT, R9.reuse, -INF , PT ;  /* 0xff8000000900780b */ /* 0x040fe20003f3d000 */
[----:B------:R-:W-:-:S02]  /*5530*/  FFMA.FTZ R46, R9, R46, -8 ;  /* 0xc1000000092e7423 */ /* 0x000fc4000001002e */
[----:B------:R-:W-:Y:S03]  /*5540*/  MUFU.EX2 R26, R26 ;  /* 0x0000001a001a7308 */ /* 0x000fe60000000800 */
[----:B------:R-:W-:-:S05]  /*5550*/  FSEL R46, R46, RZ, P1 ;  /* 0x000000ff2e2e7208 */ /* 0x000fca0000800000 */
[----:B------:R-:W-:Y:S01]  /*5560*/  MUFU.EX2 R39, R39 ;  /* 0x0000002700277308 */ /* 0x000fe20000000800 */
[----:B------:R-:W-:-:S01]  /*5570*/  FFMA.FTZ R68, R8, UR28, -R46 ;  /* 0x0000001c08447c23 */ /* 0x000fc2000801082e */
[--C-:B------:R-:W-:Y:S01]  /*5580*/  FFMA.FTZ R8, R13, UR28, -R46.reuse ;  /* 0x0000001c0d087c23 */ /* 0x100fe2000801082e */
[----:B------:R-:W-:-:S01]  /*5590*/  FFMA.FTZ R6, R101, UR28, -R46 ;  /* 0x0000001c65067c23 */ /* 0x000fc2000801082e */
[--C-:B------:R-:W-:Y:S01]  /*55a0*/  FFMA.FTZ R97, R4, UR28, -R46.reuse ;  /* 0x0000001c04617c23 */ /* 0x100fe2000801082e */
[----:B------:R-:W-:-:S01]  /*55b0*/  FFMA.FTZ R13, R15, UR28, -R46 ;  /* 0x0000001c0f0d7c23 */ /* 0x000fc2000801082e */
[--C-:B------:R-:W-:Y:S01]  /*55c0*/  FFMA.FTZ R66, R7, UR28, -R46.reuse ;  /* 0x0000001c07427c23 */ /* 0x100fe2000801082e */
[----:B------:R-:W-:-:S01]  /*55d0*/  FFMA.FTZ R7, R48, UR28, -R46 ;  /* 0x0000001c30077c23 */ /* 0x000fc2000801082e */
        /* <DEDUP_REMOVED lines=8> */
[----:B------:R0:W-:Y:S01]  /*5660*/  MUFU.EX2 R68, R13 ;  /* 0x0000000d00447308 */ /* 0x0001e20000000800 */
        /* <DEDUP_REMOVED lines=8> */
[----:B0-----:R-:W-:-:S01]  /*56f0*/  FFMA.FTZ R13, R56, UR28, -R46 ;  /* 0x0000001c380d7c23 */ /* 0x001fc2000801082e */
[----:B------:R-:W-:Y:S01]  /*5700*/  FADD.FTZ R56, R3, R84 ;  /* 0x0000005403387221 */ /* 0x000fe20000010000 */
[----:B------:R-:W-:-:S01]  /*5710*/  FFMA.FTZ R63, R63, UR28, -R46 ;  /* 0x0000001c3f3f7c23 */ /* 0x000fc2000801082e */
[--C-:B------:R-:W-:Y:S01]  /*5720*/  FFMA.FTZ R40, R40, UR28, -R46.reuse ;  /* 0x0000001c28287c23 */ /* 0x100fe2000801082e */
[----:B------:R-:W-:-:S01]  /*5730*/  FFMA.FTZ R41, R41, UR28, -R46 ;  /* 0x0000001c29297c23 */ /* 0x000fc2000801082e */
[----:B------:R-:W-:Y:S01]  /*5740*/  FADD.FTZ R57, R85, R56 ;  /* 0x0000003855397221 */ /* 0x000fe20000010000 */
[----:B------:R-:W-:-:S01]  /*5750*/  FFMA.FTZ R42, R42, UR28, -R46 ;  /* 0x0000001c2a2a7c23 */ /* 0x000fc2000801082e */
[----:B------:R-:W0:Y:S01]  /*5760*/  MUFU.EX2 R97, R97 ;  /* 0x0000006100617308 */ /* 0x000e220000000800 */
[----:B------:R-:W-:-:S01]  /*5770*/  FFMA.FTZ R43, R43, UR28, -R46 ;  /* 0x0000001c2b2b7c23 */ /* 0x000fc2000801082e */
[----:B------:R-:W-:Y:S01]  /*5780*/  FADD.FTZ R56, R86, R57 ;  /* 0x0000003956387221 */ /* 0x000fe20000010000 */
[----:B------:R-:W-:-:S01]  /*5790*/  FFMA.FTZ R44, R44, UR28, -R46 ;  /* 0x0000001c2c2c7c23 */ /* 0x000fc2000801082e */
[--C-:B------:R-:W-:Y:S01]  /*57a0*/  FFMA.FTZ R45, R45, UR28, -R46.reuse ;  /* 0x0000001c2d2d7c23 */ /* 0x100fe2000801082e */
[----:B------:R-:W-:-:S01]  /*57b0*/  FFMA.FTZ R69, R69, UR28, -R46 ;  /* 0x0000001c45457c23 */ /* 0x000fc2000801082e */
[----:B------:R-:W-:Y:S01]  /*57c0*/  FADD.FTZ R57, R87, R56 ;  /* 0x0000003857397221 */ /* 0x000fe20000010000 */
[----:B------:R-:W-:-:S01]  /*57d0*/  FFMA.FTZ R71, R71, UR28, -R46 ;  /* 0x0000001c47477c23 */ /* 0x000fc2000801082e */
[----:B------:R-:W1:Y:S01]  /*57e0*/  MUFU.EX2 R66, R66 ;  /* 0x0000004200427308 */ /* 0x000e620000000800 */
[----:B------:R-:W-:-:S01]  /*57f0*/  FFMA.FTZ R75, R75, UR28, -R46 ;  /* 0x0000001c4b4b7c23 */ /* 0x000fc2000801082e */
[----:B------:R-:W-:Y:S01]  /*5800*/  FADD.FTZ R56, R88, R57 ;  /* 0x0000003958387221 */ /* 0x000fe20000010000 */
[----:B------:R-:W-:-:S01]  /*5810*/  FFMA.FTZ R76, R76, UR28, -R46 ;  /* 0x0000001c4c4c7c23 */ /* 0x000fc2000801082e */
[--C-:B------:R-:W-:Y:S01]  /*5820*/  FFMA.FTZ R77, R77, UR28, -R46.reuse ;  /* 0x0000001c4d4d7c23 */ /* 0x100fe2000801082e */
[----:B------:R-:W-:-:S01]  /*5830*/  FFMA.FTZ R79, R79, UR28, -R46 ;  /* 0x0000001c4f4f7c23 */ /* 0x000fc2000801082e */
[----:B------:R-:W-:Y:S01]  /*5840*/  FADD.FTZ R61, R89, R56 ;  /* 0x00000038593d7221 */ /* 0x000fe20000010000 */
[----:B------:R-:W-:-:S01]  /*5850*/  FFMA.FTZ R54, R54, UR28, -R46 ;  /* 0x0000001c36367c23 */ /* 0x000fc2000801082e */
[----:B------:R-:W2:Y:S01]  /*5860*/  MUFU.EX2 R4, R4 ;  /* 0x0000000400047308 */ /* 0x000ea20000000800 */
[----:B0-----:R-:W-:-:S01]  /*5870*/  FADD.FTZ R57, R6, R97 ;  /* 0x0000006106397221 */ /* 0x001fc20000010000 */
[--C-:B------:R-:W-:Y:S01]  /*5880*/  FFMA.FTZ R25, R25, UR28, -R46.reuse ;  /* 0x0000001c19197c23 */ /* 0x100fe2000801082e */
[----:B------:R-:W-:-:S05]  /*5890*/  FFMA.FTZ R47, R47, UR28, -R46 ;  /* 0x0000001c2f2f7c23 */ /* 0x000fca000801082e */
[----:B------:R-:W0:Y:S01]  /*58a0*/  MUFU.EX2 R7, R7 ;  /* 0x0000000700077308 */ /* 0x000e220000000800 */
[----:B-1----:R-:W-:-:S01]  /*58b0*/  FADD.FTZ R56, R66, R57 ;  /* 0x0000003942387221 */ /* 0x002fc20000010000 */
[----:B------:R-:W-:-:S03]  /*58c0*/  F2FP.SATFINITE.E4M3.F32.PACK_AB_MERGE_C R66, R99, R66, RZ ;  /* 0x000000426342723e */ /* 0x000fc600048070ff */
[----:B------:R-:W-:Y:S01]  /*58d0*/  FADD.FTZ R57, R99, R56 ;  /* 0x0000003863397221 */ /* 0x000fe20000010000 */
[----:B------:R-:W-:Y:S02]  /*58e0*/  F2FP.SATFINITE.E4M3.F32.PACK_AB_MERGE_C R185, R97, R6, R66 ;  /* 0x0000000661b9723e */ /* 0x000fe40004807042 */
[----:B------:R-:W1:Y:S01]  /*58f0*/  MUFU.EX2 R48, R48 ;  /* 0x0000003000307308 */ /* 0x000e620000000800 */
[----:B--2---:R-:W-:-:S01]  /*5900*/  FADD.FTZ R56, R4, R57 ;  /* 0x0000003904387221 */ /* 0x004fc20000010000 */
[----:B------:R-:W2:Y:S06]  /*5910*/  @P6 LDC R6, c[0x0][0x44c] ;  /* 0x00011300ff066b82 */ /* 0x000eac0000000800 */
[----:B------:R-:W3:Y:S01]  /*5920*/  MUFU.EX2 R49, R49 ;  /* 0x0000003100317308 */ /* 0x000ee20000000800 */
[----:B0-----:R-:W-:-:S07]  /*5930*/  FADD.FTZ R57, R7, R56 ;  /* 0x0000003807397221 */ /* 0x001fce0000010000 */
[----:B------:R-:W0:Y:S01]  /*5940*/  MUFU.EX2 R8, R8 ;  /* 0x0000000800087308 */ /* 0x000e220000000800 */
[----:B-1----:R-:W-:-:S07]  /*5950*/  FADD.FTZ R56, R48, R57 ;  /* 0x0000003930387221 */ /* 0x002fce0000010000 */
[----:B------:R-:W1:Y:S01]  /*5960*/  MUFU.EX2 R11, R11 ;  /* 0x0000000b000b7308 */ /* 0x000e620000000800 */
[----:B---3--:R-:W-:-:S01]  /*5970*/  FADD.FTZ R3, R49, R56 ;  /* 0x0000003831037221 */ /* 0x008fc20000010000 */
[----:B------:R-:W-:-:S04]  /*5980*/  F2FP.SATFINITE.E4M3.F32.PACK_AB_MERGE_C R49, R49, R48, RZ ;  /* 0x000000303131723e */ /* 0x000fc800048070ff */
[----:B------:R-:W-:Y:S01]  /*5990*/  F2FP.SATFINITE.E4M3.F32.PACK_AB_MERGE_C R187, R7, R4, R49 ;  /* 0x0000000407bb723e */ /* 0x000fe20004807031 */
[----:B--2---:R-:W-:Y:S01]  /*59a0*/  @P6 IMAD.HI.U32 R7, R6, UR37, RZ ;  /* 0x0000002506076c27 */ /* 0x004fe2000f8e00ff */
[----:B------:R2:W3:Y:S03]  /*59b0*/  MUFU.EX2 R101, R20 ;  /* 0x0000001400657308 */ /* 0x0004e60000000800 */
[----:B0-----:R-:W-:-:S01]  /*59c0*/  FADD.FTZ R56, R8, R3 ;  /* 0x0000000308387221 */ /* 0x001fc20000010000 */
[----:B------:R-:W-:-:S04]  /*59d0*/  IMAD.U32 R6, RZ, RZ, UR37 ;  /* 0x00000025ff067e24 */ /* 0x000fc8000f8e00ff */
[----:B------:R-:W0:Y:S01]  /*59e0*/  MUFU.EX2 R12, R12 ;  /* 0x0000000c000c7308 */ /* 0x000e220000000800 */
[----:B--2---:R-:W-:-:S01]  /*59f0*/  FFMA.FTZ R20, R60, UR28, -R46 ;  /* 0x0000001c3c147c23 */ /* 0x004fc2000801082e */
[----:B------:R-:W-:Y:S01]  /*5a00*/  FADD.FTZ R60, R92, R61 ;  /* 0x0000003d5c3c7221 */ /* 0x000fe20000010000 */
[----:B-1----:R-:W-:-:S01]  /*5a10*/  FADD.FTZ R3, R11, R56 ;  /* 0x000000380b037221 */ /* 0x002fc20000010000 */
[----:B------:R-:W-:Y:S02]  /*5a20*/  FFMA.FTZ R46, R55, UR28, -R46 ;  /* 0x0000001c372e7c23 */ /* 0x000fe4000801082e */
[----:B------:R-:W-:-:S01]  /*5a30*/  FADD.FTZ R61, R91, R60 ;  /* 0x0000003c5b3d7221 */ /* 0x000fc20000010000 */
[----:B------:R-:W-:Y:S01]  /*5a40*/  FADD.FTZ R56, R68, R3 ;  /* 0x0000000344387221 */ /* 0x000fe20000010000 */
[----:B------:R-:W1:Y:S01]  /*5a50*/  MUFU.EX2 R15, R15 ;  /* 0x0000000f000f7308 */ /* 0x000e620000000800 */
[C---:B---3--:R-:W-:Y:S01]  /*5a60*/  F2FP.SATFINITE.E4M3.F32.PACK_AB_MERGE_C R68, R101.reuse, R68, RZ ;  /* 0x000000446544723e */ /* 0x048fe200048070ff */
[----:B------:R-:W-:Y:S01]  /*5a70*/  FADD.FTZ R60, R94, R61 ;  /* 0x0000003d5e3c7221 */ /* 0x000fe20000010000 */
[----:B------:R-:W-:-:S02]  /*5a80*/  FADD.FTZ R3, R101, R56 ;  /* 0x0000003865037221 */ /* 0x000fc40000010000 */
[----:B------:R-:W-:Y:S01]  /*5a90*/  F2FP.SATFINITE.E4M3.F32.PACK_AB_MERGE_C R181, R11, R8, R68 ;  /* 0x000000080bb5723e */ /* 0x000fe20004807044 */
[----:B------:R-:W-:-:S01]  /*5aa0*/  FADD.FTZ R61, R83, R60 ;  /* 0x0000003c533d7221 */ /* 0x000fc20000010000 */
[----:B------:R-:W-:Y:S01]  /*5ab0*/  F2FP.SATFINITE.E4M3.F32.PACK_AB_MERGE_C R83, R82, R83, RZ ;  /* 0x000000535253723e */ /* 0x000fe200048070ff */
[----:B------:R-:W2:Y:S01]  /*5ac0*/  MUFU.EX2 R73, R73 ;  /* 0x0000004900497308 */ /* 0x000ea20000000800 */
[----:B0-----:R-:W-:-:S01]  /*5ad0*/  FADD.FTZ R56, R12, R3 ;  /* 0x000000030c387221 */ /* 0x001fc20000010000 */
[----:B------:R-:W-:Y:S01]  /*5ae0*/  FADD.FTZ R82, R82, R61 ;  /* 0x0000003d52527221 */ /* 0x000fe20000010000 */
[----:B------:R-:W0:Y:S01]  /*5af0*/  @P6 LDC R8, c[0x0][0x450] ;  /* 0x00011400ff086b82 */ /* 0x000e220000000800 */
[----:B------:R-:W-:Y:S02]  /*5b00*/  F2FP.SATFINITE.E4M3.F32.PACK_AB_MERGE_C R180, R94, R91, R83 ;  /* 0x0000005b5eb4723e */ /* 0x000fe40004807053 */
[----:B------:R-:W-:Y:S02]  /*5b10*/  FADD.FTZ R57, R81, R82 ;  /* 0x0000005251397221 */ /* 0x000fe40000010000 */
[----:B------:R-:W3:Y:S01]  /*5b20*/  MUFU.EX2 R74, R74 ;  /* 0x0000004a004a7308 */ /* 0x000ee20000000800 */
[----:B-1----:R-:W-:-:S01]  /*5b30*/  FADD.FTZ R56, R15, R56 ;  /* 0x000000380f387221 */ /* 0x002fc20000010000 */
[----:B------:R-:W-:-:S04]  /*5b40*/  FADD.FTZ R57, R80, R57 ;  /* 0x0000003950397221 */ /* 0x000fc80000010000 */
[----:B------:R-:W-:Y:S01]  /*5b50*/  FADD.FTZ R60, R78, R57 ;  /* 0x000000394e3c7221 */ /* 0x000fe20000010000 */
[----:B------:R-:W-:Y:S01]  /*5b60*/  F2FP.SATFINITE.E4M3.F32.PACK_AB_MERGE_C R78, R93, R78, RZ ;  /* 0x0000004e5d4e723e */ /* 0x000fe200048070ff */
[----:B------:R-:W1:Y:S01]  /*5b70*/  MUFU.EX2 R13, R13 ;  /* 0x0000000d000d7308 */ /* 0x000e620000000800 */
[----:B--2---:R-:W-:-:S01]  /*5b80*/  FADD.FTZ R3, R73, R56 ;  /* 0x0000003849037221 */ /* 0x004fc20000010000 */
[----:B------:R-:W-:Y:S01]  /*5b90*/  FADD.FTZ R60, R93, R60 ;  /* 0x0000003c5d3c7221 */ /* 0x000fe20000010000 */
[----:B------:R-:W-:-:S03]  /*5ba0*/  F2FP.SATFINITE.E4M3.F32.PACK_AB_MERGE_C R182, R80, R81, R78 ;  /* 0x0000005150b6723e */ /* 0x000fc6000480704e */
[----:B------:R-:W-:Y:S01]  /*5bb0*/  FADD.FTZ R57, R67, R60 ;  /* 0x0000003c43397221 */ /* 0x000fe20000010000 */
[----:B------:R-:W-:Y:S01]  /*5bc0*/  F2FP.SATFINITE.E4M3.F32.PACK_AB_MERGE_C R60, R65, R64, RZ ;  /* 0x00000040413c723e */ /* 0x000fe200048070ff */
[----:B------:R-:W2:Y:S01]  /*5bd0*/  MUFU.EX2 R14, R14 ;  /* 0x0000000e000e7308 */ /* 0x000ea20000000800 */
[----:B---3--:R-:W-:-:S01]  /*5be0*/  FADD.FTZ R56, R74, R3 ;  /* 0x000000034a387221 */ /* 0x008fc20000010000 */
[C---:B------:R-:W-:Y:S01]  /*5bf0*/  FADD.FTZ R57, R70.reuse, R57 ;  /* 0x0000003946397221 */ /* 0x040fe20000010000 */
[----:B------:R-:W-:Y:S02]  /*5c00*/  F2FP.SATFINITE.E4M3.F32.PACK_AB_MERGE_C R176, R70, R67, R60 ;  /* 0x0000004346b0723e */ /* 0x000fe4000480703c */
[----:B0-----:R-:W-:Y:S01]  /*5c10*/  @P6 SHF.R.U32.HI R6, RZ, R8, R7 ;  /* 0x00000008ff066219 */ /* 0x001fe20000011607 */
[----:B------:R-:W-:-:S01]  /*5c20*/  FADD.FTZ R64, R64, R57 ;  /* 0x0000003940407221 */ /* 0x000fc20000010000 */
[----:B------:R-:W-:Y:S01]  /*5c30*/  F2FP.SATFINITE.E4M3.F32.PACK_AB_MERGE_C R57, R51, R52, RZ ;  /* 0x000000343339723e */ /* 0x000fe200048070ff */
[----:B------:R-:W0:Y:S01]  /*5c40*/  MUFU.EX2 R58, R58 ;  /* 0x0000003a003a7308 */ /* 0x000e220000000800 */
[----:B-1----:R-:W-:-:S01]  /*5c50*/  FADD.FTZ R3, R13, R56 ;  /* 0x000000380d037221 */ /* 0x002fc20000010000 */
[----:B------:R-:W-:Y:S01]  /*5c60*/  FADD.FTZ R65, R65, R64 ;  /* 0x0000004041417221 */ /* 0x000fe20000010000 */
[----:B------:R-:W-:Y:S01]  /*5c70*/  F2FP.SATFINITE.E4M3.F32.PACK_AB_MERGE_C R178, R53, R50, R57 ;  /* 0x0000003235b2723e */ /* 0x000fe20004807039 */
[----:B------:R-:W-:Y:S01]  /*5c80*/  IMAD.IADD R105, R105, 0x1, R6 ;  /* 0x0000000169697824 */ /* 0x000fe200078e0206 */
[----:B------:R-:W-:Y:S01]  /*5c90*/  LOP3.LUT P6, RZ, R2, 0x8, RZ, 0xc0, !PT ;  /* 0x0000000802ff7812 */ /* 0x000fe200078cc0ff */
[----:B------:R-:W-:Y:S01]  /*5ca0*/  FADD.FTZ R60, R50, R65 ;  /* 0x00000041323c7221 */ /* 0x000fe20000010000 */
[----:B------:R-:W-:Y:S01]  /*5cb0*/  F2FP.SATFINITE.E4M3.F32.PACK_AB_MERGE_C R73, R74, R73, RZ ;  /* 0x000000494a49723e */ /* 0x000fe200048070ff */
[----:B------:R-:W1:Y:S01]  /*5cc0*/  MUFU.EX2 R59, R59 ;  /* 0x0000003b003b7308 */ /* 0x000e620000000800 */
[----:B--2---:R-:W-:-:S01]  /*5cd0*/  FADD.FTZ R3, R14, R3 ;  /* 0x000000030e037221 */ /* 0x004fc20000010000 */
[----:B------:R-:W-:Y:S01]  /*5ce0*/  FADD.FTZ R53, R53, R60 ;  /* 0x0000003c35357221 */ /* 0x000fe20000010000 */
[----:B------:R-:W-:Y:S01]  /*5cf0*/  VIADD R7, R105, UR7 ;  /* 0x0000000769077c36 */ /* 0x000fe20008000000 */
[----:B------:R-:W-:Y:S01]  /*5d00*/  F2FP.SATFINITE.E4M3.F32.PACK_AB_MERGE_C R183, R15, R12, R73 ;  /* 0x0000000c0fb7723e */ /* 0x000fe20004807049 */
[----:B------:R-:W-:-:S02]  /*5d10*/  VIADD R8, R104, 0xfffffffe ;  /* 0xfffffffe68087836 */ /* 0x000fc40000000000 */
[----:B------:R-:W-:Y:S01]  /*5d20*/  FADD.FTZ R52, R52, R53 ;  /* 0x0000003534347221 */ /* 0x000fe20000010000 */
[----:B------:R-:W-:Y:S01]  /*5d30*/  F2FP.SATFINITE.E4M3.F32.PACK_AB_MERGE_C R53, R39, R26, RZ ;  /* 0x0000001a2735723e */ /* 0x000fe200048070ff */
[----:B------:R-:W2:Y:S01]  /*5d40*/  MUFU.EX2 R20, R20 ;  /* 0x0000001400147308 */ /* 0x000ea20000000800 */
[----:B0-----:R-:W-:-:S01]  /*5d50*/  FADD.FTZ R56, R58, R3 ;  /* 0x000000033a387221 */ /* 0x001fc20000010000 */
[----:B------:R-:W-:Y:S01]  /*5d60*/  FADD.FTZ R51, R51, R52 ;  /* 0x0000003433337221 */ /* 0x000fe20000010000 */
[----:B------:R-:W-:-:S05]  /*5d70*/  R2UR UR10, R7 ;  /* 0x00000000070a72ca */ /* 0x000fca00000e0000 */
[----:B------:R-:W0:Y:S01]  /*5d80*/  MUFU.EX2 R21, R21 ;  /* 0x0000001500157308 */ /* 0x000e220000000800 */
[----:B-1----:R-:W-:-:S01]  /*5d90*/  FADD.FTZ R3, R59, R56 ;  /* 0x000000383b037221 */ /* 0x002fc20000010000 */
[----:B------:R-:W-:-:S04]  /*5da0*/  F2FP.SATFINITE.E4M3.F32.PACK_AB_MERGE_C R58, R59, R58, RZ ;  /* 0x0000003a3b3a723e */ /* 0x000fc800048070ff */
[----:B------:R-:W-:Y:S02]  /*5db0*/  F2FP.SATFINITE.E4M3.F32.PACK_AB_MERGE_C R177, R14, R13, R58 ;  /* 0x0000000d0eb1723e */ /* 0x000fe4000480703a */
[----:B------:R-:W1:Y:S01]  /*5dc0*/  MUFU.EX2 R62, R62 ;  /* 0x0000003e003e7308 */ /* 0x000e620000000800 */
[----:B--2---:R-:W-:-:S07]  /*5dd0*/  FADD.FTZ R56, R20, R3 ;  /* 0x0000000314387221 */ /* 0x004fce0000010000 */
[----:B------:R-:W2:Y:S01]  /*5de0*/  MUFU.EX2 R27, R96 ;  /* 0x00000060001b7308 */ /* 0x000ea20000000800 */
[----:B0-----:R-:W-:-:S07]  /*5df0*/  FADD.FTZ R3, R21, R56 ;  /* 0x0000003815037221 */ /* 0x001fce0000010000 */
[----:B------:R-:W0:Y:S01]  /*5e00*/  MUFU.EX2 R63, R63 ;  /* 0x0000003f003f7308 */ /* 0x000e220000000800 */
[----:B-1----:R-:W-:-:S07]  /*5e10*/  FADD.FTZ R48, R62, R3 ;  /* 0x000000033e307221 */ /* 0x002fce0000010000 */
[----:B------:R-:W1:Y:S01]  /*5e20*/  MUFU.EX2 R40, R40 ;  /* 0x0000002800287308 */ /* 0x000e620000000800 */
[----:B--2---:R-:W-:Y:S01]  /*5e30*/  F2FP.SATFINITE.E4M3.F32.PACK_AB_MERGE_C R172, R27, R24, R53 ;  /* 0x000000181bac723e */ /* 0x004fe20004807035 */
[----:B------:R-:W-:-:S04]  /*5e40*/  FADD.FTZ R24, R24, R51 ;  /* 0x0000003318187221 */ /* 0x000fc80000010000 */
[----:B------:R-:W-:Y:S02]  /*5e50*/  FADD.FTZ R27, R27, R24 ;  /* 0x000000181b1b7221 */ /* 0x000fe40000010000 */
[----:B------:R-:W2:Y:S01]  /*5e60*/  MUFU.EX2 R41, R41 ;  /* 0x0000002900297308 */ /* 0x000ea20000000800 */
[----:B0-----:R-:W-:-:S01]  /*5e70*/  FADD.FTZ R3, R63, R48 ;  /* 0x000000303f037221 */ /* 0x001fc20000010000 */
[----:B------:R-:W-:Y:S01]  /*5e80*/  FADD.FTZ R26, R26, R27 ;  /* 0x0000001b1a1a7221 */ /* 0x000fe20000010000 */
[----:B------:R-:W-:-:S03]  /*5e90*/  F2FP.SATFINITE.E4M3.F32.PACK_AB_MERGE_C R62, R63, R62, RZ ;  /* 0x0000003e3f3e723e */ /* 0x000fc600048070ff */
[----:B------:R-:W-:Y:S01]  /*5ea0*/  FADD.FTZ R48, R39, R26 ;  /* 0x0000001a27307221 */ /* 0x000fe20000010000 */
[----:B------:R-:W-:Y:S01]  /*5eb0*/  F2FP.SATFINITE.E4M3.F32.PACK_AB_MERGE_C R179, R21, R20, R62 ;  /* 0x0000001415b3723e */ /* 0x000fe2000480703e */
[----:B------:R-:W0:Y:S01]  /*5ec0*/  MUFU.EX2 R42, R42 ;  /* 0x0000002a002a7308 */ /* 0x000e220000000800 */
[----:B-1----:R-:W-:-:S07]  /*5ed0*/  FADD.FTZ R24, R40, R3 ;  /* 0x0000000328187221 */ /* 0x002fce0000010000 */
[----:B------:R-:W-:Y:S01]  /*5ee0*/  MUFU.EX2 R36, R36 ;  /* 0x0000002400247308 */ /* 0x000fe20000000800 */
[----:B--2---:R-:W-:-:S07]  /*5ef0*/  FADD.FTZ R3, R41, R24 ;  /* 0x0000001829037221 */ /* 0x004fce0000010000 */
[----:B------:R-:W1:Y:S01]  /*5f00*/  MUFU.EX2 R35, R35 ;  /* 0x0000002300237308 */ /* 0x000e620000000800 */
[----:B0-----:R-:W-:-:S07]  /*5f10*/  FADD.FTZ R26, R42, R3 ;  /* 0x000000032a1a7221 */ /* 0x001fce0000010000 */
[----:B------:R-:W0:Y:S08]  /*5f20*/  MUFU.EX2 R43, R43 ;  /* 0x0000002b002b7308 */ /* 0x000e300000000800 */
[----:B------:R-:W-:Y:S01]  /*5f30*/  MUFU.EX2 R37, R37 ;  /* 0x0000002500257308 */ /* 0x000fe20000000800 */
[----:B-1----:R-:W-:-:S07]  /*5f40*/  F2FP.SATFINITE.E4M3.F32.PACK_AB_MERGE_C R27, R35, R36, RZ ;  /* 0x00000024231b723e */ /* 0x002fce00048070ff */
[----:B------:R-:W1:Y:S01]  /*5f50*/  MUFU.EX2 R38, R38 ;  /* 0x0000002600267308 */ /* 0x000e620000000800 */
[C---:B0-----:R-:W-:Y:S01]  /*5f60*/  F2FP.SATFINITE.E4M3.F32.PACK_AB_MERGE_C R42, R43.reuse, R42, RZ ;  /* 0x0000002a2b2a723e */ /* 0x041fe200048070ff */
[----:B------:R-:W-:-:S03]  /*5f70*/  FADD.FTZ R43, R43, R26 ;  /* 0x0000001a2b2b7221 */ /* 0x000fc60000010000 */
[----:B------:R-:W-:-:S03]  /*5f80*/  F2FP.SATFINITE.E4M3.F32.PACK_AB_MERGE_C R173, R41, R40, R42 ;  /* 0x0000002829ad723e */ /* 0x000fc6000480702a */
[----:B------:R-:W0:Y:S08]  /*5f90*/  MUFU.EX2 R44, R44 ;  /* 0x0000002c002c7308 */ /* 0x000e300000000800 */
[----:B------:R-:W2:Y:S01]  /*5fa0*/  MUFU.EX2 R45, R45 ;  /* 0x0000002d002d7308 */ /* 0x000ea20000000800 */
[----:B-1----:R-:W-:Y:S01]  /*5fb0*/  F2FP.SATFINITE.E4M3.F32.PACK_AB_MERGE_C R174, R38, R37, R27 ;  /* 0x0000002526ae723e */ /* 0x002fe2000480701b */
[----:B------:R-:W-:-:S04]  /*5fc0*/  FADD.FTZ R37, R37, R48 ;  /* 0x0000003025257221 */ /* 0x000fc80000010000 */
[----:B------:R-:W-:Y:S02]  /*5fd0*/  FADD.FTZ R37, R38, R37 ;  /* 0x0000002526257221 */ /* 0x000fe40000010000 */
[----:B------:R-:W1:Y:S01]  /*5fe0*/  MUFU.EX2 R69, R69 ;  /* 0x0000004500457308 */ /* 0x000e620000000800 */
[----:B0-----:R-:W-:-:S01]  /*5ff0*/  FADD.FTZ R4, R44, R43 ;  /* 0x0000002b2c047221 */ /* 0x001fc20000010000 */
[----:B------:R-:W-:-:S04]  /*6000*/  FADD.FTZ R36, R36, R37 ;  /* 0x0000002524247221 */ /* 0x000fc80000010000 */
[----:B------:R-:W-:Y:S02]  /*6010*/  FADD.FTZ R35, R35, R36 ;  /* 0x0000002423237221 */ /* 0x000fe40000010000 */
[----:B------:R-:W-:Y:S01]  /*6020*/  MUFU.EX2 R32, R32 ;  /* 0x0000002000207308 */ /* 0x000fe20000000800 */
[----:B--2---:R-:W-:-:S07]  /*6030*/  FADD.FTZ R4, R45, R4 ;  /* 0x000000042d047221 */ /* 0x004fce0000010000 */
[----:B------:R-:W0:Y:S01]  /*6040*/  MUFU.EX2 R31, R31 ;  /* 0x0000001f001f7308 */ /* 0x000e220000000800 */
[----:B-1----:R-:W-:-:S07]  /*6050*/  FADD.FTZ R3, R69, R4 ;  /* 0x0000000445037221 */ /* 0x002fce0000010000 */
[----:B------:R-:W1:Y:S08]  /*6060*/  MUFU.EX2 R50, R71 ;  /* 0x0000004700327308 */ /* 0x000e700000000800 */
[----:B------:R-:W-:Y:S01]  /*6070*/  MUFU.EX2 R34, R34 ;  /* 0x0000002200227308 */ /* 0x000fe20000000800 */
[----:B0-----:R-:W-:-:S07]  /*6080*/  F2FP.SATFINITE.E4M3.F32.PACK_AB_MERGE_C R4, R31, R32, RZ ;  /* 0x000000201f04723e */ /* 0x001fce00048070ff */
[----:B------:R-:W0:Y:S01]  /*6090*/  MUFU.EX2 R33, R33 ;  /* 0x0000002100217308 */ /* 0x000e220000000800 */
[C---:B-1----:R-:W-:Y:S01]  /*60a0*/  F2FP.SATFINITE.E4M3.F32.PACK_AB_MERGE_C R69, R50.reuse, R69, RZ ;  /* 0x000000453245723e */ /* 0x042fe200048070ff */
[----:B------:R-:W-:-:S03]  /*60b0*/  FADD.FTZ R50, R50, R3 ;  /* 0x0000000332327221 */ /* 0x000fc60000010000 */
[----:B------:R-:W-:-:S03]  /*60c0*/  F2FP.SATFINITE.E4M3.F32.PACK_AB_MERGE_C R175, R45, R44, R69 ;  /* 0x0000002c2daf723e */ /* 0x000fc60004807045 */
[----:B------:R-:W1:Y:S08]  /*60d0*/  MUFU.EX2 R75, R75 ;  /* 0x0000004b004b7308 */ /* 0x000e700000000800 */
[----:B------:R-:W2:Y:S01]  /*60e0*/  MUFU.EX2 R76, R76 ;  /* 0x0000004c004c7308 */ /* 0x000ea20000000800 */
[----:B0-----:R-:W-:Y:S01]  /*60f0*/  F2FP.SATFINITE.E4M3.F32.PACK_AB_MERGE_C R168, R33, R34, R4 ;  /* 0x0000002221a8723e */ /* 0x001fe20004807004 */
[----:B------:R-:W-:-:S04]  /*6100*/  FADD.FTZ R34, R34, R35 ;  /* 0x0000002322227221 */ /* 0x000fc80000010000 */
[----:B------:R-:W-:Y:S02]  /*6110*/  FADD.FTZ R33, R33, R34 ;  /* 0x0000002221217221 */ /* 0x000fe40000010000 */
[----:B------:R-:W0:Y:S01]  /*6120*/  MUFU.EX2 R77, R77 ;  /* 0x0000004d004d7308 */ /* 0x000e220000000800 */
[----:B-1----:R-:W-:-:S01]  /*6130*/  FADD.FTZ R3, R75, R50 ;  /* 0x000000324b037221 */ /* 0x002fc20000010000 */
[----:B------:R-:W-:-:S04]  /*6140*/  FADD.FTZ R32, R32, R33 ;  /* 0x0000002120207221 */ /* 0x000fc80000010000 */
[----:B------:R-:W-:Y:S02]  /*6150*/  FADD.FTZ R31, R31, R32 ;  /* 0x000000201f1f7221 */ /* 0x000fe40000010000 */
        /* <DEDUP_REMOVED lines=8> */
[----:B0-----:R-:W-:-:S01]  /*61e0*/  FADD.FTZ R3, R24, R3 ;  /* 0x0000000318037221 */ /* 0x001fc20000010000 */
[----:B------:R-:W-:-:S04]  /*61f0*/  F2FP.SATFINITE.E4M3.F32.PACK_AB_MERGE_C R77, R24, R77, RZ ;  /* 0x0000004d184d723e */ /* 0x000fc800048070ff */
[----:B------:R-:W-:Y:S02]  /*6200*/  F2FP.SATFINITE.E4M3.F32.PACK_AB_MERGE_C R169, R76, R75, R77 ;  /* 0x0000004b4ca9723e */ /* 0x000fe4000480704d */
[----:B------:R-:W0:Y:S08]  /*6210*/  MUFU.EX2 R54, R54 ;  /* 0x0000003600367308 */ /* 0x000e300000000800 */
[----:B------:R-:W2:Y:S01]  /*6220*/  MUFU.EX2 R25, R25 ;  /* 0x0000001900197308 */ /* 0x000ea20000000800 */
[----:B-1----:R-:W-:Y:S01]  /*6230*/  F2FP.SATFINITE.E4M3.F32.PACK_AB_MERGE_C R170, R29, R30, R4 ;  /* 0x0000001e1daa723e */ /* 0x002fe20004807004 */
[----:B------:R-:W-:-:S04]  /*6240*/  FADD.FTZ R30, R30, R31 ;  /* 0x0000001f1e1e7221 */ /* 0x000fc80000010000 */
[----:B------:R-:W-:Y:S02]  /*6250*/  FADD.FTZ R29, R29, R30 ;  /* 0x0000001e1d1d7221 */ /* 0x000fe40000010000 */
[----:B------:R-:W1:Y:S01]  /*6260*/  MUFU.EX2 R47, R47 ;  /* 0x0000002f002f7308 */ /* 0x000e620000000800 */
[----:B0-----:R-:W-:-:S01]  /*6270*/  FADD.FTZ R4, R54, R3 ;  /* 0x0000000336047221 */ /* 0x001fc20000010000 */
[----:B------:R-:W-:-:S06]  /*6280*/  FADD.FTZ R28, R28, R29 ;  /* 0x0000001d1c1c7221 */ /* 0x000fcc0000010000 */
[----:B------:R-:W0:Y:S01]  /*6290*/  MUFU.EX2 R46, R46 ;  /* 0x0000002e002e7308 */ /* 0x000e220000000800 */
[----:B--2---:R-:W-:-:S04]  /*62a0*/  FADD.FTZ R4, R25, R4 ;  /* 0x0000000419047221 */ /* 0x004fc80000010000 */
[----:B-1----:R-:W-:Y:S01]  /*62b0*/  FADD.FTZ R3, R47, R4 ;  /* 0x000000042f037221 */ /* 0x002fe20000010000 */
[----:B------:R-:W-:-:S01]  /*62c0*/  FADD.FTZ R4, R95, R28 ;  /* 0x0000001c5f047221 */ /* 0x000fc20000010000 */
[C---:B0-----:R-:W-:Y:S02]  /*62d0*/  F2FP.SATFINITE.E4M3.F32.PACK_AB_MERGE_C R6, R46.reuse, R47, RZ ;  /* 0x0000002f2e06723e */ /* 0x041fe400048070ff */
[----:B------:R-:W-:-:S02]  /*62e0*/  FADD.FTZ R3, R46, R3 ;  /* 0x000000032e037221 */ /* 0x000fc40000010000 */
[----:B------:R-:W-:Y:S01]  /*62f0*/  F2FP.SATFINITE.E4M3.F32.PACK_AB_MERGE_C R171, R25, R54, R6 ;  /* 0x0000003619ab723e */ /* 0x000fe20004807006 */
[----:B------:R-:W-:Y:S06]  /*6300*/  @!P6 BRA `(.L_x_1118) ;  /* 0x000000000054e947 */ /* 0x000fec0003800000 */
[C---:B------:R-:W-:Y:S01]  /*6310*/  ISETP.GT.AND P1, PT, R105.reuse, RZ, PT ;  /* 0x000000ff6900720c */ /* 0x040fe20003f24270 */
[----:B------:R-:W-:-:S05]  /*6320*/  VIADD R6, R105, 0xffffffff ;  /* 0xffffffff69067836 */ /* 0x000fca0000000000 */
[----:B------:R-:W-:-:S07]  /*6330*/  R2UR UR11, R6 ;  /* 0x00000000060b72ca */ /* 0x000fce00000e0000 */
[----:B------:R-:W-:Y:S08]  /*6340*/  @P1 BRA `(.L_x_1119) ;  /* 0x0000000000241947 */ /* 0x000ff00003800000 */
[----:B------:R-:W-:Y:S01]  /*6350*/  R2UR UR11, R105 ;  /* 0x00000000690b72ca */ /* 0x000fe200000e0000 */
[----:B------:R-:W-:Y:S02]  /*6360*/  ULDC UR14, c[0x0][0x9e4] ;  /* 0x00027900000e7ab9 */ /* 0x000fe40000000800 */
[----:B------:R-:W-:-:S10]  /*6370*/  UISETP.NE.AND UP0, UPT, UR14, 0x1, UPT ;  /* 0x000000010e00788c */ /* 0x000fd4000bf05270 */
[----:B------:R-:W-:Y:S01]  /*6380*/  UIADD3 UR11, -UR11, URZ, URZ ;  /* 0x0000003f0b0b7290 */ /* 0x000fe2000fffe13f */
[----:B------:R-:W-:-:S03]  /*6390*/  @UP0 ULDC.64 UR18, c[0x0][0x9e8] ;  /* 0x00027a0000120ab9 */ /* 0x000fc60000000a00 */
[----:B------:R-:W-:-:S04]  /*63a0*/  UIMAD.WIDE.U32 UR6, UR11, UR18, URZ ;  /* 0x000000120b0672a5 */ /* 0x000fc8000f8e003f */
[----:B------:R-:W-:-:S04]  /*63b0*/  @UP0 USHF.R.U32.HI UR11, URZ, UR19, UR7 ;  /* 0x000000133f0b0299 */ /* 0x000fc80008011607 */
[----:B------:R-:W-:Y:S01]  /*63c0*/  ULOP3.LUT UR11, URZ, UR11, URZ, 0x33, !UPT ;  /* 0x0000000b3f0b7292 */ /* 0x000fe2000f8e333f */
[----:B------:R-:W-:Y:S11]  /*63d0*/  BRA `(.L_x_1120) ;  /* 0x0000000000147947 */ /* 0x000ff60003800000 */
.L_x_1119:
[----:B------:R-:W-:Y:S02]  /*63e0*/  ULDC UR14, c[0x0][0x9e4] ;  /* 0x00027900000e7ab9 */ /* 0x000fe40000000800 */
[----:B------:R-:W-:-:S11]  /*63f0*/  UISETP.NE.AND UP0, UPT, UR14, 0x1, UPT ;  /* 0x000000010e00788c */ /* 0x000fd6000bf05270 */
[----:B------:R-:W-:Y:S02]  /*6400*/  @UP0 ULDC.64 UR18, c[0x0][0x9e8] ;  /* 0x00027a0000120ab9 */ /* 0x000fe40000000a00 */
[----:B------:R-:W-:-:S04]  /*6410*/  UIMAD.WIDE.U32 UR6, UR11, UR18, URZ ;  /* 0x000000120b0672a5 */ /* 0x000fc8000f8e003f */
[----:B------:R-:W-:-:S12]  /*6420*/  @UP0 USHF.R.U32.HI UR11, URZ, UR19, UR7 ;  /* 0x000000133f0b0299 */ /* 0x000fd80008011607 */
.L_x_1120:
[----:B------:R-:W-:-:S04]  /*6430*/  UIMAD UR11, UR11, UR14, UR14 ;  /* 0x0000000e0b0b72a4 */ /* 0x000fc8000f8e020e */
[----:B------:R-:W-:-:S04]  /*6440*/  UISETP.LT.AND UP0, UPT, UR10, UR11, UPT ;  /* 0x0000000b0a00728c */ /* 0x000fc8000bf01270 */
[----:B------:R-:W-:-:S12]  /*6450*/  USEL UR10, UR10, UR11, UP0 ;  /* 0x0000000b0a0a7287 */ /* 0x000fd80008000000 */
.L_x_1118:
[----:B------:R-:W-:Y:S01]  /*6460*/  UIMAD.WIDE UR6, UR10, 0x66666667, URZ ;  /* 0x666666670a0678a5 */ /* 0x000fe2000f8e023f */
[----:B------:R-:W-:Y:S02]  /*6470*/  CS2R R86, SRZ ;  /* 0x0000000000567805 */ /* 0x000fe4000001ff00 */
[----:B------:R-:W-:Y:S02]  /*6480*/  CS2R R84, SRZ ;  /* 0x0000000000547805 */ /* 0x000fe4000001ff00 */
[----:B------:R-:W-:Y:S01]  /*6490*/  CS2R R82, SRZ ;  /* 0x0000000000527805 */ /* 0x000fe2000001ff00 */
[----:B------:R-:W-:Y:S01]  /*64a0*/  USHF.R.U32.HI UR6, URZ, 0x1f, UR7 ;  /* 0x0000001f3f067899 */ /* 0x000fe20008011607 */
[----:B------:R-:W-:Y:S02]  /*64b0*/  CS2R R80, SRZ ;  /* 0x0000000000507805 */ /* 0x000fe4000001ff00 */
[----:B------:R-:W-:Y:S02]  /*64c0*/  CS2R R78, SRZ ;  /* 0x00000000004e7805 */ /* 0x000fe4000001ff00 */
[----:B------:R-:W-:Y:S01]  /*64d0*/  CS2R R76, SRZ ;  /* 0x00000000004c7805 */ /* 0x000fe2000001ff00 */
[----:B------:R-:W-:Y:S01]  /*64e0*/  ULEA.HI.SX32 UR6, UR7, UR6, 0x1a ;  /* 0x0000000607067291 */ /* 0x000fe2000f8fd23f */
[----:B------:R-:W-:-:S02]  /*64f0*/  CS2R R74, SRZ ;  /* 0x00000000004a7805 */ /* 0x000fc4000001ff00 */
[----:B------:R-:W-:Y:S02]  /*6500*/  CS2R R72, SRZ ;  /* 0x0000000000487805 */ /* 0x000fe4000001ff00 */
[----:B------:R-:W-:Y:S01]  /*6510*/  CS2R R70, SRZ ;  /* 0x0000000000467805 */ /* 0x000fe2000001ff00 */
[----:B------:R-:W-:Y:S01]  /*6520*/  UISETP.LT.AND UP0, UPT, UR40, UR6, UPT ;  /* 0x000000062800728c */ /* 0x000fe2000bf01270 */
[----:B------:R-:W-:Y:S02]  /*6530*/  CS2R R68, SRZ ;  /* 0x0000000000447805 */ /* 0x000fe4000001ff00 */
[----:B------:R-:W-:Y:S02]  /*6540*/  CS2R R66, SRZ ;  /* 0x0000000000427805 */ /* 0x000fe4000001ff00 */
[----:B------:R-:W-:Y:S01]  /*6550*/  CS2R R64, SRZ ;  /* 0x0000000000407805 */ /* 0x000fe2000001ff00 */
[----:B------:R-:W-:Y:S01]  /*6560*/  USEL UR32, UR40, UR6, !UP0 ;  /* 0x0000000628207287 */ /* 0x000fe2000c000000 */
[----:B------:R-:W-:-:S02]  /*6570*/  CS2R R62, SRZ ;  /* 0x00000000003e7805 */ /* 0x000fc4000001ff00 */
[----:B------:R-:W-:Y:S02]  /*6580*/  CS2R R60, SRZ ;  /* 0x00000000003c7805 */ /* 0x000fe4000001ff00 */
[----:B------:R-:W-:Y:S02]  /*6590*/  CS2R R58, SRZ ;  /* 0x00000000003a7805 */ /* 0x000fe4000001ff00 */
[----:B------:R-:W-:Y:S02]  /*65a0*/  CS2R R56, SRZ ;  /* 0x0000000000387805 */ /* 0x000fe4000001ff00 */
[----:B------:R-:W-:Y:S02]  /*65b0*/  CS2R R54, SRZ ;  /* 0x0000000000367805 */ /* 0x000fe4000001ff00 */
[----:B------:R-:W-:Y:S02]  /*65c0*/  ISETP.GE.AND P1, PT, R8, UR32, PT ;  /* 0x0000002008007c0c */ /* 0x000fe4000bf26270 */
        /* <DEDUP_REMOVED lines=16> */
[----:B------:R-:W-:Y:S01]  /*66d0*/  IMAD.MOV.U32 R7, RZ, RZ, R9 ;  /* 0x000000ffff077224 */ /* 0x000fe200078e0009 */
[----:B------:R-:W-:Y:S01]  /*66e0*/  UMOV UR34, UR45 ;  /* 0x0000002d00227c82 */ /* 0x000fe20008000000 */
[----:B------:R-:W-:Y:S01]  /*66f0*/  IMAD.MOV.U32 R6, RZ, RZ, R10 ;  /* 0x000000ffff067224 */ /* 0x000fe200078e000a */
[----:B------:R-:W-:Y:S01]  /*6700*/  UMOV UR33, UR44 ;  /* 0x0000002c00217c82 */ /* 0x000fe20008000000 */
[----:B------:R-:W-:Y:S01]  /*6710*/  IMAD.MOV.U32 R87, RZ, RZ, RZ ;  /* 0x000000ffff577224 */ /* 0x000fe200078e00ff */
[----:B------:R-:W-:Y:S01]  /*6720*/  ULDC UR29, c[0x0][0x9e4] ;  /* 0x00027900001d7ab9 */ /* 0x000fe20000000800 */
[----:B------:R-:W-:Y:S01]  /*6730*/  ULDC UR30, c[0x0][0x9dc] ;  /* 0x00027700001e7ab9 */ /* 0x000fe20000000800 */
[----:B------:R-:W-:Y:S01]  /*6740*/  ULDC UR28, c[0x0][0x988] ;  /* 0x00026200001c7ab9 */ /* 0x000fe20000000800 */
[----:B------:R-:W-:-:S05]  /*6750*/  ULDC UR31, c[0x0][0x9e0] ;  /* 0x00027800001f7ab9 */ /* 0x000fca0000000800 */
.L_x_1140:
[----:B------:R-:W-:Y:S01]  /*6760*/  ISETP.NE.AND P2, PT, RZ, UR42, PT ;  /* 0x0000002aff007c0c */ /* 0x000fe2000bf45270 */
[----:B------:R-:W-:-:S04]  /*6770*/  UISETP.NE.AND UP0, UPT, UR33, 0x1, UPT ;  /* 0x000000012100788c */ /* 0x000fc8000bf05270 */
[----:B------:R-:W-:-:S04]  /*6780*/  USEL UR45, URZ, 0x1, UP0 ;  /* 0x000000013f2d7887 */ /* 0x000fc80008000000 */
[----:B------:R-:W-:-:S04]  /*6790*/  ULOP3.LUT UR45, UR34, UR45, URZ, 0x3c, !UPT ;  /* 0x0000002d222d7292 */ /* 0x000fc8000f8e3c3f */
[----:B------:R-:W-:Y:S08]  /*67a0*/  @P2 BRA `(.L_x_1122) ;  /* 0x0000000000382947 */ /* 0x000ff00003800000 */
[----:B------:R-:W-:Y:S05]  /*67b0*/  @!P0 BRA `(.L_x_1123) ;  /* 0x0000000000048947 */ /* 0x000fea0003800000 */
[----:B------:R-:W-:Y:S01]  /*67c0*/  BPT.TRAP 0x1 ;  /* 0x000000040000795c */ /* 0x000fe20000300000 */
.L_x_1123:
        /* <DEDUP_REMOVED lines=9> */
.L_x_1124:
[----:B-1----:R-:W-:Y:S05]  /*6860*/  @P1 BRA `(.L_x_1122) ;  /* 0x0000000000081947 */ /* 0x002fea0003800000 */
[----:B------:R-:W1:Y:S02]  /*6870*/  SYNCS.PHASECHK.TRANS64.TRYWAIT P1, [UR6+0x22830], R9 ;  /* 0x02283009ff0075a7 */ /* 0x000e640008020146 */
[----:B-1----:R-:W-:Y:S05]  /*6880*/  @!P1 BRA `(.L_x_1125) ;  /* 0x0000015c00c09947 */ /* 0x002fea0003800000 */
.L_x_1122:
[----:B-1----:R-:W1:Y:S01]  /*6890*/  S2R R10, SR_TID.X ;  /* 0x00000000000a7919 */ /* 0x002e620000002100 */
[----:B------:R-:W-:Y:S01]  /*68a0*/  R2UR UR35, R5 ;  /* 0x00000000052372ca */ /* 0x000fe200000e0000 */
[----:B------:R-:W-:Y:S01]  /*68b0*/  UIADD3 UR44, UR33, 0x1, URZ ;  /* 0x00000001212c7890 */ /* 0x000fe2000fffe03f */
[----:B------:R-:W-:Y:S01]  /*68c0*/  UMOV UR19, 0x40000040 ;  /* 0x4000004000137882 */ /* 0x000fe20000000000 */
[----:B------:R-:W-:Y:S02]  /*68d0*/  UMOV UR20, UR16 ;  /* 0x0000001000147c82 */ /* 0x000fe40008000000 */
[----:B------:R-:W-:Y:S01]  /*68e0*/  UISETP.NE.AND UP0, UPT, UR44, 0x2, UPT ;  /* 0x000000022c00788c */ /* 0x000fe2000bf05270 */
[----:B------:R-:W-:Y:S01]  /*68f0*/  UMOV UR21, UR17 ;  /* 0x0000001100157c82 */ /* 0x000fe20008000000 */
[----:B------:R-:W-:Y:S02]  /*6900*/  UMOV UR23, 0x40000040 ;  /* 0x4000004000177882 */ /* 0x000fe40000000000 */
[----:B------:R-:W-:Y:S01]  /*6910*/  USEL UR44, UR44, URZ, UP0 ;  /* 0x0000003f2c2c7287 */ /* 0x000fe20008000000 */
[----:B------:R-:W-:Y:S01]  /*6920*/  UMOV UR24, UR16 ;  /* 0x0000001000187c82 */ /* 0x000fe20008000000 */
[----:B------:R-:W-:-:S02]  /*6930*/  UMOV UR25, UR17 ;  /* 0x0000001100197c82 */ /* 0x000fc40008000000 */
[----:B------:R-:W-:Y:S01]  /*6940*/  UIMAD UR35, UR44, 0x500, UR35 ;  /* 0x000005002c2378a4 */ /* 0x000fe2000f8e0223 */
[----:B------:R-:W-:Y:S01]  /*6950*/  UMOV UR27, 0x40000040 ;  /* 0x40000040001b7882 */ /* 0x000fe20000000000 */
[----:B------:R-:W-:Y:S02]  /*6960*/  UMOV UR7, 0x40000040 ;  /* 0x4000004000077882 */ /* 0x000fe40000000000 */
[----:B------:R-:W-:Y:S02]  /*6970*/  UIADD3 UR22, UR35, 0x100, URZ ;  /* 0x0000010023167890 */ /* 0x000fe4000fffe03f */
[----:B------:R-:W-:Y:S02]  /*6980*/  UIADD3 UR26, UR35, 0x200, URZ ;  /* 0x00000200231a7890 */ /* 0x000fe4000fffe03f */
[----:B------:R-:W-:Y:S01]  /*6990*/  UMOV UR18, UR35 ;  /* 0x0000002300127c82 */ /* 0x000fe20008000000 */
[----:B------:R-:W-:Y:S02]  /*69a0*/  UIADD3 UR6, UR35, 0x400, URZ ;  /* 0x0000040023067890 */ /* 0x000fe4000fffe03f */
[----:B------:R-:W-:Y:S01]  /*69b0*/  UIADD3 UR10, UR35, 0x402, URZ ;  /* 0x00000402230a7890 */ /* 0x000fe2000fffe03f */
[----:B------:R-:W-:Y:S01]  /*69c0*/  UMOV UR11, 0x40000040 ;  /* 0x40000040000b7882 */ /* 0x000fe20000000000 */
[----:B------:R-:W-:Y:S01]  /*69d0*/  UIADD3 UR14, UR35, 0x6, URZ ;  /* 0x00000006230e7890 */ /* 0x000fe2000fffe03f */
[----:B------:R-:W-:Y:S01]  /*69e0*/  UMOV UR15, 0x40000040 ;  /* 0x40000040000f7882 */ /* 0x000fe20000000000 */
[----:B-1----:R-:W-:-:S05]  /*69f0*/  SHF.R.U32.HI R10, RZ, 0x7, R10 ;  /* 0x00000007ff0a7819 */ /* 0x002fca000001160a */
[----:B0-----:R-:W-:-:S05]  /*6a00*/  VIADD R9, R10, 0x8 ;  /* 0x000000080a097836 */ /* 0x001fca0000000000 */
[----:B------:R0:W-:Y:S06]  /*6a10*/  BAR.SYNC.DEFER_BLOCKING R9, 0x100 ;  /* 0x000400090000751d */ /* 0x0001ec0000010000 */
[----:B------:R-:W-:-:S06]  /*6a20*/  WARPGROUP.ARRIVE ;  /* 0x00000000000079c5 */ /* 0x000fcc0000000000 */
        /* <DEDUP_REMOVED lines=106> */
.L_x_1127:
[----:B------:R-:W-:Y:S01]  /*70d0*/  ULEA UR6, UR33, UR43, 0x3 ;  /* 0x0000002b21067291 */ /* 0x000fe2000f8e183f */
[----:B------:R-:W-:-:S05]  /*70e0*/  IMAD.U32 R9, RZ, RZ, UR34 ;  /* 0x00000022ff097e24 */ /* 0x000fca000f8e00ff */
[----:B------:R-:W-:-:S04]  /*70f0*/  SHF.L.U32 R9, R9, 0x1f, RZ ;  /* 0x0000001f09097819 */ /* 0x000fc800000006ff */
[----:B------:R0:W1:Y:S01]  /*7100*/  SYNCS.PHASECHK.TRANS64.TRYWAIT P1, [UR6+0x22850], R9 ;  /* 0x02285009ff0075a7 */ /* 0x0000620008020146 */
[----:B------:R-:W-:Y:S05]  /*7110*/  @!P0 BRA `(.L_x_1128) ;  /* 0x0000000000048947 */ /* 0x000fea0003800000 */
[----:B------:R-:W-:Y:S01]  /*7120*/  BPT.TRAP 0x1 ;  /* 0x000000040000795c */ /* 0x000fe20000300000 */
.L_x_1128:
[----:B-1----:R-:W-:Y:S05]  /*7130*/  @P1 BRA `(.L_x_1126) ;  /* 0x0000000000081947 */ /* 0x002fea0003800000 */
[----:B------:R-:W1:Y:S02]  /*7140*/  SYNCS.PHASECHK.TRANS64.TRYWAIT P1, [UR6+0x22850], R9 ;  /* 0x02285009ff0075a7 */ /* 0x000e640008020146 */
[----:B-1----:R-:W-:Y:S05]  /*7150*/  @!P1 BRA `(.L_x_1129) ;  /* 0x0000015400a49947 */ /* 0x002fea0003800000 */
.L_x_1126:
[----:B------:R-:W-:Y:S01]  /*7160*/  UIADD3 UR6, UR43, 0x400, URZ ;  /* 0x000004002b067890 */ /* 0x000fe2000fffe03f */
[----:B------:R-:W-:Y:S01]  /*7170*/  WARPGROUP.ARRIVE ;  /* 0x00000000000079c5 */ /* 0x000fe20000000000 */
[----:B------:R-:W-:-:S05]  /*7180*/  UMOV UR7, 0xc0000010 ;  /* 0xc000001000077882 */ /* 0x000fca0000000000 */
[----:B-1----:R-:W1:Y:S01]  /*7190*/  S2R R10, SR_TID.X ;  /* 0x00000000000a7919 */ /* 0x002e620000002100 */
        /* <DEDUP_REMOVED lines=8> */
[----:B-1----:R-:W-:-:S04]  /*7220*/  SHF.R.U32.HI R10, RZ, 0x7, R10 ;  /* 0x00000007ff0a7819 */ /* 0x002fc8000001160a */
[----:B0-----:R-:W-:Y:S01]  /*7230*/  IADD3 R9, -R10, 0xb, RZ ;  /* 0x0000000b0a097810 */ /* 0x001fe20007ffe1ff */
[----:B------:R-:W-:Y:S02]  /*7240*/  WARPGROUP.DEPBAR.LE gsb0, 0x0 ;  /* 0x00008000000079c5 */ /* 0x000fe40000010000 */
[----:B------:R-:W-:-:S06]  /*7250*/  WARPGROUP.ARRIVE ;  /* 0x00000000000079c5 */ /* 0x000fcc0000000000 */
        /* <DEDUP_REMOVED lines=20> */
.L_x_1130:
[----:B------:R-:W-:Y:S01]  /*73a0*/  ISETP.NE.AND P2, PT, R191, 0x1, PT ;  /* 0x00000001bf00780c */ /* 0x000fe20003f45270 */
[C---:B------:R-:W-:Y:S01]  /*73b0*/  FMUL.FTZ R21, R0.reuse, R167 ;  /* 0x000000a700157220 */ /* 0x040fe20000410000 */
[C---:B------:R-:W-:Y:S01]  /*73c0*/  FMUL.FTZ R167, R0.reuse, R88 ;  /* 0x0000005800a77220 */ /* 0x040fe20000410000 */
[C---:B------:R-:W-:Y:S01]  /*73d0*/  FMUL.FTZ R168, R0.reuse, R89 ;  /* 0x0000005900a87220 */ /* 0x040fe20000410000 */
[C---:B------:R-:W-:Y:S01]  /*73e0*/  FMUL.FTZ R12, R0.reuse, R158 ;  /* 0x0000009e000c7220 */ /* 0x040fe20000410000 */
[----:B------:R-:W-:Y:S02]  /*73f0*/  VIADD R173, R19, UR37 ;  /* 0x0000002513ad7c36 */ /* 0x000fe40008000000 */
[C---:B------:R-:W-:Y:S01]  /*7400*/  FMUL.FTZ R158, R0.reuse, R164 ;  /* 0x000000a4009e7220 */ /* 0x040fe20000410000 */
[C---:B------:R-:W-:Y:S01]  /*7410*/  FMUL.FTZ R164, R0.reuse, R112 ;  /* 0x0000007000a47220 */ /* 0x040fe20000410000 */
[C---:B------:R-:W-:Y:S01]  /*7420*/  FMUL.FTZ R112, R0.reuse, R90 ;  /* 0x0000005a00707220 */ /* 0x040fe20000410000 */
[C---:B0-----:R-:W-:Y:S01]  /*7430*/  FMUL.FTZ R9, R0.reuse, R154 ;  /* 0x0000009a00097220 */ /* 0x041fe20000410000 */
[----:B------:R-:W0:Y:S01]  /*7440*/  LDC R90, c[0x0][0x288] ;  /* 0x0000a200ff5a7b82 */ /* 0x000e220000000800 */
[C---:B------:R-:W-:Y:S01]  /*7450*/  FMUL.FTZ R154, R0.reuse, R156 ;  /* 0x0000009c009a7220 */ /* 0x040fe20000410000 */
[C---:B------:R-:W-:Y:S01]  /*7460*/  FMUL.FTZ R156, R0.reuse, R160 ;  /* 0x000000a0009c7220 */ /* 0x040fe20000410000 */
[C---:B------:R-:W-:Y:S01]  /*7470*/  FMUL.FTZ R160, R0.reuse, R136 ;  /* 0x0000008800a07220 */ /* 0x040fe20000410000 */
[----:B------:R-:W-:Y:S01]  /*7480*/  ULEA UR6, UR44, UR43, 0x3 ;  /* 0x0000002b2c067291 */ /* 0x000fe2000f8e183f */
[C---:B------:R-:W-:Y:S01]  /*7490*/  FMUL.FTZ R13, R0.reuse, R159 ;  /* 0x0000009f000d7220 */ /* 0x040fe20000410000 */
[C---:B------:R-:W-:Y:S01]  /*74a0*/  FMUL.FTZ R14, R0.reuse, R162 ;  /* 0x000000a2000e7220 */ /* 0x040fe20000410000 */
[C---:B------:R-:W-:Y:S01]  /*74b0*/  FMUL.FTZ R15, R0.reuse, R163 ;  /* 0x000000a3000f7220 */ /* 0x040fe20000410000 */
[----:B------:R-:W1:Y:S01]  /*74c0*/  @P2 LDC R88, c[0x0][0x44c] ;  /* 0x00011300ff582b82 */ /* 0x000e620000000800 */
[C---:B------:R-:W-:Y:S01]  /*74d0*/  FMUL.FTZ R136, R0.reuse, R138 ;  /* 0x0000008a00887220 */ /* 0x040fe20000410000 */
[C---:B------:R-:W-:Y:S01]  /*74e0*/  FMUL.FTZ R169, R0.reuse, R92 ;  /* 0x0000005c00a97220 */ /* 0x040fe20000410000 */
[C---:B------:R-:W-:Y:S01]  /*74f0*/  FMUL.FTZ R10, R0.reuse, R155 ;  /* 0x0000009b000a7220 */ /* 0x040fe20000410000 */
[C---:B------:R-:W-:Y:S01]  /*7500*/  FMUL.FTZ R159, R0.reuse, R137 ;  /* 0x00000089009f7220 */ /* 0x040fe20000410000 */
[C---:B------:R-:W-:Y:S01]  /*7510*/  FMUL.FTZ R162, R0.reuse, R140 ;  /* 0x0000008c00a27220 */ /* 0x040fe20000410000 */
[C---:B------:R-:W-:Y:S01]  /*7520*/  FMUL.FTZ R138, R0.reuse, R142 ;  /* 0x0000008e008a7220 */ /* 0x040fe20000410000 */
[C---:B------:R-:W-:Y:S01]  /*7530*/  FMUL.FTZ R163, R0.reuse, R144 ;  /* 0x0000009000a37220 */ /* 0x040fe20000410000 */
[----:B------:R-:W2:Y:S01]  /*7540*/  @P2 LDC R89, c[0x0][0x450] ;  /* 0x00011400ff592b82 */ /* 0x000ea20000000800 */
        /* <DEDUP_REMOVED lines=12> */
[----:B------:R-:W-:Y:S01]  /*7610*/  UIADD3 UR6, UR6, 0x22840, URZ ;  /* 0x0002284006067890 */ /* 0x000fe2000fffe03f */
[C---:B------:R-:W-:Y:S01]  /*7620*/  FMUL.FTZ R141, R0.reuse, R147 ;  /* 0x00000093008d7220 */ /* 0x040fe20000410000 */
[----:B------:R-:W-:Y:S01]  /*7630*/  FMUL.FTZ R143, R0, R151 ;  /* 0x00000097008f7220 */ /* 0x000fe20000410000 */
[----:B-1----:R-:W-:-:S04]  /*7640*/  @P2 IMAD.HI.U32 R88, R173, R88, RZ ;  /* 0x00000058ad582227 */ /* 0x002fc800078e00ff */
[C---:B------:R-:W-:Y:S01]  /*7650*/  FMUL.FTZ R148, R0.reuse, R120 ;  /* 0x0000007800947220 */ /* 0x040fe20000410000 */
[C---:B------:R-:W-:Y:S01]  /*7660*/  FMUL.FTZ R149, R0.reuse, R125 ;  /* 0x0000007d00957220 */ /* 0x040fe20000410000 */
[----:B------:R-:W-:Y:S01]  /*7670*/  FMUL.FTZ R124, R0, R130 ;  /* 0x00000082007c7220 */ /* 0x000fe20000410000 */
[----:B------:R-:W-:Y:S02]  /*7680*/  IMAD R177, R8, -0xa0, RZ ;  /* 0xffffff6008b17824 */ /* 0x000fe400078e02ff */
[C---:B------:R-:W-:Y:S01]  /*7690*/  FMUL.FTZ R11, R0.reuse, R152 ;  /* 0x00000098000b7220 */ /* 0x040fe20000410000 */
[C---:B------:R-:W-:Y:S01]  /*76a0*/  FMUL.FTZ R147, R0.reuse, R121 ;  /* 0x0000007900937220 */ /* 0x040fe20000410000 */
[C---:B------:R-:W-:Y:S01]  /*76b0*/  FMUL.FTZ R120, R0.reuse, R122 ;  /* 0x0000007a00787220 */ /* 0x040fe20000410000 */
[----:B--2---:R-:W-:Y:S01]  /*76c0*/  @P2 SHF.R.U32.HI R173, RZ, R89, R88 ;  /* 0x00000059ffad2219 */ /* 0x004fe20000011658 */
[C---:B------:R-:W-:Y:S01]  /*76d0*/  FMUL.FTZ R151, R0.reuse, R128 ;  /* 0x0000008000977220 */ /* 0x040fe20000410000 */
[C---:B------:R-:W-:Y:S01]  /*76e0*/  FMUL.FTZ R125, R0.reuse, R131 ;  /* 0x00000083007d7220 */ /* 0x040fe20000410000 */
[C---:B------:R-:W-:Y:S01]  /*76f0*/  FMUL.FTZ R130, R0.reuse, R132 ;  /* 0x0000008400827220 */ /* 0x040fe20000410000 */
[C---:B------:R-:W-:Y:S01]  /*7700*/  FMUL.FTZ R152, R0.reuse, R153 ;  /* 0x0000009900987220 */ /* 0x040fe20000410000 */
[----:B------:R-:W1:Y:S01]  /*7710*/  SHFL.IDX PT, R99, R173, RZ, 0x1c1f ;  /* 0x001c1fffad637589 */ /* 0x000e6200000e0000 */
        /* <DEDUP_REMOVED lines=23> */
[----:B------:R-:W-:-:S02]  /*7890*/  VIADD R89, R177, 0x1 ;  /* 0x00000001b1597836 */ /* 0x000fc40000000000 */
        /* <DEDUP_REMOVED lines=13> */
[----:B------:R-:W-:Y:S01]  /*7970*/  LOP3.LUT P1, RZ, R2, 0x8, RZ, 0xc0, !PT ;  /* 0x0000000802ff7812 */ /* 0x000fe2000782c0ff */
[----:B------:R-:W-:Y:S01]  /*7980*/  IMAD R89, R18, -0x2, R89 ;  /* 0xfffffffe12597824 */ /* 0x000fe200078e0259 */
[----:B------:R-:W2:Y:S01]  /*7990*/  MUFU.TANH R11, R11 ;  /* 0x0000000b000b7308 */ /* 0x000ea20000002400 */
[----:B------:R-:W-:Y:S01]  /*79a0*/  SYNCS.ARRIVE.TRANS64.RED.A1T0 RZ, [UR6], RZ ;  /* 0x000000ffffff79a7 */ /* 0x000fe20008100406 */
[----:B------:R-:W-:Y:S01]  /*79b0*/  ULOP3.LUT UR6, URZ, UR30, URZ, 0x33, !UPT ;  /* 0x0000001e3f067292 */ /* 0x000fe2000f8e333f */
[C---:B------:R-:W-:Y:S01]  /*79c0*/  VIADD R176, R89.reuse, 0xffffffff ;  /* 0xffffffff59b07836 */ /* 0x040fe20000000000 */
[----:B0-----:R-:W-:-:S04]  /*79d0*/  IADD3 R179, R89, -R90, R17 ;  /* 0x8000005a59b37210 */ /* 0x001fc80007ffe011 */
[----:B------:R-:W0:Y:S01]  /*79e0*/  MUFU.TANH R152, R152 ;  /* 0x0000009800987308 */ /* 0x000e220000002400 */
[C---:B------:R-:W-:Y:S02]  /*79f0*/  VIADD R178, R179.reuse, UR31 ;  /* 0x0000001fb3b27c36 */ /* 0x040fe40008000000 */
[----:B------:R-:W-:Y:S02]  /*7a00*/  VIADD R179, R179, UR6 ;  /* 0x00000006b3b37c36 */ /* 0x000fe40008000000 */
[--C-:B-1----:R-:W-:Y:S02]  /*7a10*/  IMAD.IADD R180, R178, 0x1, R99.reuse ;  /* 0x00000001b2b47824 */ /* 0x102fe400078e0263 */
[----:B------:R-:W-:Y:S01]  /*7a20*/  IMAD.IADD R181, R179, 0x1, R99 ;  /* 0x00000001b3b57824 */ /* 0x000fe200078e0263 */
[----:B------:R-:W1:Y:S08]  /*7a30*/  MUFU.TANH R9, R9 ;  /* 0x0000000900097308 */ /* 0x000e700000002400 */
[----:B------:R-:W3:Y:S08]  /*7a40*/  MUFU.TANH R10, R10 ;  /* 0x0000000a000a7308 */ /* 0x000ef00000002400 */
[----:B------:R-:W4:Y:S08]  /*7a50*/  MUFU.TANH R154, R154 ;  /* 0x0000009a009a7308 */ /* 0x000f300000002400 */
        /* <DEDUP_REMOVED lines=74> */
[----:B------:R-:W0:Y:S01]  /*7f00*/  MUFU.TANH R97, R97 ;  /* 0x0000006100617308 */ /* 0x000e220000002400 */
[----:B-1234-:R-:W-:Y:S05]  /*7f10*/  @!P1 BRA `(.L_x_1131) ;  /* 0x0000000000549947 */ /* 0x01efea0003800000 */
[----:B------:R-:W-:Y:S01]  /*7f20*/  IADD3 R99, R17, -R90, R99 ;  /* 0x8000005a11637210 */ /* 0x000fe20007ffe063 */
[----:B------:R-:W-:Y:S03]  /*7f30*/  BSSY B0, `(.L_x_1132) ;  /* 0x0000010000007945 */ /* 0x000fe60003800000 */
[----:B------:R-:W-:-:S13]  /*7f40*/  ISETP.GT.AND P1, PT, R99, -0x1, PT ;  /* 0xffffffff6300780c */ /* 0x000fda0003f24270 */
[----:B------:R-:W-:Y:S05]  /*7f50*/  @P1 BRA `(.L_x_1133) ;  /* 0x0000000000201947 */ /* 0x000fea0003800000 */
[----:B------:R-:W-:Y:S01]  /*7f60*/  IMAD.U32 R98, RZ, RZ, UR29 ;  /* 0x0000001dff627e24 */ /* 0x000fe2000f8e00ff */
[----:B------:R-:W-:-:S04]  /*7f70*/  LOP3.LUT R99, RZ, R99, RZ, 0x33, !PT ;  /* 0x00000063ff637212 */ /* 0x000fc800078e33ff */
[----:B------:R-:W-:-:S13]  /*7f80*/  ISETP.NE.AND P1, PT, R98, 0x1, PT ;  /* 0x000000016200780c */ /* 0x000fda0003f25270 */
[----:B------:R-:W1:Y:S02]  /*7f90*/  @P1 LDC.64 R88, c[0x0][0x9e8] ;  /* 0x00027a00ff581b82 */ /* 0x000e640000000a00 */
[----:B-1----:R-:W-:-:S05]  /*7fa0*/  @P1 IMAD.HI.U32 R88, R99, R88, RZ ;  /* 0x0000005863581227 */ /* 0x002fca00078e00ff */
[----:B------:R-:W-:-:S04]  /*7fb0*/  @P1 SHF.R.U32.HI R99, RZ, R89, R88 ;  /* 0x00000059ff631219 */ /* 0x000fc80000011658 */
[----:B------:R-:W-:Y:S01]  /*7fc0*/  LOP3.LUT R99, RZ, R99, RZ, 0x33, !PT ;  /* 0x00000063ff637212 */ /* 0x000fe200078e33ff */
[----:B------:R-:W-:Y:S06]  /*7fd0*/  BRA `(.L_x_1134) ;  /* 0x0000000000147947 */ /* 0x000fec0003800000 */
.L_x_1133:
[----:B------:R-:W-:-:S05]  /*7fe0*/  IMAD.U32 R98, RZ, RZ, UR29 ;  /* 0x0000001dff627e24 */ /* 0x000fca000f8e00ff */
[----:B------:R-:W-:-:S13]  /*7ff0*/  ISETP.NE.AND P1, PT, R98, 0x1, PT ;  /* 0x000000016200780c */ /* 0x000fda0003f25270 */
[----:B------:R-:W1:Y:S02]  /*8000*/  @P1 LDC.64 R88, c[0x0][0x9e8] ;  /* 0x00027a00ff581b82 */ /* 0x000e640000000a00 */
[----:B-1----:R-:W-:-:S05]  /*8010*/  @P1 IMAD.HI.U32 R88, R99, R88, RZ ;  /* 0x0000005863581227 */ /* 0x002fca00078e00ff */
[----:B------:R-:W-:-:S07]  /*8020*/  @P1 SHF.R.U32.HI R99, RZ, R89, R88 ;  /* 0x00000059ff631219 */ /* 0x000fce0000011658 */
.L_x_1134:
[----:B------:R-:W-:Y:S05]  /*8030*/  BSYNC B0 ;  /* 0x0000000000007941 */ /* 0x000fea0003800000 */
.L_x_1132:
[----:B------:R-:W-:-:S05]  /*8040*/  IMAD R99, R99, R98, R176 ;  /* 0x0000006263637224 */ /* 0x000fca00078e02b0 */
[----:B------:R-:W-:Y:S02]  /*8050*/  VIADDMNMX R180, R99, R98, R180, PT ;  /* 0x0000006263b47246 */ /* 0x000fe400038001b4 */
[----:B------:R-:W-:-:S07]  /*8060*/  VIMNMX R181, R181, R99, !PT ;  /* 0x00000063b5b57248 */ /* 0x000fce0007fe0100 */
.L_x_1131:
[C---:B------:R-:W-:Y:S02]  /*8070*/  ISETP.GE.AND P2, PT, R177.reuse, 0x9, PT ;  /* 0x00000009b100780c */ /* 0x040fe40003f46270 */
[----:B------:R-:W-:Y:S02]  /*8080*/  ISETP.GE.AND P1, PT, R177, 0x2, PT ;  /* 0x00000002b100780c */ /* 0x000fe40003f26270 */
[----:B------:R-:W-:Y:S02]  /*8090*/  LOP3.LUT R16, R16, 0xfffffffd, RZ, 0xc0, !PT ;  /* 0xfffffffd10107812 */ /* 0x000fe400078ec0ff */
[----:B------:R-:W-:Y:S02]  /*80a0*/  ISETP.GT.AND P3, PT, R181, 0x1, !P1 ;  /* 0x00000001b500780c */ /* 0x000fe40004f64270 */
[----:B------:R-:W-:Y:S02]  /*80b0*/  ISETP.GE.AND P4, PT, R177, 0xa, PT ;  /* 0x0000000ab100780c */ /* 0x000fe40003f86270 */
[----:B------:R-:W-:-:S02]  /*80c0*/  ISETP.LT.OR P3, PT, R180, 0x2, P3 ;  /* 0x00000002b400780c */ /* 0x000fc40001f61670 */
[----:B------:R-:W-:Y:S02]  /*80d0*/  LOP3.LUT R2, R2, 0xfffffffd, RZ, 0xc0, !PT ;  /* 0xfffffffd02027812 */ /* 0x000fe400078ec0ff */
[----:B------:R-:W-:Y:S02]  /*80e0*/  @P2 LOP3.LUT R16, R16, 0x2, RZ, 0xfc, !PT ;  /* 0x0000000210102812 */ /* 0x000fe400078efcff */
[----:B------:R-:W-:Y:S02]  /*80f0*/  ISETP.GT.AND P2, PT, R181, 0x8, !P2 ;  /* 0x00000008b500780c */ /* 0x000fe40005744270 */
[----:B0-----:R-:W-:Y:S02]  /*8100*/  FSEL R152, R152, -INF , !P3 ;  /* 0xff80000098987808 */ /* 0x001fe40005800000 */
[----:B------:R-:W-:Y:S02]  /*8110*/  ISETP.LT.OR P2, PT, R180, 0x9, P2 ;  /* 0x00000009b400780c */ /* 0x000fe40001741670 */
[----:B------:R-:W-:-:S02]  /*8120*/  ISETP.GE.AND P3, PT, R177, 0x11, PT ;  /* 0x00000011b100780c */ /* 0x000fc40003f66270 */
[----:B------:R-:W-:Y:S02]  /*8130*/  LOP3.LUT R16, R16, 0xfffffffb, RZ, 0xc0, !PT ;  /* 0xfffffffb10107812 */ /* 0x000fe400078ec0ff */
[----:B------:R-:W-:Y:S02]  /*8140*/  FSEL R154, R154, -INF , !P2 ;  /* 0xff8000009a9a7808 */ /* 0x000fe40005000000 */
[----:B------:R-:W-:Y:S02]  /*8150*/  ISETP.GT.AND P2, PT, R181, 0x9, !P4 ;  /* 0x00000009b500780c */ /* 0x000fe40006744270 */
[----:B------:R-:W-:Y:S02]  /*8160*/  @P4 LOP3.LUT R16, R16, 0x4, RZ, 0xfc, !PT ;  /* 0x0000000410104812 */ /* 0x000fe400078efcff */
[----:B------:R-:W-:Y:S02]  /*8170*/  ISETP.LT.OR P2, PT, R180, 0xa, P2 ;  /* 0x0000000ab400780c */ /* 0x000fe40001741670 */
[----:B------:R-:W-:-:S02]  /*8180*/  LOP3.LUT R16, R16, 0xfffffff7, RZ, 0xc0, !PT ;  /* 0xfffffff710107812 */ /* 0x000fc400078ec0ff */
[----:B------:R-:W-:Y:S02]  /*8190*/  FSEL R153, R153, -INF , !P2 ;  /* 0xff80000099997808 */ /* 0x000fe40005000000 */
[----:B------:R-:W-:Y:S02]  /*81a0*/  @P3 LOP3.LUT R16, R16, 0x8, RZ, 0xfc, !PT ;  /* 0x0000000810103812 */ /* 0x000fe400078efcff */
[----:B------:R-:W-:Y:S02]  /*81b0*/  ISETP.GT.AND P2, PT, R181, 0x10, !P3 ;  /* 0x00000010b500780c */ /* 0x000fe40005f44270 */
[----:B------:R-:W-:Y:S02]  /*81c0*/  ISETP.GE.AND P3, PT, R177, 0x12, PT ;  /* 0x00000012b100780c */ /* 0x000fe40003f66270 */
[----:B------:R-:W-:Y:S02]  /*81d0*/  ISETP.LT.OR P2, PT, R180, 0x11, P2 ;  /* 0x00000011b400780c */ /* 0x000fe40001741670 */
[----:B------:R-:W-:-:S02]  /*81e0*/  LOP3.LUT R16, R16, 0xffffffef, RZ, 0xc0, !PT ;  /* 0xffffffef10107812 */ /* 0x000fc400078ec0ff */
[----:B------:R-:W-:Y:S02]  /*81f0*/  FSEL R156, R156, -INF , !P2 ;  /* 0xff8000009c9c7808 */ /* 0x000fe40005000000 */
[----:B------:R-:W-:-:S04]  /*8200*/  ISETP.GT.AND P2, PT, R181, 0x11, !P3 ;  /* 0x00000011b500780c */ /* 0x000fc80005f44270 */
[----:B------:R-:W-:Y:S02]  /*8210*/  ISETP.LT.OR P2, PT, R180, 0x12, P2 ;  /* 0x00000012b400780c */ /* 0x000fe40001741670 */
[----:B------:R-:W-:Y:S02]  /*8220*/  @P3 LOP3.LUT R16, R16, 0x10, RZ, 0xfc, !PT ;  /* 0x0000001010103812 */ /* 0x000fe400078efcff */
[----:B------:R-:W-:Y:S02]  /*8230*/  ISETP.GE.AND P3, PT, R177, 0x19, PT ;  /* 0x00000019b100780c */ /* 0x000fe40003f66270 */
[----:B------:R-:W-:Y:S02]  /*8240*/  FSEL R155, R155, -INF , !P2 ;  /* 0xff8000009b9b7808 */ /* 0x000fe40005000000 */
[----:B------:R-:W-:Y:S02]  /*8250*/  ISETP.GT.AND P2, PT, R181, 0x18, !P3 ;  /* 0x00000018b500780c */ /* 0x000fe40005f44270 */
[----:B------:R-:W-:-:S02]  /*8260*/  LOP3.LUT R16, R16, 0x7fffffff, RZ, 0xc0, !PT ;  /* 0x7fffffff10107812 */ /* 0x000fc400078ec0ff */
[----:B------:R-:W-:-:S04]  /*8270*/  ISETP.LT.OR P2, PT, R180, 0x19, P2 ;  /* 0x00000019b400780c */ /* 0x000fc80001741670 */
[----:B------:R-:W-:Y:S02]  /*8280*/  FSEL R158, R158, -INF , !P2 ;  /* 0xff8000009e9e7808 */ /* 0x000fe40005000000 */
[----:B------:R-:W-:Y:S02]  /*8290*/  @P3 LOP3.LUT R2, R2, 0x2, RZ, 0xfc, !PT ;  /* 0x0000000202023812 */ /* 0x000fe400078efcff */
[----:B------:R-:W-:Y:S02]  /*82a0*/  ISETP.GE.AND P3, PT, R177, 0x1a, PT ;  /* 0x0000001ab100780c */ /* 0x000fe40003f66270 */
[----:B------:R-:W-:Y:S02]  /*82b0*/  LOP3.LUT R2, R2, 0xfffffffe, RZ, 0xc0, !PT ;  /* 0xfffffffe02027812 */ /* 0x000fe400078ec0ff */
[----:B------:R-:W-:-:S04]  /*82c0*/  ISETP.GT.AND P2, PT, R181, 0x19, !P3 ;  /* 0x00000019b500780c */ /* 0x000fc80005f44270 */
        /* <DEDUP_REMOVED lines=140> */
[----:B------:R-:W-:Y:S01]  /*8b90*/  @P3 LOP3.LUT R16, R16, 0x200, RZ, 0xfc, !PT ;  /* 0x0000020010103812 */ /* 0x000fe200078efcff */
[----:B------:R-:W0:Y:S01]  /*8ba0*/  SHFL.IDX PT, R165, R173, 0x1, 0x1c1f ;  /* 0x003c1f00ada57f89 */ /* 0x000e2200000e0000 */
        /* <DEDUP_REMOVED lines=8> */
[----:B------:R-:W-:Y:S01]  /*8c30*/  ISETP.GT.AND P2, PT, R181, 0x80, !P3 ;  /* 0x00000080b500780c */ /* 0x000fe20005f44270 */
[----:B0-----:R-:W-:-:S03]  /*8c40*/  IMAD.IADD R150, R178, 0x1, R165 ;  /* 0x00000001b2967824 */ /* 0x001fc600078e02a5 */
        /* <DEDUP_REMOVED lines=14> */
[----:B------:R-:W-:Y:S02]  /*8d30*/  ISETP.GE.AND P2, PT, R177, 0x8a, PT ;  /* 0x0000008ab100780c */ /* 0x000fe40003f46270 */
[----:B------:R-:W-:Y:S02]  /*8d40*/  @P3 LOP3.LUT R16, R16, 0x20, RZ, 0xfc, !PT ;  /* 0x0000002010103812 */ /* 0x000fe400078efcff */
[----:B------:R-:W-:Y:S02]  /*8d50*/  ISETP.GT.AND P3, PT, R181, 0x89, !P2 ;  /* 0x00000089b500780c */ /* 0x000fe40005764270 */
[----:B------:R-:W-:Y:S02]  /*8d60*/  LOP3.LUT R16, R16, 0xfffffffe, RZ, 0xc0, !PT ;  /* 0xfffffffe10107812 */ /* 0x000fe400078ec0ff */
[----:B------:R-:W-:-:S04]  /*8d70*/  ISETP.LT.OR P3, PT, R180, 0x8a, P3 ;  /* 0x0000008ab400780c */ /* 0x000fc80001f61670 */
        /* <DEDUP_REMOVED lines=13> */
[----:B------:R-:W-:-:S13]  /*8e50*/  ISETP.GE.AND P6, PT, R177, 0x1, PT ;  /* 0x00000001b100780c */ /* 0x000fda0003fc6270 */
[----:B------:R-:W-:Y:S02]  /*8e60*/  @P6 LOP3.LUT R16, R16, 0x1, RZ, 0xfc, !PT ;  /* 0x0000000110106812 */ /* 0x000fe400078efcff */
[----:B------:R-:W-:-:S04]  /*8e70*/  ISETP.GT.AND P6, PT, R181, RZ, !P6 ;  /* 0x000000ffb500720c */ /* 0x000fc800077c4270 */
[----:B------:R-:W-:-:S04]  /*8e80*/  ISETP.LT.OR P6, PT, R180, 0x1, P6 ;  /* 0x00000001b400780c */ /* 0x000fc800037c1670 */
[----:B------:R-:W-:Y:S01]  /*8e90*/  FSEL R163, R11, -INF , !P6 ;  /* 0xff8000000ba37808 */ /* 0x000fe20007000000 */
[----:B------:R-:W-:Y:S01]  /*8ea0*/  IMAD.IADD R11, R179, 0x1, R165 ;  /* 0x00000001b30b7824 */ /* 0x000fe200078e02a5 */
[----:B------:R-:W-:-:S13]  /*8eb0*/  ISETP.GE.AND P6, PT, R177, 0x9a, PT ;  /* 0x0000009ab100780c */ /* 0x000fda0003fc6270 */
[----:B------:R-:W-:Y:S02]  /*8ec0*/  @P6 LOP3.LUT R2, R2, 0x4, RZ, 0xfc, !PT ;  /* 0x0000000402026812 */ /* 0x000fe400078efcff */
        /* <DEDUP_REMOVED lines=9> */
[----:B------:R-:W-:Y:S01]  /*8f60*/  IMAD.U32 R164, RZ, RZ, UR29 ;  /* 0x0000001dffa47e24 */ /* 0x000fe2000f8e00ff */
[----:B------:R-:W-:-:S04]  /*8f70*/  LOP3.LUT R165, RZ, R165, RZ, 0x33, !PT ;  /* 0x000000a5ffa57212 */ /* 0x000fc800078e33ff */
[----:B------:R-:W-:-:S13]  /*8f80*/  ISETP.NE.AND P6, PT, R164, 0x1, PT ;  /* 0x00000001a400780c */ /* 0x000fda0003fc5270 */
[----:B------:R-:W0:Y:S02]  /*8f90*/  @P6 LDC.64 R88, c[0x0][0x9e8] ;  /* 0x00027a00ff586b82 */ /* 0x000e240000000a00 */
[----:B0-----:R-:W-:-:S05]  /*8fa0*/  @P6 IMAD.HI.U32 R88, R165, R88, RZ ;  /* 0x00000058a5586227 */ /* 0x001fca00078e00ff */
[----:B------:R-:W-:-:S04]  /*8fb0*/  @P6 SHF.R.U32.HI R165, RZ, R89, R88 ;  /* 0x00000059ffa56219 */ /* 0x000fc80000011658 */
[----:B------:R-:W-:Y:S01]  /*8fc0*/  LOP3.LUT R165, RZ, R165, RZ, 0x33, !PT ;  /* 0x000000a5ffa57212 */ /* 0x000fe200078e33ff */
[----:B------:R-:W-:Y:S06]  /*8fd0*/  BRA `(.L_x_1138) ;  /* 0x0000000000147947 */ /* 0x000fec0003800000 */
.L_x_1137:
[----:B------:R-:W-:-:S05]  /*8fe0*/  IMAD.U32 R164, RZ, RZ, UR29 ;  /* 0x0000001dffa47e24 */ /* 0x000fca000f8e00ff */
[----:B------:R-:W-:-:S13]  /*8ff0*/  ISETP.NE.AND P6, PT, R164, 0x1, PT ;  /* 0x00000001a400780c */ /* 0x000fda0003fc5270 */
[----:B------:R-:W0:Y:S02]  /*9000*/  @P6 LDC.64 R88, c[0x0][0x9e8] ;  /* 0x00027a00ff586b82 */ /* 0x000e240000000a00 */
[----:B0-----:R-:W-:-:S05]  /*9010*/  @P6 IMAD.HI.U32 R88, R165, R88, RZ ;  /* 0x00000058a5586227 */ /* 0x001fca00078e00ff */
[----:B------:R-:W-:-:S07]  /*9020*/  @P6 SHF.R.U32.HI R165, RZ, R89, R88 ;  /* 0x00000059ffa56219 */ /* 0x000fce0000011658 */
.L_x_1138:
[----:B------:R-:W-:Y:S05]  /*9030*/  BSYNC B0 ;  /* 0x0000000000007941 */ /* 0x000fea0003800000 */
.L_x_1136:
[----:B------:R-:W-:-:S05]  /*9040*/  IMAD R165, R165, R164, R176 ;  /* 0x000000a4a5a57224 */ /* 0x000fca00078e02b0 */
[----:B------:R-:W-:Y:S02]  /*9050*/  VIADDMNMX R150, R165, R164, R150, PT ;  /* 0x000000a4a5967246 */ /* 0x000fe40003800196 */
[----:B------:R-:W-:-:S07]  /*9060*/  VIMNMX R11, R11, R165, !PT ;  /* 0x000000a50b0b7248 */ /* 0x000fce0007fe0100 */
.L_x_1135:
[----:B------:R-:W-:Y:S01]  /*9070*/  ISETP.GT.AND P1, PT, R11, 0x1, !P1 ;  /* 0x000000010b00780c */ /* 0x000fe20004f24270 */
[----:B------:R-:W-:Y:S01]  /*9080*/  IMAD.U32 R167, RZ, RZ, UR28 ;  /* 0x0000001cffa77e24 */ /* 0x000fe2000f8e00ff */
[----:B------:R-:W-:Y:S02]  /*9090*/  LOP3.LUT P6, RZ, R16, 0x8000000, RZ, 0xc0, !PT ;  /* 0x0800000010ff7812 */ /* 0x000fe400078cc0ff */
[----:B------:R-:W-:Y:S02]  /*90a0*/  ISETP.LT.OR P1, PT, R150, 0x2, P1 ;  /* 0x000000029600780c */ /* 0x000fe40000f21670 */
[----:B------:R-:W-:Y:S02]  /*90b0*/  FMNMX.FTZ R89, R163, R6, !PT ;  /* 0x00000006a3597209 */ /* 0x000fe40007810000 */
[----:B------:R-:W-:Y:S02]  /*90c0*/  FSEL R88, R10, -INF , !P1 ;  /* 0xff8000000a587808 */ /* 0x000fe40004800000 */
[----:B------:R-:W-:-:S02]  /*90d0*/  LOP3.LUT P1, RZ, R16, 0x2, RZ, 0xc0, !PT ;  /* 0x0000000210ff7812 */ /* 0x000fc4000782c0ff */
[----:B------:R-:W-:Y:S02]  /*90e0*/  FMNMX.FTZ R89, R152, R89, !PT ;  /* 0x0000005998597209 */ /* 0x000fe40007810000 */
[----:B------:R-:W-:Y:S02]  /*90f0*/  ISETP.GT.AND P1, PT, R11, 0x8, !P1 ;  /* 0x000000080b00780c */ /* 0x000fe40004f24270 */
[----:B------:R-:W-:Y:S02]  /*9100*/  FMNMX.FTZ R10, R154, R89, !PT ;  /* 0x000000599a0a7209 */ /* 0x000fe40007810000 */
[----:B------:R-:W-:Y:S02]  /*9110*/  ISETP.LT.OR P1, PT, R150, 0x9, P1 ;  /* 0x000000099600780c */ /* 0x000fe40000f21670 */
[----:B------:R-:W-:Y:S02]  /*9120*/  FMNMX.FTZ R89, R153, R10, !PT ;  /* 0x0000000a99597209 */ /* 0x000fe40007810000 */
[----:B------:R-:W-:-:S02]  /*9130*/  FSEL R12, R12, -INF , !P1 ;  /* 0xff8000000c0c7808 */ /* 0x000fc40004800000 */
[----:B------:R-:W-:Y:S02]  /*9140*/  LOP3.LUT P1, RZ, R16, 0x4, RZ, 0xc0, !PT ;  /* 0x0000000410ff7812 */ /* 0x000fe4000782c0ff */
[----:B------:R-:W-:Y:S02]  /*9150*/  FMNMX.FTZ R10, R156, R89, !PT ;  /* 0x000000599c0a7209 */ /* 0x000fe40007810000 */
[----:B------:R-:W-:Y:S02]  /*9160*/  ISETP.GT.AND P1, PT, R11, 0x9, !P1 ;  /* 0x000000090b00780c */ /* 0x000fe40004f24270 */
[----:B------:R-:W-:Y:S02]  /*9170*/  FMNMX.FTZ R89, R155, R10, !PT ;  /* 0x0000000a9b597209 */ /* 0x000fe40007810000 */
[----:B------:R-:W-:Y:S02]  /*9180*/  ISETP.LT.OR P1, PT, R150, 0xa, P1 ;  /* 0x0000000a9600780c */ /* 0x000fe40000f21670 */
[----:B------:R-:W-:-:S02]  /*9190*/  FMNMX.FTZ R10, R158, R89, !PT ;  /* 0x000000599e0a7209 */ /* 0x000fc40007810000 */
[----:B------:R-:W-:Y:S02]  /*91a0*/  FSEL R13, R13, -INF , !P1 ;  /* 0xff8000000d0d7808 */ /* 0x000fe40004800000 */
[----:B------:R-:W-:Y:S02]  /*91b0*/  LOP3.LUT P1, RZ, R16, 0x8, RZ, 0xc0, !PT ;  /* 0x0000000810ff7812 */ /* 0x000fe4000782c0ff */
[----:B------:R-:W-:Y:S02]  /*91c0*/  FMNMX.FTZ R89, R157, R10, !PT ;  /* 0x0000000a9d597209 */ /* 0x000fe40007810000 */
[----:B------:R-:W-:Y:S02]  /*91d0*/  ISETP.GT.AND P1, PT, R11, 0x10, !P1 ;  /* 0x000000100b00780c */ /* 0x000fe40004f24270 */
[----:B------:R-:W-:Y:S02]  /*91e0*/  FMNMX.FTZ R10, R160, R89, !PT ;  /* 0x00000059a00a7209 */ /* 0x000fe40007810000 */
[----:B------:R-:W-:-:S02]  /*91f0*/  ISETP.LT.OR P1, PT, R150, 0x11, P1 ;  /* 0x000000119600780c */ /* 0x000fc40000f21670 */
[----:B------:R-:W-:Y:S02]  /*9200*/  FMNMX.FTZ R89, R159, R10, !PT ;  /* 0x0000000a9f597209 */ /* 0x000fe40007810000 */
[----:B------:R-:W-:Y:S02]  /*9210*/  FSEL R14, R14, -INF , !P1 ;  /* 0xff8000000e0e7808 */ /* 0x000fe40004800000 */
[----:B------:R-:W-:Y:S02]  /*9220*/  LOP3.LUT P1, RZ, R16, 0x10, RZ, 0xc0, !PT ;  /* 0x0000001010ff7812 */ /* 0x000fe4000782c0ff */
[----:B------:R-:W-:Y:S02]  /*9230*/  FMNMX.FTZ R10, R162, R89, !PT ;  /* 0x00000059a20a7209 */ /* 0x000fe40007810000 */
[----:B------:R-:W-:Y:S02]  /*9240*/  ISETP.GT.AND P1, PT, R11, 0x11, !P1 ;  /* 0x000000110b00780c */ /* 0x000fe40004f24270 */
[----:B------:R-:W-:-:S02]  /*9250*/  FMNMX.FTZ R89, R161, R10, !PT ;  /* 0x0000000aa1597209 */ /* 0x000fc40007810000 */
[----:B------:R-:W-:Y:S02]  /*9260*/  ISETP.LT.OR P1, PT, R150, 0x12, P1 ;  /* 0x000000129600780c */ /* 0x000fe40000f21670 */
[----:B------:R-:W-:Y:S02]  /*9270*/  FMNMX.FTZ R10, R98, R89, !PT ;  /* 0x00000059620a7209 */ /* 0x000fe40007810000 */
[----:B------:R-:W-:Y:S02]  /*9280*/  FSEL R15, R15, -INF , !P1 ;  /* 0xff8000000f0f7808 */ /* 0x000fe40004800000 */
[----:B------:R-:W-:Y:S02]  /*9290*/  LOP3.LUT P1, RZ, R2, 0x2, RZ, 0xc0, !PT ;  /* 0x0000000202ff7812 */ /* 0x000fe4000782c0ff */
[----:B------:R-:W-:Y:S02]  /*92a0*/  FMNMX.FTZ R89, R99, R10, !PT ;  /* 0x0000000a63597209 */ /* 0x000fe40007810000 */
[----:B------:R-:W-:-:S02]  /*92b0*/  ISETP.GT.AND P1, PT, R11, 0x18, !P1 ;  /* 0x000000180b00780c */ /* 0x000fc40004f24270 */
[----:B------:R-:W-:Y:S02]  /*92c0*/  FMNMX.FTZ R10, R100, R89, !PT ;  /* 0x00000059640a7209 */ /* 0x000fe40007810000 */
[----:B------:R-:W-:Y:S02]  /*92d0*/  ISETP.LT.OR P1, PT, R150, 0x19, P1 ;  /* 0x000000199600780c */ /* 0x000fe40000f21670 */
[----:B------:R-:W-:Y:S02]  /*92e0*/  FMNMX.FTZ R89, R101, R10, !PT ;  /* 0x0000000a65597209 */ /* 0x000fe40007810000 */
[----:B------:R-:W-:Y:S02]  /*92f0*/  FSEL R20, R20, -INF , !P1 ;  /* 0xff80000014147808 */ /* 0x000fe40004800000 */
[----:B------:R-:W-:Y:S02]  /*9300*/  LOP3.LUT P1, RZ, R2, 0x1, RZ, 0xc0, !PT ;  /* 0x0000000102ff7812 */ /* 0x000fe4000782c0ff */
[----:B------:R-:W-:-:S02]  /*9310*/  FMNMX.FTZ R10, R102, R89, !PT ;  /* 0x00000059660a7209 */ /* 0x000fc40007810000 */
[----:B------:R-:W-:Y:S02]  /*9320*/  ISETP.GT.AND P1, PT, R11, 0x19, !P1 ;  /* 0x000000190b00780c */ /* 0x000fe40004f24270 */
[----:B------:R-:W-:Y:S02]  /*9330*/  FMNMX.FTZ R10, R103, R10, !PT ;  /* 0x0000000a670a7209 */ /* 0x000fe40007810000 */
        /* <DEDUP_REMOVED lines=31> */
[----:B------:R-:W-:Y:S02]  /*9530*/  ISETP.GT.AND P1, PT, R11, 0x30, !P6 ;  /* 0x000000300b00780c */ /* 0x000fe40007724270 */
[----:B------:R-:W-:Y:S02]  /*9540*/  LOP3.LUT P6, RZ, R16, 0x10000, RZ, 0xc0, !PT ;  /* 0x0001000010ff7812 */ /* 0x000fe400078cc0ff */
        /* <DEDUP_REMOVED lines=13> */
[----:B------:R-:W-:Y:S02]  /*9620*/  ISETP.GT.AND P2, PT, R11, 0x89, !P2 ;  /* 0x000000890b00780c */ /* 0x000fe40005744270 */
[----:B------:R-:W-:Y:S02]  /*9630*/  ISETP.LT.OR P1, PT, R150, 0x39, P1 ;  /* 0x000000399600780c */ /* 0x000fe40000f21670 */
[----:B------:R-:W-:Y:S02]  /*9640*/  FMNMX.FTZ R10, R132, R89, !PT ;  /* 0x00000059840a7209 */ /* 0x000fe40007810000 */
[----:B------:R-:W-:Y:S02]  /*9650*/  FSEL R142, R142, -INF , !P1 ;  /* 0xff8000008e8e7808 */ /* 0x000fe40004800000 */
[----:B------:R-:W-:Y:S02]  /*9660*/  LOP3.LUT P1, RZ, R16, 0x1000000, RZ, 0xc0, !PT ;  /* 0x0100000010ff7812 */ /* 0x000fe4000782c0ff */
[----:B------:R-:W-:-:S02]  /*9670*/  ISETP.LT.OR P2, PT, R150, 0x8a, P2 ;  /* 0x0000008a9600780c */ /* 0x000fc40001741670 */
[C---:B------:R-:W-:Y:S02]  /*9680*/  ISETP.GT.AND P1, PT, R11.reuse, 0x39, !P1 ;  /* 0x000000390b00780c */ /* 0x040fe40004f24270 */
[----:B------:R-:W-:Y:S02]  /*9690*/  ISETP.GT.AND P3, PT, R11, 0x90, !P3 ;  /* 0x000000900b00780c */ /* 0x000fe40005f64270 */
[----:B------:R-:W-:Y:S02]  /*96a0*/  ISETP.LT.OR P1, PT, R150, 0x3a, P1 ;  /* 0x0000003a9600780c */ /* 0x000fe40000f21670 */
[----:B------:R-:W-:Y:S02]  /*96b0*/  FMNMX.FTZ R89, R131, R10, !PT ;  /* 0x0000000a83597209 */ /* 0x000fe40007810000 */
[----:B------:R-:W-:Y:S02]  /*96c0*/  FSEL R143, R143, -INF , !P1 ;  /* 0xff8000008f8f7808 */ /* 0x000fe40004800000 */
[----:B------:R-:W-:-:S02]  /*96d0*/  LOP3.LUT P1, RZ, R16, 0x800000, RZ, 0xc0, !PT ;  /* 0x0080000010ff7812 */ /* 0x000fc4000782c0ff */
[----:B------:R-:W-:Y:S02]  /*96e0*/  FSEL R93, R93, -INF , !P2 ;  /* 0xff8000005d5d7808 */ /* 0x000fe40005000000 */
[C---:B------:R-:W-:Y:S02]  /*96f0*/  ISETP.GT.AND P1, PT, R11.reuse, 0x40, !P1 ;  /* 0x000000400b00780c */ /* 0x040fe40004f24270 */
[C---:B------:R-:W-:Y:S02]  /*9700*/  ISETP.LT.OR P3, PT, R150.reuse, 0x91, P3 ;  /* 0x000000919600780c */ /* 0x040fe40001f61670 */
[----:B------:R-:W-:Y:S02]  /*9710*/  ISETP.LT.OR P1, PT, R150, 0x41, P1 ;  /* 0x000000419600780c */ /* 0x000fe40000f21670 */
[----:B------:R-:W-:Y:S02]  /*9720*/  ISETP.GT.AND P4, PT, R11, 0x91, !P4 ;  /* 0x000000910b00780c */ /* 0x000fe40006784270 */
[----:B------:R-:W-:-:S02]  /*9730*/  FSEL R120, R120, -INF , !P1 ;  /* 0xff80000078787808 */ /* 0x000fc40004800000 */
[----:B------:R-:W-:Y:S02]  /*9740*/  LOP3.LUT P1, RZ, R16, 0x400000, RZ, 0xc0, !PT ;  /* 0x0040000010ff7812 */ /* 0x000fe4000782c0ff */
[----:B------:R-:W-:Y:S02]  /*9750*/  FMNMX.FTZ R10, R130, R89, !PT ;  /* 0x00000059820a7209 */ /* 0x000fe40007810000 */
[----:B------:R-:W-:Y:S02]  /*9760*/  ISETP.GT.AND P1, PT, R11, 0x41, !P1 ;  /* 0x000000410b00780c */ /* 0x000fe40004f24270 */
[----:B------:R-:W-:Y:S02]  /*9770*/  FSEL R95, R95, -INF , !P3 ;  /* 0xff8000005f5f7808 */ /* 0x000fe40005800000 */
[----:B------:R-:W-:Y:S02]  /*9780*/  ISETP.LT.OR P1, PT, R150, 0x42, P1 ;  /* 0x000000429600780c */ /* 0x000fe40000f21670 */
[----:B------:R-:W-:-:S02]  /*9790*/  ISETP.GT.AND P5, PT, R11, 0x98, !P5 ;  /* 0x000000980b00780c */ /* 0x000fc40006fa4270 */
[----:B------:R-:W-:Y:S02]  /*97a0*/  FSEL R121, R121, -INF , !P1 ;  /* 0xff80000079797808 */ /* 0x000fe40004800000 */
[----:B------:R-:W-:Y:S02]  /*97b0*/  LOP3.LUT P1, RZ, R16, 0x200000, RZ, 0xc0, !PT ;  /* 0x0020000010ff7812 */ /* 0x000fe4000782c0ff */
[C---:B------:R-:W-:Y:S02]  /*97c0*/  ISETP.LT.OR P4, PT, R150.reuse, 0x92, P4 ;  /* 0x000000929600780c */ /* 0x040fe40002781670 */
[----:B------:R-:W-:Y:S02]  /*97d0*/  ISETP.GT.AND P1, PT, R11, 0x48, !P1 ;  /* 0x000000480b00780c */ /* 0x000fe40004f24270 */
[----:B------:R-:W-:Y:S02]  /*97e0*/  FMNMX.FTZ R89, R151, R10, !PT ;  /* 0x0000000a97597209 */ /* 0x000fe40007810000 */
[----:B------:R-:W-:-:S02]  /*97f0*/  ISETP.LT.OR P1, PT, R150, 0x49, P1 ;  /* 0x000000499600780c */ /* 0x000fc40000f21670 */
[----:B------:R-:W-:Y:S01]  /*9800*/  ISETP.LT.OR P5, PT, R150, 0x99, P5 ;  /* 0x000000999600780c */ /* 0x000fe20002fa1670 */
[----:B------:R-:W0:Y:S01]  /*9810*/  SHFL.BFLY PT, R10, R89, 0x2, 0x1f ;  /* 0x0c401f00590a7f89 */ /* 0x000e2200000e0000 */
[----:B------:R-:W-:Y:S02]  /*9820*/  FSEL R122, R122, -INF , !P1 ;  /* 0xff8000007a7a7808 */ /* 0x000fe40004800000 */
[----:B------:R-:W-:Y:S02]  /*9830*/  LOP3.LUT P1, RZ, R16, 0x100000, RZ, 0xc0, !PT ;  /* 0x0010000010ff7812 */ /* 0x000fe4000782c0ff */
[----:B------:R-:W-:Y:S02]  /*9840*/  FSEL R94, R94, -INF , !P4 ;  /* 0xff8000005e5e7808 */ /* 0x000fe40006000000 */
[----:B------:R-:W-:Y:S02]  /*9850*/  ISETP.GT.AND P1, PT, R11, 0x49, !P1 ;  /* 0x000000490b00780c */ /* 0x000fe40004f24270 */
[----:B------:R-:W-:-:S02]  /*9860*/  FSEL R96, R96, -INF , !P5 ;  /* 0xff80000060607808 */ /* 0x000fc40006800000 */
[----:B------:R-:W-:-:S04]  /*9870*/  ISETP.LT.OR P1, PT, R150, 0x4a, P1 ;  /* 0x0000004a9600780c */ /* 0x000fc80000f21670 */
[----:B------:R-:W-:Y:S02]  /*9880*/  FSEL R123, R123, -INF , !P1 ;  /* 0xff8000007b7b7808 */ /* 0x000fe40004800000 */
[----:B------:R-:W-:-:S04]  /*9890*/  LOP3.LUT P1, RZ, R16, 0x80000, RZ, 0xc0, !PT ;  /* 0x0008000010ff7812 */ /* 0x000fc8000782c0ff */
[----:B------:R-:W-:Y:S02]  /*98a0*/  ISETP.GT.AND P1, PT, R11, 0x50, !P1 ;  /* 0x000000500b00780c */ /* 0x000fe40004f24270 */
[----:B0-----:R-:W-:Y:S02]  /*98b0*/  FMNMX.FTZ R165, R89, R10, !PT ;  /* 0x0000000a59a57209 */ /* 0x001fe40007810000 */
[----:B------:R-:W-:-:S03]  /*98c0*/  ISETP.LT.OR P1, PT, R150, 0x51, P1 ;  /* 0x000000519600780c */ /* 0x000fc60000f21670 */
[----:B------:R-:W0:Y:S01]  /*98d0*/  SHFL.BFLY PT, R10, R165, 0x1, 0x1f ;  /* 0x0c201f00a50a7f89 */ /* 0x000e2200000e0000 */
[----:B------:R-:W-:Y:S02]  /*98e0*/  FSEL R124, R124, -INF , !P1 ;  /* 0xff8000007c7c7808 */ /* 0x000fe40004800000 */
[----:B------:R-:W-:-:S04]  /*98f0*/  LOP3.LUT P1, RZ, R16, 0x40000, RZ, 0xc0, !PT ;  /* 0x0004000010ff7812 */ /* 0x000fc8000782c0ff */
[----:B------:R-:W-:-:S04]  /*9900*/  ISETP.GT.AND P1, PT, R11, 0x51, !P1 ;  /* 0x000000510b00780c */ /* 0x000fc80004f24270 */
[----:B------:R-:W-:-:S04]  /*9910*/  ISETP.LT.OR P1, PT, R150, 0x52, P1 ;  /* 0x000000529600780c */ /* 0x000fc80000f21670 */
[----:B------:R-:W-:Y:S02]  /*9920*/  FSEL R125, R125, -INF , !P1 ;  /* 0xff8000007d7d7808 */ /* 0x000fe40004800000 */
[----:B------:R-:W-:-:S04]  /*9930*/  LOP3.LUT P1, RZ, R16, 0x20000, RZ, 0xc0, !PT ;  /* 0x0002000010ff7812 */ /* 0x000fc8000782c0ff */
[----:B------:R-:W-:Y:S02]  /*9940*/  ISETP.GT.AND P1, PT, R11, 0x58, !P1 ;  /* 0x000000580b00780c */ /* 0x000fe40004f24270 */
[----:B0-----:R-:W-:Y:S02]  /*9950*/  FMNMX.FTZ R10, R165, R10, !PT ;  /* 0x0000000aa50a7209 */ /* 0x001fe40007810000 */
[----:B------:R-:W-:-:S03]  /*9960*/  ISETP.LT.OR P1, PT, R150, 0x59, P1 ;  /* 0x000000599600780c */ /* 0x000fc60000f21670 */
[----:B------:R-:W-:Y:S01]  /*9970*/  FFMA.FTZ R166, R10, R167, -8 ;  /* 0xc10000000aa67423 */ /* 0x000fe200000100a7 */
[----:B------:R-:W-:Y:S02]  /*9980*/  FSEL R126, R126, -INF , !P1 ;  /* 0xff8000007e7e7808 */ /* 0x000fe40004800000 */
[----:B------:R-:W-:Y:S02]  /*9990*/  ISETP.GT.AND P1, PT, R11, 0x59, !P6 ;  /* 0x000000590b00780c */ /* 0x000fe40007724270 */
[----:B------:R-:W-:Y:S02]  /*99a0*/  LOP3.LUT P6, RZ, R16, 0x20, RZ, 0xc0, !PT ;  /* 0x0000002010ff7812 */ /* 0x000fe400078cc0ff */
[----:B------:R-:W-:-:S04]  /*99b0*/  ISETP.LT.OR P1, PT, R150, 0x5a, P1 ;  /* 0x0000005a9600780c */ /* 0x000fc80000f21670 */
[----:B------:R-:W-:Y:S02]  /*99c0*/  FSEL R127, R127, -INF , !P1 ;  /* 0xff8000007f7f7808 */ /* 0x000fe40004800000 */
[----:B------:R-:W-:-:S04]  /*99d0*/  LOP3.LUT P1, RZ, R16, 0x8000, RZ, 0xc0, !PT ;  /* 0x0000800010ff7812 */ /* 0x000fc8000782c0ff */
[----:B------:R-:W-:-:S04]  /*99e0*/  ISETP.GT.AND P1, PT, R11, 0x60, !P1 ;  /* 0x000000600b00780c */ /* 0x000fc80004f24270 */
        /* <DEDUP_REMOVED lines=38> */
[----:B------:R-:W-:Y:S02]  /*9c50*/  ISETP.GT.AND P1, PT, R11, 0x88, !P6 ;  /* 0x000000880b00780c */ /* 0x000fe40007724270 */
[----:B------:R-:W-:Y:S02]  /*9c60*/  LOP3.LUT P6, RZ, R16, 0x1, RZ, 0xc0, !PT ;  /* 0x0000000110ff7812 */ /* 0x000fe400078cc0ff */
[----:B------:R-:W-:-:S04]  /*9c70*/  ISETP.LT.OR P1, PT, R150, 0x89, P1 ;  /* 0x000000899600780c */ /* 0x000fc80000f21670 */
[----:B------:R-:W-:Y:S02]  /*9c80*/  FSEL R92, R92, -INF , !P1 ;  /* 0xff8000005c5c7808 */ /* 0x000fe40004800000 */
[C---:B------:R-:W-:Y:S02]  /*9c90*/  ISETP.GT.AND P1, PT, R11.reuse, RZ, !P6 ;  /* 0x000000ff0b00720c */ /* 0x040fe40007724270 */
[----:B------:R-:W-:Y:S02]  /*9ca0*/  LOP3.LUT P6, RZ, R2, 0x4, RZ, 0xc0, !PT ;  /* 0x0000000402ff7812 */ /* 0x000fe400078cc0ff */
[----:B------:R-:W-:Y:S02]  /*9cb0*/  ISETP.LT.OR P1, PT, R150, 0x1, P1 ;  /* 0x000000019600780c */ /* 0x000fe40000f21670 */
[----:B------:R-:W-:Y:S02]  /*9cc0*/  ISETP.GT.AND P2, PT, R11, 0x99, !P6 ;  /* 0x000000990b00780c */ /* 0x000fe40007744270 */
[----:B------:R-:W-:-:S02]  /*9cd0*/  FSEL R164, R9, -INF , !P1 ;  /* 0xff80000009a47808 */ /* 0x000fc40004800000 */
[----:B------:R-:W-:Y:S02]  /*9ce0*/  ISETP.LT.OR P2, PT, R150, 0x9a, P2 ;  /* 0x0000009a9600780c */ /* 0x000fe40001741670 */
[----:B------:R-:W-:Y:S02]  /*9cf0*/  FMNMX.FTZ R9, R164, R7, !PT ;  /* 0x00000007a4097209 */ /* 0x000fe40007810000 */
[----:B------:R-:W-:Y:S02]  /*9d00*/  FSEL R97, R97, -INF , !P2 ;  /* 0xff80000061617808 */ /* 0x000fe40005000000 */
[----:B------:R-:W-:Y:S02]  /*9d10*/  FMNMX.FTZ R9, R88, R9, !PT ;  /* 0x0000000958097209 */ /* 0x000fe40007810000 */
[----:B------:R-:W-:Y:S02]  /*9d20*/  FSETP.NEU.FTZ.AND P1, PT, R10, -INF , PT ;  /* 0xff8000000a00780b */ /* 0x000fe40003f3d000 */
[----:B------:R-:W-:-:S02]  /*9d30*/  FMNMX.FTZ R168, R12, R9, !PT ;  /* 0x000000090ca87209 */ /* 0x000fc40007810000 */
[----:B------:R-:W-:Y:S02]  /*9d40*/  FSEL R166, R166, RZ, P1 ;  /* 0x000000ffa6a67208 */ /* 0x000fe40000800000 */
[----:B------:R-:W-:-:S03]  /*9d50*/  FMNMX.FTZ R9, R13, R168, !PT ;  /* 0x000000a80d097209 */ /* 0x000fc60007810000 */
[--C-:B------:R-:W-:Y:S01]  /*9d60*/  FFMA.FTZ R11, R129, UR28, -R166.reuse ;  /* 0x0000001c810b7c23 */ /* 0x100fe200080108a6 */
[----:B------:R-:W-:Y:S01]  /*9d70*/  FMNMX.FTZ R168, R14, R9, !PT ;  /* 0x000000090ea87209 */ /* 0x000fe20007810000 */
[--C-:B------:R-:W-:Y:S01]  /*9d80*/  FFMA.FTZ R129, R148, UR28, -R166.reuse ;  /* 0x0000001c94817c23 */ /* 0x100fe200080108a6 */
[----:B------:R-:W-:-:S01]  /*9d90*/  FFMA.FTZ R150, R149, UR28, -R166 ;  /* 0x0000001c95967c23 */ /* 0x000fc200080108a6 */
[--C-:B------:R-:W-:Y:S01]  /*9da0*/  FFMA.FTZ R148, R147, UR28, -R166.reuse ;  /* 0x0000001c93947c23 */ /* 0x100fe200080108a6 */
[----:B------:R-:W-:Y:S01]  /*9db0*/  FMNMX.FTZ R9, R15, R168, !PT ;  /* 0x000000a80f097209 */ /* 0x000fe20007810000 */
[--C-:B------:R-:W-:Y:S01]  /*9dc0*/  FFMA.FTZ R89, R163, UR28, -R166.reuse ;  /* 0x0000001ca3597c23 */ /* 0x100fe200080108a6 */
[----:B------:R-:W-:Y:S01]  /*9dd0*/  FSEL R147, R10, RZ, P1 ;  /* 0x000000ff0a937208 */ /* 0x000fe20000800000 */
        /* <DEDUP_REMOVED lines=46> */
[----:B------:R-:W-:Y:S01]  /*a0c0*/  FFMA.FTZ R166, R151, UR28, -R166 ;  /* 0x0000001c97a67c23 */ /* 0x000fe200080108a6 */
[----:B------:R-:W-:-:S01]  /*a0d0*/  FADD.FTZ R6, -R147, R6 ;  /* 0x0000000693067221 */ /* 0x000fc20000010100 */
[----:B------:R-:W-:Y:S01]  /*a0e0*/  MUFU.EX2 R89, R89 ;  /* 0x0000005900597308 */ /* 0x000fe20000000800 */
[----:B------:R-:W-:-:S02]  /*a0f0*/  FMNMX.FTZ R168, R122, R9, !PT ;  /* 0x000000097aa87209 */ /* 0x000fc40007810000 */
[----:B------:R-:W-:Y:S02]  /*a100*/  FMUL.FTZ R6, R6, UR28 ;  /* 0x0000001c06067c20 */ /* 0x000fe40008410000 */
[----:B------:R-:W-:-:S03]  /*a110*/  FMNMX.FTZ R9, R123, R168, !PT ;  /* 0x000000a87b097209 */ /* 0x000fc60007810000 */
[----:B------:R-:W-:Y:S01]  /*a120*/  MUFU.EX2 R152, R152 ;  /* 0x0000009800987308 */ /* 0x000fe20000000800 */
[----:B------:R-:W-:-:S04]  /*a130*/  FMNMX.FTZ R168, R124, R9, !PT ;  /* 0x000000097ca87209 */ /* 0x000fc80007810000 */
[----:B------:R-:W-:-:S03]  /*a140*/  FMNMX.FTZ R9, R125, R168, !PT ;  /* 0x000000a87d097209 */ /* 0x000fc60007810000 */
[----:B------:R-:W0:Y:S01]  /*a150*/  MUFU.EX2 R6, R6 ;  /* 0x0000000600067308 */ /* 0x000e220000000800 */
[----:B------:R-:W-:-:S04]  /*a160*/  FMNMX.FTZ R168, R126, R9, !PT ;  /* 0x000000097ea87209 */ /* 0x000fc80007810000 */
[----:B------:R-:W-:-:S03]  /*a170*/  FMNMX.FTZ R9, R127, R168, !PT ;  /* 0x000000a87f097209 */ /* 0x000fc60007810000 */
[----:B------:R-:W-:Y:S01]  /*a180*/  MUFU.EX2 R154, R154 ;  /* 0x0000009a009a7308 */ /* 0x000fe20000000800 */
[----:B------:R-:W-:-:S04]  /*a190*/  FMNMX.FTZ R168, R104, R9, !PT ;  /* 0x0000000968a87209 */ /* 0x000fc80007810000 */
[----:B------:R-:W-:-:S03]  /*a1a0*/  FMNMX.FTZ R9, R105, R168, !PT ;  /* 0x000000a869097209 */ /* 0x000fc60007810000 */
[----:B------:R-:W-:Y:S01]  /*a1b0*/  MUFU.EX2 R153, R153 ;  /* 0x0000009900997308 */ /* 0x000fe20000000800 */
[----:B------:R-:W-:Y:S01]  /*a1c0*/  FMNMX.FTZ R168, R106, R9, !PT ;  /* 0x000000096aa87209 */ /* 0x000fe20007810000 */
[----:B0-----:R-:W-:-:S03]  /*a1d0*/  FFMA.FTZ R167, R6, R4, R89 ;  /* 0x0000000406a77223 */ /* 0x001fc60000010059 */
[----:B------:R-:W-:Y:S01]  /*a1e0*/  FMNMX.FTZ R9, R107, R168, !PT ;  /* 0x000000a86b097209 */ /* 0x000fe20007810000 */
[----:B------:R-:W-:-:S02]  /*a1f0*/  FADD.FTZ R167, R152, R167 ;  /* 0x000000a798a77221 */ /* 0x000fc40000010000 */
        /* <DEDUP_REMOVED lines=18> */
[----:B------:R-:W-:Y:S02]  /*a320*/  MUFU.EX2 R162, R162 ;  /* 0x000000a200a27308 */ /* 0x000fe40000000800 */
[----:B------:R-:W0:Y:S06]  /*a330*/  SHFL.BFLY PT, R9, R168, 0x2, 0x1f ;  /* 0x0c401f00a8097f89 */ /* 0x000e2c00000e0000 */
[----:B------:R-:W-:Y:S08]  /*a340*/  MUFU.EX2 R161, R161 ;  /* 0x000000a100a17308 */ /* 0x000ff00000000800 */
[----:B------:R-:W-:Y:S08]  /*a350*/  MUFU.EX2 R98, R98 ;  /* 0x0000006200627308 */ /* 0x000ff00000000800 */
[----:B------:R-:W-:Y:S01]  /*a360*/  MUFU.EX2 R99, R99 ;  /* 0x0000006300637308 */ /* 0x000fe20000000800 */
[----:B0-----:R-:W-:-:S05]  /*a370*/  FMNMX.FTZ R9, R168, R9, !PT ;  /* 0x00000009a8097209 */ /* 0x001fca0007810000 */
[----:B------:R-:W0:Y:S02]  /*a380*/  SHFL.BFLY PT, R168, R9, 0x1, 0x1f ;  /* 0x0c201f0009a87f89 */ /* 0x000e2400000e0000 */
[----:B------:R-:W-:Y:S08]  /*a390*/  MUFU.EX2 R100, R100 ;  /* 0x0000006400647308 */ /* 0x000ff00000000800 */
[----:B------:R-:W-:Y:S08]  /*a3a0*/  MUFU.EX2 R101, R101 ;  /* 0x0000006500657308 */ /* 0x000ff00000000800 */
[----:B------:R-:W-:Y:S01]  /*a3b0*/  MUFU.EX2 R102, R102 ;  /* 0x0000006600667308 */ /* 0x000fe20000000800 */
[----:B0-----:R-:W-:Y:S01]  /*a3c0*/  FMNMX.FTZ R9, R9, R168, !PT ;  /* 0x000000a809097209 */ /* 0x001fe20007810000 */
[----:B------:R-:W-:-:S06]  /*a3d0*/  IMAD.U32 R168, RZ, RZ, UR28 ;  /* 0x0000001cffa87e24 */ /* 0x000fcc000f8e00ff */
[----:B------:R-:W-:Y:S01]  /*a3e0*/  MUFU.EX2 R103, R103 ;  /* 0x0000006700677308 */ /* 0x000fe20000000800 */
[C---:B------:R-:W-:Y:S01]  /*a3f0*/  FSETP.NEU.FTZ.AND P1, PT, R9.reuse, -INF , PT ;  /* 0xff8000000900780b */ /* 0x040fe20003f3d000 */
[----:B------:R-:W-:-:S05]  /*a400*/  FFMA.FTZ R149, R9, R168, -8 ;  /* 0xc100000009957423 */ /* 0x000fca00000100a8 */
[----:B------:R-:W-:Y:S01]  /*a410*/  FSEL R149, R149, RZ, P1 ;  /* 0x000000ff95957208 */ /* 0x000fe20000800000 */
[----:B------:R-:W-:Y:S04]  /*a420*/  MUFU.EX2 R113, R113 ;  /* 0x0000007100717308 */ /* 0x000fe80000000800 */
[----:B------:R-:W-:-:S01]  /*a430*/  FFMA.FTZ R151, R88, UR28, -R149 ;  /* 0x0000001c58977c23 */ /* 0x000fc20008010895 */
[--C-:B------:R-:W-:Y:S01]  /*a440*/  FFMA.FTZ R88, R136, UR28, -R149.reuse ;  /* 0x0000001c88587c23 */ /* 0x100fe20008010895 */
[----:B------:R-:W-:-:S01]  /*a450*/  FFMA.FTZ R136, R138, UR28, -R149 ;  /* 0x0000001c8a887c23 */ /* 0x000fc20008010895 */
[--C-:B------:R-:W-:Y:S01]  /*a460*/  FFMA.FTZ R138, R140, UR28, -R149.reuse ;  /* 0x0000001c8c8a7c23 */ /* 0x100fe20008010895 */
[----:B------:R-:W-:-:S01]  /*a470*/  FFMA.FTZ R140, R142, UR28, -R149 ;  /* 0x0000001c8e8c7c23 */ /* 0x000fc20008010895 */
[----:B------:R-:W-:Y:S01]  /*a480*/  FSEL R142, R9, RZ, P1 ;  /* 0x000000ff098e7208 */ /* 0x000fe20000800000 */
[----:B------:R-:W-:-:S01]  /*a490*/  FFMA.FTZ R164, R164, UR28, -R149 ;  /* 0x0000001ca4a47c23 */ /* 0x000fc20008010895 */
[--C-:B------:R-:W-:Y:S01]  /*a4a0*/  FFMA.FTZ R12, R12, UR28, -R149.reuse ;  /* 0x0000001c0c0c7c23 */ /* 0x100fe20008010895 */
[----:B------:R-:W-:Y:S01]  /*a4b0*/  MUFU.EX2 R151, R151 ;  /* 0x0000009700977308 */ /* 0x000fe20000000800 */
[----:B------:R-:W-:-:S01]  /*a4c0*/  FFMA.FTZ R13, R13, UR28, -R149 ;  /* 0x0000001c0d0d7c23 */ /* 0x000fc20008010895 */
[----:B------:R-:W-:Y:S01]  /*a4d0*/  FADD.FTZ R142, -R142, R7 ;  /* 0x000000078e8e7221 */ /* 0x000fe20000010100 */
[----:B------:R-:W-:-:S01]  /*a4e0*/  FFMA.FTZ R14, R14, UR28, -R149 ;  /* 0x0000001c0e0e7c23 */ /* 0x000fc20008010895 */
[--C-:B------:R-:W-:Y:S01]  /*a4f0*/  FFMA.FTZ R15, R15, UR28, -R149.reuse ;  /* 0x0000001c0f0f7c23 */ /* 0x100fe20008010895 */
[----:B------:R-:W-:-:S01]  /*a500*/  FFMA.FTZ R20, R20, UR28, -R149 ;  /* 0x0000001c14147c23 */ /* 0x000fc20008010895 */
[----:B------:R-:W-:Y:S01]  /*a510*/  FMUL.FTZ R142, R142, UR28 ;  /* 0x0000001c8e8e7c20 */ /* 0x000fe20008410000 */
        /* <DEDUP_REMOVED lines=9> */
[----:B------:R-:W0:Y:S01]  /*a5b0*/  MUFU.EX2 R163, R142 ;  /* 0x0000008e00a37308 */ /* 0x000e220000000800 */
[----:B------:R-:W-:-:S01]  /*a5c0*/  FFMA.FTZ R139, R139, UR28, -R149 ;  /* 0x0000001c8b8b7c23 */ /* 0x000fc20008010895 */
[--C-:B------:R-:W-:Y:S01]  /*a5d0*/  FFMA.FTZ R141, R141, UR28, -R149.reuse ;  /* 0x0000001c8d8d7c23 */ /* 0x100fe20008010895 */
[----:B------:R-:W-:-:S01]  /*a5e0*/  FFMA.FTZ R143, R143, UR28, -R149 ;  /* 0x0000001c8f8f7c23 */ /* 0x000fc20008010895 */
[--C-:B------:R-:W-:Y:S01]  /*a5f0*/  FFMA.FTZ R120, R120, UR28, -R149.reuse ;  /* 0x0000001c78787c23 */ /* 0x100fe20008010895 */
[----:B------:R-:W-:-:S01]  /*a600*/  FFMA.FTZ R121, R121, UR28, -R149 ;  /* 0x0000001c79797c23 */ /* 0x000fc20008010895 */
[--C-:B------:R-:W-:Y:S01]  /*a610*/  FFMA.FTZ R104, R104, UR28, -R149.reuse ;  /* 0x0000001c68687c23 */ /* 0x100fe20008010895 */
[----:B------:R-:W-:-:S01]  /*a620*/  FFMA.FTZ R105, R105, UR28, -R149 ;  /* 0x0000001c69697c23 */ /* 0x000fc20008010895 */
[----:B------:R-:W1:Y:S01]  /*a630*/  MUFU.EX2 R12, R12 ;  /* 0x0000000c000c7308 */ /* 0x000e620000000800 */
[----:B------:R-:W-:-:S01]  /*a640*/  FFMA.FTZ R106, R106, UR28, -R149 ;  /* 0x0000001c6a6a7c23 */ /* 0x000fc20008010895 */
[--C-:B------:R-:W-:Y:S01]  /*a650*/  FFMA.FTZ R107, R107, UR28, -R149.reuse ;  /* 0x0000001c6b6b7c23 */ /* 0x100fe20008010895 */
[----:B------:R-:W-:-:S01]  /*a660*/  FFMA.FTZ R108, R108, UR28, -R149 ;  /* 0x0000001c6c6c7c23 */ /* 0x000fc20008010895 */
[--C-:B------:R-:W-:Y:S01]  /*a670*/  FFMA.FTZ R109, R109, UR28, -R149.reuse ;  /* 0x0000001c6d6d7c23 */ /* 0x100fe20008010895 */
[----:B------:R-:W-:-:S01]  /*a680*/  FFMA.FTZ R110, R110, UR28, -R149 ;  /* 0x0000001c6e6e7c23 */ /* 0x000fc20008010895 */
[--C-:B------:R-:W-:Y:S01]  /*a690*/  FFMA.FTZ R111, R111, UR28, -R149.reuse ;  /* 0x0000001c6f6f7c23 */ /* 0x100fe20008010895 */
[----:B------:R-:W-:-:S01]  /*a6a0*/  FFMA.FTZ R112, R112, UR28, -R149 ;  /* 0x0000001c70707c23 */ /* 0x000fc20008010895 */
[----:B------:R-:W2:Y:S01]  /*a6b0*/  MUFU.EX2 R13, R13 ;  /* 0x0000000d000d7308 */ /* 0x000ea20000000800 */
[----:B0-----:R-:W-:-:S01]  /*a6c0*/  FFMA.FTZ R4, R163, R3, R164 ;  /* 0x00000003a3047223 */ /* 0x001fc200000100a4 */
[--C-:B------:R-:W-:Y:S01]  /*a6d0*/  FFMA.FTZ R91, R91, UR28, -R149.reuse ;  /* 0x0000001c5b5b7c23 */ /* 0x100fe20008010895 */
[----:B------:R-:W-:-:S01]  /*a6e0*/  FFMA.FTZ R93, R93, UR28, -R149 ;  /* 0x0000001c5d5d7c23 */ /* 0x000fc20008010895 */
[----:B------:R-:W-:Y:S01]  /*a6f0*/  FFMA.FTZ R94, R94, UR28, -R149 ;  /* 0x0000001c5e5e7c23 */ /* 0x000fe20008010895 */
[----:B------:R-:W-:-:S01]  /*a700*/  FADD.FTZ R3, R151, R4 ;  /* 0x0000000497037221 */ /* 0x000fc20000010000 */
[----:B------:R-:W-:Y:S01]  /*a710*/  FADD.FTZ R4, R154, R167 ;  /* 0x000000a79a047221 */ /* 0x000fe20000010000 */
[----:B------:R-:W-:-:S01]  /*a720*/  FFMA.FTZ R96, R96, UR28, -R149 ;  /* 0x0000001c60607c23 */ /* 0x000fc20008010895 */
[----:B------:R-:W0:Y:S01]  /*a730*/  MUFU.EX2 R14, R14 ;  /* 0x0000000e000e7308 */ /* 0x000e220000000800 */
[----:B-1----:R-:W-:-:S01]  /*a740*/  FADD.FTZ R142, R12, R3 ;  /* 0x000000030c8e7221 */ /* 0x002fc20000010000 */
[----:B------:R-:W-:Y:S01]  /*a750*/  FADD.FTZ R3, R153, R4 ;  /* 0x0000000499037221 */ /* 0x000fe20000010000 */
[----:B------:R-:W-:-:S03]  /*a760*/  FFMA.FTZ R97, R97, UR28, -R149 ;  /* 0x0000001c61617c23 */ /* 0x000fc60008010895 */
[----:B------:R-:W-:Y:S02]  /*a770*/  FADD.FTZ R4, R156, R3 ;  /* 0x000000039c047221 */ /* 0x000fe40000010000 */
[----:B------:R-:W1:Y:S01]  /*a780*/  MUFU.EX2 R15, R15 ;  /* 0x0000000f000f7308 */ /* 0x000e620000000800 */
[----:B--2---:R-:W-:-:S01]  /*a790*/  FADD.FTZ R127, R13, R142 ;  /* 0x0000008e0d7f7221 */ /* 0x004fc20000010000 */
[----:B------:R-:W-:-:S04]  /*a7a0*/  FADD.FTZ R3, R155, R4 ;  /* 0x000000049b037221 */ /* 0x000fc80000010000 */
[----:B------:R-:W-:Y:S02]  /*a7b0*/  FADD.FTZ R4, R158, R3 ;  /* 0x000000039e047221 */ /* 0x000fe40000010000 */
[----:B------:R-:W2:Y:S01]  /*a7c0*/  MUFU.EX2 R20, R20 ;  /* 0x0000001400147308 */ /* 0x000ea20000000800 */
[----:B0-----:R-:W-:-:S01]  /*a7d0*/  FADD.FTZ R142, R14, R127 ;  /* 0x0000007f0e8e7221 */ /* 0x001fc20000010000 */
[----:B------:R-:W-:-:S04]  /*a7e0*/  FADD.FTZ R3, R157, R4 ;  /* 0x000000049d037221 */ /* 0x000fc80000010000 */
[----:B------:R-:W-:Y:S02]  /*a7f0*/  FADD.FTZ R4, R160, R3 ;  /* 0x00000003a0047221 */ /* 0x000fe40000010000 */
[----:B------:R-:W0:Y:S01]  /*a800*/  MUFU.EX2 R21, R21 ;  /* 0x0000001500157308 */ /* 0x000e220000000800 */
[----:B-1----:R-:W-:-:S01]  /*a810*/  FADD.FTZ R127, R15, R142 ;  /* 0x0000008e0f7f7221 */ /* 0x002fc20000010000 */
[----:B------:R-:W-:-:S04]  /*a820*/  FADD.FTZ R3, R159, R4 ;  /* 0x000000049f037221 */ /* 0x000fc80000010000 */
        /* <DEDUP_REMOVED lines=55> */
[----:B------:R-:W-:-:S06]  /*aba0*/  FFMA.FTZ R127, R92, UR28, -R149 ;  /* 0x0000001c5c7f7c23 */ /* 0x000fcc0008010895 */
        /* <DEDUP_REMOVED lines=10> */
[----:B------:R-:W-:-:S06]  /*ac50*/  FFMA.FTZ R92, R95, UR28, -R149 ;  /* 0x0000001c5f5c7c23 */ /* 0x000fcc0008010895 */
        /* <DEDUP_REMOVED lines=30> */
[----:B------:R-:W-:Y:S01]  /*ae40*/  MUFU.EX2 R147, R166 ;  /* 0x000000a600937308 */ /* 0x000fe20000000800 */
[----:B0-----:R-:W-:-:S07]  /*ae50*/  FADD.FTZ R4, R134, R3 ;  /* 0x0000000386047221 */ /* 0x001fce0000010000 */
[----:B------:R-:W0:Y:S01]  /*ae60*/  MUFU.EX2 R133, R133 ;  /* 0x0000008500857308 */ /* 0x000e220000000800 */
[----:B-1----:R-:W-:-:S07]  /*ae70*/  FADD.FTZ R142, R127, R142 ;  /* 0x0000008e7f8e7221 */ /* 0x002fce0000010000 */
[----:B------:R-:W1:Y:S08]  /*ae80*/  MUFU.EX2 R166, R93 ;  /* 0x0000005d00a67308 */ /* 0x000e700000000800 */
[----:B------:R-:W2:Y:S01]  /*ae90*/  MUFU.EX2 R132, R132 ;  /* 0x0000008400847308 */ /* 0x000ea20000000800 */
[----:B0-----:R-:W-:-:S07]  /*aea0*/  FADD.FTZ R3, R133, R4 ;  /* 0x0000000485037221 */ /* 0x001fce0000010000 */
[----:B------:R-:W0:Y:S01]  /*aeb0*/  MUFU.EX2 R92, R92 ;  /* 0x0000005c005c7308 */ /* 0x000e220000000800 */
[----:B-1----:R-:W-:-:S07]  /*aec0*/  FADD.FTZ R95, R166, R142 ;  /* 0x0000008ea65f7221 */ /* 0x002fce0000010000 */
[----:B------:R-:W1:Y:S01]  /*aed0*/  MUFU.EX2 R131, R131 ;  /* 0x0000008300837308 */ /* 0x000e620000000800 */
[----:B--2---:R-:W-:-:S07]  /*aee0*/  FADD.FTZ R4, R132, R3 ;  /* 0x0000000384047221 */ /* 0x004fce0000010000 */
[----:B------:R0:W2:Y:S08]  /*aef0*/  MUFU.EX2 R93, R94 ;  /* 0x0000005e005d7308 */ /* 0x0000b00000000800 */
[----:B------:R-:W3:Y:S01]  /*af00*/  MUFU.EX2 R130, R130 ;  /* 0x0000008200827308 */ /* 0x000ee20000000800 */
[----:B0-----:R-:W-:-:S01]  /*af10*/  FADD.FTZ R94, R92, R95 ;  /* 0x0000005f5c5e7221 */ /* 0x001fc20000010000 */
[----:B-1----:R-:W-:-:S06]  /*af20*/  FADD.FTZ R3, R131, R4 ;  /* 0x0000000483037221 */ /* 0x002fcc0000010000 */
[----:B------:R-:W0:Y:S01]  /*af30*/  MUFU.EX2 R165, R96 ;  /* 0x0000006000a57308 */ /* 0x000e220000000800 */
[----:B--2---:R-:W-:-:S07]  /*af40*/  FADD.FTZ R94, R93, R94 ;  /* 0x0000005e5d5e7221 */ /* 0x004fce0000010000 */
[----:B------:R-:W1:Y:S01]  /*af50*/  MUFU.EX2 R97, R97 ;  /* 0x0000006100617308 */ /* 0x000e620000000800 */
[----:B---3--:R-:W-:-:S04]  /*af60*/  FADD.FTZ R4, R130, R3 ;  /* 0x0000000382047221 */ /* 0x008fc80000010000 */
[----:B------:R-:W-:Y:S01]  /*af70*/  FADD.FTZ R4, R147, R4 ;  /* 0x0000000493047221 */ /* 0x000fe20000010000 */
[----:B0-----:R-:W-:-:S04]  /*af80*/  FADD.FTZ R94, R165, R94 ;  /* 0x0000005ea55e7221 */ /* 0x001fc80000010000 */
[----:B-1----:R-:W-:Y:S01]  /*af90*/  FADD.FTZ R3, R97, R94 ;  /* 0x0000005e61037221 */ /* 0x002fe20000010000 */
[----:B------:R-:W-:Y:S06]  /*afa0*/  @!P0 BRA `(.L_x_1139) ;  /* 0x0000000000048947 */ /* 0x000fec0003800000 */
[----:B------:R-:W-:Y:S01]  /*afb0*/  BPT.TRAP 0x1 ;  /* 0x000000040000795c */ /* 0x000fe20000300000 */
.L_x_1139:
[----:B------:R-:W-:Y:S01]  /*afc0*/  ULEA UR6, UR33, UR43, 0x3 ;  /* 0x0000002b21067291 */ /* 0x000fe2000f8e183f */
[----:B------:R-:W-:Y:S01]  /*afd0*/  ISETP.GT.AND P1, PT, R8, UR32, PT ;  /* 0x0000002008007c0c */ /* 0x000fe2000bf24270 */
[----:B------:R-:W-:Y:S01]  /*afe0*/  UMOV UR34, UR45 ;  /* 0x0000002d00227c82 */ /* 0x000fe20008000000 */
[----:B------:R-:W-:Y:S01]  /*aff0*/  F2FP.SATFINITE.E4M3.F32.PACK_AB_MERGE_C R12, R13, R12, RZ ;  /* 0x0000000c0d0c723e */ /* 0x000fe200048070ff */
[----:B------:R-:W-:Y:S01]  /*b000*/  UIADD3 UR6, UR6, 0x22860, URZ ;  /* 0x0002286006067890 */ /* 0x000fe2000fffe03f */
[----:B------:R-:W-:Y:S01]  /*b010*/  F2FP.SATFINITE.E4M3.F32.PACK_AB_MERGE_C R7, R122, R7, RZ ;  /* 0x000000077a07723e */ /* 0x000fe200048070ff */
[----:B------:R-:W-:Y:S01]  /*b020*/  UMOV UR33, UR44 ;  /* 0x0000002c00217c82 */ /* 0x000fe20008000000 */
[----:B------:R-:W-:Y:S01]  /*b030*/  F2FP.SATFINITE.E4M3.F32.PACK_AB_MERGE_C R153, R153, R154, RZ ;  /* 0x0000009a9999723e */ /* 0x000fe200048070ff */
[----:B------:R-:W-:Y:S01]  /*b040*/  UPRMT UR6, UR41, 0x654, UR6 ;  /* 0x0000065429067896 */ /* 0x000fe20008000006 */
        /* <DEDUP_REMOVED lines=9> */
[----:B------:R-:W-:Y:S01]  /*b0e0*/  SYNCS.ARRIVE.TRANS64.RED.A1T0 RZ, [UR6], RZ ;  /* 0x000000ffffff79a7 */ /* 0x000fe20008100406 */
        /* <DEDUP_REMOVED lines=42> */
[----:B------:R-:W-:Y:S01]  /*b390*/  VIADD R8, R8, 0xffffffff ;  /* 0xffffffff08087836 */ /* 0x000fe20000000000 */
        /* <DEDUP_REMOVED lines=50> */
[----:B------:R-:W-:-:S02]  /*b6c0*/  IMAD.MOV.U32 R7, RZ, RZ, R9 ;  /* 0x000000ffff077224 */ /* 0x000fc400078e0009 */
[----:B------:R-:W-:Y:S01]  /*b6d0*/  IMAD.MOV.U32 R6, RZ, RZ, R10 ;  /* 0x000000ffff067224 */ /* 0x000fe200078e000a */
[----:B------:R-:W-:Y:S06]  /*b6e0*/  @P1 BRA `(.L_x_1140) ;  /* 0xffffffb0001c1947 */ /* 0x000fec000383ffff */
.L_x_1121:
[----:B------:R-:W-:Y:S01]  /*b6f0*/  ISETP.NE.AND P2, PT, R191, 0x1, PT ;  /* 0x00000001bf00780c */ /* 0x000fe20003f45270 */
[----:B------:R-:W-:Y:S01]  /*b700*/  UIADD3 UR6, UR37, 0x7f, URZ ;  /* 0x0000007f25067890 */ /* 0x000fe2000fffe03f */
[----:B------:R-:W-:Y:S02]  /*b710*/  IADD3 R7, R17, 0x1, -R90 ;  /* 0x0000000111077810 */ /* 0x000fe40007ffe85a */
[----:B------:R-:W-:-:S09]  /*b720*/  LOP3.LUT P1, RZ, R2, 0x8, RZ, 0xc0, !PT ;  /* 0x0000000802ff7812 */ /* 0x000fd2000782c0ff */
[----:B------:R-:W0:Y:S08]  /*b730*/  @P2 LDC R6, c[0x0][0x44c] ;  /* 0x00011300ff062b82 */ /* 0x000e300000000800 */
[----:B------:R-:W1:Y:S01]  /*b740*/  @P2 LDC R12, c[0x0][0x450] ;  /* 0x00011400ff0c2b82 */ /* 0x000e620000000800 */
[----:B0-----:R-:W-:-:S04]  /*b750*/  @P2 IMAD.HI.U32 R11, R6, UR6, RZ ;  /* 0x00000006060b2c27 */ /* 0x001fc8000f8e00ff */
[----:B------:R-:W-:Y:S01]  /*b760*/  IMAD.U32 R6, RZ, RZ, UR6 ;  /* 0x00000006ff067e24 */ /* 0x000fe2000f8e00ff */
[----:B-1----:R-:W-:-:S05]  /*b770*/  @P2 SHF.R.U32.HI R6, RZ, R12, R11 ;  /* 0x0000000cff062219 */ /* 0x002fca000001160b */
[----:B------:R-:W-:-:S04]  /*b780*/  IMAD.IADD R6, R7, 0x1, R6 ;  /* 0x0000000107067824 */ /* 0x000fc800078e0206 */
[----:B------:R-:W-:-:S05]  /*b790*/  VIADD R7, R6, -UR30 ;  /* 0x8000001e06077c36 */ /* 0x000fca0008000000 */
[----:B------:R-:W-:Y:S01]  /*b7a0*/  R2UR UR11, R7 ;  /* 0x00000000070b72ca */ /* 0x000fe200000e0000 */
[----:B------:R-:W-:-:S14]  /*b7b0*/  @!P1 BRA `(.L_x_1141) ;  /* 0x0000000000509947 */ /* 0x000fdc0003800000 */
[----:B------:R-:W-:-:S13]  /*b7c0*/  R2UR UR10, R6 ;  /* 0x00000000060a72ca */ /* 0x000fda00000e0000 */
[----:B------:R-:W-:-:S06]  /*b7d0*/  UISETP.GT.AND UP0, UPT, UR10, -0x1, UPT ;  /* 0xffffffff0a00788c */ /* 0x000fcc000bf04270 */
[----:B------:R-:W-:-:S13]  /*b7e0*/  PLOP3.LUT P1, PT, PT, PT, UP0, 0x80, 0x0 ;  /* 0x000000000000781c */ /* 0x000fda0003f2f008 */
[----:B------:R-:W-:Y:S05]  /*b7f0*/  @P1 BRA `(.L_x_1142) ;  /* 0x0000000000201947 */ /* 0x000fea0003800000 */
[----:B------:R-:W-:Y:S01]  /*b800*/  ULDC UR14, c[0x0][0x9e4] ;  /* 0x00027900000e7ab9 */ /* 0x000fe20000000800 */
[----:B------:R-:W-:Y:S02]  /*b810*/  ULOP3.LUT UR10, URZ, UR10, URZ, 0x33, !UPT ;  /* 0x0000000a3f0a7292 */ /* 0x000fe4000f8e333f */
[----:B------:R-:W-:-:S11]  /*b820*/  UISETP.NE.AND UP0, UPT, UR14, 0x1, UPT ;  /* 0x000000010e00788c */ /* 0x000fd6000bf05270 */
[----:B------:R-:W-:Y:S02]  /*b830*/  @UP0 ULDC.64 UR18, c[0x0][0x9e8] ;  /* 0x00027a0000120ab9 */ /* 0x000fe40000000a00 */
[----:B------:R-:W-:-:S04]  /*b840*/  UIMAD.WIDE.U32 UR6, UR10, UR18, URZ ;  /* 0x000000120a0672a5 */ /* 0x000fc8000f8e003f */
[----:B------:R-:W-:-:S04]  /*b850*/  @UP0 USHF.R.U32.HI UR10, URZ, UR19, UR7 ;  /* 0x000000133f0a0299 */ /* 0x000fc80008011607 */
[----:B------:R-:W-:Y:S01]  /*b860*/  ULOP3.LUT UR10, URZ, UR10, URZ, 0x33, !UPT ;  /* 0x0000000a3f0a7292 */ /* 0x000fe2000f8e333f */
[----:B------:R-:W-:Y:S11]  /*b870*/  BRA `(.L_x_1143) ;  /* 0x0000000000147947 */ /* 0x000ff60003800000 */
.L_x_1142:
[----:B------:R-:W-:Y:S02]  /*b880*/  ULDC UR14, c[0x0][0x9e4] ;  /* 0x00027900000e7ab9 */ /* 0x000fe40000000800 */
[----:B------:R-:W-:-:S11]  /*b890*/  UISETP.NE.AND UP0, UPT, UR14, 0x1, UPT ;  /* 0x000000010e00788c */ /* 0x000fd6000bf05270 */
[----:B------:R-:W-:Y:S02]  /*b8a0*/  @UP0 ULDC.64 UR18, c[0x0][0x9e8] ;  /* 0x00027a0000120ab9 */ /* 0x000fe40000000a00 */
[----:B------:R-:W-:-:S04]  /*b8b0*/  UIMAD.WIDE.U32 UR6, UR10, UR18, URZ ;  /* 0x000000120a0672a5 */ /* 0x000fc8000f8e003f */
[----:B------:R-:W-:-:S12]  /*b8c0*/  @UP0 USHF.R.U32.HI UR10, URZ, UR19, UR7 ;  /* 0x000000133f0a0299 */ /* 0x000fd80008011607 */
.L_x_1143:
[----:B------:R-:W-:-:S04]  /*b8d0*/  UIMAD UR10, UR10, UR14, URZ ;  /* 0x0000000e0a0a72a4 */ /* 0x000fc8000f8e023f */
[----:B------:R-:W-:-:S04]  /*b8e0*/  UISETP.LT.AND UP0, UPT, UR11, UR10, UPT ;  /* 0x0000000a0b00728c */ /* 0x000fc8000bf01270 */
[----:B------:R-:W-:-:S12]  /*b8f0*/  USEL UR11, UR11, UR10, !UP0 ;  /* 0x0000000a0b0b7287 */ /* 0x000fd8000c000000 */
.L_x_1141:
[----:B------:R-:W-:-:S04]  /*b900*/  UIADD3 UR6, UR11, 0x9f, URZ ;  /* 0x0000009f0b067890 */ /* 0x000fc8000fffe03f */
[----:B------:R-:W-:-:S04]  /*b910*/  UIMAD.WIDE UR6, UR6, 0x66666667, URZ ;  /* 0x66666667060678a5 */ /* 0x000fc8000f8e023f */
[----:B------:R-:W-:-:S04]  /*b920*/  USHF.R.U32.HI UR6, URZ, 0x1f, UR7 ;  /* 0x0000001f3f067899 */ /* 0x000fc80008011607 */
[----:B------:R-:W-:-:S04]  /*b930*/  ULEA.HI.SX32 UR6, UR7, UR6, 0x1a ;  /* 0x0000000607067291 */ /* 0x000fc8000f8fd23f */
[----:B------:R-:W-:-:S04]  /*b940*/  UISETP.LT.AND UP0, UPT, UR40, UR6, UPT ;  /* 0x000000062800728c */ /* 0x000fc8000bf01270 */
[----:B------:R-:W-:-:S06]  /*b950*/  USEL UR29, UR40, UR6, !UP0 ;  /* 0x00000006281d7287 */ /* 0x000fcc000c000000 */
[----:B------:R-:W-:-:S13]  /*b960*/  ISETP.GE.AND P1, PT, R8, UR29, PT ;  /* 0x0000001d08007c0c */ /* 0x000fda000bf26270 */
[----:B------:R-:W-:Y:S05]  /*b970*/  @!P1 BRA `(.L_x_1144) ;  /* 0x0000003000d09947 */ /* 0x000fea0003800000 */
[----:B------:R-:W-:Y:S01]  /*b980*/  IMAD.MOV.U32 R6, RZ, RZ, R9 ;  /* 0x000000ffff067224 */ /* 0x000fe200078e0009 */
[----:B------:R-:W-:Y:S01]  /*b990*/  UMOV UR31, UR45 ;  /* 0x0000002d001f7c82 */ /* 0x000fe20008000000 */
[----:B------:R-:W-:Y:S01]  /*b9a0*/  IMAD.MOV.U32 R7, RZ, RZ, R10 ;  /* 0x000000ffff077224 */ /* 0x000fe200078e000a */
[----:B------:R-:W-:Y:S01]  /*b9b0*/  UMOV UR30, UR44 ;  /* 0x0000002c001e7c82 */ /* 0x000fe20008000000 */
[----:B------:R-:W-:-:S05]  /*b9c0*/  ULDC UR28, c[0x0][0x988] ;  /* 0x00026200001c7ab9 */ /* 0x000fca0000000800 */
.L_x_1155:
[----:B------:R-:W-:Y:S01]  /*b9d0*/  ISETP.NE.AND P2, PT, RZ, UR42, PT ;  /* 0x0000002aff007c0c */ /* 0x000fe2000bf45270 */
[----:B------:R-:W-:-:S04]  /*b9e0*/  UISETP.NE.AND UP0, UPT, UR30, 0x1, UPT ;  /* 0x000000011e00788c */ /* 0x000fc8000bf05270 */
[----:B------:R-:W-:-:S04]  /*b9f0*/  USEL UR45, URZ, 0x1, UP0 ;  /* 0x000000013f2d7887 */ /* 0x000fc80008000000 */
[----:B------:R-:W-:-:S04]  /*ba00*/  ULOP3.LUT UR45, UR31, UR45, URZ, 0x3c, !UPT ;  /* 0x0000002d1f2d7292 */ /* 0x000fc8000f8e3c3f */
[----:B------:R-:W-:Y:S08]  /*ba10*/  @P2 BRA `(.L_x_1145) ;  /* 0x0000000000382947 */ /* 0x000ff00003800000 */
[----:B------:R-:W-:Y:S05]  /*ba20*/  @!P0 BRA `(.L_x_1146) ;  /* 0x0000000000048947 */ /* 0x000fea0003800000 */
[----:B------:R-:W-:Y:S01]  /*ba30*/  BPT.TRAP 0x1 ;  /* 0x000000040000795c */ /* 0x000fe20000300000 */
.L_x_1146:
        /* <DEDUP_REMOVED lines=9> */
.L_x_1147:
[----:B-1----:R-:W-:Y:S05]  /*bad0*/  @P1 BRA `(.L_x_1145) ;  /* 0x0000000000081947 */ /* 0x002fea0003800000 */
[----:B------:R-:W1:Y:S02]  /*bae0*/  SYNCS.PHASECHK.TRANS64.TRYWAIT P1, [UR6+0x22830], R9 ;  /* 0x02283009ff0075a7 */ /* 0x000e640008020146 */
[----:B-1----:R-:W-:Y:S05]  /*baf0*/  @!P1 BRA `(.L_x_1148) ;  /* 0x0000010c00549947 */ /* 0x002fea0003800000 */
.L_x_1145:
        /* <DEDUP_REMOVED lines=132> */
.L_x_1150:
[----:B------:R-:W-:Y:S01]  /*c340*/  ULEA UR6, UR30, UR43, 0x3 ;  /* 0x0000002b1e067291 */ /* 0x000fe2000f8e183f */
[----:B------:R-:W-:-:S05]  /*c350*/  IMAD.U32 R9, RZ, RZ, UR31 ;  /* 0x0000001fff097e24 */ /* 0x000fca000f8e00ff */
[----:B------:R-:W-:-:S04]  /*c360*/  SHF.L.U32 R9, R9, 0x1f, RZ ;  /* 0x0000001f09097819 */ /* 0x000fc800000006ff */
[----:B------:R0:W1:Y:S01]  /*c370*/  SYNCS.PHASECHK.TRANS64.TRYWAIT P1, [UR6+0x22850], R9 ;  /* 0x02285009ff0075a7 */ /* 0x0000620008020146 */
[----:B------:R-:W-:Y:S05]  /*c380*/  @!P0 BRA `(.L_x_1151) ;  /* 0x0000000000048947 */ /* 0x000fea0003800000 */
[----:B------:R-:W-:Y:S01]  /*c390*/  BPT.TRAP 0x1 ;  /* 0x000000040000795c */ /* 0x000fe20000300000 */
.L_x_1151:
[----:B-1----:R-:W-:Y:S05]  /*c3a0*/  @P1 BRA `(.L_x_1149) ;  /* 0x0000000000081947 */ /* 0x002fea0003800000 */
[----:B------:R-:W1:Y:S02]  /*c3b0*/  SYNCS.PHASECHK.TRANS64.TRYWAIT P1, [UR6+0x22850], R9 ;  /* 0x02285009ff0075a7 */ /* 0x000e640008020146 */
[----:B-1----:R-:W-:Y:S05]  /*c3c0*/  @!P1 BRA `(.L_x_1152) ;  /* 0x0000010400389947 */ /* 0x002fea0003800000 */
.L_x_1149:
        /* <DEDUP_REMOVED lines=36> */
.L_x_1153:
        /* <DEDUP_REMOVED lines=23> */
[C---:B------:R-:W-:Y:S01]  /*c780*/  FMUL.FTZ R120, R0.reuse, R122 ;  /* 0x0000007a00787220 */ /* 0x040fe20000410000 */
[C---:B------:R-:W-:Y:S01]  /*c790*/  FMUL.FTZ R149, R0.reuse, R121 ;  /* 0x0000007900957220 */ /* 0x040fe20000410000 */
[C---:B------:R-:W-:Y:S01]  /*c7a0*/  FMUL.FTZ R122, R0.reuse, R126 ;  /* 0x0000007e007a7220 */ /* 0x040fe20000410000 */
[C---:B------:R-:W-:Y:S01]  /*c7b0*/  FMUL.FTZ R156, R0.reuse, R163 ;  /* 0x000000a3009c7220 */ /* 0x040fe20000410000 */
[C---:B------:R-:W-:Y:S01]  /*c7c0*/  FMUL.FTZ R121, R0.reuse, R123 ;  /* 0x0000007b00797220 */ /* 0x040fe20000410000 */
[----:B------:R-:W-:Y:S01]  /*c7d0*/  FMUL.FTZ R126, R0, R128 ;  /* 0x00000080007e7220 */ /* 0x000fe20000410000 */
[----:B-1----:R-:W-:Y:S01]  /*c7e0*/  FMNMX.FTZ R10, R12, R7, !PT ;  /* 0x000000070c0a7209 */ /* 0x002fe20007810000 */
        /* <DEDUP_REMOVED lines=9> */
[----:B0-----:R-:W-:Y:S01]  /*c880*/  FMNMX.FTZ R9, R13, R6, !PT ;  /* 0x000000060d097209 */ /* 0x001fe20007810000 */
[C---:B------:R-:W-:Y:S01]  /*c890*/  FMUL.FTZ R159, R0.reuse, R166 ;  /* 0x000000a6009f7220 */ /* 0x040fe20000410000 */
[C---:B------:R-:W-:Y:S01]  /*c8a0*/  FMUL.FTZ R127, R0.reuse, R129 ;  /* 0x00000081007f7220 */ /* 0x040fe20000410000 */
[C---:B------:R-:W-:Y:S01]  /*c8b0*/  FMUL.FTZ R134, R0.reuse, R108 ;  /* 0x0000006c00867220 */ /* 0x040fe20000410000 */
[----:B--2---:R-:W-:Y:S01]  /*c8c0*/  FMNMX.FTZ R10, R11, R10, !PT ;  /* 0x0000000a0b0a7209 */ /* 0x004fe20007810000 */
[C---:B------:R-:W-:Y:S01]  /*c8d0*/  FMUL.FTZ R158, R0.reuse, R165 ;  /* 0x000000a5009e7220 */ /* 0x040fe20000410000 */
[C---:B------:R-:W-:Y:S01]  /*c8e0*/  FMUL.FTZ R129, R0.reuse, R131 ;  /* 0x0000008300817220 */ /* 0x040fe20000410000 */
[----:B------:R-:W0:Y:S01]  /*c8f0*/  MUFU.TANH R21, R21 ;  /* 0x0000001500157308 */ /* 0x000e220000002400 */
[C---:B------:R-:W-:Y:S01]  /*c900*/  FMUL.FTZ R108, R0.reuse, R110 ;  /* 0x0000006e006c7220 */ /* 0x040fe20000410000 */
[C---:B------:R-:W-:Y:S01]  /*c910*/  FMUL.FTZ R131, R0.reuse, R133 ;  /* 0x0000008500837220 */ /* 0x040fe20000410000 */
[C---:B------:R-:W-:Y:S01]  /*c920*/  FMUL.FTZ R110, R0.reuse, R114 ;  /* 0x00000072006e7220 */ /* 0x040fe20000410000 */
[----:B------:R-:W-:Y:S01]  /*c930*/  FMUL.FTZ R133, R0, R135 ;  /* 0x0000008700857220 */ /* 0x000fe20000410000 */
[----:B-1----:R-:W-:Y:S01]  /*c940*/  FMNMX.FTZ R114, R14, R9, !PT ;  /* 0x000000090e727209 */ /* 0x002fe20007810000 */
[C---:B------:R-:W-:Y:S01]  /*c950*/  FMUL.FTZ R160, R0.reuse, R167 ;  /* 0x000000a700a07220 */ /* 0x040fe20000410000 */
[C---:B------:R-:W-:Y:S01]  /*c960*/  FMUL.FTZ R135, R0.reuse, R109 ;  /* 0x0000006d00877220 */ /* 0x040fe20000410000 */
[----:B------:R-:W1:Y:S01]  /*c970*/  MUFU.TANH R20, R20 ;  /* 0x0000001400147308 */ /* 0x000e620000002400 */
[----:B---3--:R-:W-:Y:S01]  /*c980*/  FMNMX.FTZ R9, R15, R10, !PT ;  /* 0x0000000a0f097209 */ /* 0x008fe20007810000 */
        /* <DEDUP_REMOVED lines=36> */
[----:B------:R-:W-:Y:S01]  /*cbd0*/  IMAD.U32 R175, RZ, RZ, UR28 ;  /* 0x0000001cffaf7e24 */ /* 0x000fe2000f8e00ff */
[----:B------:R-:W-:Y:S01]  /*cbe0*/  ULEA UR6, UR44, UR43, 0x3 ;  /* 0x0000002b2c067291 */ /* 0x000fe2000f8e183f */
[----:B------:R-:W0:Y:S01]  /*cbf0*/  MUFU.TANH R156, R156 ;  /* 0x0000009c009c7308 */ /* 0x000e220000002400 */
[----:B-1----:R-:W-:-:S02]  /*cc00*/  FMNMX.FTZ R115, R155, R114, !PT ;  /* 0x000000729b737209 */ /* 0x002fc40007810000 */
[----:B------:R-:W-:-:S04]  /*cc10*/  UIADD3 UR6, UR6, 0x22840, URZ ;  /* 0x0002284006067890 */ /* 0x000fc8000fffe03f */
[----:B------:R-:W-:Y:S01]  /*cc20*/  UPRMT UR6, UR41, 0x654, UR6 ;  /* 0x0000065429067896 */ /* 0x000fe20008000006 */
[----:B------:R-:W1:Y:S01]  /*cc30*/  MUFU.TANH R157, R157 ;  /* 0x0000009d009d7308 */ /* 0x000e620000002400 */
[----:B--2---:R-:W-:-:S07]  /*cc40*/  FMNMX.FTZ R10, R154, R9, !PT ;  /* 0x000000099a0a7209 */ /* 0x004fce0007810000 */
[----:B------:R-:W2:Y:S01]  /*cc50*/  MUFU.TANH R159, R159 ;  /* 0x0000009f009f7308 */ /* 0x000ea20000002400 */
[----:B0-----:R-:W-:Y:S01]  /*cc60*/  FMNMX.FTZ R88, R156, R115, !PT ;  /* 0x000000739c587209 */ /* 0x001fe20007810000 */
[----:B------:R-:W-:Y:S06]  /*cc70*/  SYNCS.ARRIVE.TRANS64.RED.A1T0 RZ, [UR6], RZ ;  /* 0x000000ffffff79a7 */ /* 0x000fec0008100406 */
        /* <DEDUP_REMOVED lines=12> */
[----:B0-----:R-:W-:Y:S01]  /*cd40*/  FMNMX.FTZ R90, R138, R89, !PT ;  /* 0x000000598a5a7209 */ /* 0x001fe20007810000 */
[----:B------:R-:W-:-:S06]  /*cd50*/  FMUL.FTZ R89, R0, R91 ;  /* 0x0000005b00597220 */ /* 0x000fcc0000410000 */
        /* <DEDUP_REMOVED lines=125> */
[----:B0-----:R-:W-:Y:S02]  /*d530*/  FMNMX.FTZ R10, R94, R9, !PT ;  /* 0x000000095e0a7209 */ /* 0x001fe40007810000 */
[----:B-1----:R-:W-:Y:S02]  /*d540*/  FMNMX.FTZ R97, R174, R97, !PT ;  /* 0x00000061ae617209 */ /* 0x002fe40007810000 */
[----:B--2---:R-:W-:-:S03]  /*d550*/  FMNMX.FTZ R96, R95, R10, !PT ;  /* 0x0000000a5f607209 */ /* 0x004fc60007810000 */
[----:B------:R-:W0:Y:S04]  /*d560*/  SHFL.BFLY PT, R10, R97, 0x2, 0x1f ;  /* 0x0c401f00610a7f89 */ /* 0x000e2800000e0000 */
[----:B------:R-:W1:Y:S01]  /*d570*/  SHFL.BFLY PT, R9, R96, 0x2, 0x1f ;  /* 0x0c401f0060097f89 */ /* 0x000e6200000e0000 */
[----:B0-----:R-:W-:Y:S02]  /*d580*/  FMNMX.FTZ R98, R97, R10, !PT ;  /* 0x0000000a61627209 */ /* 0x001fe40007810000 */
[----:B-1----:R-:W-:-:S03]  /*d590*/  FMNMX.FTZ R99, R96, R9, !PT ;  /* 0x0000000960637209 */ /* 0x002fc60007810000 */
[----:B------:R-:W0:Y:S04]  /*d5a0*/  SHFL.BFLY PT, R9, R98, 0x1, 0x1f ;  /* 0x0c201f0062097f89 */ /* 0x000e2800000e0000 */
[----:B------:R-:W1:Y:S01]  /*d5b0*/  SHFL.BFLY PT, R100, R99, 0x1, 0x1f ;  /* 0x0c201f0063647f89 */ /* 0x000e6200000e0000 */
[----:B0-----:R-:W-:Y:S02]  /*d5c0*/  FMNMX.FTZ R10, R98, R9, !PT ;  /* 0x00000009620a7209 */ /* 0x001fe40007810000 */
[----:B-1----:R-:W-:-:S03]  /*d5d0*/  FMNMX.FTZ R9, R99, R100, !PT ;  /* 0x0000006463097209 */ /* 0x002fc60007810000 */
[C---:B------:R-:W-:Y:S01]  /*d5e0*/  FFMA.FTZ R175, R10.reuse, R175, -8 ;  /* 0xc10000000aaf7423 */ /* 0x040fe200000100af */
[----:B------:R-:W-:-:S03]  /*d5f0*/  FADD.FTZ R7, -R10, R7 ;  /* 0x000000070a077221 */ /* 0x000fc60000010100 */
[--C-:B------:R-:W-:Y:S01]  /*d600*/  FFMA.FTZ R99, R158, UR28, -R175.reuse ;  /* 0x0000001c9e637c23 */ /* 0x100fe200080108af */
[----:B------:R-:W-:Y:S02]  /*d610*/  IMAD.U32 R158, RZ, RZ, UR28 ;  /* 0x0000001cff9e7e24 */ /* 0x000fe4000f8e00ff */
[----:B------:R-:W-:Y:S01]  /*d620*/  FADD.FTZ R6, -R9, R6 ;  /* 0x0000000609067221 */ /* 0x000fe20000010100 */
[----:B------:R-:W-:Y:S01]  /*d630*/  FMUL.FTZ R7, R7, UR28 ;  /* 0x0000001c07077c20 */ /* 0x000fe20008410000 */
[----:B------:R-:W-:Y:S01]  /*d640*/  FFMA.FTZ R12, R12, UR28, -R175 ;  /* 0x0000001c0c0c7c23 */ /* 0x000fe200080108af */
[----:B------:R-:W-:-:S01]  /*d650*/  FFMA.FTZ R158, R9, R158, -8 ;  /* 0xc1000000099e7423 */ /* 0x000fc2000001009e */
[----:B------:R-:W-:Y:S01]  /*d660*/  FMUL.FTZ R6, R6, UR28 ;  /* 0x0000001c06067c20 */ /* 0x000fe20008410000 */
[----:B------:R-:W-:-:S01]  /*d670*/  FFMA.FTZ R11, R11, UR28, -R175 ;  /* 0x0000001c0b0b7c23 */ /* 0x000fc200080108af */
[----:B------:R-:W-:Y:S01]  /*d680*/  FFMA.FTZ R15, R15, UR28, -R175 ;  /* 0x0000001c0f0f7c23 */ /* 0x000fe200080108af */
[----:B------:R-:W-:-:S01]  /*d690*/  FFMA.FTZ R13, R13, UR28, -R158 ;  /* 0x0000001c0d0d7c23 */ /* 0x000fc2000801089e */
[--C-:B------:R-:W-:Y:S01]  /*d6a0*/  FFMA.FTZ R14, R14, UR28, -R158.reuse ;  /* 0x0000001c0e0e7c23 */ /* 0x100fe2000801089e */
[----:B------:R-:W-:Y:S01]  /*d6b0*/  MUFU.EX2 R7, R7 ;  /* 0x0000000700077308 */ /* 0x000fe20000000800 */
[----:B------:R-:W-:-:S01]  /*d6c0*/  FFMA.FTZ R21, R21, UR28, -R158 ;  /* 0x0000001c15157c23 */ /* 0x000fc2000801089e */
[----:B------:R-:W-:Y:S01]  /*d6d0*/  FFMA.FTZ R20, R20, UR28, -R175 ;  /* 0x0000001c14147c23 */ /* 0x000fe200080108af */
[----:B------:R-:W-:-:S01]  /*d6e0*/  FFMA.FTZ R152, R152, UR28, -R158 ;  /* 0x0000001c98987c23 */ /* 0x000fc2000801089e */
[----:B------:R-:W-:Y:S01]  /*d6f0*/  FFMA.FTZ R96, R153, UR28, -R175 ;  /* 0x0000001c99607c23 */ /* 0x000fe200080108af */
[----:B------:R-:W-:-:S01]  /*d700*/  FFMA.FTZ R155, R155, UR28, -R158 ;  /* 0x0000001c9b9b7c23 */ /* 0x000fc2000801089e */
[----:B------:R-:W-:Y:S01]  /*d710*/  FFMA.FTZ R97, R154, UR28, -R175 ;  /* 0x0000001c9a617c23 */ /* 0x000fe200080108af */
[----:B------:R-:W-:-:S01]  /*d720*/  FFMA.FTZ R156, R156, UR28, -R158 ;  /* 0x0000001c9c9c7c23 */ /* 0x000fc2000801089e */
[----:B------:R-:W0:Y:S01]  /*d730*/  MUFU.EX2 R12, R12 ;  /* 0x0000000c000c7308 */ /* 0x000e220000000800 */
[----:B------:R-:W-:-:S01]  /*d740*/  FFMA.FTZ R98, R157, UR28, -R175 ;  /* 0x0000001c9d627c23 */ /* 0x000fc200080108af */
[----:B------:R-:W-:Y:S01]  /*d750*/  FFMA.FTZ R159, R159, UR28, -R158 ;  /* 0x0000001c9f9f7c23 */ /* 0x000fe2000801089e */
[----:B------:R-:W-:-:S01]  /*d760*/  FFMA.FTZ R115, R164, UR28, -R175 ;  /* 0x0000001ca4737c23 */ /* 0x000fc200080108af */
[----:B------:R-:W-:Y:S01]  /*d770*/  FFMA.FTZ R160, R160, UR28, -R158 ;  /* 0x0000001ca0a07c23 */ /* 0x000fe2000801089e */
[----:B------:R-:W-:-:S01]  /*d780*/  FFMA.FTZ R102, R161, UR28, -R175 ;  /* 0x0000001ca1667c23 */ /* 0x000fc200080108af */
[----:B------:R-:W-:Y:S01]  /*d790*/  FFMA.FTZ R100, R136, UR28, -R175 ;  /* 0x0000001c88647c23 */ /* 0x000fe200080108af */
[----:B------:R-:W-:-:S01]  /*d7a0*/  FFMA.FTZ R138, R138, UR28, -R158 ;  /* 0x0000001c8a8a7c23 */ /* 0x000fc2000801089e */
[----:B------:R-:W-:Y:S01]  /*d7b0*/  MUFU.EX2 R6, R6 ;  /* 0x0000000600067308 */ /* 0x000fe20000000800 */
[----:B------:R-:W-:-:S01]  /*d7c0*/  FFMA.FTZ R101, R137, UR28, -R175 ;  /* 0x0000001c89657c23 */ /* 0x000fc200080108af */
[--C-:B------:R-:W-:Y:S01]  /*d7d0*/  FFMA.FTZ R139, R139, UR28, -R158.reuse ;  /* 0x0000001c8b8b7c23 */ /* 0x100fe2000801089e */
[----:B------:R-:W-:-:S01]  /*d7e0*/  FFMA.FTZ R140, R140, UR28, -R158 ;  /* 0x0000001c8c8c7c23 */ /* 0x000fc2000801089e */
[----:B------:R-:W-:Y:S01]  /*d7f0*/  FFMA.FTZ R103, R162, UR28, -R175 ;  /* 0x0000001ca2677c23 */ /* 0x000fe200080108af */
[----:B------:R-:W-:-:S01]  /*d800*/  FFMA.FTZ R141, R141, UR28, -R158 ;  /* 0x0000001c8d8d7c23 */ /* 0x000fc2000801089e */
[----:B------:R-:W-:Y:S01]  /*d810*/  FFMA.FTZ R114, R163, UR28, -R175 ;  /* 0x0000001ca3727c23 */ /* 0x000fe200080108af */
[----:B------:R-:W-:-:S01]  /*d820*/  FFMA.FTZ R142, R142, UR28, -R158 ;  /* 0x0000001c8e8e7c23 */ /* 0x000fc2000801089e */
[----:B------:R-:W1:Y:S01]  /*d830*/  MUFU.EX2 R13, R13 ;  /* 0x0000000d000d7308 */ /* 0x000e620000000800 */
[----:B0-----:R-:W-:-:S01]  /*d840*/  FFMA.FTZ R4, R7, R4, R12 ;  /* 0x0000000407047223 */ /* 0x001fc2000001000c */
        /* <DEDUP_REMOVED lines=14> */
[----:B------:R-:W2:Y:S01]  /*d930*/  MUFU.EX2 R14, R14 ;  /* 0x0000000e000e7308 */ /* 0x000ea20000000800 */
[----:B-1----:R-:W-:-:S01]  /*d940*/  FFMA.FTZ R3, R6, R3, R13 ;  /* 0x0000000306037223 */ /* 0x002fc2000001000d */
[----:B------:R-:W-:Y:S01]  /*d950*/  FFMA.FTZ R126, R126, UR28, -R175 ;  /* 0x0000001c7e7e7c23 */ /* 0x000fe200080108af */
[----:B------:R-:W-:-:S01]  /*d960*/  FFMA.FTZ R128, R128, UR28, -R158 ;  /* 0x0000001c80807c23 */ /* 0x000fc2000801089e */
[----:B------:R-:W-:Y:S01]  /*d970*/  FFMA.FTZ R127, R127, UR28, -R175 ;  /* 0x0000001c7f7f7c23 */ /* 0x000fe200080108af */
[----:B------:R-:W-:-:S01]  /*d980*/  FFMA.FTZ R129, R129, UR28, -R158 ;  /* 0x0000001c81817c23 */ /* 0x000fc2000801089e */
[----:B------:R-:W-:Y:S01]  /*d990*/  FFMA.FTZ R130, R130, UR28, -R175 ;  /* 0x0000001c82827c23 */ /* 0x000fe200080108af */
[----:B------:R-:W-:-:S01]  /*d9a0*/  FFMA.FTZ R132, R132, UR28, -R158 ;  /* 0x0000001c84847c23 */ /* 0x000fc2000801089e */
[----:B------:R-:W1:Y:S01]  /*d9b0*/  MUFU.EX2 R15, R15 ;  /* 0x0000000f000f7308 */ /* 0x000e620000000800 */
[----:B0-----:R-:W-:-:S01]  /*d9c0*/  FADD.FTZ R4, R11, R4 ;  /* 0x000000040b047221 */ /* 0x001fc20000010000 */
[----:B------:R-:W-:Y:S01]  /*d9d0*/  FFMA.FTZ R131, R131, UR28, -R175 ;  /* 0x0000001c83837c23 */ /* 0x000fe200080108af */
[----:B------:R-:W-:-:S01]  /*d9e0*/  FFMA.FTZ R133, R133, UR28, -R158 ;  /* 0x0000001c85857c23 */ /* 0x000fc2000801089e */
[----:B------:R-:W-:Y:S01]  /*d9f0*/  FFMA.FTZ R104, R104, UR28, -R175 ;  /* 0x0000001c68687c23 */ /* 0x000fe200080108af */
[----:B------:R-:W-:-:S01]  /*da00*/  FFMA.FTZ R106, R106, UR28, -R158 ;  /* 0x0000001c6a6a7c23 */ /* 0x000fc2000801089e */
[----:B------:R-:W-:Y:S01]  /*da10*/  FFMA.FTZ R105, R105, UR28, -R175 ;  /* 0x0000001c69697c23 */ /* 0x000fe200080108af */
[----:B------:R-:W-:-:S01]  /*da20*/  FFMA.FTZ R107, R107, UR28, -R158 ;  /* 0x0000001c6b6b7c23 */ /* 0x000fc2000801089e */
[----:B------:R-:W0:Y:S01]  /*da30*/  MUFU.EX2 R21, R21 ;  /* 0x0000001500157308 */ /* 0x000e220000000800 */
[----:B--2---:R-:W-:-:S01]  /*da40*/  FADD.FTZ R164, R14, R3 ;  /* 0x000000030ea47221 */ /* 0x004fc20000010000 */
[----:B------:R-:W-:Y:S01]  /*da50*/  FFMA.FTZ R134, R134, UR28, -R175 ;  /* 0x0000001c86867c23 */ /* 0x000fe200080108af */
[----:B------:R-:W-:-:S01]  /*da60*/  FFMA.FTZ R108, R108, UR28, -R158 ;  /* 0x0000001c6c6c7c23 */ /* 0x000fc2000801089e */
[----:B------:R-:W-:Y:S01]  /*da70*/  FFMA.FTZ R135, R135, UR28, -R175 ;  /* 0x0000001c87877c23 */ /* 0x000fe200080108af */
[----:B------:R-:W-:-:S01]  /*da80*/  FFMA.FTZ R109, R109, UR28, -R158 ;  /* 0x0000001c6d6d7c23 */ /* 0x000fc2000801089e */
[----:B------:R-:W-:Y:S01]  /*da90*/  FFMA.FTZ R136, R150, UR28, -R175 ;  /* 0x0000001c96887c23 */ /* 0x000fe200080108af */
[----:B------:R-:W-:-:S01]  /*daa0*/  FFMA.FTZ R110, R110, UR28, -R158 ;  /* 0x0000001c6e6e7c23 */ /* 0x000fc2000801089e */
[----:B------:R-:W2:Y:S01]  /*dab0*/  MUFU.EX2 R20, R20 ;  /* 0x0000001400147308 */ /* 0x000ea20000000800 */
[----:B-1----:R-:W-:-:S01]  /*dac0*/  FADD.FTZ R3, R15, R4 ;  /* 0x000000040f037221 */ /* 0x002fc20000010000 */
        /* <DEDUP_REMOVED lines=12> */
[--C-:B------:R-:W-:Y:S01]  /*db90*/  FFMA.FTZ R150, R169, UR28, -R175.reuse ;  /* 0x0000001ca9967c23 */ /* 0x100fe200080108af */
        /* <DEDUP_REMOVED lines=12> */
[----:B------:R-:W-:-:S05]  /*dc60*/  FFMA.FTZ R95, R95, UR28, -R158 ;  /* 0x0000001c5f5f7c23 */ /* 0x000fca000801089e */
        /* <DEDUP_REMOVED lines=75> */
[----:B--2---:R-:W-:-:S01]  /*e120*/  FADD.FTZ R164, R132, R161 ;  /* 0x000000a184a47221 */ /* 0x004fc20000010000 */
[----:B------:R-:W-:-:S06]  /*e130*/  FFMA.FTZ R161, R90, UR28, -R158 ;  /* 0x0000001c5aa17c23 */ /* 0x000fcc000801089e */
        /* <DEDUP_REMOVED lines=20> */
[----:B------:R-:W-:-:S06]  /*e280*/  FFMA.FTZ R90, R92, UR28, -R158 ;  /* 0x0000001c5c5a7c23 */ /* 0x000fcc000801089e */
        /* <DEDUP_REMOVED lines=32> */
[----:B------:R-:W0:Y:S08]  /*e490*/  MUFU.EX2 R154, R154 ;  /* 0x0000009a009a7308 */ /* 0x000e300000000800 */
[----:B------:R2:W3:Y:S08]  /*e4a0*/  MUFU.EX2 R91, R93 ;  /* 0x0000005d005b7308 */ /* 0x0004f00000000800 */
[----:B------:R-:W4:Y:S01]  /*e4b0*/  MUFU.EX2 R157, R157 ;  /* 0x0000009d009d7308 */ /* 0x000f220000000800 */
[----:B--2---:R-:W-:-:S01]  /*e4c0*/  FADD.FTZ R93, R153, R4 ;  /* 0x00000004995d7221 */ /* 0x004fc20000010000 */
[----:B-1----:R-:W-:-:S03]  /*e4d0*/  FADD.FTZ R4, R90, R3 ;  /* 0x000000035a047221 */ /* 0x002fc60000010000 */
[----:B0-----:R-:W-:-:S03]  /*e4e0*/  FADD.FTZ R92, R154, R93 ;  /* 0x0000005d9a5c7221 */ /* 0x001fc60000010000 */
[----:B------:R-:W0:Y:S01]  /*e4f0*/  MUFU.EX2 R163, R94 ;  /* 0x0000005e00a37308 */ /* 0x000e220000000800 */
[----:B---3--:R-:W-:-:S07]  /*e500*/  FADD.FTZ R4, R91, R4 ;  /* 0x000000045b047221 */ /* 0x008fce0000010000 */
[----:B------:R-:W1:Y:S01]  /*e510*/  MUFU.EX2 R162, R162 ;  /* 0x000000a200a27308 */ /* 0x000e620000000800 */
[----:B----4-:R-:W-:-:S07]  /*e520*/  FADD.FTZ R3, R157, R92 ;  /* 0x0000005c9d037221 */ /* 0x010fce0000010000 */
[----:B------:R-:W2:Y:S01]  /*e530*/  MUFU.EX2 R95, R95 ;  /* 0x0000005f005f7308 */ /* 0x000ea20000000800 */
[----:B0-----:R-:W-:-:S01]  /*e540*/  FADD.FTZ R92, R163, R4 ;  /* 0x00000004a35c7221 */ /* 0x001fc20000010000 */
[----:B-1----:R-:W-:-:S03]  /*e550*/  FADD.FTZ R4, R162, R3 ;  /* 0x00000003a2047221 */ /* 0x002fc60000010000 */
[----:B--2---:R-:W-:Y:S01]  /*e560*/  FADD.FTZ R3, R95, R92 ;  /* 0x0000005c5f037221 */ /* 0x004fe20000010000 */
[----:B------:R-:W-:Y:S06]  /*e570*/  @!P0 BRA `(.L_x_1154) ;  /* 0x0000000000048947 */ /* 0x000fec0003800000 */
[----:B------:R-:W-:Y:S01]  /*e580*/  BPT.TRAP 0x1 ;  /* 0x000000040000795c */ /* 0x000fe20000300000 */
.L_x_1154:
        /* <DEDUP_REMOVED lines=113> */
[----:B------:R-:W-:Y:S01]  /*eca0*/  F2FP.SATFINITE.E4M3.F32.PACK_AB_MERGE_C R171, R91, R90, R20 ;  /* 0x0000005a5bab723e */ /* 0x000fe20004807014 */
[----:B------:R-:W-:Y:S06]  /*ecb0*/  @P1 BRA `(.L_x_1155) ;  /* 0xffffffcc00441947 */ /* 0x000fec000383ffff */
.L_x_1144:
[----:B------:R-:W-:-:S13]  /*ecc0*/  ISETP.GE.AND P1, PT, R8, UR40, PT ;  /* 0x0000002808007c0c */ /* 0x000fda000bf26270 */
[----:B------:R-:W-:Y:S05]  /*ecd0*/  @!P1 BRA `(.L_x_1156) ;  /* 0x0000004c00f49947 */ /* 0x000fea0003800000 */
[----:B------:R-:W-:Y:S01]  /*ece0*/  IMAD.MOV.U32 R7, RZ, RZ, R9 ;  /* 0x000000ffff077224 */ /* 0x000fe200078e0009 */
[----:B------:R-:W-:Y:S01]  /*ecf0*/  UMOV UR34, UR45 ;  /* 0x0000002d00227c82 */ /* 0x000fe20008000000 */
[----:B------:R-:W-:Y:S01]  /*ed00*/  IMAD.MOV.U32 R6, RZ, RZ, R10 ;  /* 0x000000ffff067224 */ /* 0x000fe200078e000a */
[----:B------:R-:W-:Y:S01]  /*ed10*/  UMOV UR33, UR44 ;  /* 0x0000002c00217c82 */ /* 0x000fe20008000000 */
[----:B------:R-:W-:Y:S01]  /*ed20*/  ULDC UR29, c[0x0][0x9e4] ;  /* 0x00027900001d7ab9 */ /* 0x000fe20000000800 */
[----:B------:R-:W-:Y:S01]  /*ed30*/  ULDC UR32, c[0x0][0x9dc] ;  /* 0x0002770000207ab9 */ /* 0x000fe20000000800 */
[----:B------:R-:W-:Y:S01]  /*ed40*/  ULDC UR31, c[0x0][0x288] ;  /* 0x0000a200001f7ab9 */ /* 0x000fe20000000800 */
[----:B------:R-:W-:Y:S01]  /*ed50*/  ULDC UR28, c[0x0][0x988] ;  /* 0x00026200001c7ab9 */ /* 0x000fe20000000800 */
[----:B------:R-:W-:-:S05]  /*ed60*/  ULDC UR30, c[0x0][0x9e0] ;  /* 0x00027800001e7ab9 */ /* 0x000fca0000000800 */
.L_x_1175:
[----:B------:R-:W-:Y:S01]  /*ed70*/  UIADD3 UR44, UR33, 0x1, URZ ;  /* 0x00000001212c7890 */ /* 0x000fe2000fffe03f */
[----:B------:R-:W-:-:S03]  /*ed80*/  ISETP.NE.AND P2, PT, RZ, UR42, PT ;  /* 0x0000002aff007c0c */ /* 0x000fc6000bf45270 */
[----:B------:R-:W-:-:S04]  /*ed90*/  UISETP.NE.AND UP0, UPT, UR44, 0x2, UPT ;  /* 0x000000022c00788c */ /* 0x000fc8000bf05270 */
[----:B------:R-:W-:Y:S02]  /*eda0*/  USEL UR45, URZ, 0x1, UP0 ;  /* 0x000000013f2d7887 */ /* 0x000fe40008000000 */
[----:B------:R-:W-:Y:S02]  /*edb0*/  USEL UR44, UR44, URZ, UP0 ;  /* 0x0000003f2c2c7287 */ /* 0x000fe40008000000 */
[----:B------:R-:W-:Y:S02]  /*edc0*/  ULOP3.LUT UR45, UR34, UR45, URZ, 0x3c, !UPT ;  /* 0x0000002d222d7292 */ /* 0x000fe4000f8e3c3f */
[----:B------:R-:W-:Y:S10]  /*edd0*/  @P2 BRA `(.L_x_1157) ;  /* 0x00000000002c2947 */ /* 0x000ff40003800000 */
[----:B------:R-:W-:Y:S05]  /*ede0*/  @!P0 BRA `(.L_x_1158) ;  /* 0x0000000000048947 */ /* 0x000fea0003800000 */
[----:B------:R-:W-:Y:S01]  /*edf0*/  BPT.TRAP 0x1 ;  /* 0x000000040000795c */ /* 0x000fe20000300000 */
.L_x_1158:
[----:B------:R-:W-:Y:S01]  /*ee00*/  ULEA UR6, UR44, UR43, 0x3 ;  /* 0x0000002b2c067291 */ /* 0x000fe2000f8e183f */
[----:B------:R-:W-:-:S05]  /*ee10*/  IMAD.U32 R9, RZ, RZ, UR45 ;  /* 0x0000002dff097e24 */ /* 0x000fca000f8e00ff */
[----:B------:R-:W-:-:S04]  /*ee20*/  SHF.L.U32 R9, R9, 0x1f, RZ ;  /* 0x0000001f09097819 */ /* 0x000fc800000006ff */
[----:B------:R0:W1:Y:S01]  /*ee30*/  SYNCS.PHASECHK.TRANS64.TRYWAIT P1, [UR6+0x22830], R9 ;  /* 0x02283009ff0075a7 */ /* 0x0000620008020146 */
[----:B------:R-:W-:Y:S05]  /*ee40*/  @!P0 BRA `(.L_x_1159) ;  /* 0x0000000000048947 */ /* 0x000fea0003800000 */
[----:B------:R-:W-:Y:S01]  /*ee50*/  BPT.TRAP 0x1 ;  /* 0x000000040000795c */ /* 0x000fe20000300000 */
.L_x_1159:
[----:B-1----:R-:W-:Y:S05]  /*ee60*/  @P1 BRA `(.L_x_1157) ;  /* 0x0000000000081947 */ /* 0x002fea0003800000 */
[----:B------:R-:W1:Y:S02]  /*ee70*/  SYNCS.PHASECHK.TRANS64.TRYWAIT P1, [UR6+0x22830], R9 ;  /* 0x02283009ff0075a7 */ /* 0x000e640008020146 */
[----:B-1----:R-:W-:Y:S05]  /*ee80*/  @!P1 BRA `(.L_x_1160) ;  /* 0x000000d800a09947 */ /* 0x002fea0003800000 */
.L_x_1157:
[----:B-1----:R-:W1:Y:S01]  /*ee90*/  S2R R10, SR_TID.X ;  /* 0x00000000000a7919 */ /* 0x002e620000002100 */
[----:B------:R-:W-:Y:S01]  /*eea0*/  R2UR UR35, R5 ;  /* 0x00000000052372ca */ /* 0x000fe200000e0000 */
[----:B------:R-:W-:Y:S01]  /*eeb0*/  UMOV UR19, 0x40000040 ;  /* 0x4000004000137882 */ /* 0x000fe20000000000 */
[----:B------:R-:W-:Y:S01]  /*eec0*/  UMOV UR20, UR16 ;  /* 0x0000001000147c82 */ /* 0x000fe20008000000 */
[----:B------:R-:W-:Y:S01]  /*eed0*/  UMOV UR21, UR17 ;  /* 0x0000001100157c82 */ /* 0x000fe20008000000 */
[----:B------:R-:W-:Y:S01]  /*eee0*/  UMOV UR23, 0x40000040 ;  /* 0x4000004000177882 */ /* 0x000fe20000000000 */
[----:B------:R-:W-:Y:S01]  /*eef0*/  UMOV UR24, UR16 ;  /* 0x0000001000187c82 */ /* 0x000fe20008000000 */
[----:B------:R-:W-:Y:S01]  /*ef00*/  UMOV UR25, UR17 ;  /* 0x0000001100197c82 */ /* 0x000fe20008000000 */
[----:B------:R-:W-:Y:S01]  /*ef10*/  UMOV UR27, 0x40000040 ;  /* 0x40000040001b7882 */ /* 0x000fe20000000000 */
[----:B------:R-:W-:Y:S01]  /*ef20*/  UMOV UR7, 0x40000040 ;  /* 0x4000004000077882 */ /* 0x000fe20000000000 */
[----:B------:R-:W-:Y:S01]  /*ef30*/  UMOV UR11, 0x40000040 ;  /* 0x40000040000b7882 */ /* 0x000fe20000000000 */
[----:B------:R-:W-:-:S03]  /*ef40*/  UMOV UR15, 0x40000040 ;  /* 0x40000040000f7882 */ /* 0x000fc60000000000 */
[----:B------:R-:W-:-:S04]  /*ef50*/  UIMAD UR35, UR44, 0x500, UR35 ;  /* 0x000005002c2378a4 */ /* 0x000fc8000f8e0223 */
[----:B------:R-:W-:Y:S02]  /*ef60*/  UIADD3 UR22, UR35, 0x100, URZ ;  /* 0x0000010023167890 */ /* 0x000fe4000fffe03f */
[----:B------:R-:W-:Y:S02]  /*ef70*/  UIADD3 UR26, UR35, 0x200, URZ ;  /* 0x00000200231a7890 */ /* 0x000fe4000fffe03f */
[----:B------:R-:W-:Y:S01]  /*ef80*/  UMOV UR18, UR35 ;  /* 0x0000002300127c82 */ /* 0x000fe20008000000 */
[----:B------:R-:W-:Y:S02]  /*ef90*/  UIADD3 UR6, UR35, 0x400, URZ ;  /* 0x0000040023067890 */ /* 0x000fe4000fffe03f */
[----:B------:R-:W-:Y:S02]  /*efa0*/  UIADD3 UR10, UR35, 0x402, URZ ;  /* 0x00000402230a7890 */ /* 0x000fe4000fffe03f */
[----:B------:R-:W-:Y:S01]  /*efb0*/  UIADD3 UR14, UR35, 0x6, URZ ;  /* 0x00000006230e7890 */ /* 0x000fe2000fffe03f */
        /* <DEDUP_REMOVED lines=110> */
.L_x_1162:
[----:B------:R-:W-:Y:S01]  /*f6a0*/  ULEA UR6, UR33, UR43, 0x3 ;  /* 0x0000002b21067291 */ /* 0x000fe2000f8e183f */
[----:B------:R-:W-:-:S05]  /*f6b0*/  IMAD.U32 R9, RZ, RZ, UR34 ;  /* 0x00000022ff097e24 */ /* 0x000fca000f8e00ff */
[----:B------:R-:W-:-:S04]  /*f6c0*/  SHF.L.U32 R9, R9, 0x1f, RZ ;  /* 0x0000001f09097819 */ /* 0x000fc800000006ff */
[----:B------:R0:W1:Y:S01]  /*f6d0*/  SYNCS.PHASECHK.TRANS64.TRYWAIT P1, [UR6+0x22850], R9 ;  /* 0x02285009ff0075a7 */ /* 0x0000620008020146 */
[----:B------:R-:W-:Y:S05]  /*f6e0*/  @!P0 BRA `(.L_x_1163) ;  /* 0x0000000000048947 */ /* 0x000fea0003800000 */
[----:B------:R-:W-:Y:S01]  /*f6f0*/  BPT.TRAP 0x1 ;  /* 0x000000040000795c */ /* 0x000fe20000300000 */
.L_x_1163:
[----:B-1----:R-:W-:Y:S05]  /*f700*/  @P1 BRA `(.L_x_1161) ;  /* 0x0000000000081947 */ /* 0x002fea0003800000 */
[----:B------:R-:W1:Y:S02]  /*f710*/  SYNCS.PHASECHK.TRANS64.TRYWAIT P1, [UR6+0x22850], R9 ;  /* 0x02285009ff0075a7 */ /* 0x000e640008020146 */
[----:B-1----:R-:W-:Y:S05]  /*f720*/  @!P1 BRA `(.L_x_1164) ;  /* 0x000000d000909947 */ /* 0x002fea0003800000 */
.L_x_1161:
        /* <DEDUP_REMOVED lines=36> */
.L_x_1165:
[----:B------:R-:W-:Y:S01]  /*f970*/  ISETP.NE.AND P2, PT, R191, 0x1, PT ;  /* 0x00000001bf00780c */ /* 0x000fe20003f45270 */
[----:B------:R-:W-:Y:S02]  /*f980*/  VIADD R174, R19, UR37 ;  /* 0x0000002513ae7c36 */ /* 0x000fe40008000000 */
[C---:B------:R-:W-:Y:S01]  /*f990*/  FMUL.FTZ R13, R0.reuse, R159 ;  /* 0x0000009f000d7220 */ /* 0x040fe20000410000 */
[C---:B------:R-:W-:Y:S01]  /*f9a0*/  FMUL.FTZ R10, R0.reuse, R155 ;  /* 0x0000009b000a7220 */ /* 0x040fe20000410000 */
[C---:B------:R-:W-:Y:S01]  /*f9b0*/  FMUL.FTZ R159, R0.reuse, R164 ;  /* 0x000000a4009f7220 */ /* 0x040fe20000410000 */
[C---:B------:R-:W-:Y:S01]  /*f9c0*/  FMUL.FTZ R155, R0.reuse, R156 ;  /* 0x0000009c009b7220 */ /* 0x040fe20000410000 */
[C---:B------:R-:W-:Y:S01]  /*f9d0*/  FMUL.FTZ R164, R0.reuse, R144 ;  /* 0x0000009000a47220 */ /* 0x040fe20000410000 */
[C---:B0-----:R-:W-:Y:S01]  /*f9e0*/  FMUL.FTZ R9, R0.reuse, R154 ;  /* 0x0000009a00097220 */ /* 0x041fe20000410000 */
[C---:B------:R-:W-:Y:S01]  /*f9f0*/  FMUL.FTZ R156, R0.reuse, R161 ;  /* 0x000000a1009c7220 */ /* 0x040fe20000410000 */
[C---:B------:R-:W-:Y:S01]  /*fa00*/  FMUL.FTZ R144, R0.reuse, R145 ;  /* 0x0000009100907220 */ /* 0x040fe20000410000 */
[C---:B------:R-:W-:Y:S01]  /*fa10*/  FMUL.FTZ R154, R0.reuse, R157 ;  /* 0x0000009d009a7220 */ /* 0x040fe20000410000 */
[C---:B------:R-:W-:Y:S01]  /*fa20*/  FMUL.FTZ R161, R0.reuse, R136 ;  /* 0x0000008800a17220 */ /* 0x040fe20000410000 */
[C---:B------:R-:W-:Y:S01]  /*fa30*/  FMUL.FTZ R145, R0.reuse, R149 ;  /* 0x0000009500917220 */ /* 0x040fe20000410000 */
[----:B------:R-:W0:Y:S01]  /*fa40*/  @P2 LDC R21, c[0x0][0x44c] ;  /* 0x00011300ff152b82 */ /* 0x000e220000000800 */
[----:B------:R-:W-:Y:S01]  /*fa50*/  ULEA UR6, UR44, UR43, 0x3 ;  /* 0x0000002b2c067291 */ /* 0x000fe2000f8e183f */
[C---:B------:R-:W-:Y:S01]  /*fa60*/  FMUL.FTZ R157, R0.reuse, R160 ;  /* 0x000000a0009d7220 */ /* 0x040fe20000410000 */
[C---:B------:R-:W-:Y:S01]  /*fa70*/  FMUL.FTZ R15, R0.reuse, R163 ;  /* 0x000000a3000f7220 */ /* 0x040fe20000410000 */
[C---:B------:R-:W-:Y:S01]  /*fa80*/  FMUL.FTZ R136, R0.reuse, R138 ;  /* 0x0000008a00887220 */ /* 0x040fe20000410000 */
        /* <DEDUP_REMOVED lines=19> */
[----:B0-----:R-:W-:-:S04]  /*fbc0*/  @P2 IMAD.HI.U32 R21, R174, R21, RZ ;  /* 0x00000015ae152227 */ /* 0x001fc800078e00ff */
[C---:B------:R-:W-:Y:S01]  /*fbd0*/  FMUL.FTZ R148, R0.reuse, R120 ;  /* 0x0000007800947220 */ /* 0x040fe20000410000 */
[C---:B------:R-:W-:Y:S01]  /*fbe0*/  FMUL.FTZ R124, R0.reuse, R130 ;  /* 0x00000082007c7220 */ /* 0x040fe20000410000 */
[----:B------:R-:W-:Y:S01]  /*fbf0*/  FMUL.FTZ R107, R0, R111 ;  /* 0x0000006f006b7220 */ /* 0x000fe20000410000 */
[----:B------:R-:W-:Y:S02]  /*fc00*/  IMAD R177, R8, -0xa0, RZ ;  /* 0xffffff6008b17824 */ /* 0x000fe400078e02ff */
[C---:B------:R-:W-:Y:S01]  /*fc10*/  FMUL.FTZ R147, R0.reuse, R121 ;  /* 0x0000007900937220 */ /* 0x040fe20000410000 */
[C---:B------:R-:W-:Y:S01]  /*fc20*/  FMUL.FTZ R120, R0.reuse, R122 ;  /* 0x0000007a00787220 */ /* 0x040fe20000410000 */
[C---:B------:R-:W-:Y:S01]  /*fc30*/  FMUL.FTZ R151, R0.reuse, R128 ;  /* 0x0000008000977220 */ /* 0x040fe20000410000 */
[----:B-1----:R-:W-:Y:S01]  /*fc40*/  @P2 SHF.R.U32.HI R174, RZ, R20, R21 ;  /* 0x00000014ffae2219 */ /* 0x002fe20000011615 */
[C---:B------:R-:W-:Y:S01]  /*fc50*/  FMUL.FTZ R130, R0.reuse, R132 ;  /* 0x0000008400827220 */ /* 0x040fe20000410000 */
[C---:B------:R-:W-:Y:S01]  /*fc60*/  FMUL.FTZ R111, R0.reuse, R119 ;  /* 0x00000077006f7220 */ /* 0x040fe20000410000 */
[C---:B------:R-:W-:Y:S01]  /*fc70*/  FMUL.FTZ R121, R0.reuse, R123 ;  /* 0x0000007b00797220 */ /* 0x040fe20000410000 */
[C---:B------:R-:W-:Y:S01]  /*fc80*/  FMUL.FTZ R122, R0.reuse, R126 ;  /* 0x0000007e007a7220 */ /* 0x040fe20000410000 */
[----:B------:R-:W0:Y:S01]  /*fc90*/  SHFL.IDX PT, R20, R174, RZ, 0x1c1f ;  /* 0x001c1fffae147589 */ /* 0x000e2200000e0000 */
        /* <DEDUP_REMOVED lines=43> */
[----:B------:R-:W1:Y:S01]  /*ff50*/  MUFU.TANH R11, R11 ;  /* 0x0000000b000b7308 */ /* 0x000e620000002400 */
[----:B------:R-:W-:Y:S01]  /*ff60*/  SYNCS.ARRIVE.TRANS64.RED.A1T0 RZ, [UR6], RZ ;  /* 0x000000ffffff79a7 */ /* 0x000fe20008100406 */
[----:B------:R-:W-:-:S02]  /*ff70*/  ULOP3.LUT UR6, URZ, UR32, URZ, 0x33, !UPT ;  /* 0x000000203f067292 */ /* 0x000fc4000f8e333f */
[C---:B------:R-:W-:Y:S01]  /*ff80*/  IADD3 R179, R178.reuse, -UR31, R17 ;  /* 0x8000001fb2b37c10 */ /* 0x040fe2000fffe011 */
[----:B------:R-:W-:-:S03]  /*ff90*/  VIADD R178, R178, 0xffffffff ;  /* 0xffffffffb2b27836 */ /* 0x000fc60000000000 */
[----:B------:R-:W2:Y:S01]  /*ffa0*/  MUFU.TANH R168, R168 ;  /* 0x000000a800a87308 */ /* 0x000ea20000002400 */
[C---:B------:R-:W-:Y:S02]  /*ffb0*/  VIADD R180, R179.reuse, UR30 ;  /* 0x0000001eb3b47c36 */ /* 0x040fe40008000000 */
[----:B------:R-:W-:Y:S02]  /*ffc0*/  VIADD R179, R179, UR6 ;  /* 0x00000006b3b37c36 */ /* 0x000fe40008000000 */
[--C-:B0-----:R-:W-:Y:S02]  /*ffd0*/  IMAD.IADD R181, R180, 0x1, R20.reuse ;  /* 0x00000001b4b57824 */ /* 0x101fe400078e0214 */
[----:B------:R-:W-:Y:S01]  /*ffe0*/  IMAD.IADD R182, R179, 0x1, R20 ;  /* 0x00000001b3b67824 */ /* 0x000fe200078e0214 */
[----:B------:R-:W0:Y:S08]  /*fff0*/  MUFU.TANH R9, R9 ;  /* 0x0000000900097308 */ /* 0x000e300000002400 */
        /* <DEDUP_REMOVED lines=78> */
[----:B------:R-:W-:Y:S01]  /*104e0*/  IADD3 R97, R17, -UR31, R20 ;  /* 0x8000001f11617c10 */ /* 0x000fe2000fffe014 */
        /* <DEDUP_REMOVED lines=11> */
.L_x_1168:
[----:B------:R-:W-:-:S05]  /*105a0*/  IMAD.U32 R96, RZ, RZ, UR29 ;  /* 0x0000001dff607e24 */ /* 0x000fca000f8e00ff */
[----:B------:R-:W-:-:S13]  /*105b0*/  ISETP.NE.AND P1, PT, R96, 0x1, PT ;  /* 0x000000016000780c */ /* 0x000fda0003f25270 */
[----:B------:R-:W1:Y:S02]  /*105c0*/  @P1 LDC.64 R20, c[0x0][0x9e8] ;  /* 0x00027a00ff141b82 */ /* 0x000e640000000a00 */
[----:B-1----:R-:W-:-:S05]  /*105d0*/  @P1 IMAD.HI.U32 R20, R97, R20, RZ ;  /* 0x0000001461141227 */ /* 0x002fca00078e00ff */
[----:B------:R-:W-:-:S07]  /*105e0*/  @P1 SHF.R.U32.HI R97, RZ, R21, R20 ;  /* 0x00000015ff611219 */ /* 0x000fce0000011614 */
.L_x_1169:
[----:B------:R-:W-:Y:S05]  /*105f0*/  BSYNC B0 ;  /* 0x0000000000007941 */ /* 0x000fea0003800000 */
.L_x_1167:
[----:B------:R-:W-:-:S05]  /*10600*/  IMAD R97, R97, R96, R178 ;  /* 0x0000006061617224 */ /* 0x000fca00078e02b2 */
[----:B------:R-:W-:Y:S02]  /*10610*/  VIADDMNMX R181, R97, R96, R181, PT ;  /* 0x0000006061b57246 */ /* 0x000fe400038001b5 */
[----:B------:R-:W-:-:S07]  /*10620*/  VIMNMX R182, R182, R97, !PT ;  /* 0x00000061b6b67248 */ /* 0x000fce0007fe0100 */
.L_x_1166:
[C---:B------:R-:W-:Y:S01]  /*10630*/  ISETP.GE.AND P2, PT, R177.reuse, 0x9, PT ;  /* 0x00000009b100780c */ /* 0x040fe20003f46270 */
[----:B------:R-:W1:Y:S01]  /*10640*/  SHFL.IDX PT, R174, R174, 0x1, 0x1c1f ;  /* 0x003c1f00aeae7f89 */ /* 0x000e6200000e0000 */
[C---:B------:R-:W-:Y:S02]  /*10650*/  ISETP.GE.AND P1, PT, R177.reuse, 0x2, PT ;  /* 0x00000002b100780c */ /* 0x040fe40003f26270 */
[----:B------:R-:W-:Y:S02]  /*10660*/  LOP3.LUT R16, R16, 0xfffffffd, RZ, 0xc0, !PT ;  /* 0xfffffffd10107812 */ /* 0x000fe400078ec0ff */
[----:B------:R-:W-:Y:S02]  /*10670*/  ISETP.GT.AND P3, PT, R182, 0x1, !P1 ;  /* 0x00000001b600780c */ /* 0x000fe40004f64270 */
[----:B------:R-:W-:Y:S02]  /*10680*/  ISETP.GE.AND P4, PT, R177, 0xa, PT ;  /* 0x0000000ab100780c */ /* 0x000fe40003f86270 */
[----:B------:R-:W-:-:S02]  /*10690*/  ISETP.LT.OR P3, PT, R181, 0x2, P3 ;  /* 0x00000002b500780c */ /* 0x000fc40001f61670 */
[----:B------:R-:W-:Y:S02]  /*106a0*/  LOP3.LUT R2, R2, 0xfffffffd, RZ, 0xc0, !PT ;  /* 0xfffffffd02027812 */ /* 0x000fe400078ec0ff */
[----:B------:R-:W-:Y:S02]  /*106b0*/  @P2 LOP3.LUT R16, R16, 0x2, RZ, 0xfc, !PT ;  /* 0x0000000210102812 */ /* 0x000fe400078efcff */
[----:B------:R-:W-:Y:S02]  /*106c0*/  ISETP.GT.AND P2, PT, R182, 0x8, !P2 ;  /* 0x00000008b600780c */ /* 0x000fe40005744270 */
[----:B------:R-:W-:Y:S02]  /*106d0*/  FSEL R168, R168, -INF , !P3 ;  /* 0xff800000a8a87808 */ /* 0x000fe40005800000 */
        /* <DEDUP_REMOVED lines=8> */
[----:B0-----:R-:W-:Y:S02]  /*10760*/  FSEL R154, R154, -INF , !P2 ;  /* 0xff8000009a9a7808 */ /* 0x001fe40005000000 */
        /* <DEDUP_REMOVED lines=92> */
[----:B------:R-:W-:Y:S01]  /*10d30*/  FSEL R113, R149, -INF , !P2 ;  /* 0xff80000095717808 */ /* 0x000fe20005000000 */
[----:B-1----:R-:W-:Y:S01]  /*10d40*/  IMAD.IADD R149, R180, 0x1, R174 ;  /* 0x00000001b4957824 */ /* 0x002fe200078e02ae */
        /* <DEDUP_REMOVED lines=121> */
[----:B------:R-:W-:Y:S01]  /*114e0*/  IADD3 R163, R17, -UR31, R174 ;  /* 0x8000001f11a37c10 */ /* 0x000fe2000fffe0ae */
        /* <DEDUP_REMOVED lines=11> */
.L_x_1172:
[----:B------:R-:W-:-:S05]  /*115a0*/  IMAD.U32 R162, RZ, RZ, UR29 ;  /* 0x0000001dffa27e24 */ /* 0x000fca000f8e00ff */
[----:B------:R-:W-:-:S13]  /*115b0*/  ISETP.NE.AND P6, PT, R162, 0x1, PT ;  /* 0x00000001a200780c */ /* 0x000fda0003fc5270 */
[----:B------:R-:W0:Y:S02]  /*115c0*/  @P6 LDC.64 R20, c[0x0][0x9e8] ;  /* 0x00027a00ff146b82 */ /* 0x000e240000000a00 */
[----:B0-----:R-:W-:-:S05]  /*115d0*/  @P6 IMAD.HI.U32 R20, R163, R20, RZ ;  /* 0x00000014a3146227 */ /* 0x001fca00078e00ff */
[----:B------:R-:W-:-:S07]  /*115e0*/  @P6 SHF.R.U32.HI R163, RZ, R21, R20 ;  /* 0x00000015ffa36219 */ /* 0x000fce0000011614 */
.L_x_1173:
[----:B------:R-:W-:Y:S05]  /*115f0*/  BSYNC B0 ;  /* 0x0000000000007941 */ /* 0x000fea0003800000 */
.L_x_1171:
[----:B------:R-:W-:-:S05]  /*11600*/  IMAD R178, R163, R162, R178 ;  /* 0x000000a2a3b27224 */ /* 0x000fca00078e02b2 */
[----:B------:R-:W-:Y:S02]  /*11610*/  VIADDMNMX R149, R178, R162, R149, PT ;  /* 0x000000a2b2957246 */ /* 0x000fe40003800195 */
[----:B------:R-:W-:-:S07]  /*11620*/  VIMNMX R11, R11, R178, !PT ;  /* 0x000000b20b0b7248 */ /* 0x000fce0007fe0100 */
.L_x_1170:
[----:B------:R-:W-:Y:S02]  /*11630*/  ISETP.GT.AND P1, PT, R11, 0x1, !P1 ;  /* 0x000000010b00780c */ /* 0x000fe40004f24270 */
        /* <DEDUP_REMOVED lines=98> */
[----:B------:R-:W-:Y:S01]  /*11c60*/  ISETP.GT.AND P2, PT, R11, 0x89, !P2 ;  /* 0x000000890b00780c */ /* 0x000fe20005744270 */
[----:B------:R-:W0:Y:S01]  /*11c70*/  SHFL.BFLY PT, R10, R21, 0x2, 0x1f ;  /* 0x0c401f00150a7f89 */ /* 0x000e2200000e0000 */
[----:B------:R-:W-:Y:S02]  /*11c80*/  FSEL R143, R143, -INF , !P1 ;  /* 0xff8000008f8f7808 */ /* 0x000fe40004800000 */
[----:B------:R-:W-:-:S02]  /*11c90*/  LOP3.LUT P1, RZ, R16, 0x800000, RZ, 0xc0, !PT ;  /* 0x0080000010ff7812 */ /* 0x000fc4000782c0ff */
[----:B------:R-:W-:Y:S02]  /*11ca0*/  ISETP.LT.OR P2, PT, R149, 0x8a, P2 ;  /* 0x0000008a9500780c */ /* 0x000fe40001741670 */
[C---:B------:R-:W-:Y:S02]  /*11cb0*/  ISETP.GT.AND P1, PT, R11.reuse, 0x40, !P1 ;  /* 0x000000400b00780c */ /* 0x040fe40004f24270 */
[----:B------:R-:W-:Y:S02]  /*11cc0*/  ISETP.GT.AND P3, PT, R11, 0x90, !P3 ;  /* 0x000000900b00780c */ /* 0x000fe40005f64270 */
[----:B------:R-:W-:Y:S02]  /*11cd0*/  ISETP.LT.OR P1, PT, R149, 0x41, P1 ;  /* 0x000000419500780c */ /* 0x000fe40000f21670 */
[----:B------:R-:W-:Y:S02]  /*11ce0*/  FSEL R91, R91, -INF , !P2 ;  /* 0xff8000005b5b7808 */ /* 0x000fe40005000000 */
[----:B------:R-:W-:-:S02]  /*11cf0*/  FSEL R120, R120, -INF , !P1 ;  /* 0xff80000078787808 */ /* 0x000fc40004800000 */
[----:B------:R-:W-:Y:S02]  /*11d00*/  LOP3.LUT P1, RZ, R16, 0x400000, RZ, 0xc0, !PT ;  /* 0x0040000010ff7812 */ /* 0x000fe4000782c0ff */
[----:B------:R-:W-:Y:S02]  /*11d10*/  ISETP.LT.OR P3, PT, R149, 0x91, P3 ;  /* 0x000000919500780c */ /* 0x000fe40001f61670 */
[C---:B------:R-:W-:Y:S02]  /*11d20*/  ISETP.GT.AND P1, PT, R11.reuse, 0x41, !P1 ;  /* 0x000000410b00780c */ /* 0x040fe40004f24270 */
[----:B------:R-:W-:Y:S02]  /*11d30*/  ISETP.GT.AND P4, PT, R11, 0x91, !P4 ;  /* 0x000000910b00780c */ /* 0x000fe40006784270 */
[----:B------:R-:W-:Y:S02]  /*11d40*/  ISETP.LT.OR P1, PT, R149, 0x42, P1 ;  /* 0x000000429500780c */ /* 0x000fe40000f21670 */
[----:B0-----:R-:W-:-:S02]  /*11d50*/  FMNMX.FTZ R162, R21, R10, !PT ;  /* 0x0000000a15a27209 */ /* 0x001fc40007810000 */
[----:B------:R-:W-:Y:S02]  /*11d60*/  FSEL R121, R121, -INF , !P1 ;  /* 0xff80000079797808 */ /* 0x000fe40004800000 */
[----:B------:R-:W-:Y:S01]  /*11d70*/  LOP3.LUT P1, RZ, R16, 0x200000, RZ, 0xc0, !PT ;  /* 0x0020000010ff7812 */ /* 0x000fe2000782c0ff */
[----:B------:R-:W0:Y:S01]  /*11d80*/  SHFL.BFLY PT, R163, R162, 0x1, 0x1f ;  /* 0x0c201f00a2a37f89 */ /* 0x000e2200000e0000 */
[----:B------:R-:W-:Y:S02]  /*11d90*/  FSEL R93, R93, -INF , !P3 ;  /* 0xff8000005d5d7808 */ /* 0x000fe40005800000 */
[C---:B------:R-:W-:Y:S02]  /*11da0*/  ISETP.GT.AND P1, PT, R11.reuse, 0x48, !P1 ;  /* 0x000000480b00780c */ /* 0x040fe40004f24270 */
[----:B------:R-:W-:Y:S02]  /*11db0*/  ISETP.GT.AND P5, PT, R11, 0x98, !P5 ;  /* 0x000000980b00780c */ /* 0x000fe40006fa4270 */
[----:B------:R-:W-:-:S02]  /*11dc0*/  ISETP.LT.OR P1, PT, R149, 0x49, P1 ;  /* 0x000000499500780c */ /* 0x000fc40000f21670 */
[C---:B------:R-:W-:Y:S02]  /*11dd0*/  ISETP.LT.OR P4, PT, R149.reuse, 0x92, P4 ;  /* 0x000000929500780c */ /* 0x040fe40002781670 */
[----:B------:R-:W-:Y:S02]  /*11de0*/  FSEL R122, R122, -INF , !P1 ;  /* 0xff8000007a7a7808 */ /* 0x000fe40004800000 */
[----:B------:R-:W-:Y:S02]  /*11df0*/  LOP3.LUT P1, RZ, R16, 0x100000, RZ, 0xc0, !PT ;  /* 0x0010000010ff7812 */ /* 0x000fe4000782c0ff */
[----:B------:R-:W-:Y:S02]  /*11e00*/  ISETP.LT.OR P5, PT, R149, 0x99, P5 ;  /* 0x000000999500780c */ /* 0x000fe40002fa1670 */
[----:B------:R-:W-:Y:S02]  /*11e10*/  ISETP.GT.AND P1, PT, R11, 0x49, !P1 ;  /* 0x000000490b00780c */ /* 0x000fe40004f24270 */
[----:B------:R-:W-:-:S02]  /*11e20*/  FSEL R92, R92, -INF , !P4 ;  /* 0xff8000005c5c7808 */ /* 0x000fc40006000000 */
[----:B------:R-:W-:Y:S02]  /*11e30*/  ISETP.LT.OR P1, PT, R149, 0x4a, P1 ;  /* 0x0000004a9500780c */ /* 0x000fe40000f21670 */
[----:B------:R-:W-:Y:S02]  /*11e40*/  FSEL R94, R94, -INF , !P5 ;  /* 0xff8000005e5e7808 */ /* 0x000fe40006800000 */
[----:B------:R-:W-:Y:S02]  /*11e50*/  FSEL R123, R123, -INF , !P1 ;  /* 0xff8000007b7b7808 */ /* 0x000fe40004800000 */
[----:B------:R-:W-:Y:S02]  /*11e60*/  LOP3.LUT P1, RZ, R16, 0x80000, RZ, 0xc0, !PT ;  /* 0x0008000010ff7812 */ /* 0x000fe4000782c0ff */
[----:B0-----:R-:W-:Y:S01]  /*11e70*/  FMNMX.FTZ R10, R162, R163, !PT ;  /* 0x000000a3a20a7209 */ /* 0x001fe20007810000 */
[----:B------:R-:W-:Y:S01]  /*11e80*/  IMAD.U32 R163, RZ, RZ, UR28 ;  /* 0x0000001cffa37e24 */ /* 0x000fe2000f8e00ff */
        /* <DEDUP_REMOVED lines=59> */
[----:B------:R-:W-:Y:S02]  /*12240*/  ISETP.GT.AND P1, PT, R11, RZ, !P6 ;  /* 0x000000ff0b00720c */ /* 0x000fe40007724270 */
[----:B------:R-:W-:Y:S02]  /*12250*/  LOP3.LUT P6, RZ, R2, 0x4, RZ, 0xc0, !PT ;  /* 0x0000000402ff7812 */ /* 0x000fe400078cc0ff */
[----:B------:R-:W-:Y:S02]  /*12260*/  ISETP.LT.OR P1, PT, R149, 0x1, P1 ;  /* 0x000000019500780c */ /* 0x000fe40000f21670 */
[----:B------:R-:W-:Y:S02]  /*12270*/  ISETP.GT.AND P2, PT, R11, 0x99, !P6 ;  /* 0x000000990b00780c */ /* 0x000fe40007744270 */
[----:B------:R-:W-:Y:S01]  /*12280*/  FSEL R164, R9, -INF , !P1 ;  /* 0xff80000009a47808 */ /* 0x000fe20004800000 */
[----:B------:R-:W-:-:S01]  /*12290*/  FFMA.FTZ R9, R10, R163, -8 ;  /* 0xc10000000a097423 */ /* 0x000fc200000100a3 */
[----:B------:R-:W-:-:S02]  /*122a0*/  FSETP.NEU.FTZ.AND P1, PT, R10, -INF , PT ;  /* 0xff8000000a00780b */ /* 0x000fc40003f3d000 */
[----:B------:R-:W-:Y:S02]  /*122b0*/  ISETP.LT.OR P2, PT, R149, 0x9a, P2 ;  /* 0x0000009a9500780c */ /* 0x000fe40001741670 */
[----:B------:R-:W-:Y:S02]  /*122c0*/  FSEL R9, R9, RZ, P1 ;  /* 0x000000ff09097208 */ /* 0x000fe40000800000 */
[----:B------:R-:W-:Y:S02]  /*122d0*/  FSEL R95, R95, -INF , !P2 ;  /* 0xff8000005f5f7808 */ /* 0x000fe40005000000 */
[----:B------:R-:W-:Y:S01]  /*122e0*/  FSEL R149, R10, RZ, P1 ;  /* 0x000000ff0a957208 */ /* 0x000fe20000800000 */
[----:B------:R-:W-:-:S01]  /*122f0*/  FFMA.FTZ R21, R151, UR28, -R9 ;  /* 0x0000001c97157c23 */ /* 0x000fc20008010809 */
[--C-:B------:R-:W-:Y:S01]  /*12300*/  FFMA.FTZ R151, R155, UR28, -R9.reuse ;  /* 0x0000001c9b977c23 */ /* 0x100fe20008010809 */
[----:B------:R-:W-:-:S01]  /*12310*/  FFMA.FTZ R155, R157, UR28, -R9 ;  /* 0x0000001c9d9b7c23 */ /* 0x000fc20008010809 */
[--C-:B------:R-:W-:Y:S01]  /*12320*/  FFMA.FTZ R157, R159, UR28, -R9.reuse ;  /* 0x0000001c9f9d7c23 */ /* 0x100fe20008010809 */
[----:B------:R-:W-:-:S01]  /*12330*/  FFMA.FTZ R159, R161, UR28, -R9 ;  /* 0x0000001ca19f7c23 */ /* 0x000fc20008010809 */
[----:B------:R-:W-:Y:S01]  /*12340*/  FMNMX.FTZ R161, R164, R7, !PT ;  /* 0x00000007a4a17209 */ /* 0x000fe20007810000 */
        /* <DEDUP_REMOVED lines=44> */
[----:B------:R-:W-:-:S01]  /*12610*/  FADD.FTZ R149, -R149, R6 ;  /* 0x0000000695957221 */ /* 0x000fc20000010100 */
[----:B------:R-:W-:Y:S02]  /*12620*/  MUFU.EX2 R21, R21 ;  /* 0x0000001500157308 */ /* 0x000fe40000000800 */
[----:B------:R-:W-:-:S04]  /*12630*/  FMNMX.FTZ R166, R140, R161, !PT ;  /* 0x000000a18ca67209 */ /* 0x000fc80007810000 */
[----:B------:R-:W-:Y:S02]  /*12640*/  FMNMX.FTZ R161, R141, R166, !PT ;  /* 0x000000a68da17209 */ /* 0x000fe40007810000 */
        /* <DEDUP_REMOVED lines=28> */
[----:B------:R-:W-:Y:S01]  /*12810*/  FMNMX.FTZ R166, R88, R161, !PT ;  /* 0x000000a158a67209 */ /* 0x000fe20007810000 */
[----:B------:R-:W-:-:S03]  /*12820*/  FFMA.FTZ R161, R148, UR28, -R9 ;  /* 0x0000001c94a17c23 */ /* 0x000fc60008010809 */
[----:B------:R-:W-:Y:S02]  /*12830*/  FMNMX.FTZ R163, R89, R166, !PT ;  /* 0x000000a659a37209 */ /* 0x000fe40007810000 */
[----:B------:R-:W-:Y:S02]  /*12840*/  MUFU.EX2 R97, R97 ;  /* 0x0000006100617308 */ /* 0x000fe40000000800 */
[----:B------:R-:W-:Y:S01]  /*12850*/  FMNMX.FTZ R148, R90, R163, !PT ;  /* 0x000000a35a947209 */ /* 0x000fe20007810000 */
[----:B------:R-:W-:-:S03]  /*12860*/  FFMA.FTZ R163, R150, UR28, -R9 ;  /* 0x0000001c96a37c23 */ /* 0x000fc60008010809 */
[----:B------:R-:W-:Y:S02]  /*12870*/  FMNMX.FTZ R148, R91, R148, !PT ;  /* 0x000000945b947209 */ /* 0x000fe40007810000 */
[----:B------:R-:W-:Y:S02]  /*12880*/  MUFU.EX2 R6, R163 ;  /* 0x000000a300067308 */ /* 0x000fe40000000800 */
[----:B------:R-:W-:-:S04]  /*12890*/  FMNMX.FTZ R147, R93, R148, !PT ;  /* 0x000000945d937209 */ /* 0x000fc80007810000 */
[----:B------:R-:W-:Y:S02]  /*128a0*/  FMNMX.FTZ R147, R92, R147, !PT ;  /* 0x000000935c937209 */ /* 0x000fe40007810000 */
[----:B------:R-:W-:Y:S02]  /*128b0*/  MUFU.EX2 R98, R98 ;  /* 0x0000006200627308 */ /* 0x000fe40000000800 */
[----:B------:R-:W-:-:S04]  /*128c0*/  FMNMX.FTZ R148, R94, R147, !PT ;  /* 0x000000935e947209 */ /* 0x000fc80007810000 */
[----:B------:R-:W-:Y:S02]  /*128d0*/  FMNMX.FTZ R148, R95, R148, !PT ;  /* 0x000000945f947209 */ /* 0x000fe40007810000 */
[----:B------:R-:W-:Y:S03]  /*128e0*/  MUFU.EX2 R99, R99 ;  /* 0x0000006300637308 */ /* 0x000fe60000000800 */
[----:B------:R-:W0:Y:S05]  /*128f0*/  SHFL.BFLY PT, R147, R148, 0x2, 0x1f ;  /* 0x0c401f0094937f89 */ /* 0x000e2a00000e0000 */
        /* <DEDUP_REMOVED lines=12> */
[----:B------:R-:W-:Y:S01]  /*129c0*/  FFMA.FTZ R147, R9, R148, -8 ;  /* 0xc100000009937423 */ /* 0x000fe20000010094 */
[----:B------:R-:W-:-:S04]  /*129d0*/  FMUL.FTZ R148, R149, UR28 ;  /* 0x0000001c95947c20 */ /* 0x000fc80008410000 */
[----:B------:R-:W-:Y:S01]  /*129e0*/  FSEL R147, R147, RZ, P1 ;  /* 0x000000ff93937208 */ /* 0x000fe20000800000 */
[----:B------:R-:W-:Y:S04]  /*129f0*/  MUFU.EX2 R115, R115 ;  /* 0x0000007300737308 */ /* 0x000fe80000000800 */
[----:B------:R-:W-:-:S01]  /*12a00*/  FFMA.FTZ R149, R20, UR28, -R147 ;  /* 0x0000001c14957c23 */ /* 0x000fc20008010893 */
[--C-:B------:R-:W-:Y:S01]  /*12a10*/  FFMA.FTZ R20, R152, UR28, -R147.reuse ;  /* 0x0000001c98147c23 */ /* 0x100fe20008010893 */
[----:B------:R-:W-:Y:S01]  /*12a20*/  FSEL R152, R9, RZ, P1 ;  /* 0x000000ff09987208 */ /* 0x000fe20000800000 */
[--C-:B------:R-:W-:Y:S01]  /*12a30*/  FFMA.FTZ R150, R164, UR28, -R147.reuse ;  /* 0x0000001ca4967c23 */ /* 0x100fe20008010893 */
[----:B------:R-:W0:Y:S01]  /*12a40*/  MUFU.EX2 R148, R148 ;  /* 0x0000009400947308 */ /* 0x000e220000000800 */
[----:B------:R-:W-:-:S01]  /*12a50*/  FFMA.FTZ R12, R12, UR28, -R147 ;  /* 0x0000001c0c0c7c23 */ /* 0x000fc20008010893 */
[----:B------:R-:W-:Y:S01]  /*12a60*/  FFMA.FTZ R13, R13, UR28, -R147 ;  /* 0x0000001c0d0d7c23 */ /* 0x000fe20008010893 */
[----:B------:R-:W-:-:S01]  /*12a70*/  FADD.FTZ R152, -R152, R7 ;  /* 0x0000000798987221 */ /* 0x000fc20000010100 */
[--C-:B------:R-:W-:Y:S01]  /*12a80*/  FFMA.FTZ R14, R14, UR28, -R147.reuse ;  /* 0x0000001c0e0e7c23 */ /* 0x100fe20008010893 */
[----:B------:R-:W-:-:S01]  /*12a90*/  FFMA.FTZ R15, R15, UR28, -R147 ;  /* 0x0000001c0f0f7c23 */ /* 0x000fc20008010893 */
[--C-:B------:R-:W-:Y:S01]  /*12aa0*/  FFMA.FTZ R164, R122, UR28, -R147.reuse ;  /* 0x0000001c7aa47c23 */ /* 0x100fe20008010893 */
[----:B------:R-:W-:Y:S01]  /*12ab0*/  FMUL.FTZ R152, R152, UR28 ;  /* 0x0000001c98987c20 */ /* 0x000fe20008410000 */
        /* <DEDUP_REMOVED lines=8> */
[----:B------:R1:W2:Y:S01]  /*12b40*/  MUFU.EX2 R163, R152 ;  /* 0x0000009800a37308 */ /* 0x0002a20000000800 */
[----:B0-----:R-:W-:-:S01]  /*12b50*/  FFMA.FTZ R165, R148, R4, R21 ;  /* 0x0000000494a57223 */ /* 0x001fc20000010015 */
[--C-:B------:R-:W-:Y:S01]  /*12b60*/  FFMA.FTZ R137, R137, UR28, -R147.reuse ;  /* 0x0000001c89897c23 */ /* 0x100fe20008010893 */
[----:B------:R-:W-:-:S01]  /*12b70*/  FFMA.FTZ R138, R138, UR28, -R147 ;  /* 0x0000001c8a8a7c23 */ /* 0x000fc20008010893 */
[--C-:B------:R-:W-:Y:S01]  /*12b80*/  FFMA.FTZ R139, R139, UR28, -R147.reuse ;  /* 0x0000001c8b8b7c23 */ /* 0x100fe20008010893 */
[----:B------:R-:W-:-:S01]  /*12b90*/  FFMA.FTZ R140, R140, UR28, -R147 ;  /* 0x0000001c8c8c7c23 */ /* 0x000fc20008010893 */
[--C-:B------:R-:W-:Y:S01]  /*12ba0*/  FFMA.FTZ R141, R141, UR28, -R147.reuse ;  /* 0x0000001c8d8d7c23 */ /* 0x100fe20008010893 */
[----:B------:R-:W-:-:S01]  /*12bb0*/  FFMA.FTZ R142, R142, UR28, -R147 ;  /* 0x0000001c8e8e7c23 */ /* 0x000fc20008010893 */
[----:B------:R-:W0:Y:S01]  /*12bc0*/  MUFU.EX2 R149, R149 ;  /* 0x0000009500957308 */ /* 0x000e220000000800 */
[----:B-1----:R-:W-:-:S01]  /*12bd0*/  FADD.FTZ R152, R162, R165 ;  /* 0x000000a5a2987221 */ /* 0x002fc20000010000 */
[--C-:B------:R-:W-:Y:S01]  /*12be0*/  FFMA.FTZ R143, R143, UR28, -R147.reuse ;  /* 0x0000001c8f8f7c23 */ /* 0x100fe20008010893 */
[----:B------:R-:W-:-:S01]  /*12bf0*/  FFMA.FTZ R120, R120, UR28, -R147 ;  /* 0x0000001c78787c23 */ /* 0x000fc20008010893 */
[----:B------:R-:W-:Y:S01]  /*12c00*/  FFMA.FTZ R121, R121, UR28, -R147 ;  /* 0x0000001c79797c23 */ /* 0x000fe20008010893 */
[----:B------:R-:W-:-:S01]  /*12c10*/  FADD.FTZ R127, R151, R152 ;  /* 0x00000098977f7221 */ /* 0x000fc20000010000 */
[--C-:B------:R-:W-:Y:S01]  /*12c20*/  FFMA.FTZ R104, R104, UR28, -R147.reuse ;  /* 0x0000001c68687c23 */ /* 0x100fe20008010893 */
[----:B------:R-:W-:-:S01]  /*12c30*/  FFMA.FTZ R105, R105, UR28, -R147 ;  /* 0x0000001c69697c23 */ /* 0x000fc20008010893 */
[----:B------:R-:W1:Y:S01]  /*12c40*/  MUFU.EX2 R12, R12 ;  /* 0x0000000c000c7308 */ /* 0x000e620000000800 */
[----:B--2---:R-:W-:-:S01]  /*12c50*/  FFMA.FTZ R4, R163, R3, R150 ;  /* 0x00000003a3047223 */ /* 0x004fc20000010096 */
        /* <DEDUP_REMOVED lines=8> */
[----:B------:R-:W-:Y:S01]  /*12ce0*/  FADD.FTZ R152, R156, R127 ;  /* 0x0000007f9c987221 */ /* 0x000fe20000010000 */
[----:B------:R-:W-:-:S01]  /*12cf0*/  FFMA.FTZ R110, R110, UR28, -R147 ;  /* 0x0000001c6e6e7c23 */ /* 0x000fc20008010893 */
[--C-:B------:R-:W-:Y:S01]  /*12d00*/  FFMA.FTZ R111, R111, UR28, -R147.reuse ;  /* 0x0000001c6f6f7c23 */ /* 0x100fe20008010893 */
[----:B------:R-:W-:-:S01]  /*12d10*/  FFMA.FTZ R88, R88, UR28, -R147 ;  /* 0x0000001c58587c23 */ /* 0x000fc20008010893 */
[----:B------:R-:W-:Y:S01]  /*12d20*/  FADD.FTZ R127, R157, R152 ;  /* 0x000000989d7f7221 */ /* 0x000fe20000010000 */
[----:B------:R-:W-:-:S01]  /*12d30*/  FFMA.FTZ R89, R89, UR28, -R147 ;  /* 0x0000001c59597c23 */ /* 0x000fc20008010893 */
[----:B------:R-:W0:Y:S01]  /*12d40*/  MUFU.EX2 R14, R14 ;  /* 0x0000000e000e7308 */ /* 0x000e220000000800 */
[----:B-1----:R-:W-:-:S01]  /*12d50*/  FADD.FTZ R4, R12, R3 ;  /* 0x000000030c047221 */ /* 0x002fc20000010000 */
[----:B------:R-:W-:Y:S01]  /*12d60*/  FADD.FTZ R152, R158, R127 ;  /* 0x0000007f9e987221 */ /* 0x000fe20000010000 */
[----:B------:R-:W-:-:S01]  /*12d70*/  FFMA.FTZ R91, R91, UR28, -R147 ;  /* 0x0000001c5b5b7c23 */ /* 0x000fc20008010893 */
[--C-:B------:R-:W-:Y:S01]  /*12d80*/  FFMA.FTZ R92, R92, UR28, -R147.reuse ;  /* 0x0000001c5c5c7c23 */ /* 0x100fe20008010893 */
[----:B------:R-:W-:-:S01]  /*12d90*/  FFMA.FTZ R94, R94, UR28, -R147 ;  /* 0x0000001c5e5e7c23 */ /* 0x000fc20008010893 */
[----:B------:R-:W-:Y:S01]  /*12da0*/  FADD.FTZ R127, R159, R152 ;  /* 0x000000989f7f7221 */ /* 0x000fe20000010000 */
[----:B------:R-:W-:-:S01]  /*12db0*/  FFMA.FTZ R95, R95, UR28, -R147 ;  /* 0x0000001c5f5f7c23 */ /* 0x000fc20008010893 */
[----:B------:R-:W1:Y:S01]  /*12dc0*/  MUFU.EX2 R15, R15 ;  /* 0x0000000f000f7308 */ /* 0x000e620000000800 */
[----:B--2---:R-:W-:-:S01]  /*12dd0*/  FADD.FTZ R3, R13, R4 ;  /* 0x000000040d037221 */ /* 0x004fc20000010000 */
        /* <DEDUP_REMOVED lines=13> */
[----:B------:R-:W-:-:S06]  /*12eb0*/  FADD.FTZ R4, R96, R127 ;  /* 0x0000007f60047221 */ /* 0x000fcc0000010000 */
        /* <DEDUP_REMOVED lines=17> */
[----:B-1----:R-:W-:-:S07]  /*12fd0*/  FADD.FTZ R152, R142, R127 ;  /* 0x0000007f8e987221 */ /* 0x002fce0000010000 */
[----:B------:R-:W1:Y:S01]  /*12fe0*/  MUFU.EX2 R121, R121 ;  /* 0x0000007900797308 */ /* 0x000e620000000800 */
[----:B--2---:R-:W-:-:S07]  /*12ff0*/  FADD.FTZ R127, R143, R152 ;  /* 0x000000988f7f7221 */ /* 0x004fce0000010000 */
[----:B------:R-:W2:Y:S01]  /*13000*/  MUFU.EX2 R7, R164 ;  /* 0x000000a400077308 */ /* 0x000ea20000000800 */
[----:B0-----:R-:W-:-:S01]  /*13010*/  FADD.FTZ R152, R120, R127 ;  /* 0x0000007f78987221 */ /* 0x001fc20000010000 */
[----:B------:R-:W-:-:S06]  /*13020*/  FADD.FTZ R127, R113, R4 ;  /* 0x00000004717f7221 */ /* 0x000fcc0000010000 */
[----:B------:R-:W0:Y:S01]  /*13030*/  MUFU.EX2 R122, R122 ;  /* 0x0000007a007a7308 */ /* 0x000e220000000800 */
[----:B-1----:R-:W-:-:S07]  /*13040*/  FADD.FTZ R152, R121, R152 ;  /* 0x0000009879987221 */ /* 0x002fce0000010000 */
        /* <DEDUP_REMOVED lines=27> */
[----:B------:R-:W-:-:S06]  /*13200*/  FFMA.FTZ R90, R93, UR28, -R147 ;  /* 0x0000001c5d5a7c23 */ /* 0x000fcc0008010893 */
        /* <DEDUP_REMOVED lines=36> */
[----:B------:R-:W1:Y:S08]  /*13450*/  MUFU.EX2 R129, R129 ;  /* 0x0000008100817308 */ /* 0x000e700000000800 */
[----:B------:R-:W3:Y:S08]  /*13460*/  MUFU.EX2 R90, R90 ;  /* 0x0000005a005a7308 */ /* 0x000ef00000000800 */
[----:B------:R-:W4:Y:S08]  /*13470*/  MUFU.EX2 R128, R128 ;  /* 0x0000008000807308 */ /* 0x000f300000000800 */
[----:B------:R2:W5:Y:S08]  /*13480*/  MUFU.EX2 R91, R92 ;  /* 0x0000005c005b7308 */ /* 0x0005700000000800 */
[----:B------:R-:W5:Y:S01]  /*13490*/  MUFU.EX2 R119, R119 ;  /* 0x0000007700777308 */ /* 0x000f620000000800 */
[----:B--2---:R-:W-:-:S01]  /*134a0*/  FADD.FTZ R92, R130, R3 ;  /* 0x00000003825c7221 */ /* 0x004fc20000010000 */
[----:B0-----:R-:W-:-:S03]  /*134b0*/  FADD.FTZ R3, R164, R4 ;  /* 0x00000004a4037221 */ /* 0x001fc60000010000 */
[----:B-1----:R-:W-:Y:S01]  /*134c0*/  FADD.FTZ R93, R129, R92 ;  /* 0x0000005c815d7221 */ /* 0x002fe20000010000 */
[----:B---3--:R-:W-:-:S02]  /*134d0*/  FADD.FTZ R4, R90, R3 ;  /* 0x000000035a047221 */ /* 0x008fc40000010000 */
[----:B------:R-:W0:Y:S01]  /*134e0*/  MUFU.EX2 R165, R94 ;  /* 0x0000005e00a57308 */ /* 0x000e220000000800 */
[----:B----4-:R-:W-:-:S01]  /*134f0*/  FADD.FTZ R92, R128, R93 ;  /* 0x0000005d805c7221 */ /* 0x010fc20000010000 */
[----:B-----5:R-:W-:-:S06]  /*13500*/  FADD.FTZ R4, R91, R4 ;  /* 0x000000045b047221 */ /* 0x020fcc0000010000 */
[----:B------:R-:W1:Y:S01]  /*13510*/  MUFU.EX2 R95, R95 ;  /* 0x0000005f005f7308 */ /* 0x000e620000000800 */
[----:B------:R-:W-:-:S01]  /*13520*/  FADD.FTZ R3, R119, R92 ;  /* 0x0000005c77037221 */ /* 0x000fc20000010000 */
[----:B0-----:R-:W-:-:S03]  /*13530*/  FADD.FTZ R92, R165, R4 ;  /* 0x00000004a55c7221 */ /* 0x001fc60000010000 */
[----:B------:R-:W-:Y:S01]  /*13540*/  FADD.FTZ R4, R6, R3 ;  /* 0x0000000306047221 */ /* 0x000fe20000010000 */
[----:B-1----:R-:W-:-:S01]  /*13550*/  FADD.FTZ R3, R95, R92 ;  /* 0x0000005c5f037221 */ /* 0x002fc20000010000 */
[----:B------:R-:W-:Y:S06]  /*13560*/  @!P0 BRA `(.L_x_1174) ;  /* 0x0000000000048947 */ /* 0x000fec0003800000 */
[----:B------:R-:W-:Y:S01]  /*13570*/  BPT.TRAP 0x1 ;  /* 0x000000040000795c */ /* 0x000fe20000300000 */
.L_x_1174:
        /* <DEDUP_REMOVED lines=43> */
[----:B------:R-:W-:Y:S01]  /*13830*/  F2FP.SATFINITE.E4M3.F32.PACK_AB_MERGE_C R177, R121, R120, R7 ;  /* 0x0000007879b1723e */ /* 0x000fe20004807007 */
[-C--:B------:R-:W-:Y:S01]  /*13840*/  FMUL.FTZ R56, R56, R148.reuse ;  /* 0x0000009438387220 */ /* 0x080fe20000410000 */
        /* <DEDUP_REMOVED lines=70> */
.L_x_1156:
[----:B------:R-:W-:Y:S06]  /*13cb0*/  BAR.ARV 0x8, 0x180 ;  /* 0x0206000000007b1d */ /* 0x000fec0000002000 */
[----:B------:R-:W-:Y:S05]  /*13cc0*/  @!P0 BRA `(.L_x_1176) ;  /* 0x0000000000048947 */ /* 0x000fea0003800000 */
[----:B------:R-:W-:Y:S01]  /*13cd0*/  BPT.TRAP 0x1 ;  /* 0x000000040000795c */ /* 0x000fe20000300000 */
.L_x_1176:
[----:B------:R-:W-:Y:S01]  /*13ce0*/  ULEA UR9, UR44, UR43, 0x3 ;  /* 0x0000002b2c097291 */ /* 0x000fe2000f8e183f */
[----:B------:R-:W-:-:S05]  /*13cf0*/  IMAD.U32 R0, RZ, RZ, UR45 ;  /* 0x0000002dff007e24 */ /* 0x000fca000f8e00ff */
[----:B------:R-:W-:-:S04]  /*13d00*/  SHF.L.U32 R0, R0, 0x1f, RZ ;  /* 0x0000001f00007819 */ /* 0x000fc800000006ff */
[----:B------:R0:W1:Y:S01]  /*13d10*/  SYNCS.PHASECHK.TRANS64.TRYWAIT P1, [UR9+0x22850], R0 ;  /* 0x02285000ff0075a7 */ /* 0x0000620008020149 */
[----:B------:R-:W-:Y:S05]  /*13d20*/  @!P0 BRA `(.L_x_1177) ;  /* 0x0000000000048947 */ /* 0x000fea0003800000 */
[----:B------:R-:W-:Y:S01]  /*13d30*/  BPT.TRAP 0x1 ;  /* 0x000000040000795c */ /* 0x000fe20000300000 */
.L_x_1177:
[----:B-1----:R-:W-:Y:S05]  /*13d40*/  @P1 BRA `(.L_x_1178) ;  /* 0x0000000000081947 */ /* 0x002fea0003800000 */
[----:B------:R-:W1:Y:S02]  /*13d50*/  SYNCS.PHASECHK.TRANS64.TRYWAIT P1, [UR9+0x22850], R0 ;  /* 0x02285000ff0075a7 */ /* 0x000e640008020149 */
[----:B-1----:R-:W-:Y:S05]  /*13d60*/  @!P1 BRA `(.L_x_1179) ;  /* 0x0000008c00189947 */ /* 0x002fea0003800000 */
.L_x_1178:
[----:B------:R-:W-:Y:S01]  /*13d70*/  UIADD3 UR43, UR43, 0x400, URZ ;  /* 0x000004002b2b7890 */ /* 0x000fe2000fffe03f */
[----:B------:R-:W-:Y:S01]  /*13d80*/  WARPGROUP.ARRIVE ;  /* 0x00000000000079c5 */ /* 0x000fe20000000000 */
[----:B------:R-:W-:Y:S01]  /*13d90*/  UMOV UR7, 0xc0000010 ;  /* 0xc000001000077882 */ /* 0x000fe20000000000 */
[----:B------:R-:W-:Y:S01]  /*13da0*/  ULDC.64 UR10, c[0x0][0x9a0] ;  /* 0x00026800000a7ab9 */ /* 0x000fe20000000a00 */
[----:B------:R-:W-:Y:S01]  /*13db0*/  USHF.R.U32.HI UR43, URZ, 0x4, UR43 ;  /* 0x000000043f2b7899 */ /* 0x000fe2000801162b */
[----:B-1----:R-:W-:Y:S01]  /*13dc0*/  IMAD.MOV.U32 R5, RZ, RZ, 0x3f800000 ;  /* 0x3f800000ff057424 */ /* 0x002fe200078e00ff */
        /* <DEDUP_REMOVED lines=16> */
[----:B------:R-:W-:Y:S02]  /*13ed0*/  @UP0 USHF.R.S32.HI UR6, URZ, 0x1f, UR38 ;  /* 0x0000001f3f060899 */ /* 0x000fe40008011426 */
[----:B------:R-:W-:Y:S02]  /*13ee0*/  @UP0 USHF.R.S32.HI UR7, URZ, 0x1f, UR39 ;  /* 0x0000001f3f070899 */ /* 0x000fe40008011427 */
[----:B------:R-:W-:-:S04]  /*13ef0*/  @UP0 UIMAD UR6, UR6, UR12, URZ ;  /* 0x0000000c060602a4 */ /* 0x000fc8000f8e023f */
        /* <DEDUP_REMOVED lines=14> */
[----:B------:R1:W2:Y:S01]  /*13fe0*/  @P1 LDG.E R5, desc[UR48][R6.64] ;  /* 0x0000003006051981 */ /* 0x0002a2000c1e1900 */
[----:B------:R-:W-:Y:S02]  /*13ff0*/  WARPGROUP.DEPBAR.LE gsb0, 0x0 ;  /* 0x00008000000079c5 */ /* 0x000fe40000010000 */
[----:B------:R-:W-:-:S06]  /*14000*/  WARPGROUP.ARRIVE ;  /* 0x00000000000079c5 */ /* 0x000fcc0000000000 */
[----:B------:R-:W-:Y:S01]  /*14010*/  QGMMA.64x128x32.F32.E4M3.E4M3 R24, R176, gdesc[UR4], R24, gsb0 ;  /* 0x01e00004b0187df3 */ /* 0x000fe20008000818 */
[----:B------:R-:W-:Y:S01]  /*14020*/  UIADD3 UR4, UR8, 0x300, URZ ;  /* 0x0000030008047890 */ /* 0x000fe2000fffe03f */
[----:B------:R-:W-:-:S06]  /*14030*/  UMOV UR7, 0xc0000010 ;  /* 0xc000001000077882 */ /* 0x000fcc0000000000 */
[----:B------:R-:W-:Y:S01]  /*14040*/  UMOV UR6, UR4 ;  /* 0x0000000400067c82 */ /* 0x000fe20008000000 */
[----:B------:R-:W-:Y:S01]  /*14050*/  UIADD3 UR8, UR8, 0x400, URZ ;  /* 0x0000040008087890 */ /* 0x000fe2000fffe03f */
[----:B------:R-:W3:Y:S04]  /*14060*/  SHFL.BFLY PT, R11, R4, 0x2, 0x1f ;  /* 0x0c401f00040b7f89 */ /* 0x000ee800000e0000 */
[----:B------:R-:W4:Y:S01]  /*14070*/  SHFL.BFLY PT, R8, R3, 0x2, 0x1f ;  /* 0x0c401f0003087f89 */ /* 0x000f2200000e0000 */
[----:B------:R-:W-:Y:S02]  /*14080*/  WARPGROUP.DEPBAR.LE gsb0, 0x0 ;  /* 0x00008000000079c5 */ /* 0x000fe40000010000 */
[----:B------:R-:W-:-:S06]  /*14090*/  WARPGROUP.ARRIVE ;  /* 0x00000000000079c5 */ /* 0x000fcc0000000000 */
[----:B------:R-:W-:Y:S01]  /*140a0*/  QGMMA.64x128x32.F32.E4M3.E4M3 R24, R172, gdesc[UR4], R24, gsb0 ;  /* 0x01e00004ac187df3 */ /* 0x000fe20008000818 */
[----:B------:R-:W-:Y:S01]  /*140b0*/  UMOV UR6, UR8 ;  /* 0x0000000800067c82 */ /* 0x000fe20008000000 */
[----:B------:R-:W-:Y:S01]  /*140c0*/  UMOV UR7, 0xc0000010 ;  /* 0xc000001000077882 */ /* 0x000fe20000000000 */
[----:B---3--:R-:W-:-:S01]  /*140d0*/  FADD.FTZ R11, R11, R4 ;  /* 0x000000040b0b7221 */ /* 0x008fc20000010000 */
[----:B----4-:R-:W-:-:S04]  /*140e0*/  FADD.FTZ R8, R8, R3 ;  /* 0x0000000308087221 */ /* 0x010fc80000010000 */
[----:B0-----:R-:W0:Y:S04]  /*140f0*/  SHFL.BFLY PT, R0, R11, 0x1, 0x1f ;  /* 0x0c201f000b007f89 */ /* 0x001e2800000e0000 */
[----:B-1----:R-:W1:Y:S01]  /*14100*/  SHFL.BFLY PT, R7, R8, 0x1, 0x1f ;  /* 0x0c201f0008077f89 */ /* 0x002e6200000e0000 */
        /* <DEDUP_REMOVED lines=17> */
[----:B------:R-:W-:-:S02]  /*14220*/  IMAD.U32 R7, RZ, RZ, UR28 ;  /* 0x0000001cff077e24 */ /* 0x000fc4000f8e00ff */
[----:B------:R-:W-:Y:S02]  /*14230*/  IMAD.U32 R15, RZ, RZ, UR28 ;  /* 0x0000001cff0f7e24 */ /* 0x000fe4000f8e00ff */
[----:B0-----:R-:W-:Y:S01]  /*14240*/  @P2 FMUL.FTZ R6, R6, 0.69314718246459960938 ;  /* 0x3f31721806062820 */ /* 0x001fe20000410000 */
[----:B------:R-:W-:Y:S01]  /*14250*/  @P2 FMUL.FTZ R7, R7, 0.69314718246459960938 ;  /* 0x3f31721807072820 */ /* 0x000fe20000410000 */
[----:B------:R-:W-:Y:S01]  /*14260*/  @P3 FMUL.FTZ R15, R15, 0.69314718246459960938 ;  /* 0x3f3172180f0f3820 */ /* 0x000fe20000410000 */
[----:B-1----:R-:W-:Y:S01]  /*14270*/  @P3 FMUL.FTZ R12, R11, 0.69314718246459960938 ;  /* 0x3f3172180b0c3820 */ /* 0x002fe20000410000 */
[----:B------:R-:W-:Y:S02]  /*14280*/  IMAD.MOV.U32 R3, RZ, RZ, -0x800000 ;  /* 0xff800000ff037424 */ /* 0x000fe400078e00ff */
[----:B------:R-:W-:Y:S01]  /*14290*/  @P2 FFMA.FTZ R3, R7, R10, R6 ;  /* 0x0000000a07032223 */ /* 0x000fe20000010006 */
[----:B------:R-:W-:Y:S02]  /*142a0*/  IMAD.MOV.U32 R0, RZ, RZ, -0x800000 ;  /* 0xff800000ff007424 */ /* 0x000fe400078e00ff */
[----:B------:R-:W-:Y:S01]  /*142b0*/  @P3 FFMA.FTZ R0, R15, R9, R12 ;  /* 0x000000090f003223 */ /* 0x000fe2000001000c */
[-C--:B--2---:R-:W-:Y:S01]  /*142c0*/  FMUL.FTZ R4, R4, R5.reuse ;  /* 0x0000000504047220 */ /* 0x084fe20000410000 */
[----:B---3--:R-:W-:Y:S01]  /*142d0*/  FMUL.FTZ R6, R8, R5 ;  /* 0x0000000508067220 */ /* 0x008fe20000410000 */
[----:B------:R-:W-:-:S02]  /*142e0*/  WARPGROUP.DEPBAR.LE gsb0, 0x0 ;  /* 0x00008000000079c5 */ /* 0x000fc40000010000 */
[----:B------:R-:W-:Y:S05]  /*142f0*/  @!P0 BRA `(.L_x_1180) ;  /* 0x0000000000048947 */ /* 0x000fea0003800000 */
[----:B------:R-:W-:Y:S01]  /*14300*/  BPT.TRAP 0x1 ;  /* 0x000000040000795c */ /* 0x000fe20000300000 */
.L_x_1180:
        /* <DEDUP_REMOVED lines=17> */
[-C--:B------:R-:W-:Y:S01]  /*14420*/  FMUL.FTZ R93, R25, R4.reuse ;  /* 0x00000004195d7220 */ /* 0x080fe20000410000 */
[----:B------:R-:W-:Y:S01]  /*14430*/  FMUL.FTZ R37, R40, R4 ;  /* 0x0000000428257220 */ /* 0x000fe20000410000 */
        /* <DEDUP_REMOVED lines=55> */
.L_x_1102:
[----:B------:R-:W0:Y:S01]  /*147b0*/  S2R R7, SR_CgaCtaId ;  /* 0x0000000000077919 */ /* 0x000e220000008800 */
[----:B------:R-:W-:Y:S01]  /*147c0*/  MOV R4, 0x400 ;  /* 0x0000040000047802 */ /* 0x000fe20000000f00 */
[----:B------:R-:W-:Y:S01]  /*147d0*/  BSSY B0, `(.L_x_1181) ;  /* 0x0000230000007945 */ /* 0x000fe20003800000 */
[----:B------:R-:W-:Y:S02]  /*147e0*/  BAR.SYNC.DEFER_BLOCKING 0x5, 0x180 ;  /* 0x0146000000007b1d */ /* 0x000fe40000010000 */
[----:B0-----:R-:W-:-:S05]  /*147f0*/  LEA R4, R7, R4, 0x18 ;  /* 0x0000000407047211 */ /* 0x001fca00078ec0ff */
[----:B------:R-:W0:Y:S02]  /*14800*/  LDS R6, [R4+0x228d0] ;  /* 0x0228d00004067984 */ /* 0x000e240000000800 */
[----:B0-----:R-:W-:Y:S01]  /*14810*/  R2UR UR4, R6 ;  /* 0x00000000060472ca */ /* 0x001fe200000e0000 */
[----:B------:R-:W-:Y:S06]  /*14820*/  BAR.ARV 0x4, 0x180 ;  /* 0x0106000000007b1d */ /* 0x000fec0000002000 */
[----:B------:R-:W-:Y:S08]  /*14830*/  @P0 BRA `(.L_x_1182) ;  /* 0x0000001800500947 */ /* 0x000ff00003800000 */
[----:B------:R-:W0:Y:S01]  /*14840*/  S2R R35, SR_TID.X ;  /* 0x0000000000237919 */ /* 0x000e220000002100 */
[----:B------:R-:W-:Y:S01]  /*14850*/  ULDC.64 UR6, c[0x4][0x38] ;  /* 0x01000e0000067ab9 */ /* 0x000fe20000000a00 */
        /* <DEDUP_REMOVED lines=15> */
[----:B------:R-:W-:Y:S01]  /*14950*/  F2FP.BF16.F32.PACK_AB R36, R45, R36 ;  /* 0x000000242d24723e */ /* 0x000fe200000010ff */
[----:B0-----:R-:W-:Y:S01]  /*14960*/  IMAD.SHL.U32 R6, R35, 0x4, RZ ;  /* 0x0000000423067824 */ /* 0x001fe200078e00ff */
        /* <DEDUP_REMOVED lines=10> */
[----:B------:R-:W-:Y:S01]  /*14a10*/  F2FP.BF16.F32.PACK_AB R28, R61, R28 ;  /* 0x0000001c3d1c723e */ /* 0x000fe200000010ff */
[----:B------:R-:W-:Y:S01]  /*14a20*/  VIADD R59, R19, UR37 ;  /* 0x00000025133b7c36 */ /* 0x000fe20008000000 */
[----:B------:R-:W-:Y:S02]  /*14a30*/  LOP3.LUT R6, R6, 0xc, RZ, 0xc0, !PT ;  /* 0x0000000c06067812 */ /* 0x000fe400078ec0ff */
[----:B------:R-:W-:-:S02]  /*14a40*/  F2FP.BF16.F32.PACK_AB R94, R94, R95 ;  /* 0x0000005f5e5e723e */ /* 0x000fc400000010ff */
[----:B------:R-:W-:Y:S02]  /*14a50*/  F2FP.BF16.F32.PACK_AB R90, R90, R91 ;  /* 0x0000005b5a5a723e */ /* 0x000fe400000010ff */
[----:B------:R-:W-:Y:S02]  /*14a60*/  F2FP.BF16.F32.PACK_AB R56, R56, R57 ;  /* 0x000000393838723e */ /* 0x000fe400000010ff */
[----:B------:R-:W-:Y:S01]  /*14a70*/  F2FP.BF16.F32.PACK_AB R49, R48, R49 ;  /* 0x000000313031723e */ /* 0x000fe200000010ff */
[----:B------:R-:W-:Y:S01]  /*14a80*/  USHF.R.S32.HI UR12, URZ, 0x1f, UR39 ;  /* 0x0000001f3f0c7899 */ /* 0x000fe20008011427 */
[----:B------:R-:W-:Y:S01]  /*14a90*/  BAR.SYNC.DEFER_BLOCKING 0x1, 0x100 ;  /* 0x0044000000007b1d */ /* 0x000fe20000010000 */
[----:B------:R-:W-:-:S05]  /*14aa0*/  IADD3 R6, P0, R6, UR6, RZ ;  /* 0x0000000606067c10 */ /* 0x000fca000ff1e0ff */
[----:B------:R-:W-:Y:S01]  /*14ab0*/  IMAD.X R7, RZ, RZ, UR7, P0 ;  /* 0x00000007ff077e24 */ /* 0x000fe200080e06ff */
[----:B------:R-:W-:Y:S01]  /*14ac0*/  ULDC.64 UR8, c[0x0][0xb90] ;  /* 0x0002e40000087ab9 */ /* 0x000fe20000000a00 */
[----:B------:R-:W-:Y:S01]  /*14ad0*/  USHF.R.S32.HI UR13, URZ, 0x1f, UR38 ;  /* 0x0000001f3f0d7899 */ /* 0x000fe20008011426 */
[----:B------:R-:W-:Y:S02]  /*14ae0*/  ULDC.64 UR10, c[0x0][0xb98] ;  /* 0x0002e600000a7ab9 */ /* 0x000fe40000000a00 */
[----:B------:R0:W2:Y:S01]  /*14af0*/  LDG.E.CONSTANT R17, desc[UR48][R6.64] ;  /* 0x0000003006117981 */ /* 0x0000a2000c1e9900 */
[----:B------:R-:W-:Y:S01]  /*14b00*/  F2FP.BF16.F32.PACK_AB R34, R55, R30 ;  /* 0x0000001e3722723e */ /* 0x000fe200000010ff */
[----:B------:R-:W-:Y:S02]  /*14b10*/  UIMAD UR5, UR12, UR8, URZ ;  /* 0x000000080c0572a4 */ /* 0x000fe4000f8e023f */
[----:B------:R-:W-:Y:S02]  /*14b20*/  UIMAD.WIDE.U32 UR6, UR39, UR8, URZ ;  /* 0x00000008270672a5 */ /* 0x000fe4000f8e003f */
[----:B------:R-:W-:-:S02]  /*14b30*/  UIMAD UR5, UR39, UR9, UR5 ;  /* 0x00000009270572a4 */ /* 0x000fc4000f8e0205 */
[----:B------:R-:W-:Y:S01]  /*14b40*/  UIMAD UR8, UR13, UR10, URZ ;  /* 0x0000000a0d0872a4 */ /* 0x000fe2000f8e023f */
[----:B0-----:R-:W0:Y:S01]  /*14b50*/  S2R R7, SR_SWINHI ;  /* 0x0000000000077919 */ /* 0x001e220000002f00 */
[----:B------:R-:W-:Y:S01]  /*14b60*/  LOP3.LUT P0, R6, R35, 0x3, RZ, 0xc0, !PT ;  /* 0x0000000323067812 */ /* 0x000fe2000780c0ff */
[----:B------:R-:W-:Y:S02]  /*14b70*/  UIADD3 UR7, UR7, UR5, URZ ;  /* 0x0000000507077290 */ /* 0x000fe4000fffe03f */
[----:B------:R-:W-:Y:S01]  /*14b80*/  UIMAD UR8, UR38, UR11, UR8 ;  /* 0x0000000b260872a4 */ /* 0x000fe2000f8e0208 */
[----:B------:R-:W-:Y:S01]  /*14b90*/  ISETP.EQ.OR P0, PT, R6, 0x3, !P0 ;  /* 0x000000030600780c */ /* 0x000fe20004702670 */
[----:B------:R-:W-:Y:S01]  /*14ba0*/  UIMAD.WIDE.U32 UR6, UR38, UR10, UR6 ;  /* 0x0000000a260672a5 */ /* 0x000fe2000f8e0006 */
[----:B------:R-:W-:Y:S02]  /*14bb0*/  ULDC UR5, c[0x0][0xa88] ;  /* 0x0002a20000057ab9 */ /* 0x000fe40000000800 */
[----:B------:R-:W-:Y:S01]  /*14bc0*/  SEL R72, R9, R10, P0 ;  /* 0x0000000a09487207 */ /* 0x000fe20000000000 */
[----:B------:R-:W-:Y:S01]  /*14bd0*/  ULDC.64 UR10, c[0x0][0xaf0] ;  /* 0x0002bc00000a7ab9 */ /* 0x000fe20000000a00 */
[----:B------:R-:W-:Y:S01]  /*14be0*/  SEL R74, R10, R9, P0 ;  /* 0x000000090a4a7207 */ /* 0x000fe20000000000 */
[----:B------:R-:W-:Y:S01]  /*14bf0*/  IMAD R9, R189, 0x40, R22 ;  /* 0x00000040bd097824 */ /* 0x000fe200078e0216 */
[----:B------:R-:W-:-:S02]  /*14c00*/  SEL R100, R11, R12, P0 ;  /* 0x0000000c0b647207 */ /* 0x000fc40000000000 */
[----:B------:R-:W-:Y:S02]  /*14c10*/  SEL R102, R12, R11, P0 ;  /* 0x0000000b0c667207 */ /* 0x000fe40000000000 */
[----:B------:R-:W-:Y:S02]  /*14c20*/  SEL R68, R13, R14, P0 ;  /* 0x0000000e0d447207 */ /* 0x000fe40000000000 */
[----:B------:R-:W-:Y:S02]  /*14c30*/  SEL R70, R14, R13, P0 ;  /* 0x0000000d0e467207 */ /* 0x000fe40000000000 */
[----:B------:R-:W-:Y:S02]  /*14c40*/  SEL R104, R5, R8, P0 ;  /* 0x0000000805687207 */ /* 0x000fe40000000000 */
[----:B------:R-:W-:Y:S02]  /*14c50*/  SEL R106, R8, R5, P0 ;  /* 0x00000005086a7207 */ /* 0x000fe40000000000 */
[----:B------:R-:W-:-:S02]  /*14c60*/  SEL R50, R37, R36, P0 ;  /* 0x0000002425327207 */ /* 0x000fc40000000000 */
[----:B------:R-:W-:Y:S02]  /*14c70*/  SEL R52, R36, R37, P0 ;  /* 0x0000002524347207 */ /* 0x000fe40000000000 */
[----:B------:R-:W-:Y:S02]  /*14c80*/  SEL R54, R33, R32, P0 ;  /* 0x0000002021367207 */ /* 0x000fe40000000000 */
[----:B------:R-:W-:Y:S02]  /*14c90*/  SEL R58, R32, R33, P0 ;  /* 0x00000021203a7207 */ /* 0x000fe40000000000 */
[----:B------:R-:W-:Y:S02]  /*14ca0*/  MOV R30, R4 ;  /* 0x00000004001e7202 */ /* 0x000fe40000000f00 */
[----:B0-----:R-:W-:Y:S02]  /*14cb0*/  MOV R31, R7 ;  /* 0x00000007001f7202 */ /* 0x001fe40000000f00 */
[----:B------:R-:W-:-:S02]  /*14cc0*/  SEL R88, R25, R26, P0 ;  /* 0x0000001a19587207 */ /* 0x000fc40000000000 */
[----:B------:R-:W-:Y:S01]  /*14cd0*/  SEL R92, R26, R25, P0 ;  /* 0x000000191a5c7207 */ /* 0x000fe20000000000 */
[--C-:B------:R-:W-:Y:S01]  /*14ce0*/  IMAD.WIDE R6, R194, 0x2, R30.reuse ;  /* 0x00000002c2067825 */ /* 0x100fe200078e021e */
[----:B------:R-:W-:Y:S02]  /*14cf0*/  SEL R64, R21, R24, P0 ;  /* 0x0000001815407207 */ /* 0x000fe40000000000 */
[----:B------:R-:W-:Y:S01]  /*14d00*/  SEL R66, R24, R21, P0 ;  /* 0x0000001518427207 */ /* 0x000fe20000000000 */
[----:B------:R-:W-:Y:S01]  /*14d10*/  IMAD.WIDE R30, R9, 0x2, R30 ;  /* 0x00000002091e7825 */ /* 0x000fe200078e021e */
[C---:B------:R-:W-:Y:S02]  /*14d20*/  IADD3 R41, P6, R6.reuse, 0x4060, RZ ;  /* 0x0000406006297810 */ /* 0x040fe40007fde0ff */
[----:B------:R-:W-:Y:S02]  /*14d30*/  LOP3.LUT R43, R6, 0x380, RZ, 0xc0, !PT ;  /* 0x00000380062b7812 */ /* 0x000fe400078ec0ff */
[----:B------:R-:W-:-:S02]  /*14d40*/  LOP3.LUT R40, R41, 0x380, RZ, 0xc0, !PT ;  /* 0x0000038029287812 */ /* 0x000fc400078ec0ff */
[----:B------:R-:W-:Y:S02]  /*14d50*/  SHF.R.U64 R43, R43, 0x3, RZ ;  /* 0x000000032b2b7819 */ /* 0x000fe400000012ff */
[----:B------:R-:W-:Y:S02]  /*14d60*/  SHF.R.U64 R40, R40, 0x3, RZ ;  /* 0x0000000328287819 */ /* 0x000fe400000012ff */
[----:B------:R-:W-:Y:S02]  /*14d70*/  IADD3 R11, P3, R6, 0x4000, RZ ;  /* 0x00004000060b7810 */ /* 0x000fe40007f7e0ff */
[----:B------:R-:W-:Y:S01]  /*14d80*/  LOP3.LUT R40, R40, R41, RZ, 0x3c, !PT ;  /* 0x0000002928287212 */ /* 0x000fe200078e3cff */
[--C-:B------:R-:W-:Y:S01]  /*14d90*/  IMAD.X R41, RZ, RZ, R7.reuse, P6 ;  /* 0x000000ffff297224 */ /* 0x100fe200030e0607 */
[C---:B------:R-:W-:Y:S01]  /*14da0*/  IADD3 R14, P5, R6.reuse, 0x4040, RZ ;  /* 0x00004040060e7810 */ /* 0x040fe20007fbe0ff */
[----:B------:R-:W-:Y:S01]  /*14db0*/  IMAD.X R37, RZ, RZ, R7, P3 ;  /* 0x000000ffff257224 */ /* 0x000fe200018e0607 */
[----:B------:R-:W-:-:S02]  /*14dc0*/  IADD3 R12, P4, R6, 0x4020, RZ ;  /* 0x00004020060c7810 */ /* 0x000fc40007f9e0ff */
[C---:B------:R-:W-:Y:S02]  /*14dd0*/  IADD3 R8, P2, R6.reuse, 0x20, RZ ;  /* 0x0000002006087810 */ /* 0x040fe40007f5e0ff */
[C---:B------:R-:W-:Y:S01]  /*14de0*/  IADD3 R10, P1, R6.reuse, 0x60, RZ ;  /* 0x00000060060a7810 */ /* 0x040fe20007f3e0ff */
[--C-:B------:R-:W-:Y:S01]  /*14df0*/  IMAD.X R35, RZ, RZ, R7.reuse, P4 ;  /* 0x000000ffff237224 */ /* 0x100fe200020e0607 */
[----:B------:R-:W-:Y:S01]  /*14e00*/  IADD3 R9, P6, R6, 0x40, RZ ;  /* 0x0000004006097810 */ /* 0x000fe20007fde0ff */
[--C-:B------:R-:W-:Y:S01]  /*14e10*/  IMAD.X R33, RZ, RZ, R7.reuse, P2 ;  /* 0x000000ffff217224 */ /* 0x100fe200010e0607 */
[----:B------:R-:W-:Y:S01]  /*14e20*/  LOP3.LUT R42, R43, R6, RZ, 0x3c, !PT ;  /* 0x000000062b2a7212 */ /* 0x000fe200078e3cff */
[--C-:B------:R-:W-:Y:S01]  /*14e30*/  IMAD.MOV.U32 R43, RZ, RZ, R7.reuse ;  /* 0x000000ffff2b7224 */ /* 0x100fe200078e0007 */
[----:B------:R-:W-:Y:S01]  /*14e40*/  LOP3.LUT R6, R11, 0x380, RZ, 0xc0, !PT ;  /* 0x000003800b067812 */ /* 0x000fe200078ec0ff */
[----:B------:R-:W-:Y:S01]  /*14e50*/  IMAD.X R25, RZ, RZ, R7, P6 ;  /* 0x000000ffff197224 */ /* 0x000fe200030e0607 */
[----:B------:R-:W-:-:S02]  /*14e60*/  LOP3.LUT R5, R8, 0x380, RZ, 0xc0, !PT ;  /* 0x0000038008057812 */ /* 0x000fc400078ec0ff */
[----:B------:R-:W-:Y:S02]  /*14e70*/  SHF.R.U64 R6, R6, 0x3, RZ ;  /* 0x0000000306067819 */ /* 0x000fe400000012ff */
[----:B------:R-:W-:Y:S02]  /*14e80*/  SHF.R.U64 R5, R5, 0x3, RZ ;  /* 0x0000000305057819 */ /* 0x000fe400000012ff */
[----:B------:R-:W-:Y:S02]  /*14e90*/  LOP3.LUT R36, R6, R11, RZ, 0x3c, !PT ;  /* 0x0000000b06247212 */ /* 0x000fe400078e3cff */
[----:B------:R-:W-:Y:S02]  /*14ea0*/  LOP3.LUT R6, R10, 0x380, RZ, 0xc0, !PT ;  /* 0x000003800a067812 */ /* 0x000fe400078ec0ff */
[----:B------:R-:W-:Y:S02]  /*14eb0*/  LOP3.LUT R32, R5, R8, RZ, 0x3c, !PT ;  /* 0x0000000805207212 */ /* 0x000fe400078e3cff */
[----:B------:R-:W-:-:S02]  /*14ec0*/  SHF.R.U64 R5, R6, 0x3, RZ ;  /* 0x0000000306057819 */ /* 0x000fc400000012ff */
[----:B------:R-:W-:Y:S02]  /*14ed0*/  IADD3 R21, P2, R30, 0x2000, RZ ;  /* 0x000020001e157810 */ /* 0x000fe40007f5e0ff */
[----:B------:R-:W-:Y:S02]  /*14ee0*/  LOP3.LUT R26, R5, R10, RZ, 0x3c, !PT ;  /* 0x0000000a051a7212 */ /* 0x000fe400078e3cff */
[----:B------:R-:W0:Y:S01]  /*14ef0*/  LDC R5, c[0x0][0xbe8] ;  /* 0x0002fa00ff057b82 */ /* 0x000e220000000800 */
[----:B------:R-:W-:Y:S02]  /*14f00*/  SEL R96, R15, R20, P0 ;  /* 0x000000140f607207 */ /* 0x000fe40000000000 */
[----:B------:R-:W-:Y:S02]  /*14f10*/  SEL R98, R20, R15, P0 ;  /* 0x0000000f14627207 */ /* 0x000fe40000000000 */
[----:B------:R-:W-:Y:S02]  /*14f20*/  LOP3.LUT R20, R21, 0x380, RZ, 0xc0, !PT ;  /* 0x0000038015147812 */ /* 0x000fe400078ec0ff */
[----:B------:R-:W-:-:S02]  /*14f30*/  SEL R84, R27, R34, P0 ;  /* 0x000000221b547207 */ /* 0x000fc40000000000 */
[----:B------:R-:W-:Y:S02]  /*14f40*/  SHF.R.U64 R20, R20, 0x3, RZ ;  /* 0x0000000314147819 */ /* 0x000fe400000012ff */
[----:B------:R-:W-:Y:S01]  /*14f50*/  SEL R86, R34, R27, P0 ;  /* 0x0000001b22567207 */ /* 0x000fe20000000000 */
[----:B------:R-:W-:Y:S01]  /*14f60*/  IMAD.X R27, RZ, RZ, R7, P1 ;  /* 0x000000ffff1b7224 */ /* 0x000fe200008e0607 */
[----:B------:R-:W-:Y:S01]  /*14f70*/  LOP3.LUT R20, R20, R21, RZ, 0x3c, !PT ;  /* 0x0000001514147212 */ /* 0x000fe200078e3cff */
[----:B------:R-:W-:Y:S01]  /*14f80*/  IMAD.X R21, RZ, RZ, R31, P2 ;  /* 0x000000ffff157224 */ /* 0x000fe200010e061f */
[----:B------:R-:W-:Y:S01]  /*14f90*/  MOV R73, R40 ;  /* 0x0000002800497202 */ /* 0x000fe20000000f00 */
[----:B------:R-:W-:Y:S01]  /*14fa0*/  IMAD.U32 R41, RZ, RZ, UR8 ;  /* 0x00000008ff297e24 */ /* 0x000fe2000f8e00ff */
[----:B------:R-:W-:Y:S01]  /*14fb0*/  MOV R81, R26 ;  /* 0x0000001a00517202 */ /* 0x000fe20000000f00 */
[----:B------:R-:W-:Y:S01]  /*14fc0*/  ULDC.64 UR8, c[0x0][0xae8] ;  /* 0x0002ba0000087ab9 */ /* 0x000fe20000000a00 */
[----:B------:R-:W-:-:S02]  /*14fd0*/  SEL R78, R38, R39, P0 ;  /* 0x00000027264e7207 */ /* 0x000fc40000000000 */
[----:B------:R-:W-:Y:S01]  /*14fe0*/  SEL R80, R39, R38, P0 ;  /* 0x0000002627507207 */ /* 0x000fe20000000000 */
[----:B------:R-:W-:Y:S01]  /*14ff0*/  IMAD.X R39, RZ, RZ, R7, P5 ;  /* 0x000000ffff277224 */ /* 0x000fe200028e0607 */
[----:B------:R-:W-:Y:S02]  /*15000*/  LOP3.LUT R6, R9, 0x380, RZ, 0xc0, !PT ;  /* 0x0000038009067812 */ /* 0x000fe400078ec0ff */
[----:B0-----:R-:W-:Y:S02]  /*15010*/  ISETP.NE.AND P2, PT, R5, 0x1, PT ;  /* 0x000000010500780c */ /* 0x001fe40003f45270 */
[----:B------:R-:W-:Y:S02]  /*15020*/  LOP3.LUT R7, R12, 0x380, RZ, 0xc0, !PT ;  /* 0x000003800c077812 */ /* 0x000fe400078ec0ff */
[----:B------:R-:W-:Y:S02]  /*15030*/  SEL R60, R29, R28, P0 ;  /* 0x0000001c1d3c7207 */ /* 0x000fe40000000000 */
[----:B------:R-:W-:-:S02]  /*15040*/  SEL R62, R28, R29, P0 ;  /* 0x0000001d1c3e7207 */ /* 0x000fc40000000000 */
[----:B------:R-:W-:Y:S02]  /*15050*/  SHF.R.U64 R6, R6, 0x3, RZ ;  /* 0x0000000306067819 */ /* 0x000fe400000012ff */
[----:B------:R-:W-:Y:S02]  /*15060*/  SHF.R.U64 R7, R7, 0x3, RZ ;  /* 0x0000000307077819 */ /* 0x000fe400000012ff */
[----:B------:R-:W-:Y:S01]  /*15070*/  IADD3 R29, P6, R30, 0x1000, RZ ;  /* 0x000010001e1d7810 */ /* 0x000fe20007fde0ff */
[----:B------:R-:W0:Y:S01]  /*15080*/  @P2 LDC R40, c[0x0][0xbec] ;  /* 0x0002fb00ff282b82 */ /* 0x000e220000000800 */
[----:B------:R-:W-:Y:S02]  /*15090*/  LOP3.LUT R24, R6, R9, RZ, 0x3c, !PT ;  /* 0x0000000906187212 */ /* 0x000fe400078e3cff */
[----:B------:R-:W-:Y:S02]  /*150a0*/  LOP3.LUT R34, R7, R12, RZ, 0x3c, !PT ;  /* 0x0000000c07227212 */ /* 0x000fe400078e3cff */
[----:B------:R-:W-:-:S02]  /*150b0*/  LOP3.LUT R28, R29, 0x380, RZ, 0xc0, !PT ;  /* 0x000003801d1c7812 */ /* 0x000fc400078ec0ff */
[----:B------:R-:W-:Y:S01]  /*150c0*/  MOV R63, R42 ;  /* 0x0000002a003f7202 */ /* 0x000fe20000000f00 */
[----:B------:R-:W1:Y:S01]  /*150d0*/  @P2 LDC R26, c[0x0][0xbf0] ;  /* 0x0002fc00ff1a2b82 */ /* 0x000e620000000800 */
[----:B------:R-:W-:Y:S01]  /*150e0*/  MOV R42, R24 ;  /* 0x00000018002a7202 */ /* 0x000fe20000000f00 */
[----:B------:R-:W-:Y:S01]  /*150f0*/  IMAD.MOV.U32 R24, RZ, RZ, R59 ;  /* 0x000000ffff187224 */ /* 0x000fe200078e003b */
[----:B------:R-:W-:Y:S02]  /*15100*/  SEL R44, R94, R93, P0 ;  /* 0x0000005d5e2c7207 */ /* 0x000fe40000000000 */
[----:B------:R-:W-:Y:S02]  /*15110*/  SEL R48, R90, R89, P0 ;  /* 0x000000595a307207 */ /* 0x000fe40000000000 */
[----:B------:R-:W-:Y:S02]  /*15120*/  SHF.R.U64 R28, R28, 0x3, RZ ;  /* 0x000000031c1c7819 */ /* 0x000fe400000012ff */
[----:B------:R-:W-:-:S02]  /*15130*/  MOV R77, R34 ;  /* 0x00000022004d7202 */ /* 0x000fc40000000f00 */
[----:B------:R-:W-:Y:S02]  /*15140*/  SEL R94, R93, R94, P0 ;  /* 0x0000005e5d5e7207 */ /* 0x000fe40000000000 */
[----:B------:R-:W-:Y:S02]  /*15150*/  SEL R90, R89, R90, P0 ;  /* 0x0000005a595a7207 */ /* 0x000fe40000000000 */
[----:B------:R-:W-:Y:S01]  /*15160*/  SEL R76, R56, R49, P0 ;  /* 0x00000031384c7207 */ /* 0x000fe20000000000 */
[----:B0-----:R-:W-:Y:S01]  /*15170*/  @P2 IMAD.HI.U32 R25, R59, R40, RZ ;  /* 0x000000283b192227 */ /* 0x001fe200078e00ff */
[----:B------:R-:W-:Y:S02]  /*15180*/  LOP3.LUT R13, R14, 0x380, RZ, 0xc0, !PT ;  /* 0x000003800e0d7812 */ /* 0x000fe400078ec0ff */
[----:B------:R-:W-:Y:S02]  /*15190*/  SEL R56, R49, R56, P0 ;  /* 0x0000003831387207 */ /* 0x000fe40000000000 */
[----:B------:R-:W-:-:S02]  /*151a0*/  SEL R82, R46, R47, P0 ;  /* 0x0000002f2e527207 */ /* 0x000fc40000000000 */
[----:B------:R-:W-:Y:S01]  /*151b0*/  LOP3.LUT R28, R28, R29, RZ, 0x3c, !PT ;  /* 0x0000001d1c1c7212 */ /* 0x000fe200078e3cff */
[----:B------:R-:W-:Y:S01]  /*151c0*/  IMAD.X R29, RZ, RZ, R31, P6 ;  /* 0x000000ffff1d7224 */ /* 0x000fe200030e061f */
[----:B------:R-:W-:Y:S02]  /*151d0*/  SHF.R.U64 R13, R13, 0x3, RZ ;  /* 0x000000030d0d7819 */ /* 0x000fe400000012ff */
[----:B-1----:R-:W-:Y:S02]  /*151e0*/  @P2 SHF.R.U32.HI R24, RZ, R26, R25 ;  /* 0x0000001aff182219 */ /* 0x002fe40000011619 */
[C---:B------:R-:W-:Y:S02]  /*151f0*/  IADD3 R45, P6, R30.reuse, 0x7000, RZ ;  /* 0x000070001e2d7810 */ /* 0x040fe40007fde0ff */
[----:B------:R-:W-:Y:S01]  /*15200*/  MOV R61, R32 ;  /* 0x00000020003d7202 */ /* 0x000fe20000000f00 */
[----:B------:R-:W-:Y:S01]  /*15210*/  IMAD.MOV R32, RZ, RZ, -R24 ;  /* 0x000000ffff207224 */ /* 0x000fe200078e0a18 */
[----:B------:R-:W-:-:S02]  /*15220*/  IADD3 R15, P1, R30, 0x3000, RZ ;  /* 0x000030001e0f7810 */ /* 0x000fc40007f3e0ff */
[----:B------:R-:W-:Y:S01]  /*15230*/  SEL R46, R47, R46, P0 ;  /* 0x0000002e2f2e7207 */ /* 0x000fe20000000000 */
[----:B------:R-:W-:Y:S01]  /*15240*/  IMAD R59, R5, R32, R59 ;  /* 0x00000020053b7224 */ /* 0x000fe200078e023b */
[----:B------:R-:W-:Y:S02]  /*15250*/  LOP3.LUT R38, R13, R14, RZ, 0x3c, !PT ;  /* 0x0000000e0d267212 */ /* 0x000fe400078e3cff */
[----:B------:R-:W-:Y:S02]  /*15260*/  LOP3.LUT R6, R45, 0x380, RZ, 0xc0, !PT ;  /* 0x000003802d067812 */ /* 0x000fe400078ec0ff */
[----:B------:R-:W-:Y:S02]  /*15270*/  LOP3.LUT R14, R15, 0x380, RZ, 0xc0, !PT ;  /* 0x000003800f0e7812 */ /* 0x000fe400078ec0ff */
[----:B------:R-:W-:Y:S02]  /*15280*/  MOV R79, R36 ;  /* 0x00000024004f7202 */ /* 0x000fe40000000f00 */
[----:B------:R-:W-:-:S02]  /*15290*/  MOV R75, R38 ;  /* 0x00000026004b7202 */ /* 0x000fc40000000f00 */
[----:B------:R-:W-:Y:S02]  /*152a0*/  SHF.R.U64 R6, R6, 0x3, RZ ;  /* 0x0000000306067819 */ /* 0x000fe400000012ff */
[----:B------:R-:W-:Y:S02]  /*152b0*/  SHF.R.U64 R14, R14, 0x3, RZ ;  /* 0x000000030e0e7819 */ /* 0x000fe400000012ff */
[----:B------:R-:W-:Y:S02]  /*152c0*/  LOP3.LUT R6, R6, R45, RZ, 0x3c, !PT ;  /* 0x0000002d06067212 */ /* 0x000fe400078e3cff */
[----:B------:R-:W-:Y:S01]  /*152d0*/  LOP3.LUT R14, R14, R15, RZ, 0x3c, !PT ;  /* 0x0000000f0e0e7212 */ /* 0x000fe200078e3cff */
[----:B------:R-:W-:Y:S01]  /*152e0*/  IMAD.X R15, RZ, RZ, R31, P1 ;  /* 0x000000ffff0f7224 */ /* 0x000fe200008e061f */
[----:B------:R-:W-:Y:S02]  /*152f0*/  SHF.R.S32.HI R26, RZ, 0x1f, R24 ;  /* 0x0000001fff1a7819 */ /* 0x000fe40000011418 */
[----:B------:R-:W-:-:S02]  /*15300*/  IADD3 R40, P1, R24, UR6, RZ ;  /* 0x0000000618287c10 */ /* 0x000fc4000ff3e0ff */
[----:B------:R-:W-:Y:S02]  /*15310*/  IADD3 R11, P4, R30, 0x5000, RZ ;  /* 0x000050001e0b7810 */ /* 0x000fe40007f9e0ff */
[----:B------:R-:W-:Y:S02]  /*15320*/  SHF.R.S32.HI R36, RZ, 0x1f, R59 ;  /* 0x0000001fff247819 */ /* 0x000fe4000001143b */
[----:B------:R-:W-:Y:S01]  /*15330*/  IADD3.X R41, R26, UR7, R41, P1, !PT ;  /* 0x000000071a297c10 */ /* 0x000fe20008ffe429 */
[----:B------:R-:W-:Y:S01]  /*15340*/  ULDC.64 UR6, c[0x0][0xb88] ;  /* 0x0002e20000067ab9 */ /* 0x000fe20000000a00 */
[----:B------:R-:W-:Y:S01]  /*15350*/  IADD3 R13, P3, R30, 0x4000, RZ ;  /* 0x000040001e0d7810 */ /* 0x000fe20007f7e0ff */
[----:B------:R-:W-:Y:S01]  /*15360*/  IMAD R36, R36, UR6, RZ ;  /* 0x0000000624247c24 */ /* 0x000fe2000f8e02ff */
[----:B------:R-:W-:Y:S01]  /*15370*/  LOP3.LUT R10, R11, 0x380, RZ, 0xc0, !PT ;  /* 0x000003800b0a7812 */ /* 0x000fe200078ec0ff */
[----:B------:R-:W-:Y:S01]  /*15380*/  IMAD.WIDE.U32 R40, R59, UR6, R40 ;  /* 0x000000063b287c25 */ /* 0x000fe2000f8e0028 */
[----:B------:R-:W-:-:S02]  /*15390*/  LOP3.LUT R12, R13, 0x380, RZ, 0xc0, !PT ;  /* 0x000003800d0c7812 */ /* 0x000fc400078ec0ff */
[----:B------:R-:W-:Y:S01]  /*153a0*/  SHF.R.U64 R10, R10, 0x3, RZ ;  /* 0x000000030a0a7819 */ /* 0x000fe200000012ff */
[----:B------:R-:W-:Y:S01]  /*153b0*/  IMAD R59, R59, UR7, R36 ;  /* 0x000000073b3b7c24 */ /* 0x000fe2000f8e0224 */
[----:B------:R-:W-:Y:S01]  /*153c0*/  SHF.R.U64 R12, R12, 0x3, RZ ;  /* 0x000000030c0c7819 */ /* 0x000fe200000012ff */
[----:B------:R-:W-:Y:S01]  /*153d0*/  ULDC.64 UR6, c[0x0][0xb50] ;  /* 0x0002d40000067ab9 */ /* 0x000fe20000000a00 */
[----:B------:R-:W-:Y:S01]  /*153e0*/  LOP3.LUT R10, R10, R11, RZ, 0x3c, !PT ;  /* 0x0000000b0a0a7212 */ /* 0x000fe200078e3cff */
[--C-:B------:R-:W-:Y:S01]  /*153f0*/  IMAD.X R11, RZ, RZ, R31.reuse, P4 ;  /* 0x000000ffff0b7224 */ /* 0x100fe200020e061f */
[----:B------:R-:W-:Y:S02]  /*15400*/  LOP3.LUT P1, RZ, R190, 0x3, RZ, 0xc0, !PT ;  /* 0x00000003beff7812 */ /* 0x000fe4000782c0ff */
[----:B------:R-:W-:Y:S01]  /*15410*/  LOP3.LUT R12, R12, R13, RZ, 0x3c, !PT ;  /* 0x0000000d0c0c7212 */ /* 0x000fe200078e3cff */
[----:B------:R-:W-:Y:S01]  /*15420*/  IMAD.X R13, RZ, RZ, R31, P3 ;  /* 0x000000ffff0d7224 */ /* 0x000fe200018e061f */
[----:B------:R-:W-:-:S02]  /*15430*/  IADD3 R9, P5, R30, 0x6000, RZ ;  /* 0x000060001e097810 */ /* 0x000fc40007fbe0ff */
[----:B------:R-:W-:Y:S02]  /*15440*/  LOP3.LUT R7, R30, 0x380, RZ, 0xc0, !PT ;  /* 0x000003801e077812 */ /* 0x000fe400078ec0ff */
[----:B------:R-:W-:Y:S02]  /*15450*/  LOP3.LUT R8, R9, 0x380, RZ, 0xc0, !PT ;  /* 0x0000038009087812 */ /* 0x000fe400078ec0ff */
[----:B------:R-:W-:Y:S02]  /*15460*/  SHF.R.U64 R7, R7, 0x3, RZ ;  /* 0x0000000307077819 */ /* 0x000fe400000012ff */
[----:B------:R-:W-:Y:S02]  /*15470*/  SHF.R.U64 R8, R8, 0x3, RZ ;  /* 0x0000000308087819 */ /* 0x000fe400000012ff */
[----:B------:R-:W-:Y:S01]  /*15480*/  LOP3.LUT R30, R7, R30, RZ, 0x3c, !PT ;  /* 0x0000001e071e7212 */ /* 0x000fe200078e3cff */
[--C-:B------:R-:W-:Y:S01]  /*15490*/  IMAD.X R7, RZ, RZ, R31.reuse, P6 ;  /* 0x000000ffff077224 */ /* 0x100fe200030e061f */
[----:B------:R-:W-:Y:S01]  /*154a0*/  LOP3.LUT R8, R8, R9, RZ, 0x3c, !PT ;  /* 0x0000000908087212 */ /* 0x000fe200078e3cff */
[----:B------:R-:W-:Y:S01]  /*154b0*/  IMAD.X R9, RZ, RZ, R31, P5 ;  /* 0x000000ffff097224 */ /* 0x000fe200028e061f */
[----:B--2---:R-:W-:Y:S01]  /*154c0*/  LOP3.LUT R35, R17, 0x2, RZ, 0x3c, !PT ;  /* 0x0000000211237812 */ /* 0x004fe200078e3cff */
[----:B------:R-:W-:Y:S04]  /*154d0*/  SHFL.IDX PT, R44, R44, R17, 0x1c1f ;  /* 0x001c1f112c2c7589 */ /* 0x000fe800000e0000 */
[----:B------:R-:W-:Y:S04]  /*154e0*/  SHFL.IDX PT, R48, R48, R17, 0x1c1f ;  /* 0x001c1f1130307589 */ /* 0x000fe800000e0000 */
[----:B------:R-:W0:Y:S04]  /*154f0*/  SHFL.IDX PT, R25, R94, R35, 0x1c1f ;  /* 0x001c1f235e197589 */ /* 0x000e2800000e0000 */
[----:B------:R-:W1:Y:S04]  /*15500*/  SHFL.IDX PT, R27, R90, R35, 0x1c1f ;  /* 0x001c1f235a1b7589 */ /* 0x000e6800000e0000 */
[----:B------:R-:W-:Y:S04]  /*15510*/  SHFL.IDX PT, R76, R76, R17, 0x1c1f ;  /* 0x001c1f114c4c7589 */ /* 0x000fe800000e0000 */
[----:B------:R-:W2:Y:S04]  /*15520*/  SHFL.IDX PT, R33, R56, R35, 0x1c1f ;  /* 0x001c1f2338217589 */ /* 0x000ea800000e0000 */
[----:B------:R-:W-:Y:S04]  /*15530*/  SHFL.IDX PT, R50, R50, R17, 0x1c1f ;  /* 0x001c1f1132327589 */ /* 0x000fe800000e0000 */
[----:B------:R-:W-:Y:S04]  /*15540*/  SHFL.IDX PT, R54, R54, R17, 0x1c1f ;  /* 0x001c1f1136367589 */ /* 0x000fe800000e0000 */
[----:B------:R-:W-:Y:S01]  /*15550*/  SHFL.IDX PT, R60, R60, R17, 0x1c1f ;  /* 0x001c1f113c3c7589 */ /* 0x000fe200000e0000 */
[----:B0-----:R-:W-:-:S02]  /*15560*/  SEL R24, R44, R25, P0 ;  /* 0x000000192c187207 */ /* 0x001fc40000000000 */
[----:B------:R-:W-:Y:S01]  /*15570*/  SEL R26, R25, R44, P0 ;  /* 0x0000002c191a7207 */ /* 0x000fe20000000000 */
[----:B------:R-:W-:Y:S01]  /*15580*/  SHFL.IDX PT, R64, R64, R17, 0x1c1f ;  /* 0x001c1f1140407589 */ /* 0x000fe200000e0000 */
[----:B-1----:R-:W-:Y:S01]  /*15590*/  SEL R32, R48, R27, P0 ;  /* 0x0000001b30207207 */ /* 0x002fe20000000000 */
[----:B------:R-:W-:Y:S01]  /*155a0*/  VIADD R44, R193, UR37 ;  /* 0x00000025c12c7c36 */ /* 0x000fe20008000000 */
[----:B------:R-:W-:Y:S01]  /*155b0*/  SEL R34, R27, R48, P0 ;  /* 0x000000301b227207 */ /* 0x000fe20000000000 */
[----:B------:R-:W-:Y:S04]  /*155c0*/  SHFL.IDX PT, R68, R68, R17, 0x1c1f ;  /* 0x001c1f1144447589 */ /* 0x000fe800000e0000 */
[----:B------:R-:W-:Y:S01]  /*155d0*/  SHFL.IDX PT, R72, R72, R17, 0x1c1f ;  /* 0x001c1f1148487589 */ /* 0x000fe200000e0000 */
[----:B--2---:R-:W-:-:S02]  /*155e0*/  SEL R25, R76, R33, P0 ;  /* 0x000000214c197207 */ /* 0x004fc40000000000 */
[----:B------:R-:W-:Y:S01]  /*155f0*/  SEL R27, R33, R76, P0 ;  /* 0x0000004c211b7207 */ /* 0x000fe20000000000 */
[----:B------:R-:W-:Y:S04]  /*15600*/  SHFL.IDX PT, R78, R78, R17, 0x1c1f ;  /* 0x001c1f114e4e7589 */ /* 0x000fe800000e0000 */
[----:B------:R-:W-:Y:S04]  /*15610*/  SHFL.IDX PT, R82, R82, R17, 0x1c1f ;  /* 0x001c1f1152527589 */ /* 0x000fe800000e0000 */
[----:B------:R-:W-:Y:S04]  /*15620*/  SHFL.IDX PT, R84, R84, R17, 0x1c1f ;  /* 0x001c1f1154547589 */ /* 0x000fe800000e0000 */
[----:B------:R-:W-:Y:S04]  /*15630*/  SHFL.IDX PT, R88, R88, R17, 0x1c1f ;  /* 0x001c1f1158587589 */ /* 0x000fe800000e0000 */
[----:B------:R-:W-:Y:S04]  /*15640*/  SHFL.IDX PT, R96, R96, R17, 0x1c1f ;  /* 0x001c1f1160607589 */ /* 0x000fe800000e0000 */
[----:B------:R-:W-:Y:S04]  /*15650*/  SHFL.IDX PT, R100, R100, R17, 0x1c1f ;  /* 0x001c1f1164647589 */ /* 0x000fe800000e0000 */
[----:B------:R-:W-:Y:S04]  /*15660*/  SHFL.IDX PT, R104, R104, R17, 0x1c1f ;  /* 0x001c1f1168687589 */ /* 0x000fe800000e0000 */
[----:B------:R-:W0:Y:S04]  /*15670*/  SHFL.IDX PT, R17, R52, R35, 0x1c1f ;  /* 0x001c1f2334117589 */ /* 0x000e2800000e0000 */
[----:B------:R-:W1:Y:S04]  /*15680*/  SHFL.IDX PT, R37, R80, R35, 0x1c1f ;  /* 0x001c1f2350257589 */ /* 0x000e6800000e0000 */
[----:B------:R-:W2:Y:S04]  /*15690*/  SHFL.IDX PT, R39, R46, R35, 0x1c1f ;  /* 0x001c1f232e277589 */ /* 0x000ea800000e0000 */
[----:B------:R-:W-:Y:S04]  /*156a0*/  SHFL.IDX PT, R43, R58, R35, 0x1c1f ;  /* 0x001c1f233a2b7589 */ /* 0x000fe800000e0000 */
[----:B------:R-:W-:Y:S04]  /*156b0*/  SHFL.IDX PT, R45, R62, R35, 0x1c1f ;  /* 0x001c1f233e2d7589 */ /* 0x000fe800000e0000 */
[----:B------:R-:W-:Y:S04]  /*156c0*/  SHFL.IDX PT, R53, R86, R35, 0x1c1f ;  /* 0x001c1f2356357589 */ /* 0x000fe800000e0000 */
[----:B------:R-:W-:Y:S01]  /*156d0*/  SHFL.IDX PT, R55, R92, R35, 0x1c1f ;  /* 0x001c1f235c377589 */ /* 0x000fe200000e0000 */
[----:B0-----:R-:W-:-:S02]  /*156e0*/  SEL R36, R50, R17, P0 ;  /* 0x0000001132247207 */ /* 0x001fc40000000000 */
[----:B------:R-:W-:Y:S01]  /*156f0*/  SEL R38, R17, R50, P0 ;  /* 0x0000003211267207 */ /* 0x000fe20000000000 */
[----:B------:R-:W-:Y:S01]  /*15700*/  SHFL.IDX PT, R47, R66, R35, 0x1c1f ;  /* 0x001c1f23422f7589 */ /* 0x000fe200000e0000 */
[----:B------:R-:W-:Y:S01]  /*15710*/  IMAD R17, R5, UR5, RZ ;  /* 0x0000000505117c24 */ /* 0x000fe2000f8e02ff */
[----:B-1----:R-:W-:Y:S02]  /*15720*/  SEL R33, R78, R37, P0 ;  /* 0x000000254e217207 */ /* 0x002fe40000000000 */
[----:B------:R-:W-:Y:S02]  /*15730*/  SHFL.IDX PT, R57, R98, R35, 0x1c1f ;  /* 0x001c1f2362397589 */ /* 0x000fe400000e0000 */
[----:B------:R-:W-:Y:S02]  /*15740*/  ISETP.GE.OR P3, PT, R44, R17, P1 ;  /* 0x000000112c00720c */ /* 0x000fe40000f66670 */
[----:B------:R-:W0:Y:S04]  /*15750*/  SHFL.IDX PT, R67, R102, R35, 0x1c1f ;  /* 0x001c1f2366437589 */ /* 0x000e2800000e0000 */
[----:B------:R-:W1:Y:S04]  /*15760*/  SHFL.IDX PT, R49, R70, R35, 0x1c1f ;  /* 0x001c1f2346317589 */ /* 0x000e6800000e0000 */
[----:B------:R-:W3:Y:S04]  /*15770*/  SHFL.IDX PT, R71, R106, R35, 0x1c1f ;  /* 0x001c1f236a477589 */ /* 0x000ee800000e0000 */
[----:B------:R4:W3:Y:S04]  /*15780*/  SHFL.IDX PT, R51, R74, R35, 0x1c1f ;  /* 0x001c1f234a337589 */ /* 0x0008e800000e0000 */
[----:B------:R1:W-:Y:S01]  /*15790*/  STSM.16.M88.4 [R63], R24 ;  /* 0x000000183f007844 */ /* 0x0003e20000000200 */
[----:B----4-:R-:W-:-:S02]  /*157a0*/  SEL R35, R37, R78, P0 ;  /* 0x0000004e25237207 */ /* 0x010fc40000000000 */
[----:B--2---:R-:W-:Y:S02]  /*157b0*/  SEL R37, R82, R39, P0 ;  /* 0x0000002752257207 */ /* 0x004fe40000000000 */
[----:B------:R-:W-:Y:S01]  /*157c0*/  SEL R39, R39, R82, P0 ;  /* 0x0000005227277207 */ /* 0x000fe20000000000 */
[----:B------:R2:W-:Y:S01]  /*157d0*/  STSM.16.M88.4 [R61], R32 ;  /* 0x000000203d007844 */ /* 0x0005e20000000200 */
[----:B0-----:R-:W-:Y:S02]  /*157e0*/  SEL R65, R100, R67, P0 ;  /* 0x0000004364417207 */ /* 0x001fe40000000000 */
[----:B-1----:R-:W-:Y:S01]  /*157f0*/  SEL R66, R49, R68, P0 ;  /* 0x0000004431427207 */ /* 0x002fe20000000000 */
[----:B------:R0:W-:Y:S01]  /*15800*/  STSM.16.M88.4 [R42], R36 ;  /* 0x000000242a007844 */ /* 0x0001e20000000200 */
[----:B------:R-:W-:Y:S01]  /*15810*/  VIADD R24, R44, 0x8 ;  /* 0x000000082c187836 */ /* 0x000fe20000000000 */
[----:B------:R-:W-:Y:S01]  /*15820*/  SEL R26, R43, R54, P0 ;  /* 0x000000362b1a7207 */ /* 0x000fe20000000000 */
[----:B------:R-:W-:Y:S01]  /*15830*/  IMAD.IADD R25, R41, 0x1, R59 ;  /* 0x0000000129197824 */ /* 0x000fe200078e023b */
[----:B------:R-:W-:-:S02]  /*15840*/  LEA R41, P4, R40, UR6, 0x2 ;  /* 0x0000000628297c11 */ /* 0x000fc4000f8810ff */
[----:B------:R-:W-:Y:S02]  /*15850*/  ISETP.GE.OR P1, PT, R24, R17, P1 ;  /* 0x000000111800720c */ /* 0x000fe40000f26670 */
[----:B------:R-:W-:Y:S01]  /*15860*/  LEA.HI.X R44, R40, UR7, R25, 0x2, P4 ;  /* 0x00000007282c7c11 */ /* 0x000fe2000a0f1419 */
[----:B------:R-:W-:Y:S01]  /*15870*/  SHFL.IDX PT, R62, R41, 0x1, 0x1c1f ;  /* 0x003c1f00293e7f89 */ /* 0x000fe200000e0000 */
[----:B------:R-:W-:Y:S02]  /*15880*/  SEL R24, R54, R43, P0 ;  /* 0x0000002b36187207 */ /* 0x000fe40000000000 */
[----:B--2---:R-:W-:Y:S01]  /*15890*/  SEL R32, R60, R45, P0 ;  /* 0x0000002d3c207207 */ /* 0x004fe20000000000 */
[----:B------:R-:W-:Y:S01]  /*158a0*/  SHFL.IDX PT, R61, R44, RZ, 0x1c1f ;  /* 0x001c1fff2c3d7589 */ /* 0x000fe200000e0000 */
[----:B------:R-:W-:Y:S02]  /*158b0*/  SEL R34, R45, R60, P0 ;  /* 0x0000003c2d227207 */ /* 0x000fe40000000000 */
[----:B------:R-:W-:Y:S01]  /*158c0*/  SEL R25, R84, R53, P0 ;  /* 0x0000003554197207 */ /* 0x000fe20000000000 */
[----:B------:R1:W2:Y:S01]  /*158d0*/  SHFL.IDX PT, R60, R41, RZ, 0x1c1f ;  /* 0x001c1fff293c7589 */ /* 0x0002a200000e0000 */
[----:B------:R-:W-:-:S02]  /*158e0*/  SEL R27, R53, R84, P0 ;  /* 0x00000054351b7207 */ /* 0x000fc40000000000 */
[----:B------:R-:W-:Y:S01]  /*158f0*/  SEL R33, R88, R55, P0 ;  /* 0x0000003758217207 */ /* 0x000fe20000000000 */
[----:B------:R-:W4:Y:S01]  /*15900*/  SHFL.IDX PT, R63, R44, 0x1, 0x1c1f ;  /* 0x003c1f002c3f7f89 */ /* 0x000f2200000e0000 */
[----:B------:R-:W-:Y:S02]  /*15910*/  SEL R35, R55, R88, P0 ;  /* 0x0000005837237207 */ /* 0x000fe40000000000 */
[----:B------:R-:W-:Y:S01]  /*15920*/  SEL R40, R64, R47, P0 ;  /* 0x0000002f40287207 */ /* 0x000fe20000000000 */
[----:B------:R-:W-:Y:S01]  /*15930*/  STSM.16.M88.4 [R81], R24 ;  /* 0x0000001851007844 */ /* 0x000fe20000000200 */
[----:B0-----:R-:W-:Y:S02]  /*15940*/  SEL R42, R47, R64, P0 ;  /* 0x000000402f2a7207 */ /* 0x001fe40000000000 */
[----:B-1----:R-:W-:Y:S01]  /*15950*/  SEL R41, R96, R57, P0 ;  /* 0x0000003960297207 */ /* 0x002fe20000000000 */
[----:B------:R-:W-:Y:S01]  /*15960*/  STSM.16.M88.4 [R79], R32 ;  /* 0x000000204f007844 */ /* 0x000fe20000000200 */
[----:B------:R-:W-:-:S02]  /*15970*/  SEL R43, R57, R96, P0 ;  /* 0x00000060392b7207 */ /* 0x000fc40000000000 */
[----:B------:R-:W-:Y:S02]  /*15980*/  SEL R64, R68, R49, P0 ;  /* 0x0000003144407207 */ /* 0x000fe40000000000 */
[----:B------:R-:W-:Y:S01]  /*15990*/  SEL R67, R67, R100, P0 ;  /* 0x0000006443437207 */ /* 0x000fe20000000000 */
[----:B------:R-:W-:Y:S01]  /*159a0*/  STSM.16.M88.4 [R77], R40 ;  /* 0x000000284d007844 */ /* 0x000fe20000000200 */
[----:B---3--:R-:W-:Y:S02]  /*159b0*/  SEL R69, R104, R71, P0 ;  /* 0x0000004768457207 */ /* 0x008fe40000000000 */
[----:B------:R-:W-:Y:S01]  /*159c0*/  SEL R68, R72, R51, P0 ;  /* 0x0000003348447207 */ /* 0x000fe20000000000 */
[----:B------:R0:W-:Y:S01]  /*159d0*/  STSM.16.M88.4 [R75], R64 ;  /* 0x000000404b007844 */ /* 0x0001e20000000200 */
[----:B------:R-:W-:Y:S02]  /*159e0*/  SEL R70, R51, R72, P0 ;  /* 0x0000004833467207 */ /* 0x000fe40000000000 */
[----:B------:R-:W-:-:S05]  /*159f0*/  SEL R71, R71, R104, P0 ;  /* 0x0000006847477207 */ /* 0x000fca0000000000 */
[----:B------:R-:W-:Y:S01]  /*15a00*/  STSM.16.M88.4 [R73], R68 ;  /* 0x0000004449007844 */ /* 0x000fe20000000200 */
[----:B------:R-:W-:Y:S08]  /*15a10*/  BAR.SYNC.DEFER_BLOCKING 0x1, 0x100 ;  /* 0x0044000000007b1d */ /* 0x000ff00000010000 */
[----:B0-----:R-:W0:Y:S01]  /*15a20*/  @P2 LDC R64, c[0x0][0xbec] ;  /* 0x0002fb00ff402b82 */ /* 0x001e220000000800 */
[----:B------:R-:W-:Y:S01]  /*15a30*/  UIMAD UR5, UR12, UR8, URZ ;  /* 0x000000080c0572a4 */ /* 0x000fe2000f8e023f */
[----:B--2---:R1:W-:Y:S04]  /*15a40*/  @!P3 ST.E desc[UR48][R60.64], R3 ;  /* 0x000000033c00b985 */ /* 0x0043e8000c101930 */
[----:B----4-:R2:W-:Y:S01]  /*15a50*/  @!P1 ST.E desc[UR48][R62.64], R0 ;  /* 0x000000003e009985 */ /* 0x0105e2000c101930 */
[----:B------:R-:W-:-:S03]  /*15a60*/  UIMAD.WIDE.U32 UR6, UR39, UR8, URZ ;  /* 0x00000008270672a5 */ /* 0x000fc6000f8e003f */
[----:B------:R3:W5:Y:S01]  /*15a70*/  LD.E.128 R40, desc[UR48][R8.64] ;  /* 0x0000003008287980 */ /* 0x000762000c101d00 */
[----:B-1----:R-:W1:Y:S01]  /*15a80*/  @P2 LDC R61, c[0x0][0xbf0] ;  /* 0x0002fc00ff3d2b82 */ /* 0x002e620000000800 */
[----:B--2---:R-:W-:Y:S01]  /*15a90*/  IMAD R0, R188, 0x20, R189 ;  /* 0x00000020bc007824 */ /* 0x004fe200078e02bd */
[----:B------:R-:W-:Y:S01]  /*15aa0*/  UIMAD UR5, UR39, UR9, UR5 ;  /* 0x00000009270572a4 */ /* 0x000fe2000f8e0205 */
[----:B------:R2:W5:Y:S02]  /*15ab0*/  LD.E.128 R32, desc[UR48][R6.64] ;  /* 0x0000003006207980 */ /* 0x000564000c101d00 */
[----:B---3--:R-:W-:Y:S01]  /*15ac0*/  VIADD R9, R0, UR37 ;  /* 0x0000002500097c36 */ /* 0x008fe20008000000 */
[----:B------:R-:W-:Y:S01]  /*15ad0*/  UIMAD UR8, UR13, UR10, URZ ;  /* 0x0000000a0d0872a4 */ /* 0x000fe2000f8e023f */
[----:B------:R-:W5:Y:S02]  /*15ae0*/  LD.E.128 R48, desc[UR48][R30.64] ;  /* 0x000000301e307980 */ /* 0x000f64000c101d00 */
[----:B0-----:R-:W-:Y:S01]  /*15af0*/  @P2 IMAD.HI.U32 R0, R9, R64, RZ ;  /* 0x0000004009002227 */ /* 0x001fe200078e00ff */
[----:B------:R-:W-:Y:S01]  /*15b00*/  UIADD3 UR7, UR7, UR5, URZ ;  /* 0x0000000507077290 */ /* 0x000fe2000fffe03f */
[----:B------:R-:W5:Y:S01]  /*15b10*/  LD.E.128 R44, desc[UR48][R28.64] ;  /* 0x000000301c2c7980 */ /* 0x000f62000c101d00 */
[----:B------:R-:W-:Y:S01]  /*15b20*/  UIMAD UR5, UR38, UR11, UR8 ;  /* 0x0000000b260572a4 */ /* 0x000fe2000f8e0208 */
[----:B------:R-:W-:Y:S01]  /*15b30*/  IMAD.MOV.U32 R3, RZ, RZ, R9 ;  /* 0x000000ffff037224 */ /* 0x000fe200078e0009 */
[----:B------:R-:W-:Y:S01]  /*15b40*/  UIMAD.WIDE.U32 UR38, UR38, UR10, UR6 ;  /* 0x0000000a262672a5 */ /* 0x000fe2000f8e0006 */
[----:B------:R-:W5:Y:S02]  /*15b50*/  LD.E.128 R36, desc[UR48][R20.64] ;  /* 0x0000003014247980 */ /* 0x000f64000c101d00 */
[----:B------:R-:W-:-:S02]  /*15b60*/  ULDC.64 UR6, c[0x0][0xae0] ;  /* 0x0002b80000067ab9 */ /* 0x000fc40000000a00 */
[----:B------:R-:W5:Y:S01]  /*15b70*/  LD.E.128 R24, desc[UR48][R14.64] ;  /* 0x000000300e187980 */ /* 0x000f62000c101d00 */
[----:B-1----:R-:W-:Y:S01]  /*15b80*/  @P2 SHF.R.U32.HI R3, RZ, R61, R0 ;  /* 0x0000003dff032219 */ /* 0x002fe20000011600 */
[----:B------:R-:W-:Y:S02]  /*15b90*/  UIADD3 UR5, UR39, UR5, URZ ;  /* 0x0000000527057290 */ /* 0x000fe4000fffe03f */
[----:B------:R-:W5:Y:S01]  /*15ba0*/  LD.E.128 R56, desc[UR48][R12.64] ;  /* 0x000000300c387980 */ /* 0x000f62000c101d00 */
[--C-:B------:R-:W-:Y:S01]  /*15bb0*/  SHF.R.S32.HI R0, RZ, 0x1f, R3.reuse ;  /* 0x0000001fff007819 */ /* 0x100fe20000011403 */
[----:B------:R-:W-:Y:S02]  /*15bc0*/  IMAD.MOV R8, RZ, RZ, -R3 ;  /* 0x000000ffff087224 */ /* 0x000fe400078e0a03 */
[----:B------:R0:W5:Y:S01]  /*15bd0*/  LD.E.128 R52, desc[UR48][R10.64] ;  /* 0x000000300a347980 */ /* 0x000162000c101d00 */
[----:B--2---:R-:W-:Y:S02]  /*15be0*/  IMAD.U32 R7, RZ, RZ, UR39 ;  /* 0x00000027ff077e24 */ /* 0x004fe4000f8e00ff */
[----:B------:R-:W-:Y:S01]  /*15bf0*/  IMAD R0, R0, UR6, RZ ;  /* 0x0000000600007c24 */ /* 0x000fe2000f8e02ff */
[----:B------:R-:W-:Y:S01]  /*15c00*/  @!PT LDS RZ, [RZ] ;  /* 0x00000000fffff984 */ /* 0x000fe20000000800 */
[----:B------:R-:W-:Y:S01]  /*15c10*/  @!PT LDS RZ, [RZ] ;  /* 0x00000000fffff984 */ /* 0x000fe20000000800 */
[----:B------:R-:W-:Y:S01]  /*15c20*/  @!PT LDS RZ, [RZ] ;  /* 0x00000000fffff984 */ /* 0x000fe20000000800 */
[----:B------:R-:W-:Y:S01]  /*15c30*/  @!PT LDS RZ, [RZ] ;  /* 0x00000000fffff984 */ /* 0x000fe20000000800 */
[----:B------:R1:W-:Y:S06]  /*15c40*/  MEMBAR.ALL.CTA ;  /* 0x0000000000007992 */ /* 0x0003ec0000008000 */
[----:B-1----:R-:W1:Y:S01]  /*15c50*/  FENCE.VIEW.ASYNC.S ;  /* 0x00000000000073c6 */ /* 0x002e620000000000 */
[----:B------:R-:W-:-:S02]  /*15c60*/  IMAD R5, R5, R8, R9 ;  /* 0x0000000805057224 */ /* 0x000fc400078e0209 */
[----:B------:R-:W-:Y:S02]  /*15c70*/  IMAD.U32 R6, RZ, RZ, UR38 ;  /* 0x00000026ff067e24 */ /* 0x000fe4000f8e00ff */
[----:B------:R-:W-:Y:S02]  /*15c80*/  IMAD.U32 R7, RZ, RZ, UR5 ;  /* 0x00000005ff077e24 */ /* 0x000fe4000f8e00ff */
[C---:B------:R-:W-:Y:S01]  /*15c90*/  IMAD R9, R3.reuse, UR7, R0 ;  /* 0x0000000703097c24 */ /* 0x040fe2000f8e0200 */
[----:B------:R-:W-:Y:S01]  /*15ca0*/  SHF.R.S32.HI R0, RZ, 0x1f, R5 ;  /* 0x0000001fff007819 */ /* 0x000fe20000011405 */
[----:B------:R-:W-:Y:S01]  /*15cb0*/  IMAD.WIDE.U32 R6, R3, UR6, R6 ;  /* 0x0000000603067c25 */ /* 0x000fe2000f8e0006 */
[----:B------:R-:W-:-:S03]  /*15cc0*/  ULDC.64 UR6, c[0x0][0xad8] ;  /* 0x0002b60000067ab9 */ /* 0x000fc60000000a00 */
[----:B------:R-:W-:Y:S02]  /*15cd0*/  IMAD.IADD R7, R7, 0x1, R9 ;  /* 0x0000000107077824 */ /* 0x000fe400078e0209 */
[----:B------:R-:W-:Y:S02]  /*15ce0*/  IMAD R8, R0, UR6, RZ ;  /* 0x0000000600087c24 */ /* 0x000fe4000f8e02ff */
[----:B0-----:R-:W-:Y:S02]  /*15cf0*/  VIADD R10, R189, UR37 ;  /* 0x00000025bd0a7c36 */ /* 0x001fe40008000000 */
[C---:B------:R-:W-:Y:S02]  /*15d00*/  IMAD R3, R5.reuse, UR7, R8 ;  /* 0x0000000705037c24 */ /* 0x040fe4000f8e0208 */
[----:B------:R-:W-:Y:S01]  /*15d10*/  IMAD.WIDE.U32 R6, R5, UR6, R6 ;  /* 0x0000000605067c25 */ /* 0x000fe2000f8e0006 */
[----:B------:R-:W-:Y:S01]  /*15d20*/  ISETP.GE.AND P2, PT, R10, R17, PT ;  /* 0x000000110a00720c */ /* 0x000fe20003f46270 */
[----:B------:R-:W-:-:S02]  /*15d30*/  ULDC.64 UR6, c[0x0][0xa80] ;  /* 0x0002a00000067ab9 */ /* 0x000fc40000000a00 */
[----:B------:R-:W-:Y:S01]  /*15d40*/  VIADD R0, R10, 0x20 ;  /* 0x000000200a007836 */ /* 0x000fe20000000000 */
[----:B------:R-:W-:Y:S01]  /*15d50*/  LEA R8, P3, R6, UR6, 0x1 ;  /* 0x0000000606087c11 */ /* 0x000fe2000f8608ff */
[----:B------:R-:W-:Y:S02]  /*15d60*/  IMAD.IADD R3, R7, 0x1, R3 ;  /* 0x0000000107037824 */ /* 0x000fe400078e0203 */
[----:B------:R-:W-:Y:S01]  /*15d70*/  VIADD R4, R4, 0x22820 ;  /* 0x0002282004047836 */ /* 0x000fe20000000000 */
[-C--:B------:R-:W-:Y:S01]  /*15d80*/  ISETP.GE.AND P0, PT, R0, R17.reuse, PT ;  /* 0x000000110000720c */ /* 0x080fe20003f06270 */
[----:B------:R-:W-:Y:S01]  /*15d90*/  VIADD R0, R10, 0x40 ;  /* 0x000000400a007836 */ /* 0x000fe20000000000 */
[----:B------:R-:W-:Y:S02]  /*15da0*/  LEA.HI.X R3, R6, UR7, R3, 0x1, P3 ;  /* 0x0000000706037c11 */ /* 0x000fe400098f0c03 */
[----:B------:R-:W-:Y:S01]  /*15db0*/  PRMT R4, RZ, 0x654, R4 ;  /* 0x00000654ff047816 */ /* 0x000fe20000000004 */
[----:B-1----:R0:W1:Y:S01]  /*15dc0*/  SHFL.IDX PT, R6, R8, RZ, 0x181f ;  /* 0x00181fff08067589 */ /* 0x00206200000e0000 */
[----:B------:R-:W-:Y:S01]  /*15dd0*/  ISETP.GE.AND P1, PT, R0, R17, PT ;  /* 0x000000110000720c */ /* 0x000fe20003f26270 */
[----:B------:R-:W-:Y:S01]  /*15de0*/  BSSY B1, `(.L_x_1183) ;  /* 0x000000d000017945 */ /* 0x000fe20003800000 */
[----:B------:R0:W-:Y:S01]  /*15df0*/  SYNCS.ARRIVE.TRANS64.RED.A1T0 RZ, [R4+URZ], RZ ;  /* 0x000000ff04ff79a7 */ /* 0x0001e2000810043f */
[----:B------:R0:W2:Y:S02]  /*15e00*/  SHFL.IDX PT, R0, R3, RZ, 0x181f ;  /* 0x00181fff03007589 */ /* 0x0000a400000e0000 */
[----:B------:R-:W-:Y:S08]  /*15e10*/  @P2 BRA `(.L_x_1184) ;  /* 0x0000000000242947 */ /* 0x000ff00003800000 */
[----:B------:R-:W-:Y:S02]  /*15e20*/  ULDC UR5, c[0x0][0xac8] ;  /* 0x0002b20000057ab9 */ /* 0x000fe40000000800 */
[----:B------:R-:W-:Y:S02]  /*15e30*/  ISETP.GE.AND P2, PT, R22, UR5, PT ;  /* 0x0000000516007c0c */ /* 0x000fe4000bf46270 */
[----:B------:R-:W-:-:S11]  /*15e40*/  ISETP.GE.AND P3, PT, R23, UR5, PT ;  /* 0x0000000517007c0c */ /* 0x000fd6000bf66270 */
[CC--:B01----:R-:W-:Y:S02]  /*15e50*/  @!P2 LEA R4, P4, R22.reuse, R6.reuse, 0x1 ;  /* 0x000000061604a211 */ /* 0x0c3fe400078808ff */
[C---:B------:R-:W-:Y:S02]  /*15e60*/  @!P3 LEA R6, P5, R23.reuse, R6, 0x1 ;  /* 0x000000061706b211 */ /* 0x040fe400078a08ff */
[-C--:B--2---:R-:W-:Y:S02]  /*15e70*/  @!P2 LEA.HI.X R5, R22, R0.reuse, R196, 0x1, P4 ;  /* 0x000000001605a211 */ /* 0x084fe400020f0cc4 */
[----:B------:R-:W-:-:S03]  /*15e80*/  @!P3 LEA.HI.X R7, R23, R0, R195, 0x1, P5 ;  /* 0x000000001707b211 */ /* 0x000fc600028f0cc3 */
[----:B-----5:R3:W-:Y:S04]  /*15e90*/  @!P2 ST.E.128 desc[UR48][R4.64], R48 ;  /* 0x000000300400a985 */ /* 0x0207e8000c101d30 */
[----:B------:R3:W-:Y:S02]  /*15ea0*/  @!P3 ST.E.128 desc[UR48][R6.64], R56 ;  /* 0x000000380600b985 */ /* 0x0007e4000c101d30 */
.L_x_1184:
[----:B------:R-:W-:Y:S05]  /*15eb0*/  BSYNC B1 ;  /* 0x0000000000017941 */ /* 0x000fea0003800000 */
.L_x_1183:
[----:B--2---:R2:W4:Y:S01]  /*15ec0*/  SHFL.IDX PT, R0, R3, 0x1, 0x181f ;  /* 0x00381f0003007f89 */ /* 0x00452200000e0000 */
[----:B------:R-:W-:Y:S03]  /*15ed0*/  BSSY B1, `(.L_x_1185) ;  /* 0x000000c000017945 */ /* 0x000fe60003800000 */
[----:B-1-3--:R2:W1:Y:S01]  /*15ee0*/  SHFL.IDX PT, R6, R8, 0x1, 0x181f ;  /* 0x00381f0008067f89 */ /* 0x00a46200000e0000 */
[----:B------:R-:W-:Y:S05]  /*15ef0*/  @P0 BRA `(.L_x_1186) ;  /* 0x0000000000240947 */ /* 0x000fea0003800000 */
[----:B------:R-:W-:Y:S02]  /*15f00*/  ULDC UR5, c[0x0][0xac8] ;  /* 0x0002b20000057ab9 */ /* 0x000fe40000000800 */
[----:B------:R-:W-:Y:S02]  /*15f10*/  ISETP.GE.AND P3, PT, R22, UR5, PT ;  /* 0x0000000516007c0c */ /* 0x000fe4000bf66270 */
[----:B------:R-:W-:-:S11]  /*15f20*/  ISETP.GE.AND P4, PT, R23, UR5, PT ;  /* 0x0000000517007c0c */ /* 0x000fd6000bf86270 */
[CC--:B01----:R-:W-:Y:S02]  /*15f30*/  @!P3 LEA R4, P0, R22.reuse, R6.reuse, 0x1 ;  /* 0x000000061604b211 */ /* 0x0c3fe400078008ff */
[C---:B------:R-:W-:Y:S02]  /*15f40*/  @!P4 LEA R6, P2, R23.reuse, R6, 0x1 ;  /* 0x000000061706c211 */ /* 0x040fe400078408ff */
[-C--:B----4-:R-:W-:Y:S02]  /*15f50*/  @!P3 LEA.HI.X R5, R22, R0.reuse, R196, 0x1, P0 ;  /* 0x000000001605b211 */ /* 0x090fe400000f0cc4 */
[----:B------:R-:W-:-:S03]  /*15f60*/  @!P4 LEA.HI.X R7, R23, R0, R195, 0x1, P2 ;  /* 0x000000001707c211 */ /* 0x000fc600010f0cc3 */
[----:B-----5:R3:W-:Y:S04]  /*15f70*/  @!P3 ST.E.128 desc[UR48][R4.64], R44 ;  /* 0x0000002c0400b985 */ /* 0x0207e8000c101d30 */
[----:B------:R3:W-:Y:S02]  /*15f80*/  @!P4 ST.E.128 desc[UR48][R6.64], R52 ;  /* 0x000000340600c985 */ /* 0x0007e4000c101d30 */
.L_x_1186:
[----:B------:R-:W-:Y:S05]  /*15f90*/  BSYNC B1 ;  /* 0x0000000000017941 */ /* 0x000fea0003800000 */
.L_x_1185:
[----:B----4-:R4:W0:Y:S01]  /*15fa0*/  SHFL.IDX PT, R0, R3, 0x2, 0x181f ;  /* 0x00581f0003007f89 */ /* 0x01082200000e0000 */
        /* <DEDUP_REMOVED lines=8> */
[-C--:B------:R-:W-:Y:S02]  /*16030*/  @!P2 LEA.HI.X R5, R22, R0.reuse, R196, 0x1, P0 ;  /* 0x000000001605a211 */ /* 0x080fe400000f0cc4 */
[----:B------:R-:W-:-:S03]  /*16040*/  @!P3 LEA.HI.X R7, R23, R0, R195, 0x1, P1 ;  /* 0x000000001707b211 */ /* 0x000fc600008f0cc3 */
[----:B-----5:R3:W-:Y:S04]  /*16050*/  @!P2 ST.E.128 desc[UR48][R4.64], R36 ;  /* 0x000000240400a985 */ /* 0x0207e8000c101d30 */
[----:B------:R3:W-:Y:S02]  /*16060*/  @!P3 ST.E.128 desc[UR48][R6.64], R40 ;  /* 0x000000280600b985 */ /* 0x0007e4000c101d30 */
.L_x_1188:
[----:B------:R-:W-:Y:S05]  /*16070*/  BSYNC B1 ;  /* 0x0000000000017941 */ /* 0x000fea0003800000 */
.L_x_1187:
[----:B0-----:R-:W-:Y:S01]  /*16080*/  VIADD R0, R10, 0x60 ;  /* 0x000000600a007836 */ /* 0x001fe20000000000 */
[----:B--2-4-:R-:W0:Y:S04]  /*16090*/  SHFL.IDX PT, R3, R3, 0x3, 0x181f ;  /* 0x00781f0003037f89 */ /* 0x014e2800000e0000 */
[----:B------:R-:W-:Y:S01]  /*160a0*/  ISETP.GE.AND P0, PT, R0, R17, PT ;  /* 0x000000110000720c */ /* 0x000fe20003f06270 */
[----:B------:R-:W2:-:S12]  /*160b0*/  SHFL.IDX PT, R8, R8, 0x3, 0x181f ;  /* 0x00781f0008087f89 */ /* 0x000e9800000e0000 */
[----:B------:R-:W-:Y:S05]  /*160c0*/  @P0 BRA `(.L_x_1189) ;  /* 0x0000000800800947 */ /* 0x000fea0003800000 */
[----:B------:R-:W-:Y:S02]  /*160d0*/  ULDC UR5, c[0x0][0xac8] ;  /* 0x0002b20000057ab9 */ /* 0x000fe40000000800 */
[----:B------:R-:W-:-:S13]  /*160e0*/  ISETP.GE.AND P1, PT, R22, UR5, PT ;  /* 0x0000000516007c0c */ /* 0x000fda000bf26270 */
[----:B--23--:R-:W-:-:S04]  /*160f0*/  @!P1 LEA R4, P0, R22, R8, 0x1 ;  /* 0x0000000816049211 */ /* 0x00cfc800078008ff */
[----:B0-----:R-:W-:Y:S02]  /*16100*/  @!P1 LEA.HI.X R5, R22, R3, R196, 0x1, P0 ;  /* 0x0000000316059211 */ /* 0x001fe400000f0cc4 */
[----:B------:R-:W-:-:S03]  /*16110*/  ISETP.GE.AND P0, PT, R23, UR5, PT ;  /* 0x0000000517007c0c */ /* 0x000fc6000bf06270 */
[----:B-----5:R4:W-:Y:S10]  /*16120*/  @!P1 ST.E.128 desc[UR48][R4.64], R24 ;  /* 0x0000001804009985 */ /* 0x0209f4000c101d30 */
[----:B------:R-:W-:Y:S05]  /*16130*/  @P0 BRA `(.L_x_1189) ;  /* 0x0000000800640947 */ /* 0x000fea0003800000 */
[----:B----4-:R-:W-:-:S04]  /*16140*/  LEA R4, P0, R23, R8, 0x1 ;  /* 0x0000000817047211 */ /* 0x010fc800078008ff */
[----:B------:R-:W-:-:S05]  /*16150*/  LEA.HI.X R5, R23, R3, R195, 0x1, P0 ;  /* 0x0000000317057211 */ /* 0x000fca00000f0cc3 */
[----:B------:R0:W-:Y:S01]  /*16160*/  ST.E.128 desc[UR48][R4.64], R32 ;  /* 0x0000002004007985 */ /* 0x0001e2000c101d30 */
[----:B------:R-:W-:Y:S05]  /*16170*/  BRA `(.L_x_1189) ;  /* 0x0000000800547947 */ /* 0x000fea0003800000 */
.L_x_1182:
[----:B------:R-:W0:Y:S01]  /*16180*/  LDC R10, c[0x0][0xbe8] ;  /* 0x0002fa00ff0a7b82 */ /* 0x000e220000000800 */
[----:B------:R-:W-:Y:S01]  /*16190*/  ISETP.GE.AND P0, PT, R197, 0x80, PT ;  /* 0x00000080c500780c */ /* 0x000fe20003f06270 */
[----:B------:R-:W-:Y:S01]  /*161a0*/  USHF.R.S32.HI UR8, URZ, 0x1f, UR39 ;  /* 0x0000001f3f087899 */ /* 0x000fe20008011427 */
[----:B------:R-:W-:Y:S01]  /*161b0*/  BSSY B1, `(.L_x_1190) ;  /* 0x000002f000017945 */ /* 0x000fe20003800000 */
[----:B------:R-:W-:Y:S01]  /*161c0*/  USHF.R.S32.HI UR9, URZ, 0x1f, UR38 ;  /* 0x0000001f3f097899 */ /* 0x000fe20008011426 */
[----:B------:R-:W-:Y:S01]  /*161d0*/  IMAD R8, R188, 0x20, R189 ;  /* 0x00000020bc087824 */ /* 0x000fe200078e02bd */
[----:B0-----:R-:W-:-:S13]  /*161e0*/  ISETP.NE.AND P1, PT, R10, 0x1, PT ;  /* 0x000000010a00780c */ /* 0x001fda0003f25270 */
[----:B------:R-:W0:Y:S08]  /*161f0*/  @P1 LDC R9, c[0x0][0xbec] ;  /* 0x0002fb00ff091b82 */ /* 0x000e300000000800 */
[----:B------:R-:W1:Y:S01]  /*16200*/  @P1 LDC R11, c[0x0][0xbf0] ;  /* 0x0002fc00ff0b1b82 */ /* 0x000e620000000800 */
[----:B------:R-:W-:Y:S05]  /*16210*/  @P0 BRA `(.L_x_1191) ;  /* 0x0000000000a00947 */ /* 0x000fea0003800000 */
[----:B------:R-:W2:Y:S01]  /*16220*/  S2R R0, SR_TID.X ;  /* 0x0000000000007919 */ /* 0x000ea20000002100 */
[----:B------:R-:W3:Y:S01]  /*16230*/  LDC R5, c[0x0][0xbe8] ;  /* 0x0002fa00ff057b82 */ /* 0x000ee20000000800 */
[----:B------:R-:W-:Y:S01]  /*16240*/  IMAD.U32 R6, RZ, RZ, UR37 ;  /* 0x00000025ff067e24 */ /* 0x000fe2000f8e00ff */
[----:B------:R-:W-:Y:S02]  /*16250*/  ULDC UR5, c[0x0][0xa88] ;  /* 0x0002a20000057ab9 */ /* 0x000fe40000000800 */
[----:B---3--:R-:W-:Y:S02]  /*16260*/  IMAD R3, R5, UR5, RZ ;  /* 0x0000000505037c24 */ /* 0x008fe4000f8e02ff */
[----:B--2---:R-:W-:-:S04]  /*16270*/  IADD3 R6, R6, -0x80, R0 ;  /* 0xffffff8006067810 */ /* 0x004fc80007ffe000 */
[----:B------:R-:W-:-:S13]  /*16280*/  ISETP.GE.AND P0, PT, R6, R3, PT ;  /* 0x000000030600720c */ /* 0x000fda0003f06270 */
[----:B------:R-:W-:Y:S05]  /*16290*/  @P0 BRA `(.L_x_1191) ;  /* 0x0000000000800947 */ /* 0x000fea0003800000 */
[----:B------:R-:W-:Y:S01]  /*162a0*/  ISETP.NE.AND P0, PT, R5, 0x1, PT ;  /* 0x000000010500780c */ /* 0x000fe20003f05270 */
[----:B------:R-:W-:Y:S01]  /*162b0*/  ULDC.64 UR10, c[0x0][0xb90] ;  /* 0x0002e400000a7ab9 */ /* 0x000fe20000000a00 */
[----:B------:R-:W-:Y:S01]  /*162c0*/  IMAD.MOV.U32 R4, RZ, RZ, R6 ;  /* 0x000000ffff047224 */ /* 0x000fe200078e0006 */
[----:B------:R-:W-:Y:S02]  /*162d0*/  UIMAD UR5, UR8, UR10, URZ ;  /* 0x0000000a080572a4 */ /* 0x000fe4000f8e023f */
[----:B------:R-:W-:Y:S02]  /*162e0*/  UIMAD.WIDE.U32 UR6, UR39, UR10, URZ ;  /* 0x0000000a270672a5 */ /* 0x000fe4000f8e003f */
[----:B------:R-:W-:-:S03]  /*162f0*/  UIMAD UR5, UR39, UR11, UR5 ;  /* 0x0000000b270572a4 */ /* 0x000fc6000f8e0205 */
[----:B------:R-:W-:Y:S01]  /*16300*/  ULDC.64 UR10, c[0x0][0xb98] ;  /* 0x0002e600000a7ab9 */ /* 0x000fe20000000a00 */
[----:B------:R-:W-:Y:S02]  /*16310*/  UIADD3 UR7, UR7, UR5, URZ ;  /* 0x0000000507077290 */ /* 0x000fe4000fffe03f */
[----:B------:R-:W2:Y:S01]  /*16320*/  @P0 LDC R3, c[0x0][0xbec] ;  /* 0x0002fb00ff030b82 */ /* 0x000ea20000000800 */
[----:B------:R-:W-:Y:S02]  /*16330*/  UIMAD UR5, UR9, UR10, URZ ;  /* 0x0000000a090572a4 */ /* 0x000fe4000f8e023f */
[----:B------:R-:W-:Y:S02]  /*16340*/  UIMAD.WIDE.U32 UR6, UR38, UR10, UR6 ;  /* 0x0000000a260672a5 */ /* 0x000fe4000f8e0006 */
[----:B------:R-:W-:-:S03]  /*16350*/  UIMAD UR5, UR38, UR11, UR5 ;  /* 0x0000000b260572a4 */ /* 0x000fc6000f8e0205 */
[----:B------:R-:W3:Y:S01]  /*16360*/  @P0 LDC R7, c[0x0][0xbf0] ;  /* 0x0002fc00ff070b82 */ /* 0x000ee20000000800 */
[----:B------:R-:W-:Y:S01]  /*16370*/  ULDC.64 UR10, c[0x0][0xb88] ;  /* 0x0002e200000a7ab9 */ /* 0x000fe20000000a00 */
[----:B--2---:R-:W-:-:S05]  /*16380*/  @P0 IMAD.HI.U32 R0, R6, R3, RZ ;  /* 0x0000000306000227 */ /* 0x004fca00078e00ff */
[----:B---3--:R-:W-:-:S05]  /*16390*/  @P0 SHF.R.U32.HI R4, RZ, R7, R0 ;  /* 0x00000007ff040219 */ /* 0x008fca0000011600 */
[----:B------:R-:W-:-:S04]  /*163a0*/  IMAD.MOV R3, RZ, RZ, -R4 ;  /* 0x000000ffff037224 */ /* 0x000fc800078e0a04 */
[----:B------:R-:W-:Y:S01]  /*163b0*/  IMAD R3, R5, R3, R6 ;  /* 0x0000000305037224 */ /* 0x000fe200078e0206 */
[----:B------:R-:W-:Y:S01]  /*163c0*/  SHF.R.S32.HI R5, RZ, 0x1f, R4 ;  /* 0x0000001fff057819 */ /* 0x000fe20000011404 */
[----:B------:R-:W-:Y:S01]  /*163d0*/  IMAD.U32 R6, RZ, RZ, UR5 ;  /* 0x00000005ff067e24 */ /* 0x000fe2000f8e00ff */
        /* <DEDUP_REMOVED lines=9> */
[----:B------:R-:W-:Y:S01]  /*16470*/  LEA.HI.X R7, R4, UR7, R3, 0x2, P0 ;  /* 0x0000000704077c11 */ /* 0x000fe200080f1403 */
[----:B------:R-:W-:-:S05]  /*16480*/  IMAD.MOV.U32 R3, RZ, RZ, -0x800000 ;  /* 0xff800000ff037424 */ /* 0x000fca00078e00ff */
[----:B------:R2:W-:Y:S02]  /*16490*/  STG.E desc[UR48][R6.64], R3 ;  /* 0x0000000306007986 */ /* 0x0005e4000c101930 */
.L_x_1191:
[----:B------:R-:W-:Y:S05]  /*164a0*/  BSYNC B1 ;  /* 0x0000000000017941 */ /* 0x000fea0003800000 */
.L_x_1190:
[----:B------:R-:W-:Y:S01]  /*164b0*/  ULDC.64 UR10, c[0x0][0xae8] ;  /* 0x0002ba00000a7ab9 */ /* 0x000fe20000000a00 */
[----:B------:R-:W-:Y:S01]  /*164c0*/  VIADD R8, R8, UR37 ;  /* 0x0000002508087c36 */ /* 0x000fe20008000000 */
[----:B------:R-:W-:Y:S01]  /*164d0*/  UIMAD UR5, UR8, UR10, URZ ;  /* 0x0000000a080572a4 */ /* 0x000fe2000f8e023f */
[----:B------:R-:W-:Y:S01]  /*164e0*/  BSSY B1, `(.L_x_1192) ;  /* 0x0000034000017945 */ /* 0x000fe20003800000 */
[----:B------:R-:W-:Y:S01]  /*164f0*/  UIMAD.WIDE.U32 UR6, UR39, UR10, URZ ;  /* 0x0000000a270672a5 */ /* 0x000fe2000f8e003f */
[----:B0-----:R-:W-:Y:S01]  /*16500*/  @P1 IMAD.HI.U32 R0, R8, R9, RZ ;  /* 0x0000000908001227 */ /* 0x001fe200078e00ff */
[----:B------:R-:W-:-:S03]  /*16510*/  UIMAD UR5, UR39, UR11, UR5 ;  /* 0x0000000b270572a4 */ /* 0x000fc6000f8e0205 */
[----:B------:R-:W-:Y:S01]  /*16520*/  ULDC.64 UR10, c[0x0][0xaf0] ;  /* 0x0002bc00000a7ab9 */ /* 0x000fe20000000a00 */
[----:B------:R-:W-:Y:S01]  /*16530*/  UIADD3 UR7, UR7, UR5, URZ ;  /* 0x0000000507077290 */ /* 0x000fe2000fffe03f */
[----:B--2---:R-:W-:Y:S01]  /*16540*/  IMAD.MOV.U32 R3, RZ, RZ, R8 ;  /* 0x000000ffff037224 */ /* 0x004fe200078e0008 */
[----:B------:R-:W-:Y:S01]  /*16550*/  UIMAD UR5, UR9, UR10, URZ ;  /* 0x0000000a090572a4 */ /* 0x000fe2000f8e023f */
[----:B-1----:R-:W-:-:S03]  /*16560*/  @P1 SHF.R.U32.HI R3, RZ, R11, R0 ;  /* 0x0000000bff031219 */ /* 0x002fc60000011600 */
[----:B------:R-:W-:Y:S01]  /*16570*/  UIMAD UR5, UR38, UR11, UR5 ;  /* 0x0000000b260572a4 */ /* 0x000fe2000f8e0205 */
[--C-:B------:R-:W-:Y:S01]  /*16580*/  SHF.R.S32.HI R0, RZ, 0x1f, R3.reuse ;  /* 0x0000001fff007819 */ /* 0x100fe20000011403 */
[----:B------:R-:W-:Y:S01]  /*16590*/  UIMAD.WIDE.U32 UR38, UR38, UR10, UR6 ;  /* 0x0000000a262672a5 */ /* 0x000fe2000f8e0006 */
[----:B------:R-:W-:Y:S02]  /*165a0*/  IMAD.MOV R7, RZ, RZ, -R3 ;  /* 0x000000ffff077224 */ /* 0x000fe400078e0a03 */
[----:B------:R-:W-:Y:S01]  /*165b0*/  ULDC.64 UR6, c[0x0][0xae0] ;  /* 0x0002b80000067ab9 */ /* 0x000fe20000000a00 */
[----:B------:R-:W-:Y:S01]  /*165c0*/  UIADD3 UR5, UR39, UR5, URZ ;  /* 0x0000000527057290 */ /* 0x000fe2000fffe03f */
[----:B------:R-:W-:Y:S02]  /*165d0*/  IMAD R0, R0, UR6, RZ ;  /* 0x0000000600007c24 */ /* 0x000fe4000f8e02ff */
[----:B------:R-:W-:Y:S02]  /*165e0*/  IMAD R7, R10, R7, R8 ;  /* 0x000000070a077224 */ /* 0x000fe400078e0208 */
[----:B------:R-:W-:-:S02]  /*165f0*/  IMAD.U32 R5, RZ, RZ, UR39 ;  /* 0x00000027ff057e24 */ /* 0x000fc4000f8e00ff */
[----:B------:R-:W-:Y:S02]  /*16600*/  IMAD.U32 R4, RZ, RZ, UR38 ;  /* 0x00000026ff047e24 */ /* 0x000fe4000f8e00ff */
[----:B------:R-:W-:Y:S01]  /*16610*/  IMAD.U32 R5, RZ, RZ, UR5 ;  /* 0x00000005ff057e24 */ /* 0x000fe2000f8e00ff */
[----:B------:R-:W-:Y:S01]  /*16620*/  ULDC UR5, c[0x0][0xa88] ;  /* 0x0002a20000057ab9 */ /* 0x000fe20000000800 */
[C---:B------:R-:W-:Y:S01]  /*16630*/  IMAD R9, R3.reuse, UR7, R0 ;  /* 0x0000000703097c24 */ /* 0x040fe2000f8e0200 */
[----:B------:R-:W-:Y:S01]  /*16640*/  SHF.R.S32.HI R0, RZ, 0x1f, R7 ;  /* 0x0000001fff007819 */ /* 0x000fe20000011407 */
[----:B------:R-:W-:Y:S01]  /*16650*/  IMAD.WIDE.U32 R4, R3, UR6, R4 ;  /* 0x0000000603047c25 */ /* 0x000fe2000f8e0004 */
[----:B------:R-:W-:-:S03]  /*16660*/  ULDC.64 UR6, c[0x0][0xad8] ;  /* 0x0002b60000067ab9 */ /* 0x000fc60000000a00 */
[----:B------:R-:W-:Y:S02]  /*16670*/  IMAD.IADD R5, R5, 0x1, R9 ;  /* 0x0000000105057824 */ /* 0x000fe400078e0209 */
[----:B------:R-:W-:Y:S02]  /*16680*/  IMAD R6, R0, UR6, RZ ;  /* 0x0000000600067c24 */ /* 0x000fe4000f8e02ff */
[----:B------:R-:W-:Y:S02]  /*16690*/  VIADD R8, R189, UR37 ;  /* 0x00000025bd087c36 */ /* 0x000fe40008000000 */
[----:B------:R-:W-:Y:S02]  /*166a0*/  IMAD R9, R10, UR5, RZ ;  /* 0x000000050a097c24 */ /* 0x000fe4000f8e02ff */
[C---:B------:R-:W-:Y:S02]  /*166b0*/  IMAD R3, R7.reuse, UR7, R6 ;  /* 0x0000000707037c24 */ /* 0x040fe4000f8e0206 */
[----:B------:R-:W-:Y:S01]  /*166c0*/  IMAD.WIDE.U32 R4, R7, UR6, R4 ;  /* 0x0000000607047c25 */ /* 0x000fe2000f8e0004 */
[----:B------:R-:W-:Y:S01]  /*166d0*/  ISETP.GE.AND P2, PT, R8, R9, PT ;  /* 0x000000090800720c */ /* 0x000fe20003f46270 */
[----:B------:R-:W-:-:S02]  /*166e0*/  ULDC.64 UR6, c[0x0][0xa80] ;  /* 0x0002a00000067ab9 */ /* 0x000fc40000000a00 */
[----:B------:R-:W-:Y:S01]  /*166f0*/  VIADD R0, R8, 0x20 ;  /* 0x0000002008007836 */ /* 0x000fe20000000000 */
[----:B------:R-:W-:Y:S01]  /*16700*/  LEA R6, P3, R4, UR6, 0x1 ;  /* 0x0000000604067c11 */ /* 0x000fe2000f8608ff */
[----:B------:R-:W-:-:S03]  /*16710*/  IMAD.IADD R3, R5, 0x1, R3 ;  /* 0x0000000105037824 */ /* 0x000fc600078e0203 */
[-C--:B------:R-:W-:Y:S01]  /*16720*/  ISETP.GE.AND P1, PT, R0, R9.reuse, PT ;  /* 0x000000090000720c */ /* 0x080fe20003f26270 */
[----:B------:R-:W-:Y:S01]  /*16730*/  VIADD R0, R8, 0x40 ;  /* 0x0000004008007836 */ /* 0x000fe20000000000 */
[----:B------:R-:W-:Y:S02]  /*16740*/  LEA.HI.X R7, R4, UR7, R3, 0x1, P3 ;  /* 0x0000000704077c11 */ /* 0x000fe400098f0c03 */
[----:B------:R0:W1:Y:S02]  /*16750*/  SHFL.IDX PT, R4, R6, RZ, 0x181f ;  /* 0x00181fff06047589 */ /* 0x00006400000e0000 */
[----:B------:R-:W-:Y:S02]  /*16760*/  ISETP.GE.AND P0, PT, R0, R9, PT ;  /* 0x000000090000720c */ /* 0x000fe40003f06270 */
[----:B------:R0:W2:Y:S01]  /*16770*/  SHFL.IDX PT, R0, R7, RZ, 0x181f ;  /* 0x00181fff07007589 */ /* 0x0000a200000e0000 */
[----:B------:R-:W-:Y:S10]  /*16780*/  @P2 BRA `(.L_x_1193) ;  /* 0x0000000000242947 */ /* 0x000ff40003800000 */
[----:B------:R-:W-:Y:S02]  /*16790*/  ULDC UR5, c[0x0][0xac8] ;  /* 0x0002b20000057ab9 */ /* 0x000fe40000000800 */
[----:B------:R-:W-:Y:S02]  /*167a0*/  ISETP.GE.AND P4, PT, R22, UR5, PT ;  /* 0x0000000516007c0c */ /* 0x000fe4000bf86270 */
[----:B------:R-:W-:-:S11]  /*167b0*/  ISETP.GE.AND P5, PT, R23, UR5, PT ;  /* 0x0000000517007c0c */ /* 0x000fd6000bfa6270 */
[CC--:B-1----:R-:W-:Y:S02]  /*167c0*/  @!P4 LEA R10, P2, R22.reuse, R4.reuse, 0x1 ;  /* 0x00000004160ac211 */ /* 0x0c2fe400078408ff */
[C---:B------:R-:W-:Y:S02]  /*167d0*/  @!P5 LEA R4, P3, R23.reuse, R4, 0x1 ;  /* 0x000000041704d211 */ /* 0x040fe400078608ff */
[-C--:B--2---:R-:W-:Y:S02]  /*167e0*/  @!P4 LEA.HI.X R11, R22, R0.reuse, R196, 0x1, P2 ;  /* 0x00000000160bc211 */ /* 0x084fe400010f0cc4 */
[----:B------:R-:W-:-:S03]  /*167f0*/  @!P5 LEA.HI.X R5, R23, R0, R195, 0x1, P3 ;  /* 0x000000001705d211 */ /* 0x000fc600018f0cc3 */
[----:B------:R3:W-:Y:S04]  /*16800*/  @!P4 ST.E.128 desc[UR48][R10.64], RZ ;  /* 0x000000ff0a00c985 */ /* 0x0007e8000c101d30 */
[----:B------:R3:W-:Y:S02]  /*16810*/  @!P5 ST.E.128 desc[UR48][R4.64], RZ ;  /* 0x000000ff0400d985 */ /* 0x0007e4000c101d30 */
.L_x_1193:
[----:B------:R-:W-:Y:S05]  /*16820*/  BSYNC B1 ;  /* 0x0000000000017941 */ /* 0x000fea0003800000 */
.L_x_1192:
[----:B--2---:R2:W4:Y:S01]  /*16830*/  SHFL.IDX PT, R0, R7, 0x1, 0x181f ;  /* 0x00381f0007007f89 */ /* 0x00452200000e0000 */
[----:B------:R-:W-:Y:S03]  /*16840*/  BSSY B1, `(.L_x_1194) ;  /* 0x000000c000017945 */ /* 0x000fe60003800000 */
[----:B-1-3--:R2:W1:Y:S01]  /*16850*/  SHFL.IDX PT, R4, R6, 0x1, 0x181f ;  /* 0x00381f0006047f89 */ /* 0x00a46200000e0000 */
[----:B------:R-:W-:Y:S05]  /*16860*/  @P1 BRA `(.L_x_1195) ;  /* 0x0000000000241947 */ /* 0x000fea0003800000 */
[----:B------:R-:W-:Y:S02]  /*16870*/  ULDC UR5, c[0x0][0xac8] ;  /* 0x0002b20000057ab9 */ /* 0x000fe40000000800 */
[----:B------:R-:W-:Y:S02]  /*16880*/  ISETP.GE.AND P3, PT, R22, UR5, PT ;  /* 0x0000000516007c0c */ /* 0x000fe4000bf66270 */
[----:B------:R-:W-:-:S11]  /*16890*/  ISETP.GE.AND P4, PT, R23, UR5, PT ;  /* 0x0000000517007c0c */ /* 0x000fd6000bf86270 */
[CC--:B-1----:R-:W-:Y:S02]  /*168a0*/  @!P3 LEA R10, P1, R22.reuse, R4.reuse, 0x1 ;  /* 0x00000004160ab211 */ /* 0x0c2fe400078208ff */
[C---:B------:R-:W-:Y:S02]  /*168b0*/  @!P4 LEA R4, P2, R23.reuse, R4, 0x1 ;  /* 0x000000041704c211 */ /* 0x040fe400078408ff */
[-C--:B----4-:R-:W-:Y:S02]  /*168c0*/  @!P3 LEA.HI.X R11, R22, R0.reuse, R196, 0x1, P1 ;  /* 0x00000000160bb211 */ /* 0x090fe400008f0cc4 */
[----:B------:R-:W-:-:S03]  /*168d0*/  @!P4 LEA.HI.X R5, R23, R0, R195, 0x1, P2 ;  /* 0x000000001705c211 */ /* 0x000fc600010f0cc3 */
[----:B------:R3:W-:Y:S04]  /*168e0*/  @!P3 ST.E.128 desc[UR48][R10.64], RZ ;  /* 0x000000ff0a00b985 */ /* 0x0007e8000c101d30 */
[----:B------:R3:W-:Y:S02]  /*168f0*/  @!P4 ST.E.128 desc[UR48][R4.64], RZ ;  /* 0x000000ff0400c985 */ /* 0x0007e4000c101d30 */
.L_x_1195:
[----:B------:R-:W-:Y:S05]  /*16900*/  BSYNC B1 ;  /* 0x0000000000017941 */ /* 0x000fea0003800000 */
.L_x_1194:
[----:B----4-:R4:W0:Y:S01]  /*16910*/  SHFL.IDX PT, R0, R7, 0x2, 0x181f ;  /* 0x00581f0007007f89 */ /* 0x01082200000e0000 */
        /* <DEDUP_REMOVED lines=8> */
[-C--:B0-----:R-:W-:Y:S02]  /*169a0*/  @!P2 LEA.HI.X R11, R22, R0.reuse, R196, 0x1, P0 ;  /* 0x00000000160ba211 */ /* 0x081fe400000f0cc4 */
[----:B------:R-:W-:-:S03]  /*169b0*/  @!P3 LEA.HI.X R5, R23, R0, R195, 0x1, P1 ;  /* 0x000000001705b211 */ /* 0x000fc600008f0cc3 */
[----:B------:R3:W-:Y:S04]  /*169c0*/  @!P2 ST.E.128 desc[UR48][R10.64], RZ ;  /* 0x000000ff0a00a985 */ /* 0x0007e8000c101d30 */
[----:B------:R3:W-:Y:S02]  /*169d0*/  @!P3 ST.E.128 desc[UR48][R4.64], RZ ;  /* 0x000000ff0400b985 */ /* 0x0007e4000c101d30 */
.L_x_1197:
[----:B------:R-:W-:Y:S05]  /*169e0*/  BSYNC B1 ;  /* 0x0000000000017941 */ /* 0x000fea0003800000 */
.L_x_1196:
[----:B------:R-:W-:Y:S01]  /*169f0*/  VIADD R3, R8, 0x60 ;  /* 0x0000006008037836 */ /* 0x000fe20000000000 */
[----:B0-----:R0:W0:Y:S04]  /*16a00*/  SHFL.IDX PT, R0, R7, 0x3, 0x181f ;  /* 0x00781f0007007f89 */ /* 0x00102800000e0000 */
[----:B------:R-:W-:Y:S01]  /*16a10*/  ISETP.GE.AND P0, PT, R3, R9, PT ;  /* 0x000000090300720c */ /* 0x000fe20003f06270 */
[----:B-1-3--:R1:W3:-:S12]  /*16a20*/  SHFL.IDX PT, R4, R6, 0x3, 0x181f ;  /* 0x00781f0006047f89 */ /* 0x00a2d800000e0000 */
[----:B-1----:R-:W-:Y:S05]  /*16a30*/  @P0 BRA `(.L_x_1189) ;  /* 0x0000000000240947 */ /* 0x002fea0003800000 */
[----:B------:R-:W-:Y:S02]  /*16a40*/  ULDC UR5, c[0x0][0xac8] ;  /* 0x0002b20000057ab9 */ /* 0x000fe40000000800 */
[----:B------:R-:W-:Y:S02]  /*16a50*/  ISETP.GE.AND P2, PT, R22, UR5, PT ;  /* 0x0000000516007c0c */ /* 0x000fe4000bf46270 */
[----:B------:R-:W-:-:S11]  /*16a60*/  ISETP.GE.AND P3, PT, R23, UR5, PT ;  /* 0x0000000517007c0c */ /* 0x000fd6000bf66270 */
[CC--:B--234-:R-:W-:Y:S02]  /*16a70*/  @!P2 LEA R6, P0, R22.reuse, R4.reuse, 0x1 ;  /* 0x000000041606a211 */ /* 0x0dcfe400078008ff */
[C---:B------:R-:W-:Y:S02]  /*16a80*/  @!P3 LEA R4, P1, R23.reuse, R4, 0x1 ;  /* 0x000000041704b211 */ /* 0x040fe400078208ff */
[-C--:B0-----:R-:W-:Y:S02]  /*16a90*/  @!P2 LEA.HI.X R7, R22, R0.reuse, R196, 0x1, P0 ;  /* 0x000000001607a211 */ /* 0x081fe400000f0cc4 */
[----:B------:R-:W-:-:S03]  /*16aa0*/  @!P3 LEA.HI.X R5, R23, R0, R195, 0x1, P1 ;  /* 0x000000001705b211 */ /* 0x000fc600008f0cc3 */
[----:B------:R0:W-:Y:S04]  /*16ab0*/  @!P2 ST.E.128 desc[UR48][R6.64], RZ ;  /* 0x000000ff0600a985 */ /* 0x0001e8000c101d30 */
[----:B------:R0:W-:Y:S02]  /*16ac0*/  @!P3 ST.E.128 desc[UR48][R4.64], RZ ;  /* 0x000000ff0400b985 */ /* 0x0001e4000c101d30 */
.L_x_1189:
[----:B------:R-:W-:Y:S05]  /*16ad0*/  BSYNC B0 ;  /* 0x0000000000007941 */ /* 0x000fea0003800000 */
.L_x_1181:
[----:B------:R-:W-:Y:S02]  /*16ae0*/  ULDC UR5, c[0x0][0xc38] ;  /* 0x00030e0000057ab9 */ /* 0x000fe40000000800 */
[----:B------:R-:W-:-:S06]  /*16af0*/  UISETP.GE.AND UP0, UPT, UR4, UR5, UPT ;  /* 0x000000050400728c */ /* 0x000fcc000bf06270 */
[----:B------:R-:W-:-:S13]  /*16b00*/  PLOP3.LUT P0, PT, PT, PT, UP0, 0x80, 0x0 ;  /* 0x000000000000781c */ /* 0x000fda0003f0f008 */
[----:B------:R-:W-:Y:S05]  /*16b10*/  @!P0 BRA `(.L_x_1198) ;  /* 0xfffffea000788947 */ /* 0x000fea000383ffff */
[----:B------:R-:W-:Y:S05]  /*16b20*/  EXIT ;  /* 0x000000000000794d */ /* 0x000fea0003800000 */
.L_x_1092:
[----:B------:R-:W-:-:S08]  /*16b30*/  NOP ;  /* 0x0000000000007918 */ /* 0x000fd00000000000 */
[----:B------:R-:W0:-:S00]  /*16b40*/  USETMAXREG.DEALLOC.CTAPOOL 0x28 ;  /* 0x00000028000079c8 */ /* 0x000e0000080e0500 */
[----:B0-----:R-:W-:-:S06]  /*16b50*/  LOP3.LUT R0, R0, 0x3, RZ, 0xc0, !PT ;  /* 0x0000000300007812 */ /* 0x001fcc00078ec0ff */
[----:B------:R-:W0:Y:S01]  /*16b60*/  S2UR UR5, SR_CTAID.X ;  /* 0x00000000000579c3 */ /* 0x000e220000002500 */
[----:B------:R-:W-:Y:S01]  /*16b70*/  LOP3.LUT R16, R16, 0xffffefff, RZ, 0xc0, !PT ;  /* 0xffffefff10107812 */ /* 0x000fe200078ec0ff */
[----:B------:R-:W-:Y:S01]  /*16b80*/  STL [R1+0x20], RZ ;  /* 0x000020ff01007387 */ /* 0x000fe20000100800 */
[----:B------:R-:W-:Y:S02]  /*16b90*/  IMAD.MOV.U32 R29, RZ, RZ, RZ ;  /* 0x000000ffff1d7224 */ /* 0x000fe400078e00ff */
[----:B------:R-:W-:Y:S01]  /*16ba0*/  IMAD.MOV.U32 R35, RZ, RZ, 0x1 ;  /* 0x00000001ff237424 */ /* 0x000fe200078e00ff */
[----:B------:R1:W2:Y:S02]  /*16bb0*/  SHFL.IDX PT, R2, R0, RZ, 0x1f ;  /* 0x00001fff00027589 */ /* 0x0002a400000e0000 */
[----:B-1----:R-:W0:Y:S01]  /*16bc0*/  LDC R0, c[0x0][0xc38] ;  /* 0x00030e00ff007b82 */ /* 0x002e220000000800 */
[----:B--2---:R-:W-:-:S13]  /*16bd0*/  ISETP.NE.AND P0, PT, R2, RZ, PT ;  /* 0x000000ff0200720c */ /* 0x004fda0003f05270 */
[----:B------:R-:W-:Y:S01]  /*16be0*/  @P0 LOP3.LUT R16, R16, 0x1000, RZ, 0xfc, !PT ;  /* 0x0000100010100812 */ /* 0x000fe200078efcff */
[----:B------:R-:W-:Y:S06]  /*16bf0*/  @P0 BAR.ARV 0x4, 0x180 ;  /* 0x0106000000000b1d */ /* 0x000fec0000002000 */
[----:B0-----:R-:W-:-:S13]  /*16c00*/  ISETP.LE.AND P0, PT, R0, UR5, PT ;  /* 0x0000000500007c0c */ /* 0x001fda000bf03270 */
[----:B------:R-:W-:Y:S05]  /*16c10*/  @P0 BRA `(.L_x_1199) ;  /* 0x0000005400a80947 */ /* 0x000fea0003800000 */
[----:B------:R-:W0:Y:S01]  /*16c20*/  S2R R5, SR_TID.X ;  /* 0x0000000000057919 */ /* 0x000e220000002100 */
[----:B------:R-:W-:Y:S01]  /*16c30*/  ULDC.64 UR42, c[0x0][0x2f0] ;  /* 0x0000bc00002a7ab9 */ /* 0x000fe20000000a00 */
[----:B------:R-:W-:Y:S01]  /*16c40*/  ULDC.64 UR6, c[0x0][0x418] ;  /* 0x0001060000067ab9 */ /* 0x000fe20000000a00 */
[----:B------:R-:W-:Y:S01]  /*16c50*/  MOV R17, 0x400 ;  /* 0x0000040000117802 */ /* 0x000fe20000000f00 */
[----:B------:R-:W-:Y:S01]  /*16c60*/  UISETP.NE.U32.AND UP0, UPT, UR6, URZ, UPT ;  /* 0x0000003f0600728c */ /* 0x000fe2000bf05070 */
[----:B------:R-:W-:Y:S01]  /*16c70*/  LOP3.LUT R16, R16, 0xfffffffe, RZ, 0xc0, !PT ;  /* 0xfffffffe10107812 */ /* 0x000fe200078ec0ff */
[----:B------:R-:W-:Y:S01]  /*16c80*/  ULDC UR4, c[0x0][0x424] ;  /* 0x0001090000047ab9 */ /* 0x000fe20000000800 */
[----:B------:R-:W-:Y:S01]  /*16c90*/  ULDC UR6, c[0x0][0x2b8] ;  /* 0x0000ae0000067ab9 */ /* 0x000fe20000000800 */
[----:B------:R-:W-:Y:S01]  /*16ca0*/  UISETP.NE.AND.EX UP0, UPT, UR7, URZ, UPT, UP0 ;  /* 0x0000003f0700728c */ /* 0x000fe2000bf05300 */
[----:B------:R-:W-:Y:S01]  /*16cb0*/  ULDC UR40, c[0x0][0x288] ;  /* 0x0000a20000287ab9 */ /* 0x000fe20000000800 */
[----:B------:R-:W-:-:S02]  /*16cc0*/  ULDC UR41, c[0x0][0x448] ;  /* 0x0001120000297ab9 */ /* 0x000fc40000000800 */
[----:B------:R-:W-:Y:S01]  /*16cd0*/  USEL UR4, UR4, 0x1, UP0 ;  /* 0x0000000104047887 */ /* 0x000fe20008000000 */
[C---:B0-----:R-:W-:Y:S01]  /*16ce0*/  IMAD.SHL.U32 R3, R5.reuse, 0x20, RZ ;  /* 0x0000002005037824 */ /* 0x041fe200078e00ff */
[C---:B------:R-:W-:Y:S01]  /*16cf0*/  LOP3.LUT R10, R5.reuse, 0x7f, RZ, 0xc0, !PT ;  /* 0x0000007f050a7812 */ /* 0x040fe200078ec0ff */
[C---:B------:R-:W-:Y:S01]  /*16d00*/  IMAD.SHL.U32 R7, R5.reuse, 0x4, RZ ;  /* 0x0000000405077824 */ /* 0x040fe200078e00ff */
[C---:B------:R-:W-:Y:S01]  /*16d10*/  LOP3.LUT P0, RZ, R5.reuse, 0x4, RZ, 0xc0, !PT ;  /* 0x0000000405ff7812 */ /* 0x040fe2000780c0ff */
[----:B------:R-:W-:Y:S01]  /*16d20*/  IMAD.SHL.U32 R2, R5, 0x80, RZ ;  /* 0x0000008005027824 */ /* 0x000fe200078e00ff */
[----:B------:R-:W-:Y:S01]  /*16d30*/  LOP3.LUT R0, R3, 0x80, RZ, 0xc0, !PT ;  /* 0x0000008003007812 */ /* 0x000fe200078ec0ff */
[----:B------:R-:W-:Y:S01]  /*16d40*/  IMAD.SHL.U32 R4, R5, 0x10, RZ ;  /* 0x0000001005047824 */ /* 0x000fe200078e00ff */
[----:B------:R-:W-:Y:S01]  /*16d50*/  LOP3.LUT R6, R3, 0x100, RZ, 0xc0, !PT ;  /* 0x0000010003067812 */ /* 0x000fe200078ec0ff */
[----:B------:R-:W-:Y:S01]  /*16d60*/  IMAD.SHL.U32 R9, R5, 0x2, RZ ;  /* 0x0000000205097824 */ /* 0x000fe200078e00ff */
[----:B------:R-:W-:-:S02]  /*16d70*/  LOP3.LUT R0, R0, 0x10, R5, 0xf8, !PT ;  /* 0x0000001000007812 */ /* 0x000fc400078ef805 */
[----:B------:R-:W-:Y:S02]  /*16d80*/  LOP3.LUT R5, R3, 0x60, RZ, 0xc0, !PT ;  /* 0x0000006003057812 */ /* 0x000fe400078ec0ff */
[----:B------:R-:W-:Y:S02]  /*16d90*/  LOP3.LUT R7, R0, 0x10, R7, 0x78, !PT ;  /* 0x0000001000077812 */ /* 0x000fe400078e7807 */
[----:B------:R-:W-:Y:S02]  /*16da0*/  SHF.R.U32.HI R0, RZ, 0x5, R10 ;  /* 0x00000005ff007819 */ /* 0x000fe4000001160a */
[----:B------:R-:W-:Y:S02]  /*16db0*/  LOP3.LUT R3, R2, 0x380, RZ, 0xc0, !PT ;  /* 0x0000038002037812 */ /* 0x000fe400078ec0ff */
[----:B------:R-:W-:Y:S01]  /*16dc0*/  LOP3.LUT R33, R4, 0x70, RZ, 0xc0, !PT ;  /* 0x0000007004217812 */ /* 0x000fe200078ec0ff */
[----:B------:R-:W-:Y:S01]  /*16dd0*/  IMAD R5, R0, 0x200, R5 ;  /* 0x0000020000057824 */ /* 0x000fe200078e0205 */
[----:B------:R-:W-:Y:S01]  /*16de0*/  LOP3.LUT R8, R4, 0x3f0, RZ, 0xc0, !PT ;  /* 0x000003f004087812 */ /* 0x000fe200078ec0ff */
[----:B------:R-:W-:-:S03]  /*16df0*/  IMAD R3, R0, 0x10, R3 ;  /* 0x0000001000037824 */ /* 0x000fc600078e0203 */
[----:B------:R-:W-:Y:S02]  /*16e00*/  IADD3 R0, R7, R5, R6 ;  /* 0x0000000507007210 */ /* 0x000fe40007ffe006 */
[----:B------:R-:W-:Y:S02]  /*16e10*/  LOP3.LUT R3, R3, 0x70, R4, 0x78, !PT ;  /* 0x0000007003037812 */ /* 0x000fe400078e7804 */
[----:B------:R-:W-:Y:S01]  /*16e20*/  ISETP.GE.AND P2, PT, R33, UR43, PT ;  /* 0x0000002b21007c0c */ /* 0x000fe2000bf46270 */
[----:B------:R0:W-:Y:S01]  /*16e30*/  STL [R1+0xc], R0 ;  /* 0x00000c0001007387 */ /* 0x0001e20000100800 */
[----:B------:R-:W-:-:S03]  /*16e40*/  LOP3.LUT R9, R8, 0x70, R9, 0x78, !PT ;  /* 0x0000007008097812 */ /* 0x000fc600078e7809 */
[----:B------:R-:W2:Y:S01]  /*16e50*/  LDL R5, [R1+0x4] ;  /* 0x0000040001057983 */ /* 0x000ea20000100800 */
[----:B0-----:R-:W-:Y:S01]  /*16e60*/  LOP3.LUT R0, R3, 0xc00, R2, 0xf8, !PT ;  /* 0x00000c0003007812 */ /* 0x001fe200078ef802 */
[----:B------:R-:W-:Y:S01]  /*16e70*/  IMAD.U32 R2, RZ, RZ, UR5 ;  /* 0x00000005ff027e24 */ /* 0x000fe2000f8e00ff */
[----:B------:R-:W-:-:S03]  /*16e80*/  SHF.R.U32.HI R3, RZ, 0x3, R10 ;  /* 0x00000003ff037819 */ /* 0x000fc6000001160a */
[----:B------:R0:W-:Y:S04]  /*16e90*/  STL [R1+0x10], R0 ;  /* 0x0000100001007387 */ /* 0x0001e80000100800 */
[----:B------:R1:W-:Y:S01]  /*16ea0*/  STL [R1+0x18], R2 ;  /* 0x0000180201007387 */ /* 0x0003e20000100800 */
[----:B------:R-:W-:Y:S01]  /*16eb0*/  ISETP.GE.AND P1, PT, R33, UR43, PT ;  /* 0x0000002b21007c0c */ /* 0x000fe2000bf26270 */
[----:B0-----:R-:W-:Y:S01]  /*16ec0*/  IMAD.MOV.U32 R0, RZ, RZ, 0x40 ;  /* 0x00000040ff007424 */ /* 0x001fe200078e00ff */
[--C-:B------:R-:W-:Y:S02]  /*16ed0*/  LOP3.LUT R3, R3, 0x70, R4.reuse, 0xf8, !PT ;  /* 0x0000007003037812 */ /* 0x100fe400078ef804 */
[----:B-1----:R-:W-:Y:S02]  /*16ee0*/  LOP3.LUT R2, R9, 0x400, R4, 0xf8, !PT ;  /* 0x0000040009027812 */ /* 0x002fe400078ef804 */
[----:B------:R-:W-:Y:S01]  /*16ef0*/  SEL R4, R0, 0xffffffc0, !P0 ;  /* 0xffffffc000047807 */ /* 0x000fe20004000000 */
[----:B------:R0:W-:Y:S01]  /*16f00*/  STL [R1+0x20], RZ ;  /* 0x000020ff01007387 */ /* 0x0001e20000100800 */
[----:B------:R-:W-:-:S03]  /*16f10*/  @P2 LOP3.LUT R16, R16, 0x1, RZ, 0xfc, !PT ;  /* 0x0000000110102812 */ /* 0x000fc600078efcff */
[----:B------:R0:W-:Y:S01]  /*16f20*/  STL [R1+0x8], R2 ;  /* 0x0000080201007387 */ /* 0x0001e20000100800 */
[----:B------:R-:W-:-:S03]  /*16f30*/  LOP3.LUT R16, R16, 0xfffffdff, RZ, 0xc0, !PT ;  /* 0xfffffdff10107812 */ /* 0x000fc600078ec0ff */
[----:B------:R0:W-:Y:S01]  /*16f40*/  STL [R1+0x14], R4 ;  /* 0x0000140401007387 */ /* 0x0001e20000100800 */
[----:B------:R-:W-:Y:S01]  /*16f50*/  @P1 LOP3.LUT R16, R16, 0x200, RZ, 0xfc, !PT ;  /* 0x0000020010101812 */ /* 0x000fe200078efcff */
[----:B------:R-:W-:Y:S01]  /*16f60*/  UIMAD UR42, UR4, UR42, URZ ;  /* 0x0000002a042a72a4 */ /* 0x000fe2000f8e023f */
[----:B------:R-:W-:-:S03]  /*16f70*/  ISETP.GE.AND P1, PT, R33, UR6, PT ;  /* 0x0000000621007c0c */ /* 0x000fc6000bf26270 */
[----:B------:R-:W-:Y:S01]  /*16f80*/  UIADD3 UR4, UR42, 0x9f, URZ ;  /* 0x0000009f2a047890 */ /* 0x000fe2000fffe03f */
[----:B------:R-:W-:-:S03]  /*16f90*/  LOP3.LUT R16, R16, 0xfffff7ff, RZ, 0xc0, !PT ;  /* 0xfffff7ff10107812 */ /* 0x000fc600078ec0ff */
[----:B------:R-:W-:Y:S01]  /*16fa0*/  UIMAD.WIDE UR4, UR4, 0x66666667, URZ ;  /* 0x66666667040478a5 */ /* 0x000fe2000f8e023f */
[----:B------:R-:W-:Y:S01]  /*16fb0*/  IMAD.MOV.U32 R35, RZ, RZ, 0x1 ;  /* 0x00000001ff237424 */ /* 0x000fe200078e00ff */
[----:B------:R-:W-:Y:S01]  /*16fc0*/  LOP3.LUT R3, R3, 0x80, RZ, 0xfc, !PT ;  /* 0x0000008003037812 */ /* 0x000fe200078efcff */
[----:B------:R-:W-:Y:S01]  /*16fd0*/  IMAD.MOV.U32 R29, RZ, RZ, RZ ;  /* 0x000000ffff1d7224 */ /* 0x000fe200078e00ff */
[----:B------:R-:W-:Y:S02]  /*16fe0*/  USHF.R.U32.HI UR39, URZ, 0x1f, UR5 ;  /* 0x0000001f3f277899 */ /* 0x000fe40008011605 */
[----:B------:R-:W-:Y:S01]  /*16ff0*/  @P1 LOP3.LUT R16, R16, 0x800, RZ, 0xfc, !PT ;  /* 0x0000080010101812 */ /* 0x000fe200078efcff */
[----:B------:R-:W-:Y:S02]  /*17000*/  UIMAD UR41, UR41, UR40, URZ ;  /* 0x00000028292972a4 */ /* 0x000fe4000f8e023f */
[----:B------:R-:W-:Y:S02]  /*17010*/  UIADD3 UR47, UR42, 0x1, -UR40 ;  /* 0x000000012a2f7890 */ /* 0x000fe4000fffe828 */
[----:B------:R-:W-:-:S02]  /*17020*/  ULOP3.LUT UR51, UR36, 0x2, URZ, 0xfc, !UPT ;  /* 0x0000000224337892 */ /* 0x000fc4000f8efc3f */
[----:B------:R-:W-:Y:S02]  /*17030*/  ULOP3.LUT UR50, UR36, 0x1, URZ, 0xfc, !UPT ;  /* 0x0000000124327892 */ /* 0x000fe4000f8efc3f */
[----:B------:R-:W-:Y:S02]  /*17040*/  UIADD3 UR40, UR42, -UR40, URZ ;  /* 0x800000282a287290 */ /* 0x000fe4000fffe03f */
[----:B------:R-:W-:Y:S01]  /*17050*/  ULEA.HI.SX32 UR39, UR5, UR39, 0x1a ;  /* 0x0000002705277291 */ /* 0x000fe2000f8fd23f */
[----:B------:R-:W-:Y:S01]  /*17060*/  ULDC UR46, c[0x0][0xc] ;  /* 0x00000300002e7ab9 */ /* 0x000fe20000000800 */
[----:B--2---:R-:W-:-:S05]  /*17070*/  LEA R17, R5, R17, 0x18 ;  /* 0x0000001105117211 */ /* 0x004fca00078ec0ff */
[----:B------:R-:W-:-:S05]  /*17080*/  IMAD.IADD R0, R17, 0x1, R2 ;  /* 0x0000000111007824 */ /* 0x000fca00078e0202 */
[----:B------:R0:W-:Y:S02]  /*17090*/  STL [R1+0x1c], R0 ;  /* 0x00001c0001007387 */ /* 0x0001e40000100800 */
.L_x_1270:
[----:B0-----:R-:W2:Y:S01]  /*170a0*/  LDL R0, [R1+0x18] ;  /* 0x0000180001007983 */ /* 0x001ea20000100800 */
[----:B------:R-:W-:Y:S02]  /*170b0*/  ULDC UR7, c[0x0][0xc60] ;  /* 0x0003180000077ab9 */ /* 0x000fe40000000800 */
[----:B------:R-:W-:-:S11]  /*170c0*/  UISETP.NE.AND UP0, UPT, UR7, 0x1, UPT ;  /* 0x000000010700788c */ /* 0x000fd6000bf05270 */
[----:B------:R-:W-:Y:S01]  /*170d0*/  @UP0 ULDC UR4, c[0x0][0xc64] ;  /* 0x0003190000040ab9 */ /* 0x000fe20000000800 */
[----:B------:R-:W-:Y:S01]  /*170e0*/  @UP0 ULDC UR8, c[0x0][0xc68] ;  /* 0x00031a0000080ab9 */ /* 0x000fe20000000800 */
[C---:B--2---:R-:W-:Y:S02]  /*170f0*/  R2UR UR38, R0.reuse ;  /* 0x00000000002672ca */ /* 0x044fe400000e0000 */
[----:B------:R-:W-:-:S11]  /*17100*/  R2UR UR6, R0 ;  /* 0x00000000000672ca */ /* 0x000fd600000e0000 */
[----:B------:R-:W-:-:S04]  /*17110*/  UIMAD.WIDE.U32 UR4, UR38, UR4, URZ ;  /* 0x00000004260472a5 */ /* 0x000fc8000f8e003f */
[----:B------:R-:W-:-:S03]  /*17120*/  @UP0 USHF.R.U32.HI UR38, URZ, UR8, UR5 ;  /* 0x000000083f260299 */ /* 0x000fc60008011605 */
[----:B------:R-:W-:Y:S02]  /*17130*/  ULDC UR4, c[0x0][0xc78] ;  /* 0x00031e0000047ab9 */ /* 0x000fe40000000800 */
[----:B------:R-:W-:Y:S02]  /*17140*/  UISETP.GE.AND UP0, UPT, UR38, UR4, UPT ;  /* 0x000000042600728c */ /* 0x000fe4000bf06270 */
[----:B------:R-:W-:-:S04]  /*17150*/  UIADD3 UR4, -UR38, URZ, URZ ;  /* 0x0000003f26047290 */ /* 0x000fc8000fffe13f */
[----:B------:R-:W-:Y:S01]  /*17160*/  PLOP3.LUT P0, PT, PT, PT, UP0, 0x80, 0x0 ;  /* 0x000000000000781c */ /* 0x000fe20003f0f008 */
[----:B------:R-:W-:-:S12]  /*17170*/  UIMAD UR7, UR7, UR4, UR6 ;  /* 0x00000004070772a4 */ /* 0x000fd8000f8e0206 */
[----:B-1----:R-:W-:Y:S05]  /*17180*/  @!P0 BRA `(.L_x_1200) ;  /* 0x0000000000208947 */ /* 0x002fea0003800000 */
        /* <DEDUP_REMOVED lines=8> */
.L_x_1200:
[----:B------:R-:W-:Y:S01]  /*17210*/  ULDC UR8, c[0x0][0xc54] ;  /* 0x0003150000087ab9 */ /* 0x000fe20000000800 */
[----:B------:R-:W-:Y:S01]  /*17220*/  UMOV UR6, UR7 ;  /* 0x0000000700067c82 */ /* 0x000fe20008000000 */
[----:B------:R-:W-:-:S11]  /*17230*/  UISETP.NE.AND UP0, UPT, UR8, 0x1, UPT ;  /* 0x000000010800788c */ /* 0x000fd6000bf05270 */
[----:B------:R-:W-:Y:S02]  /*17240*/  @UP0 ULDC.64 UR10, c[0x0][0xc58] ;  /* 0x00031600000a0ab9 */ /* 0x000fe40000000a00 */
[----:B------:R-:W-:-:S04]  /*17250*/  UIMAD.WIDE.U32 UR4, UR7, UR10, URZ ;  /* 0x0000000a070472a5 */ /* 0x000fc8000f8e003f */
[----:B------:R-:W-:-:S04]  /*17260*/  @UP0 USHF.R.U32.HI UR6, URZ, UR11, UR5 ;  /* 0x0000000b3f060299 */ /* 0x000fc80008011605 */
[----:B------:R-:W-:-:S12]  /*17270*/  UIMAD UR4, UR6, UR8, URZ ;  /* 0x00000008060472a4 */ /* 0x000fd8000f8e023f */
.L_x_1201:
[----:B------:R-:W-:Y:S01]  /*17280*/  ULDC UR5, c[0x0][0xc48] ;  /* 0x0003120000057ab9 */ /* 0x000fe20000000800 */
[----:B------:R-:W-:Y:S01]  /*17290*/  ULDC.64 UR8, c[0x0][0xa28] ;  /* 0x00028a0000087ab9 */ /* 0x000fe20000000a00 */
[----:B------:R-:W-:Y:S01]  /*172a0*/  UISETP.NE.AND UP1, UPT, UR5, 0x1, UPT ;  /* 0x000000010500788c */ /* 0x000fe2000bf25270 */
[----:B------:R-:W-:Y:S01]  /*172b0*/  IMAD.MOV.U32 R22, RZ, RZ, RZ ;  /* 0x000000ffff167224 */ /* 0x000fe200078e00ff */
[----:B------:R-:W-:Y:S02]  /*172c0*/  UIADD3 UR4, UR7, -UR4, URZ ;  /* 0x8000000407047290 */ /* 0x000fe4000fffe03f */
[----:B------:R-:W-:Y:S01]  /*172d0*/  UISETP.NE.U32.AND UP0, UPT, UR8, URZ, UPT ;  /* 0x0000003f0800728c */ /* 0x000fe2000bf05070 */
[----:B------:R-:W-:Y:S02]  /*172e0*/  ULDC UR5, c[0x0][0xc54] ;  /* 0x0003150000057ab9 */ /* 0x000fe40000000800 */
[----:B------:R-:W-:Y:S02]  /*172f0*/  UIMAD UR38, UR38, UR5, UR4 ;  /* 0x00000005262672a4 */ /* 0x000fe4000f8e0204 */
[----:B------:R-:W-:-:S02]  /*17300*/  UISETP.NE.AND.EX UP0, UPT, UR9, URZ, UPT, UP0 ;  /* 0x0000003f0900728c */ /* 0x000fc4000bf05300 */
[----:B------:R-:W-:Y:S01]  /*17310*/  @UP1 ULDC UR4, c[0x0][0xc4c] ;  /* 0x0003130000041ab9 */ /* 0x000fe20000000800 */
[----:B------:R-:W-:Y:S01]  /*17320*/  @UP1 ULDC UR7, c[0x0][0xc50] ;  /* 0x0003140000071ab9 */ /* 0x000fe20000000800 */
[----:B------:R-:W-:Y:S02]  /*17330*/  UIMAD.WIDE.U32 UR4, UR38, UR4, URZ ;  /* 0x00000004260472a5 */ /* 0x000fe4000f8e003f */
[----:B------:R-:W-:Y:S01]  /*17340*/  UMOV UR37, UR38 ;  /* 0x0000002600257c82 */ /* 0x000fe20008000000 */
[----:B------:R-:W-:Y:S01]  /*17350*/  PLOP3.LUT P0, PT, PT, PT, UP0, 0x80, 0x0 ;  /* 0x000000000000781c */ /* 0x000fe20003f0f008 */
[----:B------:R-:W-:-:S03]  /*17360*/  @UP1 USHF.R.U32.HI UR37, URZ, UR7, UR5 ;  /* 0x000000073f251299 */ /* 0x000fc60008011605 */
[----:B------:R-:W-:Y:S02]  /*17370*/  @UP0 ULDC.64 UR4, c[0x0][0xa28] ;  /* 0x00028a0000040ab9 */ /* 0x000fe40000000a00 */
[----:B------:R-:W-:-:S06]  /*17380*/  @UP0 UIMAD.WIDE UR4, UR37, 0x4, UR4 ;  /* 0x00000004250408a5 */ /* 0x000fcc000f8e0204 */
[----:B------:R-:W-:Y:S01]  /*17390*/  IMAD.U32 R2, RZ, RZ, UR4 ;  /* 0x00000004ff027e24 */ /* 0x000fe2000f8e00ff */
[----:B------:R-:W-:Y:S01]  /*173a0*/  ULOP3.LUT UR6, UR6, 0x1ffffff, URZ, 0x3c, !UPT ;  /* 0x01ffffff06067892 */ /* 0x000fe2000f8e3c3f */
[----:B------:R-:W-:Y:S01]  /*173b0*/  IMAD.U32 R3, RZ, RZ, UR5 ;  /* 0x00000005ff037e24 */ /* 0x000fe2000f8e00ff */
[----:B------:R-:W-:Y:S01]  /*173c0*/  ULDC UR5, c[0x0][0x448] ;  /* 0x0001120000057ab9 */ /* 0x000fe20000000800 */
[----:B------:R-:W-:-:S03]  /*173d0*/  ULDC UR4, c[0x0][0xc3c] ;  /* 0x00030f0000047ab9 */ /* 0x000fc60000000800 */
[----:B------:R-:W2:Y:S01]  /*173e0*/  @P0 LDG.E R22, desc[UR48][R2.64] ;  /* 0x0000003002160981 */ /* 0x000ea2000c1e1900 */
[----:B------:R-:W-:Y:S02]  /*173f0*/  UISETP.NE.AND UP2, UPT, UR5, 0x1, UPT ;  /* 0x000000010500788c */ /* 0x000fe4000bf45270 */
[----:B------:R-:W-:Y:S02]  /*17400*/  UIADD3 UR6, UR6, UR4, URZ ;  /* 0x0000000406067290 */ /* 0x000fe4000fffe03f */
[----:B------:R-:W-:Y:S02]  /*17410*/  UP2UR UR52, UPR, URZ, 0x4 ;  /* 0x000000043f347883 */ /* 0x000fe40008000000 */
[----:B------:R-:W-:Y:S01]  /*17420*/  USHF.L.U32 UR43, UR6, 0x7, URZ ;  /* 0x00000007062b7899 */ /* 0x000fe2000800063f */
[----:B------:R-:W-:Y:S02]  /*17430*/  ULDC.64 UR4, c[0x0][0x9e0] ;  /* 0x0002780000047ab9 */ /* 0x000fe40000000a00 */
[----:B------:R-:W-:-:S02]  /*17440*/  UISETP.GE.AND UP0, UPT, UR5, 0x1, UPT ;  /* 0x000000010500788c */ /* 0x000fc4000bf06270 */
[----:B------:R-:W-:Y:S01]  /*17450*/  UIADD3 UR8, UR43, 0x7f, URZ ;  /* 0x0000007f2b087890 */ /* 0x000fe2000fffe03f */
[----:B------:R-:W-:Y:S01]  /*17460*/  @UP2 ULDC UR6, c[0x0][0x44c] ;  /* 0x0001130000062ab9 */ /* 0x000fe20000000800 */
[----:B------:R-:W-:Y:S02]  /*17470*/  @UP2 ULDC UR9, c[0x0][0x450] ;  /* 0x0001140000092ab9 */ /* 0x000fe40000000800 */
[----:B------:R-:W-:Y:S01]  /*17480*/  UIMAD.WIDE.U32 UR6, UR8, UR6, URZ ;  /* 0x00000006080672a5 */ /* 0x000fe2000f8e003f */
[----:B------:R-:W-:-:S03]  /*17490*/  PLOP3.LUT P1, PT, PT, PT, UP0, 0x80, 0x0 ;  /* 0x000000000000781c */ /* 0x000fc60003f2f008 */
[----:B------:R-:W-:-:S04]  /*174a0*/  @UP2 USHF.R.U32.HI UR8, URZ, UR9, UR7 ;  /* 0x000000093f082299 */ /* 0x000fc80008011607 */
[----:B------:R-:W-:-:S04]  /*174b0*/  UIADD3 UR6, UR47, UR8, URZ ;  /* 0x000000082f067290 */ /* 0x000fc8000fffe03f */
[----:B------:R-:W-:Y:S01]  /*174c0*/  UIADD3 UR4, UR6, UR4, URZ ;  /* 0x0000000406047290 */ /* 0x000fe2000fffe03f */
[----:B--2---:R0:W-:Y:S01]  /*174d0*/  STL [R1], R22 ;  /* 0x0000001601007387 */ /* 0x0041e20000100800 */
[----:B------:R-:W-:Y:S10]  /*174e0*/  @!P1 BRA `(.L_x_1202) ;  /* 0x0000000000449947 */ /* 0x000ff40003800000 */
[----:B------:R-:W-:Y:S01]  /*174f0*/  ISETP.LT.AND P0, PT, RZ, UR6, PT ;  /* 0x00000006ff007c0c */ /* 0x000fe2000bf01270 */
[----:B------:R-:W-:-:S12]  /*17500*/  UIADD3 UR8, UR6, -0x1, URZ ;  /* 0xffffffff06087890 */ /* 0x000fd8000fffe03f */
[----:B------:R-:W-:Y:S05]  /*17510*/  @P0 BRA `(.L_x_1203) ;  /* 0x00000000001c0947 */ /* 0x000fea0003800000 */
[----:B------:R-:W-:Y:S02]  /*17520*/  UISETP.NE.AND UP0, UPT, UR5, 0x1, UPT ;  /* 0x000000010500788c */ /* 0x000fe4000bf05270 */
[----:B------:R-:W-:-:S09]  /*17530*/  UIADD3 UR8, -UR6, URZ, URZ ;  /* 0x0000003f06087290 */ /* 0x000fd2000fffe13f */
[----:B------:R-:W-:Y:S02]  /*17540*/  @UP0 ULDC.64 UR10, c[0x0][0x9e8] ;  /* 0x00027a00000a0ab9 */ /* 0x000fe40000000a00 */
[----:B------:R-:W-:-:S04]  /*17550*/  UIMAD.WIDE.U32 UR6, UR8, UR10, URZ ;  /* 0x0000000a080672a5 */ /* 0x000fc8000f8e003f */
[----:B------:R-:W-:-:S04]  /*17560*/  @UP0 USHF.R.U32.HI UR8, URZ, UR11, UR7 ;  /* 0x0000000b3f080299 */ /* 0x000fc80008011607 */
[----:B------:R-:W-:Y:S01]  /*17570*/  ULOP3.LUT UR8, URZ, UR8, URZ, 0x33, !UPT ;  /* 0x000000083f087292 */ /* 0x000fe2000f8e333f */
[----:B------:R-:W-:Y:S11]  /*17580*/  BRA `(.L_x_1204) ;  /* 0x0000000000107947 */ /* 0x000ff60003800000 */
.L_x_1203:
[----:B------:R-:W-:-:S11]  /*17590*/  UISETP.NE.AND UP0, UPT, UR5, 0x1, UPT ;  /* 0x000000010500788c */ /* 0x000fd6000bf05270 */
[----:B------:R-:W-:Y:S02]  /*175a0*/  @UP0 ULDC.64 UR10, c[0x0][0x9e8] ;  /* 0x00027a00000a0ab9 */ /* 0x000fe40000000a00 */
[----:B------:R-:W-:-:S04]  /*175b0*/  UIMAD.WIDE.U32 UR6, UR8, UR10, URZ ;  /* 0x0000000a080672a5 */ /* 0x000fc8000f8e003f */
[----:B------:R-:W-:-:S12]  /*175c0*/  @UP0 USHF.R.U32.HI UR8, URZ, UR11, UR7 ;  /* 0x0000000b3f080299 */ /* 0x000fd80008011607 */
.L_x_1204:
[----:B------:R-:W-:-:S04]  /*175d0*/  UIMAD UR8, UR8, UR5, UR5 ;  /* 0x00000005080872a4 */ /* 0x000fc8000f8e0205 */
[----:B------:R-:W-:-:S04]  /*175e0*/  UISETP.LT.AND UP0, UPT, UR4, UR8, UPT ;  /* 0x000000080400728c */ /* 0x000fc8000bf01270 */
[----:B------:R-:W-:-:S12]  /*175f0*/  USEL UR4, UR4, UR8, UP0 ;  /* 0x0000000804047287 */ /* 0x000fd80008000000 */
.L_x_1202:
[----:B------:R-:W-:Y:S02]  /*17600*/  UISETP.NE.AND UP0, UPT, UR52, URZ, UPT ;  /* 0x0000003f3400728c */ /* 0x000fe4000bf05270 */
[----:B------:R-:W-:Y:S01]  /*17610*/  UIADD3 UR6, UR4, 0x9f, URZ ;  /* 0x0000009f04067890 */ /* 0x000fe2000fffe03f */
[----:B------:R-:W-:-:S03]  /*17620*/  UMOV UR10, UR43 ;  /* 0x0000002b000a7c82 */ /* 0x000fc60008000000 */
[----:B------:R-:W-:-:S04]  /*17630*/  UIMAD.WIDE UR6, UR6, 0x66666667, URZ ;  /* 0x66666667060678a5 */ /* 0x000fc8000f8e023f */
[----:B------:R-:W-:Y:S01]  /*17640*/  USHF.R.U32.HI UR4, URZ, 0x1f, UR7 ;  /* 0x0000001f3f047899 */ /* 0x000fe20008011607 */
[----:B------:R-:W-:Y:S02]  /*17650*/  @UP0 ULDC UR8, c[0x0][0x44c] ;  /* 0x0001130000080ab9 */ /* 0x000fe40000000800 */
[----:B------:R-:W-:Y:S01]  /*17660*/  @UP0 ULDC UR6, c[0x0][0x450] ;  /* 0x0001140000060ab9 */ /* 0x000fe20000000800 */
[----:B------:R-:W-:Y:S02]  /*17670*/  UIMAD.WIDE.U32 UR8, UR43, UR8, URZ ;  /* 0x000000082b0872a5 */ /* 0x000fe4000f8e003f */
[----:B------:R-:W-:Y:S02]  /*17680*/  ULEA.HI.SX32 UR4, UR7, UR4, 0x1a ;  /* 0x0000000407047291 */ /* 0x000fe4000f8fd23f */
[----:B------:R-:W-:Y:S02]  /*17690*/  @UP0 USHF.R.U32.HI UR10, URZ, UR6, UR9 ;  /* 0x000000063f0a0299 */ /* 0x000fe40008011609 */
[----:B------:R-:W-:-:S02]  /*176a0*/  UISETP.LT.AND UP0, UPT, UR39, UR4, UPT ;  /* 0x000000042700728c */ /* 0x000fc4000bf01270 */
[----:B------:R-:W-:Y:S01]  /*176b0*/  UIADD3 UR6, UR40, UR10, URZ ;  /* 0x0000000a28067290 */ /* 0x000fe2000fffe03f */
[----:B------:R-:W-:Y:S01]  /*176c0*/  ULDC UR8, c[0x0][0x9dc] ;  /* 0x0002770000087ab9 */ /* 0x000fe20000000800 */
[----:B------:R-:W-:Y:S02]  /*176d0*/  USEL UR44, UR39, UR4, UP0 ;  /* 0x00000004272c7287 */ /* 0x000fe40008000000 */
[----:B------:R-:W-:Y:S01]  /*176e0*/  UIADD3 UR8, UR6, -UR8, URZ ;  /* 0x8000000806087290 */ /* 0x000fe2000fffe03f */
[----:B------:R-:W-:Y:S11]  /*176f0*/  @!P1 BRA `(.L_x_1205) ;  /* 0x0000000000489947 */ /* 0x000ff60003800000 */
[----:B------:R-:W-:Y:S02]  /*17700*/  UMOV UR4, UR6 ;  /* 0x0000000600047c82 */ /* 0x000fe40008000000 */
[----:B------:R-:W-:-:S06]  /*17710*/  UISETP.GT.AND UP0, UPT, UR4, -0x1, UPT ;  /* 0xffffffff0400788c */ /* 0x000fcc000bf04270 */
[----:B------:R-:W-:-:S13]  /*17720*/  PLOP3.LUT P0, PT, PT, PT, UP0, 0x80, 0x0 ;  /* 0x000000000000781c */ /* 0x000fda0003f0f008 */
[----:B------:R-:W-:Y:S05]  /*17730*/  @P0 BRA `(.L_x_1206) ;  /* 0x00000000001c0947 */ /* 0x000fea0003800000 */
[----:B------:R-:W-:Y:S02]  /*17740*/  UISETP.NE.AND UP0, UPT, UR5, 0x1, UPT ;  /* 0x000000010500788c */ /* 0x000fe4000bf05270 */
[----:B------:R-:W-:-:S09]  /*17750*/  ULOP3.LUT UR4, URZ, UR4, URZ, 0x33, !UPT ;  /* 0x000000043f047292 */ /* 0x000fd2000f8e333f */
[----:B------:R-:W-:Y:S02]  /*17760*/  @UP0 ULDC.64 UR10, c[0x0][0x9e8] ;  /* 0x00027a00000a0ab9 */ /* 0x000fe40000000a00 */
[----:B------:R-:W-:-:S04]  /*17770*/  UIMAD.WIDE.U32 UR6, UR4, UR10, URZ ;  /* 0x0000000a040672a5 */ /* 0x000fc8000f8e003f */
[----:B------:R-:W-:-:S04]  /*17780*/  @UP0 USHF.R.U32.HI UR4, URZ, UR11, UR7 ;  /* 0x0000000b3f040299 */ /* 0x000fc80008011607 */
[----:B------:R-:W-:Y:S01]  /*17790*/  ULOP3.LUT UR4, URZ, UR4, URZ, 0x33, !UPT ;  /* 0x000000043f047292 */ /* 0x000fe2000f8e333f */
[----:B------:R-:W-:Y:S11]  /*177a0*/  BRA `(.L_x_1207) ;  /* 0x0000000000107947 */ /* 0x000ff60003800000 */
.L_x_1206:
[----:B------:R-:W-:-:S11]  /*177b0*/  UISETP.NE.AND UP0, UPT, UR5, 0x1, UPT ;  /* 0x000000010500788c */ /* 0x000fd6000bf05270 */
[----:B------:R-:W-:Y:S02]  /*177c0*/  @UP0 ULDC.64 UR10, c[0x0][0x9e8] ;  /* 0x00027a00000a0ab9 */ /* 0x000fe40000000a00 */
[----:B------:R-:W-:-:S04]  /*177d0*/  UIMAD.WIDE.U32 UR6, UR4, UR10, URZ ;  /* 0x0000000a040672a5 */ /* 0x000fc8000f8e003f */
[----:B------:R-:W-:-:S12]  /*177e0*/  @UP0 USHF.R.U32.HI UR4, URZ, UR11, UR7 ;  /* 0x0000000b3f040299 */ /* 0x000fd80008011607 */
.L_x_1207:
[----:B------:R-:W-:-:S04]  /*177f0*/  UIMAD UR4, UR4, UR5, URZ ;  /* 0x00000005040472a4 */ /* 0x000fc8000f8e023f */
[----:B------:R-:W-:-:S04]  /*17800*/  UISETP.LT.AND UP0, UPT, UR8, UR4, UPT ;  /* 0x000000040800728c */ /* 0x000fc8000bf01270 */
[----:B------:R-:W-:-:S12]  /*17810*/  USEL UR8, UR8, UR4, !UP0 ;  /* 0x0000000408087287 */ /* 0x000fd8000c000000 */
.L_x_1205:
[----:B------:R-:W-:Y:S01]  /*17820*/  UIMAD.WIDE UR4, UR8, 0x66666667, URZ ;  /* 0x66666667080478a5 */ /* 0x000fe2000f8e023f */
[----:B------:R-:W-:Y:S03]  /*17830*/  BSSY B7, `(.L_x_1208) ;  /* 0x000048c000077945 */ /* 0x000fe60003800000 */
[----:B------:R-:W-:-:S04]  /*17840*/  USHF.R.U32.HI UR4, URZ, 0x1f, UR5 ;  /* 0x0000001f3f047899 */ /* 0x000fc80008011605 */
[----:B------:R-:W-:-:S04]  /*17850*/  ULEA.HI.SX32 UR4, UR5, UR4, 0x1a ;  /* 0x0000000405047291 */ /* 0x000fc8000f8fd23f */
[----:B------:R-:W-:-:S04]  /*17860*/  UISETP.LT.AND UP0, UPT, URZ, UR4, UPT ;  /* 0x000000043f00728c */ /* 0x000fc8000bf01270 */
[----:B------:R-:W-:-:S04]  /*17870*/  USEL UR45, URZ, UR4, !UP0 ;  /* 0x000000043f2d7287 */ /* 0x000fc8000c000000 */
[----:B------:R-:W-:-:S06]  /*17880*/  UISETP.GT.AND UP0, UPT, UR44, UR45, UPT ;  /* 0x0000002d2c00728c */ /* 0x000fcc000bf04270 */
[----:B------:R-:W-:-:S13]  /*17890*/  PLOP3.LUT P0, PT, PT, PT, UP0, 0x80, 0x0 ;  /* 0x000000000000781c */ /* 0x000fda0003f0f008 */
        /* <DEDUP_REMOVED lines=16> */
[----:B-1----:R-:W-:-:S05]  /*179a0*/  IADD3 R0, R0, UR46, R7 ;  /* 0x0000002e00007c10 */ /* 0x002fca000fffe007 */
[----:B------:R1:W-:Y:S01]  /*179b0*/  STL [R1+0x18], R0 ;  /* 0x0000180001007387 */ /* 0x0003e20000100800 */
[----:B------:R-:W-:Y:S05]  /*179c0*/  BRA `(.L_x_1210) ;  /* 0x0000004400c87947 */ /* 0x000fea0003800000 */
.L_x_1209:
        /* <DEDUP_REMOVED lines=8> */
[----:B------:R-:W-:Y:S02]  /*17a50*/  IMAD.U32 R4, RZ, RZ, UR6 ;  /* 0x00000006ff047e24 */ /* 0x000fe4000f8e00ff */
[----:B------:R-:W1:Y:S01]  /*17a60*/  LDC.64 R2, c[0x4][R2] ;  /* 0x0100000002027b82 */ /* 0x000e620000000a00 */
[----:B------:R-:W-:Y:S02]  /*17a70*/  IMAD.U32 R5, RZ, RZ, UR7 ;  /* 0x00000007ff057e24 */ /* 0x000fe4000f8e00ff */
[----:B------:R-:W-:Y:S02]  /*17a80*/  IMAD.U32 R6, RZ, RZ, UR8 ;  /* 0x00000008ff067e24 */ /* 0x000fe4000f8e00ff */
[----:B------:R-:W-:-:S02]  /*17a90*/  IMAD.U32 R7, RZ, RZ, UR9 ;  /* 0x00000009ff077e24 */ /* 0x000fc4000f8e00ff */
[----:B------:R-:W-:Y:S02]  /*17aa0*/  IMAD.U32 R10, RZ, RZ, UR4 ;  /* 0x00000004ff0a7e24 */ /* 0x000fe4000f8e00ff */
[----:B------:R-:W-:Y:S02]  /*17ab0*/  IMAD.U32 R11, RZ, RZ, UR5 ;  /* 0x00000005ff0b7e24 */ /* 0x000fe4000f8e00ff */
[----:B------:R-:W-:Y:S02]  /*17ac0*/  IMAD.MOV.U32 R8, RZ, RZ, 0x70 ;  /* 0x00000070ff087424 */ /* 0x000fe400078e00ff */
[----:B------:R-:W-:Y:S02]  /*17ad0*/  IMAD.MOV.U32 R12, RZ, RZ, 0x1 ;  /* 0x00000001ff0c7424 */ /* 0x000fe400078e00ff */
[----:B------:R-:W-:-:S07]  /*17ae0*/  IMAD.MOV.U32 R13, RZ, RZ, RZ ;  /* 0x000000ffff0d7224 */ /* 0x000fce00078e00ff */
[----:B------:R-:W-:-:S07]  /*17af0*/  LEPC R20, `(.L_x_1212) ;  /* 0x000000001014794e */ /* 0x000fce0000000000 */
[----:B01----:R-:W-:Y:S05]  /*17b00*/  CALL.ABS.NOINC R2 ;  /* 0x0000000002007343 */ /* 0x003fea0003c00000 */
.L_x_1212:
[----:B------:R-:W-:Y:S05]  /*17b10*/  BSYNC B6 ;  /* 0x0000000000067941 */ /* 0x000fea0003800000 */
.L_x_1211:
        /* <DEDUP_REMOVED lines=22> */
.L_x_1214:
[----:B------:R-:W-:Y:S05]  /*17c80*/  BSYNC B6 ;  /* 0x0000000000067941 */ /* 0x000fea0003800000 */
.L_x_1213:
        /* <DEDUP_REMOVED lines=20> */
.L_x_1216:
[----:B------:R-:W-:Y:S05]  /*17dd0*/  BSYNC B6 ;  /* 0x0000000000067941 */ /* 0x000fea0003800000 */
.L_x_1215:
[----:B------:R-:W-:Y:S01]  /*17de0*/  LOP3.LUT P6, RZ, R16, 0x2, RZ, 0xc0, !PT ;  /* 0x0000000210ff7812 */ /* 0x000fe200078cc0ff */
[----:B------:R-:W-:-:S12]  /*17df0*/  BSSY B6, `(.L_x_1217) ;  /* 0x0000012000067945 */ /* 0x000fd80003800000 */
        /* <DEDUP_REMOVED lines=17> */
.L_x_1218:
[----:B------:R-:W-:Y:S05]  /*17f10*/  BSYNC B6 ;  /* 0x0000000000067941 */ /* 0x000fea0003800000 */
.L_x_1217:
[----:B------:R-:W-:Y:S01]  /*17f20*/  ULDC.64 UR4, c[0x0][0x9f8] ;  /* 0x00027e0000047ab9 */ /* 0x000fe20000000a00 */
[----:B------:R-:W-:Y:S01]  /*17f30*/  IMAD.U32 R34, RZ, RZ, UR37 ;  /* 0x00000025ff227e24 */ /* 0x000fe2000f8e00ff */
[----:B------:R-:W-:Y:S01]  /*17f40*/  UISETP.NE.U32.AND UP0, UPT, UR4, URZ, UPT ;  /* 0x0000003f0400728c */ /* 0x000fe2000bf05070 */
[----:B------:R-:W1:Y:S03]  /*17f50*/  LDC R19, c[0x0][0x430] ;  /* 0x00010c00ff137b82 */ /* 0x000e660000000800 */
[----:B------:R-:W-:-:S06]  /*17f60*/  UISETP.NE.AND.EX UP0, UPT, UR5, URZ, UPT, UP0 ;  /* 0x0000003f0500728c */ /* 0x000fcc000bf05300 */
[----:B------:R-:W-:-:S05]  /*17f70*/  PLOP3.LUT P0, PT, PT, PT, UP0, 0x80, 0x0 ;  /* 0x000000000000781c */ /* 0x000fca0003f0f008 */
[----:B------:R-:W-:Y:S02]  /*17f80*/  @UP0 ULDC.64 UR4, c[0x0][0x9f8] ;  /* 0x00027e0000040ab9 */ /* 0x000fe40000000a00 */
[----:B------:R-:W-:-:S06]  /*17f90*/  @UP0 UIMAD.WIDE UR4, UR37, 0x4, UR4 ;  /* 0x00000004250408a5 */ /* 0x000fcc000f8e0204 */
[----:B------:R-:W-:Y:S01]  /*17fa0*/  IMAD.U32 R2, RZ, RZ, UR4 ;  /* 0x00000004ff027e24 */ /* 0x000fe2000f8e00ff */
[----:B------:R-:W-:Y:S01]  /*17fb0*/  ULDC UR4, c[0x0][0xc48] ;  /* 0x0003120000047ab9 */ /* 0x000fe20000000800 */
[----:B------:R-:W-:-:S05]  /*17fc0*/  IMAD.U32 R3, RZ, RZ, UR5 ;  /* 0x00000005ff037e24 */ /* 0x000fca000f8e00ff */
[----:B------:R2:W5:Y:S01]  /*17fd0*/  @P0 LDG.E R34, desc[UR48][R2.64] ;  /* 0x0000003002220981 */ /* 0x000562000c1e1900 */
[----:B-1----:R-:W-:Y:S01]  /*17fe0*/  ISETP.NE.AND P2, PT, R19, 0x1, PT ;  /* 0x000000011300780c */ /* 0x002fe20003f45270 */
[----:B------:R-:W-:Y:S01]  /*17ff0*/  UMOV UR5, 0xffffffff ;  /* 0xffffffff00057882 */ /* 0x000fe20000000000 */
[----:B------:R-:W-:Y:S01]  /*18000*/  LOP3.LUT R16, R16, 0xfffffff7, RZ, 0xc0, !PT ;  /* 0xfffffff710107812 */ /* 0x000fe200078ec0ff */
[----:B------:R-:W-:-:S10]  /*18010*/  IMAD.U32 R18, RZ, RZ, UR4 ;  /* 0x00000004ff127e24 */ /* 0x000fd4000f8e00ff */
[----:B------:R-:W-:Y:S01]  /*18020*/  @P2 LOP3.LUT R16, R16, 0x8, RZ, 0xfc, !PT ;  /* 0x0000000810102812 */ /* 0x000fe200078efcff */
[----:B--2---:R-:W-:Y:S06]  /*18030*/  BRA.DIV UR5, `(.L_x_1219) ;  /* 0x0000004a057c7947 */ /* 0x004fec000b800000 */
.L_x_1290:
[----:B------:R-:W1:Y:S01]  /*18040*/  S2R R0, SR_TID.X ;  /* 0x0000000000007919 */ /* 0x000e620000002100 */
[----:B------:R-:W-:Y:S01]  /*18050*/  UMOV UR4, 0xa0 ;  /* 0x000000a000047882 */ /* 0x000fe20000000000 */
[----:B------:R-:W2:Y:S01]  /*18060*/  @P2 LDC R3, c[0x0][0x434] ;  /* 0x00010d00ff032b82 */ /* 0x000ea20000000800 */
[----:B------:R-:W-:Y:S01]  /*18070*/  UIMAD UR4, UR44, UR4, -0xa0 ;  /* 0xffffff602c0474a4 */ /* 0x000fe2000f8e0204 */
[----:B------:R-:W3:Y:S01]  /*18080*/  S2R R9, SR_TID.X ;  /* 0x0000000000097919 */ /* 0x000ee20000002100 */
[----:B-----5:R-:W-:-:S05]  /*18090*/  SHF.R.S32.HI R37, RZ, 0x1f, R34 ;  /* 0x0000001fff257819 */ /* 0x020fca0000011422 */
[----:B------:R-:W4:Y:S01]  /*180a0*/  @P2 LDC R5, c[0x0][0x438] ;  /* 0x00010e00ff052b82 */ /* 0x000f220000000800 */
[----:B-1----:R-:W-:Y:S01]  /*180b0*/  LOP3.LUT R0, R0, 0x7f, RZ, 0xc0, !PT ;  /* 0x0000007f00007812 */ /* 0x002fe200078ec0ff */
[----:B---3--:R-:W-:-:S03]  /*180c0*/  IMAD.SHL.U32 R14, R9, 0x10, RZ ;  /* 0x00000010090e7824 */ /* 0x008fc600078e00ff */
[----:B------:R-:W-:Y:S01]  /*180d0*/  SHF.R.U32.HI R8, RZ, 0x3, R0 ;  /* 0x00000003ff087819 */ /* 0x000fe20000011600 */
[----:B------:R-:W-:-:S03]  /*180e0*/  IMAD.SHL.U32 R11, R9, 0x10, RZ ;  /* 0x00000010090b7824 */ /* 0x000fc600078e00ff */
[C---:B------:R-:W-:Y:S02]  /*180f0*/  LOP3.LUT R14, R8.reuse, 0x70, R14, 0xf8, !PT ;  /* 0x00000070080e7812 */ /* 0x040fe400078ef80e */
[----:B------:R-:W-:Y:S02]  /*18100*/  LOP3.LUT R11, R8, 0x70, R11, 0xf8, !PT ;  /* 0x00000070080b7812 */ /* 0x000fe400078ef80b */
[----:B------:R-:W-:-:S03]  /*18110*/  LOP3.LUT R14, R14, 0x80, RZ, 0xfc, !PT ;  /* 0x000000800e0e7812 */ /* 0x000fc600078efcff */
[----:B------:R-:W-:Y:S02]  /*18120*/  VIADD R11, R11, UR4 ;  /* 0x000000040b0b7c36 */ /* 0x000fe40008000000 */
[----:B------:R-:W-:-:S05]  /*18130*/  VIADD R0, R14, UR4 ;  /* 0x000000040e007c36 */ /* 0x000fca0008000000 */
[C---:B------:R-:W-:Y:S01]  /*18140*/  ISETP.GE.AND P0, PT, R0.reuse, UR42, PT ;  /* 0x0000002a00007c0c */ /* 0x040fe2000bf06270 */
[----:B------:R-:W-:-:S03]  /*18150*/  IMAD.IADD R0, R0, 0x1, R22 ;  /* 0x0000000100007824 */ /* 0x000fc600078e0216 */
[----:B------:R-:W-:Y:S01]  /*18160*/  ISETP.GT.U32.OR P0, PT, R14, 0x9f, P0 ;  /* 0x0000009f0e00780c */ /* 0x000fe20000704470 */
[----:B--2---:R-:W-:-:S04]  /*18170*/  @P2 IMAD.HI.U32 R2, R0, R3, RZ ;  /* 0x0000000300022227 */ /* 0x004fc800078e00ff */
[----:B------:R-:W-:Y:S01]  /*18180*/  IMAD.MOV.U32 R10, RZ, RZ, R0 ;  /* 0x000000ffff0a7224 */ /* 0x000fe200078e0000 */
[----:B----4-:R-:W-:-:S07]  /*18190*/  @P2 SHF.R.U32.HI R10, RZ, R5, R2 ;  /* 0x00000005ff0a2219 */ /* 0x010fce0000011602 */
[----:B------:R-:W1:Y:S01]  /*181a0*/  @!P0 LDC.64 R6, c[0x0][0x428] ;  /* 0x00010a00ff068b82 */ /* 0x000e620000000a00 */
[----:B------:R-:W-:-:S07]  /*181b0*/  @!P0 SHF.R.S32.HI R3, RZ, 0x1f, R10 ;  /* 0x0000001fff038819 */ /* 0x000fce000001140a */
[----:B------:R-:W2:Y:S01]  /*181c0*/  @!P0 LDC.64 R4, c[0x0][0x418] ;  /* 0x00010600ff048b82 */ /* 0x000ea20000000a00 */
[----:B-1----:R-:W-:-:S04]  /*181d0*/  @!P0 IMAD R2, R37, R6, RZ ;  /* 0x0000000625028224 */ /* 0x002fc800078e02ff */
[----:B------:R-:W-:Y:S02]  /*181e0*/  @!P0 IMAD R7, R34, R7, R2 ;  /* 0x0000000722078224 */ /* 0x000fe400078e0202 */
[----:B------:R-:W-:-:S04]  /*181f0*/  @!P0 IMAD.MOV.U32 R2, RZ, RZ, R10 ;  /* 0x000000ffff028224 */ /* 0x000fc800078e000a */
[----:B------:R-:W-:-:S04]  /*18200*/  @!P0 IMAD.WIDE.U32 R2, R34, R6, R2 ;  /* 0x0000000622028225 */ /* 0x000fc800078e0002 */
[----:B------:R-:W-:Y:S01]  /*18210*/  @!P0 IMAD.IADD R3, R7, 0x1, R3 ;  /* 0x0000000107038824 */ /* 0x000fe200078e0203 */
[----:B--2---:R-:W-:-:S04]  /*18220*/  @!P0 LEA R8, P1, R2, R4, 0x2 ;  /* 0x0000000402088211 */ /* 0x004fc800078210ff */
[----:B------:R-:W-:Y:S02]  /*18230*/  @!P0 LEA.HI.X R9, R2, R5, R3, 0x2, P1 ;  /* 0x0000000502098211 */ /* 0x000fe400008f1403 */
[C---:B------:R-:W-:Y:S01]  /*18240*/  ISETP.GE.AND P1, PT, R11.reuse, UR42, PT ;  /* 0x0000002a0b007c0c */ /* 0x040fe2000bf26270 */
[----:B------:R-:W1:Y:S01]  /*18250*/  @P2 LDC R2, c[0x0][0x434] ;  /* 0x00010d00ff022b82 */ /* 0x000e620000000800 */
[----:B------:R-:W-:-:S04]  /*18260*/  IMAD.IADD R11, R11, 0x1, R22 ;  /* 0x000000010b0b7824 */ /* 0x000fc800078e0216 */
[----:B------:R-:W-:-:S03]  /*18270*/  IMAD.MOV.U32 R12, RZ, RZ, R11 ;  /* 0x000000ffff0c7224 */ /* 0x000fc600078e000b */
[----:B------:R-:W2:Y:S08]  /*18280*/  @P2 LDC R3, c[0x0][0x438] ;  /* 0x00010e00ff032b82 */ /* 0x000eb00000000800 */
[----:B------:R-:W3:Y:S08]  /*18290*/  @!P1 LDC.64 R4, c[0x0][0x428] ;  /* 0x00010a00ff049b82 */ /* 0x000ef00000000a00 */
[----:B------:R-:W4:Y:S01]  /*182a0*/  @!P1 LDC.64 R6, c[0x0][0x418] ;  /* 0x00010600ff069b82 */ /* 0x000f220000000a00 */
[----:B-1----:R-:W-:-:S05]  /*182b0*/  @P2 IMAD.HI.U32 R2, R11, R2, RZ ;  /* 0x000000020b022227 */ /* 0x002fca00078e00ff */
[----:B--2---:R-:W-:-:S04]  /*182c0*/  @P2 SHF.R.U32.HI R12, RZ, R3, R2 ;  /* 0x00000003ff0c2219 */ /* 0x004fc80000011602 */
[--C-:B------:R-:W-:Y:S01]  /*182d0*/  @!P1 SHF.R.S32.HI R3, RZ, 0x1f, R12.reuse ;  /* 0x0000001fff039819 */ /* 0x100fe2000001140c */
[----:B------:R-:W-:Y:S02]  /*182e0*/  @!P1 IMAD.MOV.U32 R2, RZ, RZ, R12 ;  /* 0x000000ffff029224 */ /* 0x000fe400078e000c */
[-C--:B---3--:R-:W-:Y:S02]  /*182f0*/  @!P1 IMAD R13, R37, R4.reuse, RZ ;  /* 0x00000004250d9224 */ /* 0x088fe400078e02ff */
[----:B------:R-:W-:-:S04]  /*18300*/  @!P1 IMAD.WIDE.U32 R2, R34, R4, R2 ;  /* 0x0000000422029225 */ /* 0x000fc800078e0002 */
[----:B------:R-:W-:Y:S02]  /*18310*/  @!P1 IMAD R13, R34, R5, R13 ;  /* 0x00000005220d9224 */ /* 0x000fe400078e020d */
[----:B------:R-:W-:Y:S02]  /*18320*/  IMAD.MOV.U32 R5, RZ, RZ, RZ ;  /* 0x000000ffff057224 */ /* 0x000fe400078e00ff */
[----:B------:R-:W-:-:S04]  /*18330*/  @!P1 IMAD.IADD R13, R3, 0x1, R13 ;  /* 0x00000001030d9824 */ /* 0x000fc800078e020d */
[----:B------:R4:W5:Y:S02]  /*18340*/  @!P0 LDG.E R5, desc[UR48][R8.64] ;  /* 0x0000003008058981 */ /* 0x000964000c1e1900 */
[----:B----4-:R-:W-:Y:S02]  /*18350*/  @!P1 LEA R8, P0, R2, R6, 0x2 ;  /* 0x0000000602089211 */ /* 0x010fe400078010ff */
[----:B------:R-:W-:Y:S01]  /*18360*/  LOP3.LUT R16, R16, 0xfffffffb, RZ, 0xc0, !PT ;  /* 0xfffffffb10107812 */ /* 0x000fe200078ec0ff */
[----:B------:R-:W-:Y:S01]  /*18370*/  IMAD R3, RZ, RZ, -UR37 ;  /* 0x80000025ff037e24 */ /* 0x000fe2000f8e02ff */
[----:B------:R-:W-:Y:S01]  /*18380*/  @!P1 LEA.HI.X R9, R2, R7, R13, 0x2, P0 ;  /* 0x0000000702099211 */ /* 0x000fe200000f140d */
[----:B------:R-:W-:Y:S02]  /*18390*/  IMAD.MOV R7, RZ, RZ, -R10 ;  /* 0x000000ffff077224 */ /* 0x000fe400078e0a0a */
[----:B------:R-:W-:Y:S02]  /*183a0*/  IMAD.MOV.U32 R6, RZ, RZ, RZ ;  /* 0x000000ffff067224 */ /* 0x000fe400078e00ff */
[----:B------:R-:W-:-:S02]  /*183b0*/  IMAD R7, R19, R7, R0 ;  /* 0x0000000713077224 */ /* 0x000fc400078e0200 */
[----:B------:R-:W-:Y:S01]  /*183c0*/  IMAD.U32 R0, RZ, RZ, UR51 ;  /* 0x00000033ff007e24 */ /* 0x000fe2000f8e00ff */
[----:B------:R-:W-:Y:S02]  /*183d0*/  ISETP.GT.U32.AND P0, PT, R14, 0x9f, PT ;  /* 0x0000009f0e00780c */ /* 0x000fe40003f04070 */
[----:B------:R-:W-:Y:S01]  /*183e0*/  LOP3.LUT R16, R16, 0xfffffffd, RZ, 0xc0, !PT ;  /* 0xfffffffd10107812 */ /* 0x000fe200078ec0ff */
[----:B------:R-:W-:Y:S01]  /*183f0*/  IMAD R18, R18, R3, UR38 ;  /* 0x0000002612127e24 */ /* 0x000fe2000f8e0203 */
[----:B------:R-:W-:Y:S01]  /*18400*/  ISETP.NE.AND P2, PT, R0, 0x3, PT ;  /* 0x000000030000780c */ /* 0x000fe20003f45270 */
[----:B------:R-:W-:Y:S01]  /*18410*/  IMAD.MOV R2, RZ, RZ, -R12 ;  /* 0x000000ffff027224 */ /* 0x000fe200078e0a0c */
[----:B------:R1:W5:Y:S01]  /*18420*/  @!P1 LDG.E R6, desc[UR48][R8.64] ;  /* 0x0000003008069981 */ /* 0x000362000c1e1900 */
[----:B------:R-:W-:Y:S01]  /*18430*/  IMAD.U32 R4, RZ, RZ, UR44 ;  /* 0x0000002cff047e24 */ /* 0x000fe2000f8e00ff */
[----:B------:R-:W-:-:S03]  /*18440*/  SHF.R.S32.HI R36, RZ, 0x1f, R18 ;  /* 0x0000001fff247819 */ /* 0x000fc60000011412 */
[----:B------:R-:W-:Y:S02]  /*18450*/  VIADD R4, R4, 0xffffffff ;  /* 0xffffffff04047836 */ /* 0x000fe40000000000 */
[----:B------:R-:W-:Y:S01]  /*18460*/  @P0 LOP3.LUT R16, R16, 0x2, RZ, 0xfc, !PT ;  /* 0x0000000210100812 */ /* 0x000fe200078efcff */
[----:B-1----:R-:W-:-:S03]  /*18470*/  IMAD R8, R19, R2, R11 ;  /* 0x0000000213087224 */ /* 0x002fc600078e020b */
[----:B------:R-:W-:Y:S01]  /*18480*/  @P2 LOP3.LUT R16, R16, 0x4, RZ, 0xfc, !PT ;  /* 0x0000000410102812 */ /* 0x000fe200078efcff */
[----:B------:R-:W-:Y:S06]  /*18490*/  @!P2 BRA `(.L_x_1220) ;  /* 0x000000000004a947 */ /* 0x000fec0003800000 */
[----:B------:R-:W-:Y:S01]  /*184a0*/  BPT.TRAP 0x1 ;  /* 0x000000040000795c */ /* 0x000fe20000300000 */
.L_x_1220:
[----:B------:R-:W-:Y:S01]  /*184b0*/  IMAD R0, R29, 0x8, R17 ;  /* 0x000000081d007824 */ /* 0x000fe200078e0211 */
[----:B------:R-:W-:Y:S01]  /*184c0*/  SHF.L.U32 R26, R35, 0x1f, RZ ;  /* 0x0000001f231a7819 */ /* 0x000fe200000006ff */
[----:B------:R-:W-:Y:S01]  /*184d0*/  BSSY B0, `(.L_x_1221) ;  /* 0x0000004000007945 */ /* 0x000fe20003800000 */
[----:B0-----:R-:W-:Y:S02]  /*184e0*/  SHF.R.S32.HI R22, RZ, 0x1f, R8 ;  /* 0x0000001fff167819 */ /* 0x001fe40000011408 */
[----:B------:R-:W0:Y:S02]  /*184f0*/  SYNCS.PHASECHK.TRANS64.TRYWAIT P0, [R0+URZ+0x22880], R26 ;  /* 0x0228801a000075a7 */ /* 0x000e24000800017f */
[----:B0-----:R-:W-:Y:S05]  /*18500*/  @!P0 BRA `(.L_x_1222) ;  /* 0x0000004400748947 */ /* 0x001fea0003800000 */
.L_x_1291:
[----:B------:R-:W-:Y:S05]  /*18510*/  BSYNC B0 ;  /* 0x0000000000007941 */ /* 0x000fea0003800000 */
.L_x_1221:
[----:B------:R-:W2:Y:S01]  /*18520*/  LDL R12, [R1+0x8] ;  /* 0x00000800010c7983 */ /* 0x000ea20000100800 */
[----:B------:R-:W-:Y:S01]  /*18530*/  ULDC.64 UR4, c[0x0][0x328] ;  /* 0x0000ca0000047ab9 */ /* 0x000fe20000000a00 */
[----:B-----5:R-:W-:Y:S01]  /*18540*/  SHF.R.S32.HI R23, RZ, 0x1f, R6 ;  /* 0x0000001fff177819 */ /* 0x020fe20000011406 */
[----:B------:R-:W-:Y:S01]  /*18550*/  IMAD R3, R22, UR4, RZ ;  /* 0x0000000416037c24 */ /* 0x000fe2000f8e02ff */
[----:B------:R-:W-:Y:S01]  /*18560*/  ULDC.64 UR6, c[0x0][0x338] ;  /* 0x0000ce0000067ab9 */ /* 0x000fe20000000a00 */
[----:B------:R-:W-:Y:S01]  /*18570*/  ULDC.64 UR8, c[0x0][0x330] ;  /* 0x0000cc0000087ab9 */ /* 0x000fe20000000a00 */
[----:B------:R-:W1:Y:S01]  /*18580*/  S2R R13, SR_TID.X ;  /* 0x00000000000d7919 */ /* 0x000e620000002100 */
[C---:B------:R-:W-:Y:S01]  /*18590*/  IMAD R9, R8.reuse, UR5, R3 ;  /* 0x0000000508097c24 */ /* 0x040fe2000f8e0203 */
[----:B------:R-:W-:Y:S01]  /*185a0*/  SHF.R.S32.HI R24, RZ, 0x1f, R7 ;  /* 0x0000001fff187819 */ /* 0x000fe20000011407 */
[----:B------:R-:W-:Y:S01]  /*185b0*/  IMAD.WIDE.U32 R2, R8, UR4, RZ ;  /* 0x0000000408027c25 */ /* 0x000fe2000f8e00ff */
[----:B------:R-:W-:Y:S01]  /*185c0*/  ULDC.64 UR10, c[0x0][0x318] ;  /* 0x0000c600000a7ab9 */ /* 0x000fe20000000a00 */
[----:B------:R-:W-:-:S02]  /*185d0*/  SHF.R.S32.HI R25, RZ, 0x1f, R5 ;  /* 0x0000001fff197819 */ /* 0x000fc40000011405 */
[----:B------:R-:W-:Y:S01]  /*185e0*/  IMAD.IADD R3, R3, 0x1, R9 ;  /* 0x0000000103037824 */ /* 0x000fe200078e0209 */
[----:B------:R-:W-:Y:S01]  /*185f0*/  LOP3.LUT R16, R16, 0xffffff7f, RZ, 0xc0, !PT ;  /* 0xffffff7f10107812 */ /* 0x000fe200078ec0ff */
[----:B------:R-:W-:Y:S02]  /*18600*/  IMAD R9, R23, UR6, RZ ;  /* 0x0000000617097c24 */ /* 0x000fe4000f8e02ff */
[----:B------:R-:W-:-:S04]  /*18610*/  IMAD.WIDE.U32 R2, R6, UR6, R2 ;  /* 0x0000000606027c25 */ /* 0x000fc8000f8e0002 */
[----:B------:R-:W-:Y:S02]  /*18620*/  IMAD R9, R6, UR7, R9 ;  /* 0x0000000706097c24 */ /* 0x000fe4000f8e0209 */
[----:B------:R-:W-:Y:S02]  /*18630*/  IMAD R21, R36, UR8, RZ ;  /* 0x0000000824157c24 */ /* 0x000fe4000f8e02ff */
[----:B------:R-:W-:Y:S02]  /*18640*/  IMAD.IADD R3, R3, 0x1, R9 ;  /* 0x0000000103037824 */ /* 0x000fe400078e0209 */
[C---:B------:R-:W-:Y:S02]  /*18650*/  IMAD R21, R18.reuse, UR9, R21 ;  /* 0x0000000912157c24 */ /* 0x040fe4000f8e0215 */
[----:B------:R-:W-:-:S04]  /*18660*/  IMAD.WIDE.U32 R2, R18, UR8, R2 ;  /* 0x0000000812027c25 */ /* 0x000fc8000f8e0002 */
[----:B------:R-:W-:Y:S01]  /*18670*/  IMAD R11, R24, UR4, RZ ;  /* 0x00000004180b7c24 */ /* 0x000fe2000f8e02ff */
[----:B------:R-:W-:-:S03]  /*18680*/  IADD3 R9, P0, R2, UR10, RZ ;  /* 0x0000000a02097c10 */ /* 0x000fc6000ff1e0ff */
[----:B------:R-:W-:Y:S01]  /*18690*/  IMAD R11, R7, UR5, R11 ;  /* 0x00000005070b7c24 */ /* 0x000fe2000f8e020b */
[----:B------:R-:W-:Y:S01]  /*186a0*/  IADD3.X R10, R3, UR11, R21, P0, !PT ;  /* 0x0000000b030a7c10 */ /* 0x000fe200087fe415 */
[----:B------:R-:W-:Y:S01]  /*186b0*/  IMAD.WIDE.U32 R2, R7, UR4, RZ ;  /* 0x0000000407027c25 */ /* 0x000fe2000f8e00ff */
[----:B-1----:R-:W-:Y:S01]  /*186c0*/  LOP3.LUT R13, R13, 0x7f, RZ, 0xc0, !PT ;  /* 0x0000007f0d0d7812 */ /* 0x002fe200078ec0ff */
[----:B------:R-:W-:Y:S02]  /*186d0*/  UMOV UR4, 0xffffffff ;  /* 0xffffffff00047882 */ /* 0x000fe40000000000 */
[----:B------:R-:W-:Y:S01]  /*186e0*/  IMAD.IADD R3, R3, 0x1, R11 ;  /* 0x0000000103037824 */ /* 0x000fe200078e020b */
[----:B------:R-:W-:Y:S01]  /*186f0*/  SHF.R.U32.HI R13, RZ, 0x3, R13 ;  /* 0x00000003ff0d7819 */ /* 0x000fe2000001160d */
[----:B------:R-:W-:Y:S02]  /*18700*/  IMAD R11, R25, UR6, RZ ;  /* 0x00000006190b7c24 */ /* 0x000fe4000f8e02ff */
[----:B------:R-:W-:-:S04]  /*18710*/  IMAD.WIDE.U32 R2, R5, UR6, R2 ;  /* 0x0000000605027c25 */ /* 0x000fc8000f8e0002 */
[----:B------:R-:W-:-:S04]  /*18720*/  IMAD R11, R5, UR7, R11 ;  /* 0x00000007050b7c24 */ /* 0x000fc8000f8e020b */
[----:B------:R-:W-:Y:S02]  /*18730*/  IMAD.IADD R3, R3, 0x1, R11 ;  /* 0x0000000103037824 */ /* 0x000fe400078e020b */
[----:B------:R-:W-:-:S03]  /*18740*/  IMAD.WIDE.U32 R2, R18, UR8, R2 ;  /* 0x0000000812027c25 */ /* 0x000fc6000f8e0002 */
[----:B------:R-:W-:Y:S01]  /*18750*/  IADD3 R19, P0, R2, UR10, RZ ;  /* 0x0000000a02137c10 */ /* 0x000fe2000ff1e0ff */
[----:B------:R-:W-:-:S03]  /*18760*/  IMAD.MOV.U32 R2, RZ, RZ, -0xa0 ;  /* 0xffffff60ff027424 */ /* 0x000fc600078e00ff */
[----:B------:R-:W-:Y:S01]  /*18770*/  IADD3.X R21, R21, UR11, R3, P0, !PT ;  /* 0x0000000b15157c10 */ /* 0x000fe200087fe403 */
[----:B------:R-:W-:-:S04]  /*18780*/  IMAD R4, R4, R2, UR42 ;  /* 0x0000002a04047e24 */ /* 0x000fc8000f8e0202 */
[----:B------:R-:W-:-:S05]  /*18790*/  IMAD.IADD R20, R4, 0x1, -R13 ;  /* 0x0000000104147824 */ /* 0x000fca00078e0a0d */
[----:B------:R-:W-:-:S13]  /*187a0*/  ISETP.GE.AND P0, PT, R20, 0x1, PT ;  /* 0x000000011400780c */ /* 0x000fda0003f06270 */
[----:B------:R-:W-:Y:S01]  /*187b0*/  @P0 LOP3.LUT R16, R16, 0x80, RZ, 0xfc, !PT ;  /* 0x0000008010100812 */ /* 0x000fe200078efcff */
[----:B--2---:R-:W-:Y:S01]  /*187c0*/  IMAD R4, R29, 0x5000, R12 ;  /* 0x000050001d047824 */ /* 0x004fe200078e020c */
[----:B------:R-:W-:Y:S06]  /*187d0*/  BRA.DIV UR4, `(.L_x_1223) ;  /* 0x0000004204d47947 */ /* 0x000fec000b800000 */
[----:B------:R-:W1:Y:S01]  /*187e0*/  SHFL.IDX PT, R2, R9, RZ, 0x181f ;  /* 0x00181fff09027589 */ /* 0x000e6200000e0000 */
[----:B------:R-:W-:Y:S01]  /*187f0*/  LOP3.LUT P2, RZ, R16, 0x200, RZ, 0xc0, !PT ;  /* 0x0000020010ff7812 */ /* 0x000fe2000784c0ff */
[----:B------:R-:W-:Y:S01]  /*18800*/  IMAD.IADD R4, R17, 0x1, R4 ;  /* 0x0000000111047824 */ /* 0x000fe200078e0204 */
[----:B------:R-:W-:Y:S01]  /*18810*/  ISETP.GE.AND P1, PT, R20, 0x11, PT ;  /* 0x000000111400780c */ /* 0x000fe20003f26270 */
[----:B------:R-:W2:Y:S01]  /*18820*/  SHFL.IDX PT, R3, R10, RZ, 0x181f ;  /* 0x00181fff0a037589 */ /* 0x000ea200000e0000 */
[----:B------:R-:W-:Y:S02]  /*18830*/  LOP3.LUT R16, R16, 0xffffffdf, RZ, 0xc0, !PT ;  /* 0xffffffdf10107812 */ /* 0x000fe400078ec0ff */
[C---:B------:R-:W-:Y:S02]  /*18840*/  ISETP.GE.AND P5, PT, R20.reuse, 0x31, PT ;  /* 0x000000311400780c */ /* 0x040fe40003fa6270 */
[C---:B------:R-:W-:Y:S02]  /*18850*/  ISETP.GE.AND P4, PT, R20.reuse, 0x41, PT ;  /* 0x000000411400780c */ /* 0x040fe40003f86270 */
[----:B------:R-:W-:-:S05]  /*18860*/  ISETP.GE.AND P3, PT, R20, 0x71, PT ;  /* 0x000000711400780c */ /* 0x000fca0003f66270 */
[----:B------:R-:W-:Y:S02]  /*18870*/  @P1 LOP3.LUT R16, R16, 0x20, RZ, 0xfc, !PT ;  /* 0x0000002010101812 */ /* 0x000fe400078efcff */
[----:B------:R-:W-:Y:S02]  /*18880*/  ISETP.GE.AND P1, PT, R20, 0x51, PT ;  /* 0x000000511400780c */ /* 0x000fe40003f26270 */
[----:B------:R-:W-:Y:S02]  /*18890*/  LOP3.LUT R16, R16, 0xffffffef, RZ, 0xc0, !PT ;  /* 0xffffffef10107812 */ /* 0x000fe400078ec0ff */
        /* <DEDUP_REMOVED lines=38> */
[----:B-1----:R-:W-:-:S05]  /*18b00*/  IADD3 R2, P0, R33, R2, RZ ;  /* 0x0000000221027210 */ /* 0x002fca0007f1e0ff */
[----:B--2---:R-:W-:Y:S01]  /*18b10*/  IMAD.X R3, RZ, RZ, R3, P0 ;  /* 0x000000ffff037224 */ /* 0x004fe200000e0603 */
        /* <DEDUP_REMOVED lines=26> */
.L_x_1313:
[----:B------:R-:W-:Y:S02]  /*18cc0*/  IADD3 R2, P0, R33, R2, RZ ;  /* 0x0000000221027210 */ /* 0x000fe40007f1e0ff */
[----:B------:R-:W-:-:S03]  /*18cd0*/  LOP3.LUT P2, RZ, R16, 0x200, RZ, 0xc0, !PT ;  /* 0x0000020010ff7812 */ /* 0x000fc6000784c0ff */
[----:B------:R-:W-:Y:S01]  /*18ce0*/  IMAD.X R3, RZ, RZ, R21, P0 ;  /* 0x000000ffff037224 */ /* 0x000fe200000e0615 */
[----:B------:R-:W-:-:S13]  /*18cf0*/  ISETP.LT.OR P0, PT, R20, 0x91, P2 ;  /* 0x000000911400780c */ /* 0x000fda0001701670 */
[----:B------:R-:W-:Y:S01]  /*18d00*/  @!PT LDS RZ, [RZ] ;  /* 0x00000000fffff984 */ /* 0x000fe20000000800 */
[----:B------:R-:W-:Y:S01]  /*18d10*/  @!PT LDS RZ, [RZ] ;  /* 0x00000000fffff984 */ /* 0x000fe20000000800 */
[----:B------:R-:W-:Y:S01]  /*18d20*/  @!PT LDS RZ, [RZ] ;  /* 0x00000000fffff984 */ /* 0x000fe20000000800 */
[----:B------:R1:W-:Y:S01]  /*18d30*/  LDGSTS.E.BYPASS.LTC128B.128 [R4+0xec00], desc[UR48][R2.64], !P0 ;  /* 0x0ec0000002047fae */ /* 0x0003e2000c101d70 */
[----:B------:R-:W-:Y:S01]  /*18d40*/  PLOP3.LUT P0, PT, PT, PT, PT, 0x80, 0x0 ;  /* 0x000000000000781c */ /* 0x000fe20003f0f070 */
[----:B------:R-:W-:-:S12]  /*18d50*/  NOP ;  /* 0x0000000000007918 */ /* 0x000fd80000000000 */
.L_x_1224:
        /* <DEDUP_REMOVED lines=11> */
.L_x_1225:
[----:B------:R1:W-:Y:S01]  /*18e10*/  SYNCS.ARRIVE.TRANS64.A1T0 RZ, [R0+URZ+0x22870], RZ ;  /* 0x022870ff00ff79a7 */ /* 0x0003e2000810003f */
[----:B------:R-:W-:Y:S05]  /*18e20*/  @!P6 BRA `(.L_x_1226) ;  /* 0x000000000004e947 */ /* 0x000fea0003800000 */
[----:B------:R-:W-:Y:S01]  /*18e30*/  BPT.TRAP 0x1 ;  /* 0x000000040000795c */ /* 0x000fe20000300000 */
.L_x_1226:
[----:B------:R-:W2:Y:S01]  /*18e40*/  SYNCS.PHASECHK.TRANS64.TRYWAIT P0, [R0+URZ+0x22840], R26 ;  /* 0x0228401a000075a7 */ /* 0x000ea2000800017f */
[----:B------:R-:W-:Y:S04]  /*18e50*/  BSSY B0, `(.L_x_1227) ;  /* 0x0000002000007945 */ /* 0x000fe80003800000 */
[----:B--2---:R-:W-:Y:S05]  /*18e60*/  @!P0 BRA `(.L_x_1228) ;  /* 0x0000004800588947 */ /* 0x004fea0003800000 */
.L_x_1314:
[----:B------:R-:W-:Y:S05]  /*18e70*/  BSYNC B0 ;  /* 0x0000000000007941 */ /* 0x000fea0003800000 */
.L_x_1227:
[----:B------:R-:W-:Y:S01]  /*18e80*/  ULDC.64 UR4, c[0x0][0x300] ;  /* 0x0000c00000047ab9 */ /* 0x000fe20000000a00 */
[----:B------:R-:W-:Y:S01]  /*18e90*/  ULDC.64 UR6, c[0x0][0x310] ;  /* 0x0000c40000067ab9 */ /* 0x000fe20000000a00 */
[----:B------:R-:W-:Y:S01]  /*18ea0*/  IMAD R3, R22, UR4, RZ ;  /* 0x0000000416037c24 */ /* 0x000fe2000f8e02ff */
[----:B------:R-:W-:Y:S01]  /*18eb0*/  ULDC.64 UR8, c[0x0][0x308] ;  /* 0x0000c20000087ab9 */ /* 0x000fe20000000a00 */
[----:B------:R-:W-:Y:S01]  /*18ec0*/  IMAD R23, R23, UR6, RZ ;  /* 0x0000000617177c24 */ /* 0x000fe2000f8e02ff */
[----:B------:R-:W-:Y:S01]  /*18ed0*/  ULDC.64 UR10, c[0x0][0x2e8] ;  /* 0x0000ba00000a7ab9 */ /* 0x000fe20000000a00 */
[----:B------:R-:W-:Y:S01]  /*18ee0*/  IMAD R9, R8, UR5, R3 ;  /* 0x0000000508097c24 */ /* 0x000fe2000f8e0203 */
[----:B------:R-:W-:Y:S01]  /*18ef0*/  LOP3.LUT P2, RZ, R16, 0x1, RZ, 0xc0, !PT ;  /* 0x0000000110ff7812 */ /* 0x000fe2000784c0ff */
[----:B------:R-:W-:-:S04]  /*18f00*/  IMAD.WIDE.U32 R2, R8, UR4, RZ ;  /* 0x0000000408027c25 */ /* 0x000fc8000f8e00ff */
[----:B------:R-:W-:Y:S02]  /*18f10*/  IMAD.IADD R3, R3, 0x1, R9 ;  /* 0x0000000103037824 */ /* 0x000fe400078e0209 */
[C---:B------:R-:W-:Y:S02]  /*18f20*/  IMAD R23, R6.reuse, UR7, R23 ;  /* 0x0000000706177c24 */ /* 0x040fe4000f8e0217 */
[----:B------:R-:W-:-:S04]  /*18f30*/  IMAD.WIDE.U32 R2, R6, UR6, R2 ;  /* 0x0000000606027c25 */ /* 0x000fc8000f8e0002 */
[----:B------:R-:W-:Y:S02]  /*18f40*/  IMAD.IADD R3, R3, 0x1, R23 ;  /* 0x0000000103037824 */ /* 0x000fe400078e0217 */
[----:B------:R-:W-:Y:S02]  /*18f50*/  IMAD R9, R36, UR8, RZ ;  /* 0x0000000824097c24 */ /* 0x000fe4000f8e02ff */
[----:B------:R-:W-:-:S04]  /*18f60*/  IMAD.WIDE.U32 R2, R18, UR8, R2 ;  /* 0x0000000812027c25 */ /* 0x000fc8000f8e0002 */
[----:B------:R-:W-:Y:S01]  /*18f70*/  IMAD R9, R18, UR9, R9 ;  /* 0x0000000912097c24 */ /* 0x000fe2000f8e0209 */
[----:B------:R-:W-:Y:S01]  /*18f80*/  IADD3 R8, P0, R2, UR10, RZ ;  /* 0x0000000a02087c10 */ /* 0x000fe2000ff1e0ff */
[----:B------:R-:W-:Y:S02]  /*18f90*/  IMAD R24, R24, UR4, RZ ;  /* 0x0000000418187c24 */ /* 0x000fe4000f8e02ff */
[----:B------:R-:W-:Y:S01]  /*18fa0*/  IMAD R10, R25, UR6, RZ ;  /* 0x00000006190a7c24 */ /* 0x000fe2000f8e02ff */
[----:B------:R-:W-:Y:S01]  /*18fb0*/  IADD3.X R6, R3, UR11, R9, P0, !PT ;  /* 0x0000000b03067c10 */ /* 0x000fe200087fe409 */
[C---:B------:R-:W-:Y:S02]  /*18fc0*/  IMAD R11, R7.reuse, UR5, R24 ;  /* 0x00000005070b7c24 */ /* 0x040fe4000f8e0218 */
        /* <DEDUP_REMOVED lines=14> */
[C---:B------:R-:W-:Y:S02]  /*190b0*/  LOP3.LUT P3, RZ, R16.reuse, 0x20, RZ, 0xc0, !PT ;  /* 0x0000002010ff7812 */ /* 0x040fe4000786c0ff */
[----:B------:R-:W-:Y:S02]  /*190c0*/  P2R R9, PR, RZ, 0x2 ;  /* 0x00000002ff097803 */ /* 0x000fe40000000000 */
[----:B------:R-:W-:-:S05]  /*190d0*/  LOP3.LUT P1, RZ, R16, 0x10, RZ, 0xc0, !PT ;  /* 0x0000001010ff7812 */ /* 0x000fca000782c0ff */
[----:B---3--:R-:W-:-:S05]  /*190e0*/  @P6 IADD3 R14, P0, R33, R14, RZ ;  /* 0x0000000e210e6210 */ /* 0x008fca0007f1e0ff */
[----:B----4-:R-:W-:Y:S02]  /*190f0*/  @P6 IMAD.X R3, RZ, RZ, R2, P0 ;  /* 0x000000ffff036224 */ /* 0x010fe400000e0602 */
[----:B------:R-:W-:Y:S02]  /*19100*/  @P6 IMAD.MOV.U32 R2, RZ, RZ, R14 ;  /* 0x000000ffff026224 */ /* 0x000fe400078e000e */
[----:B------:R-:W3:Y:S04]  /*19110*/  SHFL.IDX PT, R14, R8, 0x1, 0x181f ;  /* 0x00381f00080e7f89 */ /* 0x000ee800000e0000 */
[----:B------:R4:W-:Y:S01]  /*19120*/  @P6 LDGSTS.E.BYPASS.LTC128B.128 [R4+0x18400], desc[UR48][R2.64], !P2 ;  /* 0x1840000002046fae */ /* 0x0009e2000d101d70 */
[----:B------:R-:W-:-:S03]  /*19130*/  LOP3.LUT P6, RZ, R16, 0x100, RZ, 0xc0, !PT ;  /* 0x0000010010ff7812 */ /* 0x000fc600078cc0ff */
[----:B----4-:R-:W4:Y:S01]  /*19140*/  SHFL.IDX PT, R2, R6, 0x1, 0x181f ;  /* 0x00381f0006027f89 */ /* 0x010f2200000e0000 */
[----:B---3--:R-:W-:-:S05]  /*19150*/  @P3 IADD3 R14, P0, R33, R14, RZ ;  /* 0x0000000e210e3210 */ /* 0x008fca0007f1e0ff */
[----:B----4-:R-:W-:Y:S02]  /*19160*/  @P3 IMAD.X R3, RZ, RZ, R2, P0 ;  /* 0x000000ffff033224 */ /* 0x010fe400000e0602 */
[----:B------:R-:W-:Y:S02]  /*19170*/  @P3 IMAD.MOV.U32 R2, RZ, RZ, R14 ;  /* 0x000000ffff023224 */ /* 0x000fe400078e000e */
[----:B------:R-:W3:Y:S04]  /*19180*/  SHFL.IDX PT, R14, R8, 0x2, 0x181f ;  /* 0x00581f00080e7f89 */ /* 0x000ee800000e0000 */
[----:B------:R4:W-:Y:S01]  /*19190*/  @P3 LDGSTS.E.BYPASS.LTC128B.128 [R4+0x18c00], desc[UR48][R2.64], !P2 ;  /* 0x18c0000002043fae */ /* 0x0009e2000d101d70 */
[----:B------:R-:W-:-:S03]  /*191a0*/  ISETP.NE.AND P3, PT, R10, RZ, PT ;  /* 0x000000ff0a00720c */ /* 0x000fc60003f65270 */
[----:B----4-:R-:W4:Y:S01]  /*191b0*/  SHFL.IDX PT, R2, R6, 0x2, 0x181f ;  /* 0x00581f0006027f89 */ /* 0x010f2200000e0000 */
[----:B---3--:R-:W-:-:S05]  /*191c0*/  @P1 IADD3 R14, P0, R33, R14, RZ ;  /* 0x0000000e210e1210 */ /* 0x008fca0007f1e0ff */
[----:B----4-:R-:W-:Y:S02]  /*191d0*/  @P1 IMAD.X R19, RZ, RZ, R2, P0 ;  /* 0x000000ffff131224 */ /* 0x010fe400000e0602 */
[----:B------:R-:W-:Y:S02]  /*191e0*/  @P1 IMAD.MOV.U32 R2, RZ, RZ, R14 ;  /* 0x000000ffff021224 */ /* 0x000fe400078e000e */
[----:B------:R-:W-:Y:S01]  /*191f0*/  @P1 IMAD.MOV.U32 R3, RZ, RZ, R19 ;  /* 0x000000ffff031224 */ /* 0x000fe200078e0013 */
[----:B------:R-:W3:Y:S04]  /*19200*/  SHFL.IDX PT, R14, R8, 0x3, 0x181f ;  /* 0x00781f00080e7f89 */ /* 0x000ee800000e0000 */
[----:B------:R4:W-:Y:S01]  /*19210*/  @P1 LDGSTS.E.BYPASS.LTC128B.128 [R4+0x19400], desc[UR48][R2.64], !P2 ;  /* 0x1940000002041fae */ /* 0x0009e2000d101d70 */
[----:B------:R-:W-:-:S03]  /*19220*/  ISETP.NE.AND P1, PT, R9, RZ, PT ;  /* 0x000000ff0900720c */ /* 0x000fc60003f25270 */
[----:B------:R-:W5:Y:S01]  /*19230*/  SHFL.IDX PT, R9, R6, 0x3, 0x181f ;  /* 0x00781f0006097f89 */ /* 0x000f6200000e0000 */
[----:B---3--:R-:W-:-:S05]  /*19240*/  @P5 IADD3 R14, P0, R33, R14, RZ ;  /* 0x0000000e210e5210 */ /* 0x008fca0007f1e0ff */
[----:B----4-:R-:W-:Y:S02]  /*19250*/  @P5 IMAD.MOV.U32 R2, RZ, RZ, R14 ;  /* 0x000000ffff025224 */ /* 0x010fe400078e000e */
[----:B------:R-:W3:Y:S01]  /*19260*/  SHFL.IDX PT, R14, R8, 0x4, 0x181f ;  /* 0x00981f00080e7f89 */ /* 0x000ee200000e0000 */
[----:B-----5:R-:W-:-:S04]  /*19270*/  @P5 IMAD.X R9, RZ, RZ, R9, P0 ;  /* 0x000000ffff095224 */ /* 0x020fc800000e0609 */
[----:B------:R-:W-:Y:S02]  /*19280*/  @P5 IMAD.MOV.U32 R3, RZ, RZ, R9 ;  /* 0x000000ffff035224 */ /* 0x000fe400078e0009 */
[----:B------:R-:W4:Y:S04]  /*19290*/  SHFL.IDX PT, R9, R6, 0x4, 0x181f ;  /* 0x00981f0006097f89 */ /* 0x000f2800000e0000 */
[----:B------:R5:W-:Y:S01]  /*192a0*/  @P5 LDGSTS.E.BYPASS.LTC128B.128 [R4+0x19c00], desc[UR48][R2.64], !P2 ;  /* 0x19c0000002045fae */ /* 0x000be2000d101d70 */
[----:B------:R-:W-:Y:S02]  /*192b0*/  LOP3.LUT P5, RZ, R16, 0x40, RZ, 0xc0, !PT ;  /* 0x0000004010ff7812 */ /* 0x000fe400078ac0ff */
[----:B---3--:R-:W-:-:S05]  /*192c0*/  @P4 IADD3 R14, P0, R33, R14, RZ ;  /* 0x0000000e210e4210 */ /* 0x008fca0007f1e0ff */
[----:B-----5:R-:W-:Y:S02]  /*192d0*/  @P4 IMAD.MOV.U32 R2, RZ, RZ, R14 ;  /* 0x000000ffff024224 */ /* 0x020fe400078e000e */
[----:B----4-:R-:W-:Y:S01]  /*192e0*/  @P4 IMAD.X R9, RZ, RZ, R9, P0 ;  /* 0x000000ffff094224 */ /* 0x010fe200000e0609 */
[----:B------:R-:W3:Y:S03]  /*192f0*/  SHFL.IDX PT, R14, R8, 0x5, 0x181f ;  /* 0x00b81f00080e7f89 */ /* 0x000ee600000e0000 */
[----:B------:R-:W-:Y:S02]  /*19300*/  @P4 IMAD.MOV.U32 R3, RZ, RZ, R9 ;  /* 0x000000ffff034224 */ /* 0x000fe400078e0009 */
[----:B------:R-:W4:Y:S04]  /*19310*/  SHFL.IDX PT, R9, R6, 0x5, 0x181f ;  /* 0x00b81f0006097f89 */ /* 0x000f2800000e0000 */
[----:B------:R5:W-:Y:S01]  /*19320*/  @P4 LDGSTS.E.BYPASS.LTC128B.128 [R4+0x1a400], desc[UR48][R2.64], !P2 ;  /* 0x1a40000002044fae */ /* 0x000be2000d101d70 */
[----:B---3--:R-:W-:-:S05]  /*19330*/  @P5 IADD3 R14, P0, R33, R14, RZ ;  /* 0x0000000e210e5210 */ /* 0x008fca0007f1e0ff */
[----:B----4-:R-:W-:Y:S02]  /*19340*/  @P5 IMAD.X R9, RZ, RZ, R9, P0 ;  /* 0x000000ffff095224 */ /* 0x010fe400000e0609 */
[----:B-----5:R-:W-:Y:S02]  /*19350*/  @P5 IMAD.MOV.U32 R2, RZ, RZ, R14 ;  /* 0x000000ffff025224 */ /* 0x020fe400078e000e */
[----:B------:R-:W3:Y:S01]  /*19360*/  SHFL.IDX PT, R14, R8, 0x6, 0x181f ;  /* 0x00d81f00080e7f89 */ /* 0x000ee200000e0000 */
[----:B------:R-:W-:-:S03]  /*19370*/  @P5 IMAD.MOV.U32 R3, RZ, RZ, R9 ;  /* 0x000000ffff035224 */ /* 0x000fc600078e0009 */
        /* <DEDUP_REMOVED lines=8> */
[----:B------:R5:W-:Y:S04]  /*19400*/  @P6 LDGSTS.E.BYPASS.LTC128B.128 [R4+0x1b400], desc[UR48][R2.64], !P2 ;  /* 0x1b40000002046fae */ /* 0x000be8000d101d70 */
[----:B------:R-:W-:Y:S01]  /*19410*/  SHFL.IDX PT, R6, R5, 0x1, 0x181f ;  /* 0x00381f0005067f89 */ /* 0x000fe200000e0000 */
[----:B---3--:R-:W-:-:S05]  /*19420*/  @P3 IADD3 R14, P0, R33, R14, RZ ;  /* 0x0000000e210e3210 */ /* 0x008fca0007f1e0ff */
[----:B----4-:R-:W-:Y:S02]  /*19430*/  @P3 IMAD.X R9, RZ, RZ, R9, P0 ;  /* 0x000000ffff093224 */ /* 0x010fe400000e0609 */
[----:B-----5:R-:W-:Y:S02]  /*19440*/  @P3 IMAD.MOV.U32 R2, RZ, RZ, R14 ;  /* 0x000000ffff023224 */ /* 0x020fe400078e000e */
[----:B------:R-:W3:Y:S01]  /*19450*/  SHFL.IDX PT, R14, R7, RZ, 0x181f ;  /* 0x00181fff070e7589 */ /* 0x000ee200000e0000 */
[----:B------:R-:W-:-:S03]  /*19460*/  @P3 IMAD.MOV.U32 R3, RZ, RZ, R9 ;  /* 0x000000ffff033224 */ /* 0x000fc600078e0009 */
[----:B------:R-:W4:Y:S04]  /*19470*/  SHFL.IDX PT, R9, R5, RZ, 0x181f ;  /* 0x00181fff05097589 */ /* 0x000f2800000e0000 */
[----:B------:R5:W-:Y:S01]  /*19480*/  @P3 LDGSTS.E.BYPASS.LTC128B.128 [R4+0x1bc00], desc[UR48][R2.64], !P2 ;  /* 0x1bc0000002043fae */ /* 0x000be2000d101d70 */
[----:B---3--:R-:W-:-:S05]  /*19490*/  @P1 IADD3 R14, P0, R33, R14, RZ ;  /* 0x0000000e210e1210 */ /* 0x008fca0007f1e0ff */
[----:B----4-:R-:W-:Y:S02]  /*194a0*/  @P1 IMAD.X R9, RZ, RZ, R9, P0 ;  /* 0x000000ffff091224 */ /* 0x010fe400000e0609 */
[----:B-----5:R-:W-:Y:S02]  /*194b0*/  @P1 IMAD.MOV.U32 R2, RZ, RZ, R14 ;  /* 0x000000ffff021224 */ /* 0x020fe400078e000e */
[----:B------:R-:W-:Y:S01]  /*194c0*/  @P1 IMAD.MOV.U32 R3, RZ, RZ, R9 ;  /* 0x000000ffff031224 */ /* 0x000fe200078e0009 */
[----:B------:R3:W4:Y:S04]  /*194d0*/  SHFL.IDX PT, R14, R7, 0x1, 0x181f ;  /* 0x00381f00070e7f89 */ /* 0x00072800000e0000 */
[----:B------:R3:W-:Y:S02]  /*194e0*/  @P1 LDGSTS.E.BYPASS.LTC128B.128 [R4+0x1c400], desc[UR48][R2.64], !P2 ;  /* 0x1c40000002041fae */ /* 0x0007e4000d101d70 */
.L_x_1336:
        /* <DEDUP_REMOVED lines=9> */
.L_x_1230:
        /* <DEDUP_REMOVED lines=11> */
.L_x_1231:
[----:B------:R3:W-:Y:S02]  /*19630*/  SYNCS.ARRIVE.TRANS64.A1T0 RZ, [R0+URZ+0x22830], RZ ;  /* 0x022830ff00ff79a7 */ /* 0x0007e4000810003f */
[----:B------:R-:W-:Y:S05]  /*19640*/  WARPSYNC.ALL ;  /* 0x0000000000007948 */ /* 0x000fea0003800000 */
[----:B------:R-:W-:Y:S01]  /*19650*/  BSSY B6, `(.L_x_1232) ;  /* 0x0000015000067945 */ /* 0x000fe20003800000 */
[----:B0123--:R-:W-:Y:S01]  /*19660*/  VIADD R0, R17, 0x14400 ;  /* 0x0001440011007836 */ /* 0x00ffe20000000000 */
[----:B------:R-:W-:Y:S04]  /*19670*/  BAR.SYNC.DEFER_BLOCKING 0x8, 0x180 ;  /* 0x0206000000007b1d */ /* 0x000fe80000010000 */
[----:B------:R-:W-:-:S13]  /*19680*/  LOP3.LUT P0, RZ, R0, 0x3ff, RZ, 0xc0, !PT ;  /* 0x000003ff00ff7812 */ /* 0x000fda000780c0ff */
[----:B------:R-:W-:Y:S05]  /*19690*/  @!P0 BRA `(.L_x_1233) ;  /* 0x0000000000408947 */ /* 0x000fea0003800000 */
[----:B------:R-:W-:Y:S01]  /*196a0*/  MOV R2, 0x0 ;  /* 0x0000000000027802 */ /* 0x000fe20000000f00 */
[----:B------:R-:W-:Y:S01]  /*196b0*/  ULDC.64 UR6, c[0x4][0x98] ;  /* 0x0100260000067ab9 */ /* 0x000fe20000000a00 */
[----:B------:R-:W-:Y:S01]  /*196c0*/  ULDC.64 UR8, c[0x4][0xa0] ;  /* 0x0100280000087ab9 */ /* 0x000fe20000000a00 */
[----:B------:R-:W-:Y:S01]  /*196d0*/  ULDC.64 UR4, c[0x4][0x28] ;  /* 0x01000a0000047ab9 */ /* 0x000fe20000000a00 */
[----:B------:R-:W-:Y:S02]  /*196e0*/  IMAD.U32 R4, RZ, RZ, UR6 ;  /* 0x00000006ff047e24 */ /* 0x000fe4000f8e00ff */
[----:B------:R-:W0:Y:S01]  /*196f0*/  LDC.64 R2, c[0x4][R2] ;  /* 0x0100000002027b82 */ /* 0x000e220000000a00 */
        /* <DEDUP_REMOVED lines=9> */
[----:B0-----:R-:W-:Y:S05]  /*19790*/  CALL.ABS.NOINC R2 ;  /* 0x0000000002007343 */ /* 0x001fea0003c00000 */
.L_x_1233:
[----:B------:R-:W-:Y:S05]  /*197a0*/  BSYNC B6 ;  /* 0x0000000000067941 */ /* 0x000fea0003800000 */
.L_x_1232:
[----:B------:R0:W5:Y:S01]  /*197b0*/  LDL R8, [R1+0x1c] ;  /* 0x00001c0001087983 */ /* 0x0001620000100800 */
[----:B------:R-:W-:Y:S01]  /*197c0*/  UISETP.NE.AND UP0, UPT, UR52, URZ, UPT ;  /* 0x0000003f3400728c */ /* 0x000fe2000bf05270 */
[----:B------:R-:W1:Y:S01]  /*197d0*/  S2R R2, SR_TID.X ;  /* 0x0000000000027919 */ /* 0x000e620000002100 */
[----:B------:R-:W-:Y:S01]  /*197e0*/  R2UR UR6, R36 ;  /* 0x00000000240672ca */ /* 0x000fe200000e0000 */
[----:B------:R-:W-:-:S03]  /*197f0*/  ULDC.64 UR8, c[0x0][0x2d8] ;  /* 0x0000b60000087ab9 */ /* 0x000fc60000000a00 */
[----:B------:R-:W-:Y:S02]  /*19800*/  PLOP3.LUT P0, PT, PT, PT, UP0, 0x80, 0x0 ;  /* 0x000000000000781c */ /* 0x000fe40003f0f008 */
[----:B------:R-:W-:-:S03]  /*19810*/  LOP3.LUT P5, RZ, R16, 0x800, RZ, 0xc0, !PT ;  /* 0x0000080010ff7812 */ /* 0x000fc600078ac0ff */
[----:B------:R-:W-:Y:S01]  /*19820*/  @UP0 ULDC UR4, c[0x0][0x44c] ;  /* 0x0001130000040ab9 */ /* 0x000fe20000000800 */
[C---:B-1----:R-:W-:Y:S01]  /*19830*/  LOP3.LUT R19, R2.reuse, 0x7f, RZ, 0xc0, !PT ;  /* 0x0000007f02137812 */ /* 0x042fe200078ec0ff */
[----:B------:R-:W-:-:S03]  /*19840*/  IMAD.SHL.U32 R2, R2, 0x10, RZ ;  /* 0x0000001002027824 */ /* 0x000fc600078e00ff */
[----:B------:R-:W-:-:S04]  /*19850*/  SHF.R.U32.HI R19, RZ, 0x3, R19 ;  /* 0x00000003ff137819 */ /* 0x000fc80000011613 */
[----:B------:R-:W-:-:S05]  /*19860*/  LOP3.LUT R2, R19, 0x70, R2, 0xf8, !PT ;  /* 0x0000007013027812 */ /* 0x000fca00078ef802 */
[----:B------:R-:W-:-:S04]  /*19870*/  VIADD R4, R2, UR43 ;  /* 0x0000002b02047c36 */ /* 0x000fc80008000000 */
[----:B------:R-:W-:Y:S01]  /*19880*/  @P0 IMAD.HI.U32 R2, R4, UR4, RZ ;  /* 0x0000000404020c27 */ /* 0x000fe2000f8e00ff */
[----:B------:R-:W-:Y:S01]  /*19890*/  PLOP3.LUT P0, PT, PT, PT, UP0, 0x80, 0x0 ;  /* 0x000000000000781c */ /* 0x000fe20003f0f008 */
[----:B------:R-:W-:Y:S01]  /*198a0*/  @UP0 ULDC UR4, c[0x0][0x450] ;  /* 0x0001140000040ab9 */ /* 0x000fe20000000800 */
[----:B------:R-:W-:Y:S01]  /*198b0*/  R2UR UR7, R18 ;  /* 0x00000000120772ca */ /* 0x000fe200000e0000 */
[----:B------:R-:W-:Y:S01]  /*198c0*/  IMAD.MOV.U32 R0, RZ, RZ, R4 ;  /* 0x000000ffff007224 */ /* 0x000fe200078e0004 */
[----:B------:R-:W-:-:S09]  /*198d0*/  UIMAD UR6, UR6, UR8, URZ ;  /* 0x00000008060672a4 */ /* 0x000fd2000f8e023f */
[----:B------:R-:W-:Y:S02]  /*198e0*/  @P0 SHF.R.U32.HI R0, RZ, UR4, R2 ;  /* 0x00000004ff000c19 */ /* 0x000fe40008011602 */
[----:B------:R-:W-:Y:S01]  /*198f0*/  R2UR UR4, R18 ;  /* 0x00000000120472ca */ /* 0x000fe200000e0000 */
[----:B------:R-:W-:Y:S02]  /*19900*/  UIMAD UR7, UR7, UR9, UR6 ;  /* 0x00000009070772a4 */ /* 0x000fe4000f8e0206 */
[----:B------:R-:W-:Y:S01]  /*19910*/  USHF.R.S32.HI UR6, URZ, 0x1f, UR37 ;  /* 0x0000001f3f067899 */ /* 0x000fe20008011425 */
[----:B------:R-:W-:-:S09]  /*19920*/  SHF.R.S32.HI R2, RZ, 0x1f, R0 ;  /* 0x0000001fff027819 */ /* 0x000fd20000011400 */
[----:B------:R-:W-:-:S03]  /*19930*/  UIMAD.WIDE.U32 UR4, UR4, UR8, URZ ;  /* 0x00000008040472a5 */ /* 0x000fc6000f8e003f */
[----:B------:R-:W-:Y:S01]  /*19940*/  ULDC.64 UR8, c[0x0][0x2e0] ;  /* 0x0000b80000087ab9 */ /* 0x000fe20000000a00 */
[----:B------:R-:W-:Y:S02]  /*19950*/  UIADD3 UR5, UR5, UR7, URZ ;  /* 0x0000000705057290 */ /* 0x000fe4000fffe03f */
[----:B------:R-:W-:Y:S01]  /*19960*/  UIMAD UR6, UR6, UR8, URZ ;  /* 0x00000008060672a4 */ /* 0x000fe2000f8e023f */
[----:B------:R-:W1:Y:S01]  /*19970*/  S2R R19, SR_TID.X ;  /* 0x0000000000137919 */ /* 0x000e620000002100 */
[----:B------:R-:W-:Y:S02]  /*19980*/  UIMAD.WIDE.U32 UR4, UR37, UR8, UR4 ;  /* 0x00000008250472a5 */ /* 0x000fe4000f8e0004 */
[----:B------:R-:W-:-:S03]  /*19990*/  UIMAD UR6, UR37, UR9, UR6 ;  /* 0x00000009250672a4 */ /* 0x000fc6000f8e0206 */
[----:B------:R-:W-:Y:S01]  /*199a0*/  ULDC.64 UR8, c[0x0][0x2d0] ;  /* 0x0000b40000087ab9 */ /* 0x000fe20000000a00 */
[----:B------:R-:W-:Y:S01]  /*199b0*/  UIADD3 UR5, UR5, UR6, URZ ;  /* 0x0000000605057290 */ /* 0x000fe2000fffe03f */
[----:B------:R-:W-:Y:S02]  /*199c0*/  IMAD R3, R2, UR8, RZ ;  /* 0x0000000802037c24 */ /* 0x000fe4000f8e02ff */
[----:B------:R-:W-:Y:S02]  /*199d0*/  IMAD.U32 R9, RZ, RZ, UR8 ;  /* 0x00000008ff097e24 */ /* 0x000fe4000f8e00ff */
[C---:B------:R-:W-:Y:S02]  /*199e0*/  IMAD R7, R0.reuse, UR9, R3 ;  /* 0x0000000900077c24 */ /* 0x040fe4000f8e0203 */
[----:B------:R-:W-:Y:S02]  /*199f0*/  IMAD.MOV R5, RZ, RZ, -R0 ;  /* 0x000000ffff057224 */ /* 0x000fe400078e0a00 */
[----:B------:R-:W-:Y:S01]  /*19a00*/  IMAD.WIDE.U32 R2, R0, R9, UR4 ;  /* 0x0000000400027e25 */ /* 0x000fe2000f8e0009 */
[----:B------:R-:W-:-:S03]  /*19a10*/  ULDC UR4, c[0x0][0x448] ;  /* 0x0001120000047ab9 */ /* 0x000fc60000000800 */
[----:B------:R-:W-:Y:S01]  /*19a20*/  IMAD R5, R5, UR4, R4 ;  /* 0x0000000405057c24 */ /* 0x000fe2000f8e0204 */
[----:B------:R-:W-:Y:S01]  /*19a30*/  ULDC.64 UR4, c[0x0][0x2c8] ;  /* 0x0000b20000047ab9 */ /* 0x000fe20000000a00 */
[----:B------:R-:W-:-:S03]  /*19a40*/  IMAD.IADD R3, R3, 0x1, R7 ;  /* 0x0000000103037824 */ /* 0x000fc600078e0207 */
[----:B------:R-:W-:Y:S01]  /*19a50*/  SHF.R.S32.HI R0, RZ, 0x1f, R5 ;  /* 0x0000001fff007819 */ /* 0x000fe20000011405 */
[----:B------:R-:W-:-:S04]  /*19a60*/  IMAD.WIDE.U32 R2, R5, UR4, R2 ;  /* 0x0000000405027c25 */ /* 0x000fc8000f8e0002 */
[----:B------:R-:W-:-:S04]  /*19a70*/  IMAD R0, R0, UR4, RZ ;  /* 0x0000000400007c24 */ /* 0x000fc8000f8e02ff */
[----:B------:R-:W-:Y:S01]  /*19a80*/  IMAD R5, R5, UR5, R0 ;  /* 0x0000000505057c24 */ /* 0x000fe2000f8e0200 */
[----:B------:R-:W-:Y:S02]  /*19a90*/  ULDC.64 UR4, c[0x0][0x280] ;  /* 0x0000a00000047ab9 */ /* 0x000fe40000000a00 */
[----:B------:R-:W-:Y:S01]  /*19aa0*/  IADD3 R0, P0, R2, UR4, RZ ;  /* 0x0000000402007c10 */ /* 0x000fe2000ff1e0ff */
[----:B------:R-:W-:Y:S01]  /*19ab0*/  UMOV UR4, 0xffffffff ;  /* 0xffffffff00047882 */ /* 0x000fe20000000000 */
[----:B-1----:R-:W-:Y:S02]  /*19ac0*/  LOP3.LUT R19, R19, 0x7f, RZ, 0xc0, !PT ;  /* 0x0000007f13137812 */ /* 0x002fe400078ec0ff */
[----:B------:R-:W-:Y:S02]  /*19ad0*/  IADD3.X R5, R3, UR5, R5, P0, !PT ;  /* 0x0000000503057c10 */ /* 0x000fe400087fe405 */
[----:B------:R-:W-:Y:S01]  /*19ae0*/  SHF.R.U32.HI R10, RZ, 0x3, R19 ;  /* 0x00000003ff0a7819 */ /* 0x000fe20000011613 */
[----:B0-----:R-:W-:Y:S06]  /*19af0*/  BRA.DIV UR4, `(.L_x_1234) ;  /* 0x0000004a04247947 */ /* 0x001fec000b800000 */
[----:B------:R-:W0:Y:S01]  /*19b00*/  SHFL.IDX PT, R14, R0, RZ, 0x181f ;  /* 0x00181fff000e7589 */ /* 0x000e2200000e0000 */
[----:B------:R-:W-:-:S03]  /*19b10*/  VIADD R4, R10, UR43 ;  /* 0x0000002b0a047c36 */ /* 0x000fc60008000000 */
[----:B------:R-:W1:Y:S01]  /*19b20*/  SHFL.IDX PT, R2, R5, RZ, 0x181f ;  /* 0x00181fff05027589 */ /* 0x000e6200000e0000 */
[C---:B------:R-:W-:Y:S01]  /*19b30*/  VIADD R7, R4.reuse, 0x10 ;  /* 0x0000001004077836 */ /* 0x040fe20000000000 */
[----:B------:R-:W-:Y:S02]  /*19b40*/  ISETP.GE.AND P1, PT, R4, UR41, PT ;  /* 0x0000002904007c0c */ /* 0x000fe4000bf26270 */
[----:B------:R-:W-:Y:S11]  /*19b50*/  SHFL.IDX PT, R6, R5, 0x1, 0x181f ;  /* 0x00381f0005067f89 */ /* 0x000ff600000e0000 */
        /* <DEDUP_REMOVED lines=46> */
.L_x_1353:
        /* <DEDUP_REMOVED lines=10> */
.L_x_1235:
        /* <DEDUP_REMOVED lines=18> */
.L_x_1354:
[----:B------:R-:W-:Y:S05]  /*1a000*/  BSYNC B0 ;  /* 0x0000000000007941 */ /* 0x000fea0003800000 */
.L_x_1236:
[----:B------:R-:W-:-:S04]  /*1a010*/  UIADD3 UR4, UR44, -0x2, URZ ;  /* 0xfffffffe2c047890 */ /* 0x000fc8000fffe03f */
[----:B------:R-:W-:-:S06]  /*1a020*/  UISETP.GE.AND UP0, UPT, UR4, UR45, UPT ;  /* 0x0000002d0400728c */ /* 0x000fcc000bf06270 */
[----:B------:R-:W-:-:S13]  /*1a030*/  PLOP3.LUT P0, PT, PT, PT, UP0, 0x40, 0x0 ;  /* 0x000000000000781c */ /* 0x000fda0003f0e808 */
[----:B------:R-:W-:Y:S05]  /*1a040*/  @P0 BRA `(.L_x_1238) ;  /* 0x0000001800240947 */ /* 0x000fea0003800000 */
[----:B------:R-:W-:Y:S02]  /*1a050*/  IMAD.MOV.U32 R22, RZ, RZ, R29 ;  /* 0x000000ffff167224 */ /* 0x000fe400078e001d */
[----:B------:R-:W-:Y:S02]  /*1a060*/  IMAD.MOV.U32 R23, RZ, RZ, R35 ;  /* 0x000000ffff177224 */ /* 0x000fe400078e0023 */
[----:B------:R-:W-:-:S07]  /*1a070*/  IMAD.U32 R31, RZ, RZ, UR4 ;  /* 0x00000004ff1f7e24 */ /* 0x000fce000f8e00ff */
.L_x_1258:
[----:B0-----:R-:W0:Y:S01]  /*1a080*/  S2R R0, SR_TID.X ;  /* 0x0000000000007919 */ /* 0x001e220000002100 */
[----:B-1----:R-:W1:Y:S01]  /*1a090*/  LDC R4, c[0x0][0x430] ;  /* 0x00010c00ff047b82 */ /* 0x002e620000000800 */
[----:B0-----:R-:W-:-:S04]  /*1a0a0*/  LOP3.LUT R2, R0, 0x7f, RZ, 0xc0, !PT ;  /* 0x0000007f00027812 */ /* 0x001fc800078ec0ff */
[----:B------:R-:W-:Y:S02]  /*1a0b0*/  SHF.R.U32.HI R3, RZ, 0x3, R2 ;  /* 0x00000003ff037819 */ /* 0x000fe40000011602 */
[----:B------:R-:W2:Y:S01]  /*1a0c0*/  LDL R2, [R1] ;  /* 0x0000000001027983 */ /* 0x000ea20000100800 */
[----:B-1----:R-:W-:Y:S01]  /*1a0d0*/  ISETP.NE.AND P2, PT, R4, 0x1, PT ;  /* 0x000000010400780c */ /* 0x002fe20003f45270 */
[----:B------:R-:W-:Y:S01]  /*1a0e0*/  IMAD.SHL.U32 R0, R0, 0x10, RZ ;  /* 0x0000001000007824 */ /* 0x000fe200078e00ff */
[----:B------:R-:W-:Y:S05]  /*1a0f0*/  YIELD ;  /* 0x0000000000007946 */ /* 0x000fea0003800000 */
[----:B------:R-:W-:Y:S01]  /*1a100*/  LOP3.LUT R0, R3, 0x70, R0, 0xf8, !PT ;  /* 0x0000007003007812 */ /* 0x000fe200078ef800 */
[----:B------:R-:W0:Y:S01]  /*1a110*/  S2R R6, SR_TID.X ;  /* 0x0000000000067919 */ /* 0x000e220000002100 */
[----:B------:R-:W-:Y:S01]  /*1a120*/  ULDC.64 UR4, c[0x0][0x428] ;  /* 0x00010a0000047ab9 */ /* 0x000fe20000000a00 */
[----:B------:R-:W-:Y:S01]  /*1a130*/  ULDC.64 UR6, c[0x0][0x418] ;  /* 0x0001060000067ab9 */ /* 0x000fe20000000a00 */
[----:B------:R-:W-:Y:S01]  /*1a140*/  VIADD R29, R22, 0x1 ;  /* 0x00000001161d7836 */ /* 0x000fe20000000000 */
[----:B------:R-:W1:Y:S01]  /*1a150*/  S2R R8, SR_TID.X ;  /* 0x0000000000087919 */ /* 0x000e620000002100 */
[----:B------:R-:W3:Y:S08]  /*1a160*/  @P2 LDC R3, c[0x0][0x434] ;  /* 0x00010d00ff032b82 */ /* 0x000ef00000000800 */
[----:B------:R-:W4:Y:S01]  /*1a170*/  @P2 LDC R5, c[0x0][0x438] ;  /* 0x00010e00ff052b82 */ /* 0x000f220000000800 */
[----:B0-----:R-:W-:Y:S01]  /*1a180*/  LOP3.LUT R6, R6, 0x7f, RZ, 0xc0, !PT ;  /* 0x0000007f06067812 */ /* 0x001fe200078ec0ff */
[----:B-1----:R-:W-:-:S03]  /*1a190*/  IMAD.SHL.U32 R8, R8, 0x10, RZ ;  /* 0x0000001008087824 */ /* 0x002fc600078e00ff */
[----:B------:R-:W-:-:S04]  /*1a1a0*/  SHF.R.U32.HI R11, RZ, 0x3, R6 ;  /* 0x00000003ff0b7819 */ /* 0x000fc80000011606 */
[----:B------:R-:W-:-:S04]  /*1a1b0*/  LOP3.LUT R8, R11, 0x70, R8, 0xf8, !PT ;  /* 0x000000700b087812 */ /* 0x000fc800078ef808 */
[----:B------:R-:W-:-:S04]  /*1a1c0*/  LOP3.LUT R8, R8, 0x80, RZ, 0xfc, !PT ;  /* 0x0000008008087812 */ /* 0x000fc800078efcff */
[----:B------:R-:W-:Y:S01]  /*1a1d0*/  ISETP.GT.U32.AND P1, PT, R8, 0x9f, PT ;  /* 0x0000009f0800780c */ /* 0x000fe20003f24070 */
[----:B--2---:R-:W-:-:S04]  /*1a1e0*/  IMAD R10, R31, 0xa0, R2 ;  /* 0x000000a01f0a7824 */ /* 0x004fc800078e0202 */
[--C-:B------:R-:W-:Y:S02]  /*1a1f0*/  IMAD.IADD R0, R0, 0x1, R10.reuse ;  /* 0x0000000100007824 */ /* 0x100fe400078e020a */
[----:B------:R-:W-:Y:S02]  /*1a200*/  IMAD.IADD R10, R8, 0x1, R10 ;  /* 0x00000001080a7824 */ /* 0x000fe400078e020a */
[----:B---3--:R-:W-:-:S04]  /*1a210*/  @P2 IMAD.HI.U32 R2, R0, R3, RZ ;  /* 0x0000000300022227 */ /* 0x008fc800078e00ff */
[----:B------:R-:W-:Y:S01]  /*1a220*/  IMAD.MOV.U32 R9, RZ, RZ, R0 ;  /* 0x000000ffff097224 */ /* 0x000fe200078e0000 */
[----:B----4-:R-:W-:Y:S01]  /*1a230*/  @P2 SHF.R.U32.HI R9, RZ, R5, R2 ;  /* 0x00000005ff092219 */ /* 0x010fe20000011602 */
[----:B------:R-:W-:Y:S02]  /*1a240*/  IMAD R5, R37, UR4, RZ ;  /* 0x0000000425057c24 */ /* 0x000fe4000f8e02ff */
[----:B------:R-:W-:Y:S01]  /*1a250*/  IMAD.MOV.U32 R11, RZ, RZ, R10 ;  /* 0x000000ffff0b7224 */ /* 0x000fe200078e000a */
[--C-:B------:R-:W-:Y:S01]  /*1a260*/  SHF.R.S32.HI R3, RZ, 0x1f, R9.reuse ;  /* 0x0000001fff037819 */ /* 0x100fe20000011409 */
[----:B------:R-:W-:Y:S02]  /*1a270*/  IMAD.MOV.U32 R2, RZ, RZ, R9 ;  /* 0x000000ffff027224 */ /* 0x000fe400078e0009 */
[C---:B------:R-:W-:Y:S02]  /*1a280*/  IMAD R4, R34.reuse, UR5, R5 ;  /* 0x0000000522047c24 */ /* 0x040fe4000f8e0205 */
[----:B------:R-:W-:Y:S01]  /*1a290*/  IMAD.WIDE.U32 R2, R34, UR4, R2 ;  /* 0x0000000422027c25 */ /* 0x000fe2000f8e0002 */
[----:B------:R-:W0:Y:S03]  /*1a2a0*/  @P2 LDC R5, c[0x0][0x438] ;  /* 0x00010e00ff052b82 */ /* 0x000e260000000800 */
[----:B------:R-:W-:Y:S01]  /*1a2b0*/  IMAD.IADD R3, R4, 0x1, R3 ;  /* 0x0000000104037824 */ /* 0x000fe200078e0203 */
[----:B------:R-:W-:-:S04]  /*1a2c0*/  LEA R6, P0, R2, UR6, 0x2 ;  /* 0x0000000602067c11 */ /* 0x000fc8000f8010ff */
[----:B------:R-:W-:Y:S02]  /*1a2d0*/  LEA.HI.X R7, R2, UR7, R3, 0x2, P0 ;  /* 0x0000000702077c11 */ /* 0x000fe400080f1403 */
[----:B------:R-:W1:Y:S03]  /*1a2e0*/  @P2 LDC R3, c[0x0][0x434] ;  /* 0x00010d00ff032b82 */ /* 0x000e660000000800 */
[----:B------:R2:W3:Y:S01]  /*1a2f0*/  LDG.E R8, desc[UR48][R6.64] ;  /* 0x0000003006087981 */ /* 0x0004e2000c1e1900 */
[----:B------:R-:W-:Y:S02]  /*1a300*/  IMAD.U32 R12, RZ, RZ, UR51 ;  /* 0x00000033ff0c7e24 */ /* 0x000fe4000f8e00ff */
[----:B-1----:R-:W-:-:S05]  /*1a310*/  @P2 IMAD.HI.U32 R2, R10, R3, RZ ;  /* 0x000000030a022227 */ /* 0x002fca00078e00ff */
[----:B0-----:R-:W-:-:S04]  /*1a320*/  @P2 SHF.R.U32.HI R11, RZ, R5, R2 ;  /* 0x00000005ff0b2219 */ /* 0x001fc80000011602 */
[--C-:B------:R-:W-:Y:S01]  /*1a330*/  @!P1 SHF.R.S32.HI R3, RZ, 0x1f, R11.reuse ;  /* 0x0000001fff039819 */ /* 0x100fe2000001140b */
[----:B------:R-:W-:-:S04]  /*1a340*/  @!P1 IMAD.MOV.U32 R2, RZ, RZ, R11 ;  /* 0x000000ffff029224 */ /* 0x000fc800078e000b */
[----:B------:R-:W-:Y:S01]  /*1a350*/  @!P1 IMAD.WIDE.U32 R2, R34, UR4, R2 ;  /* 0x0000000422029c25 */ /* 0x000fe2000f8e0002 */
[----:B------:R-:W-:Y:S01]  /*1a360*/  ISETP.NE.AND P2, PT, R12, 0x3, PT ;  /* 0x000000030c00780c */ /* 0x000fe20003f45270 */
[----:B------:R-:W-:Y:S02]  /*1a370*/  ULDC UR4, c[0x0][0x430] ;  /* 0x00010c0000047ab9 */ /* 0x000fe40000000800 */
[----:B------:R-:W-:Y:S01]  /*1a380*/  @!P1 IMAD.IADD R3, R4, 0x1, R3 ;  /* 0x0000000104039824 */ /* 0x000fe200078e0203 */
[----:B------:R-:W-:Y:S01]  /*1a390*/  @!P1 LEA R4, P0, R2, UR6, 0x2 ;  /* 0x0000000602049c11 */ /* 0x000fe2000f8010ff */
[----:B--2---:R-:W-:-:S03]  /*1a3a0*/  IMAD.MOV.U32 R7, RZ, RZ, RZ ;  /* 0x000000ffff077224 */ /* 0x004fc600078e00ff */
[----:B------:R-:W-:Y:S01]  /*1a3b0*/  @!P1 LEA.HI.X R5, R2, UR7, R3, 0x2, P0 ;  /* 0x0000000702059c11 */ /* 0x000fe200080f1403 */
[----:B------:R-:W-:Y:S01]  /*1a3c0*/  IMAD.MOV R3, RZ, RZ, -R9 ;  /* 0x000000ffff037224 */ /* 0x000fe200078e0a09 */
[----:B------:R-:W-:Y:S01]  /*1a3d0*/  ISETP.NE.AND P0, PT, R29, 0x2, PT ;  /* 0x000000021d00780c */ /* 0x000fe20003f05270 */
[----:B------:R-:W-:Y:S02]  /*1a3e0*/  IMAD.MOV R9, RZ, RZ, -R11 ;  /* 0x000000ffff097224 */ /* 0x000fe400078e0a0b */
[----:B------:R0:W5:Y:S01]  /*1a3f0*/  @!P1 LDG.E R7, desc[UR48][R4.64] ;  /* 0x0000003004079981 */ /* 0x000162000c1e1900 */
[----:B------:R-:W-:Y:S01]  /*1a400*/  SEL R35, RZ, 0x1, P0 ;  /* 0x00000001ff237807 */ /* 0x000fe20000000000 */
[----:B------:R-:W-:Y:S01]  /*1a410*/  IMAD R9, R9, UR4, R10 ;  /* 0x0000000409097c24 */ /* 0x000fe2000f8e020a */
[----:B------:R-:W-:Y:S01]  /*1a420*/  SEL R29, R29, RZ, P0 ;  /* 0x000000ff1d1d7207 */ /* 0x000fe20000000000 */
[----:B0-----:R-:W-:Y:S02]  /*1a430*/  IMAD R4, R3, UR4, R0 ;  /* 0x0000000403047c24 */ /* 0x001fe4000f8e0200 */
[----:B------:R-:W-:Y:S01]  /*1a440*/  IMAD.MOV.U32 R0, RZ, RZ, R31 ;  /* 0x000000ffff007224 */ /* 0x000fe200078e001f */
[----:B------:R-:W-:Y:S01]  /*1a450*/  LOP3.LUT R35, R23, R35, RZ, 0x3c, !PT ;  /* 0x0000002317237212 */ /* 0x000fe200078e3cff */
[----:B------:R-:W-:-:S03]  /*1a460*/  VIADD R31, R31, 0xffffffff ;  /* 0xffffffff1f1f7836 */ /* 0x000fc60000000000 */
[----:B------:R-:W-:Y:S02]  /*1a470*/  ISETP.GT.AND P1, PT, R0, UR45, PT ;  /* 0x0000002d00007c0c */ /* 0x000fe4000bf24270 */
[----:B---3--:R-:W-:Y:S01]  /*1a480*/  SHF.R.S32.HI R27, RZ, 0x1f, R8 ;  /* 0x0000001fff1b7819 */ /* 0x008fe20000011408 */
[----:B------:R-:W-:Y:S10]  /*1a490*/  @!P2 BRA `(.L_x_1239) ;  /* 0x000000000004a947 */ /* 0x000ff40003800000 */
[----:B------:R-:W-:Y:S01]  /*1a4a0*/  BPT.TRAP 0x1 ;  /* 0x000000040000795c */ /* 0x000fe20000300000 */
.L_x_1239:
[----:B------:R-:W-:Y:S01]  /*1a4b0*/  IMAD R0, R29, 0x8, R17 ;  /* 0x000000081d007824 */ /* 0x000fe200078e0211 */
[----:B------:R-:W-:Y:S01]  /*1a4c0*/  SHF.L.U32 R28, R35, 0x1f, RZ ;  /* 0x0000001f231c7819 */ /* 0x000fe200000006ff */
[----:B------:R-:W-:Y:S01]  /*1a4d0*/  BSSY B0, `(.L_x_1240) ;  /* 0x0000004000007945 */ /* 0x000fe20003800000 */
[----:B------:R-:W-:Y:S02]  /*1a4e0*/  SHF.R.S32.HI R25, RZ, 0x1f, R4 ;  /* 0x0000001fff197819 */ /* 0x000fe40000011404 */
[----:B------:R-:W0:Y:S02]  /*1a4f0*/  SYNCS.PHASECHK.TRANS64.TRYWAIT P0, [R0+URZ+0x22880], R28 ;  /* 0x0228801c000075a7 */ /* 0x000e24000800017f */
[----:B0-----:R-:W-:Y:S05]  /*1a500*/  @!P0 BRA `(.L_x_1241) ;  /* 0x0000004400e48947 */ /* 0x001fea0003800000 */
.L_x_1355:
[----:B------:R-:W-:Y:S05]  /*1a510*/  BSYNC B0 ;  /* 0x0000000000007941 */ /* 0x000fea0003800000 */
.L_x_1240:
        /* <DEDUP_REMOVED lines=10> */
[----:B------:R-:W-:Y:S01]  /*1a5c0*/  LOP3.LUT P2, RZ, R16, 0x1, RZ, 0xc0, !PT ;  /* 0x0000000110ff7812 */ /* 0x000fe2000784c0ff */
        /* <DEDUP_REMOVED lines=10> */
[----:B------:R-:W-:-:S04]  /*1a670*/  IADD3 R5, P0, R2, UR10, RZ ;  /* 0x0000000a02057c10 */ /* 0x000fc8000ff1e0ff */
        /* <DEDUP_REMOVED lines=13> */
[----:B------:R-:W1:Y:S04]  /*1a750*/  SHFL.IDX PT, R2, R5, 0x1, 0x181f ;  /* 0x00381f0005027f89 */ /* 0x000e6800000e0000 */
[----:B------:R-:W2:Y:S04]  /*1a760*/  SHFL.IDX PT, R3, R20, 0x1, 0x181f ;  /* 0x00381f0014037f89 */ /* 0x000ea800000e0000 */
[----:B------:R-:W-:Y:S04]  /*1a770*/  SHFL.IDX PT, R14, R5, 0x3, 0x181f ;  /* 0x00781f00050e7f89 */ /* 0x000fe800000e0000 */
[----:B------:R-:W-:Y:S04]  /*1a780*/  SHFL.IDX PT, R32, R20, 0x3, 0x181f ;  /* 0x00781f0014207f89 */ /* 0x000fe800000e0000 */
[----:B------:R-:W-:Y:S04]  /*1a790*/  SHFL.IDX PT, R12, R5, RZ, 0x181f ;  /* 0x00181fff050c7589 */ /* 0x000fe800000e0000 */
[----:B------:R-:W-:Y:S01]  /*1a7a0*/  SHFL.IDX PT, R6, R20, RZ, 0x181f ;  /* 0x00181fff14067589 */ /* 0x000fe200000e0000 */
[----:B-1----:R-:W-:-:S03]  /*1a7b0*/  IADD3 R10, P0, R33, R2, RZ ;  /* 0x00000002210a7210 */ /* 0x002fc60007f1e0ff */
[----:B------:R-:W1:Y:S02]  /*1a7c0*/  SHFL.IDX PT, R2, R5, 0x2, 0x181f ;  /* 0x00581f0005027f89 */ /* 0x000e6400000e0000 */
[----:B--2---:R-:W-:Y:S02]  /*1a7d0*/  IMAD.X R11, RZ, RZ, R3, P0 ;  /* 0x000000ffff0b7224 */ /* 0x004fe400000e0603 */
[----:B------:R-:W2:Y:S01]  /*1a7e0*/  SHFL.IDX PT, R3, R20, 0x2, 0x181f ;  /* 0x00581f0014037f89 */ /* 0x000ea200000e0000 */
[----:B-1----:R-:W-:-:S05]  /*1a7f0*/  IADD3 R2, P0, R33, R2, RZ ;  /* 0x0000000221027210 */ /* 0x002fca0007f1e0ff */
[----:B--2---:R-:W-:Y:S01]  /*1a800*/  IMAD.X R3, RZ, RZ, R3, P0 ;  /* 0x000000ffff037224 */ /* 0x004fe200000e0603 */
[----:B------:R-:W-:-:S05]  /*1a810*/  IADD3 R14, P0, R33, R14, RZ ;  /* 0x0000000e210e7210 */ /* 0x000fca0007f1e0ff */
[----:B------:R-:W-:Y:S01]  /*1a820*/  IMAD.X R15, RZ, RZ, R32, P0 ;  /* 0x000000ffff0f7224 */ /* 0x000fe200000e0620 */
[----:B------:R-:W-:-:S05]  /*1a830*/  IADD3 R12, P0, R33, R12, RZ ;  /* 0x0000000c210c7210 */ /* 0x000fca0007f1e0ff */
[----:B------:R-:W-:Y:S02]  /*1a840*/  IMAD.X R13, RZ, RZ, R6, P0 ;  /* 0x000000ffff0d7224 */ /* 0x000fe400000e0606 */
[----:B------:R-:W-:-:S05]  /*1a850*/  IMAD.IADD R6, R17, 0x1, R30 ;  /* 0x0000000111067824 */ /* 0x000fca00078e021e */
[----:B------:R-:W-:Y:S04]  /*1a860*/  LDGSTS.E.BYPASS.LTC128B.128 [R6+0xa400], desc[UR48][R12.64], !P2 ;  /* 0x0a4000000c067fae */ /* 0x000fe8000d101d70 */
[----:B------:R1:W-:Y:S04]  /*1a870*/  LDGSTS.E.BYPASS.LTC128B.128 [R6+0xac00], desc[UR48][R10.64], !P2 ;  /* 0x0ac000000a067fae */ /* 0x0003e8000d101d70 */
[----:B------:R2:W-:Y:S04]  /*1a880*/  LDGSTS.E.BYPASS.LTC128B.128 [R6+0xb400], desc[UR48][R2.64], !P2 ;  /* 0x0b40000002067fae */ /* 0x0005e8000d101d70 */
[----:B------:R3:W-:Y:S04]  /*1a890*/  LDGSTS.E.BYPASS.LTC128B.128 [R6+0xbc00], desc[UR48][R14.64], !P2 ;  /* 0x0bc000000e067fae */ /* 0x0007e8000d101d70 */
[----:B-1----:R-:W-:Y:S04]  /*1a8a0*/  SHFL.IDX PT, R10, R20, 0x5, 0x181f ;  /* 0x00b81f00140a7f89 */ /* 0x002fe800000e0000 */
[----:B--2---:R-:W1:Y:S04]  /*1a8b0*/  SHFL.IDX PT, R2, R5, 0x4, 0x181f ;  /* 0x00981f0005027f89 */ /* 0x004e6800000e0000 */
[----:B------:R-:W2:Y:S04]  /*1a8c0*/  SHFL.IDX PT, R3, R20, 0x4, 0x181f ;  /* 0x00981f0014037f89 */ /* 0x000ea800000e0000 */
[----:B---3--:R-:W3:Y:S01]  /*1a8d0*/  SHFL.IDX PT, R14, R5, 0x5, 0x181f ;  /* 0x00b81f00050e7f89 */ /* 0x008ee200000e0000 */
[----:B-1----:R-:W-:-:S05]  /*1a8e0*/  IADD3 R2, P0, R33, R2, RZ ;  /* 0x0000000221027210 */ /* 0x002fca0007f1e0ff */
[----:B--2---:R-:W-:Y:S01]  /*1a8f0*/  IMAD.X R3, RZ, RZ, R3, P0 ;  /* 0x000000ffff037224 */ /* 0x004fe200000e0603 */
[----:B---3--:R-:W-:-:S04]  /*1a900*/  IADD3 R14, P0, R33, R14, RZ ;  /* 0x0000000e210e7210 */ /* 0x008fc80007f1e0ff */
[----:B------:R1:W-:Y:S01]  /*1a910*/  LDGSTS.E.BYPASS.LTC128B.128 [R6+0xc400], desc[UR48][R2.64], !P2 ;  /* 0x0c40000002067fae */ /* 0x0003e2000d101d70 */
[----:B------:R-:W-:-:S05]  /*1a920*/  IMAD.X R15, RZ, RZ, R10, P0 ;  /* 0x000000ffff0f7224 */ /* 0x000fca00000e060a */
[----:B------:R-:W-:Y:S04]  /*1a930*/  LDGSTS.E.BYPASS.LTC128B.128 [R6+0xcc00], desc[UR48][R14.64], !P2 ;  /* 0x0cc000000e067fae */ /* 0x000fe8000d101d70 */
[----:B-1----:R-:W1:Y:S04]  /*1a940*/  SHFL.IDX PT, R2, R5, 0x6, 0x181f ;  /* 0x00d81f0005027f89 */ /* 0x002e6800000e0000 */
[----:B------:R-:W2:Y:S04]  /*1a950*/  SHFL.IDX PT, R3, R20, 0x6, 0x181f ;  /* 0x00d81f0014037f89 */ /* 0x000ea800000e0000 */
[----:B------:R-:W3:Y:S04]  /*1a960*/  SHFL.IDX PT, R5, R5, 0x7, 0x181f ;  /* 0x00f81f0005057f89 */ /* 0x000ee800000e0000 */
[----:B------:R-:W4:Y:S01]  /*1a970*/  SHFL.IDX PT, R20, R20, 0x7, 0x181f ;  /* 0x00f81f0014147f89 */ /* 0x000f2200000e0000 */
[----:B-1----:R-:W-:-:S03]  /*1a980*/  IADD3 R12, P0, R33, R2, RZ ;  /* 0x00000002210c7210 */ /* 0x002fc60007f1e0ff */
[----:B------:R-:W1:Y:S02]  /*1a990*/  SHFL.IDX PT, R2, R19, RZ, 0x181f ;  /* 0x00181fff13027589 */ /* 0x000e6400000e0000 */
[----:B--2---:R-:W-:Y:S02]  /*1a9a0*/  IMAD.X R13, RZ, RZ, R3, P0 ;  /* 0x000000ffff0d7224 */ /* 0x004fe400000e0603 */
[----:B------:R-:W2:Y:S01]  /*1a9b0*/  SHFL.IDX PT, R3, R21, RZ, 0x181f ;  /* 0x00181fff15037589 */ /* 0x000ea200000e0000 */
[----:B---3--:R-:W-:-:S03]  /*1a9c0*/  IADD3 R10, P0, R33, R5, RZ ;  /* 0x00000005210a7210 */ /* 0x008fc60007f1e0ff */
[----:B------:R-:W-:Y:S02]  /*1a9d0*/  LDGSTS.E.BYPASS.LTC128B.128 [R6+0xd400], desc[UR48][R12.64], !P2 ;  /* 0x0d4000000c067fae */ /* 0x000fe4000d101d70 */
[----:B----4-:R-:W-:Y:S02]  /*1a9e0*/  IMAD.X R11, RZ, RZ, R20, P0 ;  /* 0x000000ffff0b7224 */ /* 0x010fe400000e0614 */
[----:B------:R-:W3:Y:S04]  /*1a9f0*/  SHFL.IDX PT, R21, R21, 0x1, 0x181f ;  /* 0x00381f0015157f89 */ /* 0x000ee800000e0000 */
[----:B------:R-:W-:Y:S01]  /*1aa00*/  LDGSTS.E.BYPASS.LTC128B.128 [R6+0xdc00], desc[UR48][R10.64], !P2 ;  /* 0x0dc000000a067fae */ /* 0x000fe2000d101d70 */
[----:B-1----:R-:W-:-:S05]  /*1aa10*/  IADD3 R2, P0, R33, R2, RZ ;  /* 0x0000000221027210 */ /* 0x002fca0007f1e0ff */
[----:B--2---:R-:W-:-:S05]  /*1aa20*/  IMAD.X R3, RZ, RZ, R3, P0 ;  /* 0x000000ffff037224 */ /* 0x004fca00000e0603 */
[----:B------:R1:W-:Y:S04]  /*1aa30*/  LDGSTS.E.BYPASS.LTC128B.128 [R6+0xe400], desc[UR48][R2.64], !P2 ;  /* 0x0e40000002067fae */ /* 0x0003e8000d101d70 */
[----:B-1-3--:R1:W2:Y:S02]  /*1aa40*/  SHFL.IDX PT, R2, R19, 0x1, 0x181f ;  /* 0x00381f0013027f89 */ /* 0x00a2a400000e0000 */
.L_x_1377:
        /* <DEDUP_REMOVED lines=8> */
.L_x_1243:
[----:B------:R-:W-:Y:S02]  /*1aad0*/  PLOP3.LUT P2, PT, P2, P0, PT, 0xa2, 0x0 ;  /* 0x000000000000781c */ /* 0x000fe40001741472 */
[----:B------:R-:W-:-:S08]  /*1aae0*/  @P0 R2UR P2, UR4, R0 ;  /* 0x00000000000402ca */ /* 0x000fd00000040000 */
[----:B------:R-:W-:-:S05]  /*1aaf0*/  @P0 PLOP3.LUT P0, PT, P2, PT, PT, 0x80, 0x0 ;  /* 0x000000000000081c */ /* 0x000fca000170f070 */
[----:B------:R-:W-:Y:S01]  /*1ab00*/  @!P2 SYNCS.ARRIVE.TRANS64.RED.A0T1 RZ, [UR4+0x22870], RZ ;  /* 0x022870ffffffa9a7 */ /* 0x000fe20008200404 */
[----:B------:R-:W-:Y:S07]  /*1ab10*/  @!P2 ARRIVES.LDGSTSBAR.64.TRANSCNT [UR4+0x22870] ;  /* 0x02287000ff00a9b0 */ /* 0x000fee0008000a84 */
[----:B------:R-:W-:Y:S05]  /*1ab20*/  @P0 BRA.U.ANY `(.L_x_1243) ;  /* 0xfffffffd00e80947 */ /* 0x000fea000393ffff */
[----:B------:R-:W-:Y:S01]  /*1ab30*/  NOP ;  /* 0x0000000000007918 */ /* 0x000fe20000000000 */
[----:B--2---:R-:W-:-:S05]  /*1ab40*/  IMAD.U32 R2, RZ, RZ, UR51 ;  /* 0x00000033ff027e24 */ /* 0x004fca000f8e00ff */
[----:B------:R-:W-:-:S13]  /*1ab50*/  ISETP.NE.AND P3, PT, R2, 0x3, PT ;  /* 0x000000030200780c */ /* 0x000fda0003f65270 */
[----:B------:R-:W-:Y:S05]  /*1ab60*/  @!P3 BRA `(.L_x_1244) ;  /* 0x000000000004b947 */ /* 0x000fea0003800000 */
[----:B------:R-:W-:Y:S01]  /*1ab70*/  BPT.TRAP 0x1 ;  /* 0x000000040000795c */ /* 0x000fe20000300000 */
.L_x_1244:
[----:B------:R2:W-:Y:S01]  /*1ab80*/  SYNCS.ARRIVE.TRANS64.A1T0 RZ, [R0+URZ+0x22870], RZ ;  /* 0x022870ff00ff79a7 */ /* 0x0005e2000810003f */
[----:B------:R-:W-:Y:S05]  /*1ab90*/  @!P3 BRA `(.L_x_1245) ;  /* 0x000000000004b947 */ /* 0x000fea0003800000 */
[----:B------:R-:W-:Y:S01]  /*1aba0*/  BPT.TRAP 0x1 ;  /* 0x000000040000795c */ /* 0x000fe20000300000 */
.L_x_1245:
[----:B------:R-:W3:Y:S01]  /*1abb0*/  SYNCS.PHASECHK.TRANS64.TRYWAIT P0, [R0+URZ+0x22840], R28 ;  /* 0x0228401c000075a7 */ /* 0x000ee2000800017f */
[----:B------:R-:W-:Y:S04]  /*1abc0*/  BSSY B0, `(.L_x_1246) ;  /* 0x0000002000007945 */ /* 0x000fe80003800000 */
[----:B---3--:R-:W-:Y:S05]  /*1abd0*/  @!P0 BRA `(.L_x_1247) ;  /* 0x0000004800f08947 */ /* 0x008fea0003800000 */
.L_x_1378:
[----:B------:R-:W-:Y:S05]  /*1abe0*/  BSYNC B0 ;  /* 0x0000000000007941 */ /* 0x000fea0003800000 */
.L_x_1246:
[----:B------:R-:W-:Y:S01]  /*1abf0*/  ULDC.64 UR4, c[0x0][0x300] ;  /* 0x0000c00000047ab9 */ /* 0x000fe20000000a00 */
[----:B------:R-:W-:Y:S01]  /*1ac00*/  ULDC.64 UR6, c[0x0][0x310] ;  /* 0x0000c40000067ab9 */ /* 0x000fe20000000a00 */
[----:B------:R-:W-:Y:S01]  /*1ac10*/  IMAD R5, R25, UR4, RZ ;  /* 0x0000000419057c24 */ /* 0x000fe2000f8e02ff */
[----:B------:R-:W-:Y:S01]  /*1ac20*/  ULDC.64 UR8, c[0x0][0x2e8] ;  /* 0x0000ba0000087ab9 */ /* 0x000fe20000000a00 */
[----:B------:R-:W-:Y:S01]  /*1ac30*/  IMAD.WIDE.U32 R2, R4, UR4, RZ ;  /* 0x0000000404027c25 */ /* 0x000fe2000f8e00ff */
[----:B------:R-:W-:-:S03]  /*1ac40*/  LOP3.LUT P2, RZ, R16, 0x1, RZ, 0xc0, !PT ;  /* 0x0000000110ff7812 */ /* 0x000fc6000784c0ff */
[----:B------:R-:W-:Y:S02]  /*1ac50*/  IMAD R5, R4, UR5, R5 ;  /* 0x0000000504057c24 */ /* 0x000fe4000f8e0205 */
[----:B------:R-:W-:Y:S02]  /*1ac60*/  IMAD R27, R27, UR6, RZ ;  /* 0x000000061b1b7c24 */ /* 0x000fe4000f8e02ff */
[----:B------:R-:W-:Y:S02]  /*1ac70*/  IMAD.IADD R3, R3, 0x1, R5 ;  /* 0x0000000103037824 */ /* 0x000fe400078e0205 */
[C---:B------:R-:W-:Y:S02]  /*1ac80*/  IMAD R27, R8.reuse, UR7, R27 ;  /* 0x00000007081b7c24 */ /* 0x040fe4000f8e021b */
[----:B------:R-:W-:-:S04]  /*1ac90*/  IMAD.WIDE.U32 R2, R8, UR6, R2 ;  /* 0x0000000608027c25 */ /* 0x000fc8000f8e0002 */
[----:B------:R-:W-:Y:S02]  /*1aca0*/  IMAD R24, R24, UR4, RZ ;  /* 0x0000000418187c24 */ /* 0x000fe4000f8e02ff */
[----:B------:R-:W-:Y:S02]  /*1acb0*/  IMAD.IADD R5, R3, 0x1, R27 ;  /* 0x0000000103057824 */ /* 0x000fe400078e021b */
[----:B------:R-:W-:Y:S02]  /*1acc0*/  IMAD.MOV.U32 R4, RZ, RZ, R2 ;  /* 0x000000ffff047224 */ /* 0x000fe400078e0002 */
[C---:B------:R-:W-:Y:S02]  /*1acd0*/  IMAD R24, R9.reuse, UR5, R24 ;  /* 0x0000000509187c24 */ /* 0x040fe4000f8e0218 */
[----:B------:R-:W-:Y:S01]  /*1ace0*/  IMAD.WIDE.U32 R2, R9, UR4, RZ ;  /* 0x0000000409027c25 */ /* 0x000fe2000f8e00ff */
[----:B------:R-:W-:-:S03]  /*1acf0*/  ULDC.64 UR4, c[0x0][0x308] ;  /* 0x0000c20000047ab9 */ /* 0x000fc60000000a00 */
[----:B------:R-:W-:Y:S02]  /*1ad00*/  IMAD.IADD R3, R3, 0x1, R24 ;  /* 0x0000000103037824 */ /* 0x000fe400078e0218 */
[----:B------:R-:W-:Y:S02]  /*1ad10*/  IMAD R26, R26, UR6, RZ ;  /* 0x000000061a1a7c24 */ /* 0x000fe4000f8e02ff */
[----:B------:R-:W-:-:S04]  /*1ad20*/  IMAD.WIDE.U32 R2, R7, UR6, R2 ;  /* 0x0000000607027c25 */ /* 0x000fc8000f8e0002 */
[----:B------:R-:W-:Y:S02]  /*1ad30*/  IMAD R7, R7, UR7, R26 ;  /* 0x0000000707077c24 */ /* 0x000fe4000f8e021a */
        /* <DEDUP_REMOVED lines=11> */
[----:B------:R-:W4:Y:S04]  /*1adf0*/  SHFL.IDX PT, R14, R8, 0x1, 0x181f ;  /* 0x00381f00080e7f89 */ /* 0x000f2800000e0000 */
[----:B------:R-:W5:Y:S04]  /*1ae00*/  SHFL.IDX PT, R3, R10, 0x1, 0x181f ;  /* 0x00381f000a037f89 */ /* 0x000f6800000e0000 */
[----:B------:R-:W0:Y:S04]  /*1ae10*/  SHFL.IDX PT, R2, R8, 0x2, 0x181f ;  /* 0x00581f0008027f89 */ /* 0x000e2800000e0000 */
[----:B------:R-:W-:Y:S04]  /*1ae20*/  SHFL.IDX PT, R12, R8, RZ, 0x181f ;  /* 0x00181fff080c7589 */ /* 0x000fe800000e0000 */
[----:B-1----:R-:W-:Y:S01]  /*1ae30*/  SHFL.IDX PT, R19, R10, RZ, 0x181f ;  /* 0x00181fff0a137589 */ /* 0x002fe200000e0000 */
[----:B----4-:R-:W-:-:S03]  /*1ae40*/  IADD3 R4, P0, R33, R14, RZ ;  /* 0x0000000e21047210 */ /* 0x010fc60007f1e0ff */
[----:B------:R-:W-:Y:S02]  /*1ae50*/  SHFL.IDX PT, R14, R8, 0x3, 0x181f ;  /* 0x00781f00080e7f89 */ /* 0x000fe400000e0000 */
[----:B-----5:R-:W-:Y:S02]  /*1ae60*/  IMAD.X R5, RZ, RZ, R3, P0 ;  /* 0x000000ffff057224 */ /* 0x020fe400000e0603 */
[----:B------:R-:W1:Y:S01]  /*1ae70*/  SHFL.IDX PT, R3, R10, 0x2, 0x181f ;  /* 0x00581f000a037f89 */ /* 0x000e6200000e0000 */
[----:B0-----:R-:W-:-:S05]  /*1ae80*/  IADD3 R2, P0, R33, R2, RZ ;  /* 0x0000000221027210 */ /* 0x001fca0007f1e0ff */
[----:B-1----:R-:W-:Y:S01]  /*1ae90*/  IMAD.X R3, RZ, RZ, R3, P0 ;  /* 0x000000ffff037224 */ /* 0x002fe200000e0603 */
[----:B------:R-:W-:-:S05]  /*1aea0*/  IADD3 R12, P0, R33, R12, RZ ;  /* 0x0000000c210c7210 */ /* 0x000fca0007f1e0ff */
[----:B------:R-:W-:Y:S01]  /*1aeb0*/  IMAD.X R13, RZ, RZ, R19, P0 ;  /* 0x000000ffff0d7224 */ /* 0x000fe200000e0613 */
[----:B------:R-:W-:Y:S01]  /*1aec0*/  IADD3 R14, P0, R33, R14, RZ ;  /* 0x0000000e210e7210 */ /* 0x000fe20007f1e0ff */
[----:B------:R-:W0:Y:S04]  /*1aed0*/  SHFL.IDX PT, R19, R10, 0x3, 0x181f ;  /* 0x00781f000a137f89 */ /* 0x000e2800000e0000 */
[----:B------:R-:W-:Y:S04]  /*1aee0*/  LDGSTS.E.BYPASS.LTC128B.128 [R6+0x18400], desc[UR48][R12.64], !P2 ;  /* 0x184000000c067fae */ /* 0x000fe8000d101d70 */
[----:B------:R1:W-:Y:S04]  /*1aef0*/  LDGSTS.E.BYPASS.LTC128B.128 [R6+0x18c00], desc[UR48][R4.64], !P2 ;  /* 0x18c0000004067fae */ /* 0x0003e8000d101d70 */
[----:B------:R4:W-:Y:S04]  /*1af00*/  LDGSTS.E.BYPASS.LTC128B.128 [R6+0x19400], desc[UR48][R2.64], !P2 ;  /* 0x1940000002067fae */ /* 0x0009e8000d101d70 */
[----:B-1----:R-:W-:Y:S04]  /*1af10*/  SHFL.IDX PT, R4, R10, 0x5, 0x181f ;  /* 0x00b81f000a047f89 */ /* 0x002fe800000e0000 */
[----:B----4-:R-:W1:Y:S01]  /*1af20*/  SHFL.IDX PT, R2, R8, 0x4, 0x181f ;  /* 0x00981f0008027f89 */ /* 0x010e6200000e0000 */
[----:B0-----:R-:W-:-:S03]  /*1af30*/  IMAD.X R15, RZ, RZ, R19, P0 ;  /* 0x000000ffff0f7224 */ /* 0x001fc600000e0613 */
[----:B------:R-:W0:Y:S04]  /*1af40*/  SHFL.IDX PT, R3, R10, 0x4, 0x181f ;  /* 0x00981f000a037f89 */ /* 0x000e2800000e0000 */
[----:B------:R4:W-:Y:S04]  /*1af50*/  LDGSTS.E.BYPASS.LTC128B.128 [R6+0x19c00], desc[UR48][R14.64], !P2 ;  /* 0x19c000000e067fae */ /* 0x0009e8000d101d70 */
[----:B----4-:R-:W4:Y:S01]  /*1af60*/  SHFL.IDX PT, R14, R8, 0x5, 0x181f ;  /* 0x00b81f00080e7f89 */ /* 0x010f2200000e0000 */
[----:B-1----:R-:W-:-:S05]  /*1af70*/  IADD3 R2, P0, R33, R2, RZ ;  /* 0x0000000221027210 */ /* 0x002fca0007f1e0ff */
[----:B0-----:R-:W-:-:S05]  /*1af80*/  IMAD.X R3, RZ, RZ, R3, P0 ;  /* 0x000000ffff037224 */ /* 0x001fca00000e0603 */
[----:B------:R0:W-:Y:S01]  /*1af90*/  LDGSTS.E.BYPASS.LTC128B.128 [R6+0x1a400], desc[UR48][R2.64], !P2 ;  /* 0x1a40000002067fae */ /* 0x0001e2000d101d70 */
[----:B----4-:R-:W-:-:S03]  /*1afa0*/  IADD3 R14, P0, R33, R14, RZ ;  /* 0x0000000e210e7210 */ /* 0x010fc60007f1e0ff */
[----:B0-----:R-:W0:Y:S02]  /*1afb0*/  SHFL.IDX PT, R2, R8, 0x6, 0x181f ;  /* 0x00d81f0008027f89 */ /* 0x001e2400000e0000 */
[----:B------:R-:W-:Y:S02]  /*1afc0*/  IMAD.X R15, RZ, RZ, R4, P0 ;  /* 0x000000ffff0f7224 */ /* 0x000fe400000e0604 */
[----:B------:R-:W1:Y:S04]  /*1afd0*/  SHFL.IDX PT, R3, R10, 0x6, 0x181f ;  /* 0x00d81f000a037f89 */ /* 0x000e6800000e0000 */
[----:B------:R-:W4:Y:S04]  /*1afe0*/  SHFL.IDX PT, R4, R8, 0x7, 0x181f ;  /* 0x00f81f0008047f89 */ /* 0x000f2800000e0000 */
[----:B------:R-:W5:Y:S04]  /*1aff0*/  SHFL.IDX PT, R10, R10, 0x7, 0x181f ;  /* 0x00f81f000a0a7f89 */ /* 0x000f6800000e0000 */
[----:B------:R1:W-:Y:S04]  /*1b000*/  LDGSTS.E.BYPASS.LTC128B.128 [R6+0x1ac00], desc[UR48][R14.64], !P2 ;  /* 0x1ac000000e067fae */ /* 0x0003e8000d101d70 */
[----:B------:R-:W-:Y:S01]  /*1b010*/  SHFL.IDX PT, R8, R7, 0x1, 0x181f ;  /* 0x00381f0007087f89 */ /* 0x000fe200000e0000 */
[----:B0-----:R-:W-:-:S03]  /*1b020*/  IADD3 R12, P0, R33, R2, RZ ;  /* 0x00000002210c7210 */ /* 0x001fc60007f1e0ff */
[----:B------:R-:W0:Y:S02]  /*1b030*/  SHFL.IDX PT, R2, R7, RZ, 0x181f ;  /* 0x00181fff07027589 */ /* 0x000e2400000e0000 */
[----:B-1----:R-:W-:Y:S02]  /*1b040*/  IMAD.X R13, RZ, RZ, R3, P0 ;  /* 0x000000ffff0d7224 */ /* 0x002fe400000e0603 */
[----:B------:R-:W1:Y:S01]  /*1b050*/  SHFL.IDX PT, R3, R9, RZ, 0x181f ;  /* 0x00181fff09037589 */ /* 0x000e6200000e0000 */
[----:B----4-:R-:W-:-:S03]  /*1b060*/  IADD3 R4, P0, R33, R4, RZ ;  /* 0x0000000421047210 */ /* 0x010fc60007f1e0ff */
[----:B------:R4:W-:Y:S02]  /*1b070*/  LDGSTS.E.BYPASS.LTC128B.128 [R6+0x1b400], desc[UR48][R12.64], !P2 ;  /* 0x1b4000000c067fae */ /* 0x0009e4000d101d70 */
[----:B-----5:R-:W-:Y:S02]  /*1b080*/  IMAD.X R5, RZ, RZ, R10, P0 ;  /* 0x000000ffff057224 */ /* 0x020fe400000e060a */
[----:B------:R-:W2:Y:S04]  /*1b090*/  SHFL.IDX PT, R9, R9, 0x1, 0x181f ;  /* 0x00381f0009097f89 */ /* 0x000ea800000e0000 */
[----:B------:R4:W-:Y:S01]  /*1b0a0*/  LDGSTS.E.BYPASS.LTC128B.128 [R6+0x1bc00], desc[UR48][R4.64], !P2 ;  /* 0x1bc0000004067fae */ /* 0x0009e2000d101d70 */
[----:B0-----:R-:W-:-:S05]  /*1b0b0*/  IADD3 R2, P0, R33, R2, RZ ;  /* 0x0000000221027210 */ /* 0x001fca0007f1e0ff */
[----:B-1----:R-:W-:-:S05]  /*1b0c0*/  IMAD.X R3, RZ, RZ, R3, P0 ;  /* 0x000000ffff037224 */ /* 0x002fca00000e0603 */
[----:B------:R4:W-:Y:S03]  /*1b0d0*/  LDGSTS.E.BYPASS.LTC128B.128 [R6+0x1c400], desc[UR48][R2.64], !P2 ;  /* 0x1c40000002067fae */ /* 0x0009e6000d101d70 */
.L_x_1400:
[----:B----4-:R-:W-:-:S05]  /*1b0e0*/  IADD3 R2, P0, R33, R8, RZ ;  /* 0x0000000821027210 */ /* 0x010fca0007f1e0ff */
[----:B--2---:R-:W-:Y:S01]  /*1b0f0*/  IMAD.X R3, RZ, RZ, R9, P0 ;  /* 0x000000ffff037224 */ /* 0x004fe200000e0609 */
[----:B------:R-:W-:-:S04]  /*1b100*/  PLOP3.LUT P0, PT, PT, PT, PT, 0x80, 0x0 ;  /* 0x000000000000781c */ /* 0x000fc80003f0f070 */
[----:B------:R-:W-:Y:S01]  /*1b110*/  @!PT LDS RZ, [RZ] ;  /* 0x00000000fffff984 */ /* 0x000fe20000000800 */
[----:B------:R-:W-:Y:S01]  /*1b120*/  @!PT LDS RZ, [RZ] ;  /* 0x00000000fffff984 */ /* 0x000fe20000000800 */
[----:B------:R-:W-:Y:S01]  /*1b130*/  @!PT LDS RZ, [RZ] ;  /* 0x00000000fffff984 */ /* 0x000fe20000000800 */
[----:B------:R0:W-:Y:S01]  /*1b140*/  LDGSTS.E.BYPASS.LTC128B.128 [R6+0x1cc00], desc[UR48][R2.64], !P2 ;  /* 0x1cc0000002067fae */ /* 0x0001e2000d101d70 */
[----:B------:R-:W-:-:S08]  /*1b150*/  NOP ;  /* 0x0000000000007918 */ /* 0x000fd00000000000 */
.L_x_1249:
        /* <DEDUP_REMOVED lines=11> */
.L_x_1250:
[----:B------:R3:W-:Y:S02]  /*1b210*/  SYNCS.ARRIVE.TRANS64.A1T0 RZ, [R0+URZ+0x22830], RZ ;  /* 0x022830ff00ff79a7 */ /* 0x0007e4000810003f */
[----:B---3--:R-:W-:-:S05]  /*1b220*/  IMAD.U32 R0, RZ, RZ, UR50 ;  /* 0x00000032ff007e24 */ /* 0x008fca000f8e00ff */
[----:B------:R-:W-:-:S13]  /*1b230*/  ISETP.NE.AND P0, PT, R0, 0x3, PT ;  /* 0x000000030000780c */ /* 0x000fda0003f05270 */
[----:B------:R-:W-:Y:S05]  /*1b240*/  @!P0 BRA `(.L_x_1251) ;  /* 0x0000000000048947 */ /* 0x000fea0003800000 */
[----:B------:R-:W-:Y:S01]  /*1b250*/  BPT.TRAP 0x1 ;  /* 0x000000040000795c */ /* 0x000fe20000300000 */
.L_x_1251:
[----:B------:R-:W-:Y:S01]  /*1b260*/  LOP3.LUT R0, R23, 0x1, RZ, 0x3c, !PT ;  /* 0x0000000117007812 */ /* 0x000fe200078e3cff */
[----:B------:R-:W-:Y:S01]  /*1b270*/  IMAD R19, R22, 0x8, R17 ;  /* 0x0000000816137824 */ /* 0x000fe200078e0211 */
[----:B------:R-:W-:Y:S02]  /*1b280*/  BSSY B0, `(.L_x_1252) ;  /* 0x0000004000007945 */ /* 0x000fe40003800000 */
[----:B------:R-:W-:-:S04]  /*1b290*/  SHF.L.U32 R0, R0, 0x1f, RZ ;  /* 0x0000001f00007819 */ /* 0x000fc800000006ff */
[----:B------:R-:W0:Y:S02]  /*1b2a0*/  SYNCS.PHASECHK.TRANS64.TRYWAIT P2, [R19+URZ+0x22870], R0 ;  /* 0x02287000130075a7 */ /* 0x000e24000804017f */
[----:B0-----:R-:W-:Y:S05]  /*1b2b0*/  @!P2 BRA `(.L_x_1253) ;  /* 0x0000004c00f0a947 */ /* 0x001fea0003800000 */
.L_x_1401:
[----:B------:R-:W-:Y:S05]  /*1b2c0*/  BSYNC B0 ;  /* 0x0000000000007941 */ /* 0x000fea0003800000 */
.L_x_1252:
[----:B------:R-:W-:-:S05]  /*1b2d0*/  IMAD.U32 R2, RZ, RZ, UR51 ;  /* 0x00000033ff027e24 */ /* 0x000fca000f8e00ff */
[----:B------:R-:W-:-:S13]  /*1b2e0*/  ISETP.NE.AND P2, PT, R2, 0x3, PT ;  /* 0x000000030200780c */ /* 0x000fda0003f45270 */
[----:B------:R-:W-:Y:S05]  /*1b2f0*/  @!P2 BRA `(.L_x_1254) ;  /* 0x000000000004a947 */ /* 0x000fea0003800000 */
[----:B------:R-:W-:Y:S01]  /*1b300*/  BPT.TRAP 0x1 ;  /* 0x000000040000795c */ /* 0x000fe20000300000 */
.L_x_1254:
[----:B------:R-:W-:Y:S01]  /*1b310*/  SHF.L.U32 R2, R23, 0x1f, RZ ;  /* 0x0000001f17027819 */ /* 0x000fe200000006ff */
[----:B0-----:R-:W-:-:S03]  /*1b320*/  IMAD R0, R22, 0x5000, RZ ;  /* 0x0000500016007824 */ /* 0x001fc600078e02ff */
[----:B------:R-:W0:Y:S02]  /*1b330*/  SYNCS.PHASECHK.TRANS64.TRYWAIT P2, [R19+URZ+0x22860], R2 ;  /* 0x02286002130075a7 */ /* 0x000e24000804017f */
[----:B0-----:R-:W-:Y:S05]  /*1b340*/  @!P2 BRA `(.L_x_1255) ;  /* 0x0000004c00e0a947 */ /* 0x001fea0003800000 */
.L_x_1402:
[----:B------:R-:W0:Y:S04]  /*1b350*/  LDL R4, [R1+0x10] ;  /* 0x0000100001047983 */ /* 0x000e280000100800 */
[----:B------:R-:W2:Y:S04]  /*1b360*/  LDL R3, [R1+0x14] ;  /* 0x0000140001037983 */ /* 0x000ea80000100800 */
[----:B------:R-:W3:Y:S01]  /*1b370*/  LDL R12, [R1+0xc] ;  /* 0x00000c00010c7983 */ /* 0x000ee20000100800 */
[----:B------:R-:W-:Y:S05]  /*1b380*/  WARPSYNC.ALL ;  /* 0x0000000000007948 */ /* 0x000fea0003800000 */
[----:B------:R-:W-:-:S05]  /*1b390*/  IMAD.U32 R24, RZ, RZ, UR51 ;  /* 0x00000033ff187e24 */ /* 0x000fca000f8e00ff */
[----:B------:R-:W-:Y:S02]  /*1b3a0*/  ISETP.NE.AND P2, PT, R24, 0x3, PT ;  /* 0x000000031800780c */ /* 0x000fe40003f45270 */
[----:B0-----:R-:W-:-:S05]  /*1b3b0*/  LOP3.LUT R2, R0, R4, RZ, 0xfc, !PT ;  /* 0x0000000400027212 */ /* 0x001fca00078efcff */
[C---:B------:R-:W-:Y:S01]  /*1b3c0*/  IMAD.IADD R2, R17.reuse, 0x1, R2 ;  /* 0x0000000111027824 */ /* 0x040fe200078e0202 */
[----:B---3--:R-:W-:-:S03]  /*1b3d0*/  IADD3 R0, R17, R0, R12 ;  /* 0x0000000011007210 */ /* 0x008fc60007ffe00c */
[----:B--2---:R-:W-:Y:S01]  /*1b3e0*/  IMAD.IADD R3, R3, 0x1, R2 ;  /* 0x0000000103037824 */ /* 0x004fe200078e0202 */
        /* <DEDUP_REMOVED lines=68> */
.L_x_1256:
[----:B-1----:R1:W-:Y:S01]  /*1b830*/  SYNCS.ARRIVE.TRANS64.A1T0 RZ, [R19+URZ+0x22850], RZ ;  /* 0x022850ff13ff79a7 */ /* 0x0023e2000810003f */
[----:B------:R-:W-:Y:S06]  /*1b840*/  BAR.SYNC.DEFER_BLOCKING 0x2, 0x80 ;  /* 0x0082000000007b1d */ /* 0x000fec0000010000 */
[----:B------:R-:W-:Y:S05]  /*1b850*/  @!P0 BRA `(.L_x_1257) ;  /* 0x0000000000048947 */ /* 0x000fea0003800000 */
[----:B------:R-:W-:Y:S01]  /*1b860*/  BPT.TRAP 0x1 ;  /* 0x000000040000795c */ /* 0x000fe20000300000 */
.L_x_1257:
[----:B0-----:R-:W2:Y:S01]  /*1b870*/  LDL R0, [R1+0x4] ;  /* 0x0000040001007983 */ /* 0x001ea20000100800 */
[----:B-1----:R-:W-:Y:S02]  /*1b880*/  VIADD R19, R19, 0x22880 ;  /* 0x0002288013137836 */ /* 0x002fe40000000000 */
[----:B------:R-:W-:Y:S02]  /*1b890*/  IMAD.MOV.U32 R22, RZ, RZ, R29 ;  /* 0x000000ffff167224 */ /* 0x000fe400078e001d */
[----:B------:R-:W-:Y:S01]  /*1b8a0*/  IMAD.MOV.U32 R23, RZ, RZ, R35 ;  /* 0x000000ffff177224 */ /* 0x000fe200078e0023 */
[----:B--2---:R-:W-:-:S04]  /*1b8b0*/  PRMT R19, R0, 0x654, R19 ;  /* 0x0000065400137816 */ /* 0x004fc80000000013 */
[----:B------:R1:W-:Y:S01]  /*1b8c0*/  SYNCS.ARRIVE.TRANS64.RED.A1T0 RZ, [R19+URZ], RZ ;  /* 0x000000ff13ff79a7 */ /* 0x0003e2000810043f */
[----:B------:R-:W-:Y:S05]  /*1b8d0*/  @P1 BRA `(.L_x_1258) ;  /* 0xffffffe400e81947 */ /* 0x000fea000383ffff */
.L_x_1238:
[----:B0-----:R-:W0:Y:S01]  /*1b8e0*/  S2R R0, SR_TID.X ;  /* 0x0000000000007919 */ /* 0x001e220000002100 */
[----:B------:R-:W-:Y:S01]  /*1b8f0*/  BSSY B0, `(.L_x_1259) ;  /* 0x0000012000007945 */ /* 0x000fe20003800000 */
[----:B------:R-:W-:Y:S01]  /*1b900*/  IMAD.U32 R6, RZ, RZ, UR50 ;  /* 0x00000032ff067e24 */ /* 0x000fe2000f8e00ff */
[----:B0-----:R-:W-:-:S04]  /*1b910*/  LOP3.LUT R0, R0, 0x7f, RZ, 0xc0, !PT ;  /* 0x0000007f00007812 */ /* 0x001fc800078ec0ff */
[----:B------:R-:W-:-:S13]  /*1b920*/  ISETP.NE.AND P0, PT, R0, RZ, PT ;  /* 0x000000ff0000720c */ /* 0x000fda0003f05270 */
[----:B------:R-:W-:Y:S05]  /*1b930*/  @P0 BRA `(.L_x_1260) ;  /* 0x0000000000340947 */ /* 0x000fea0003800000 */
[----:B------:R-:W0:Y:S01]  /*1b940*/  S2R R5, SR_LANEID ;  /* 0x0000000000057919 */ /* 0x000e220000000000 */
[----:B------:R-:W-:Y:S01]  /*1b950*/  VOTEU.ANY UR4, UPT, PT ;  /* 0x0000000000047886 */ /* 0x000fe200038e0100 */
[----:B------:R-:W2:Y:S01]  /*1b960*/  LDC.64 R2, c[0x0][0xc80] ;  /* 0x00032000ff027b82 */ /* 0x000ea20000000a00 */
[----:B------:R-:W0:Y:S02]  /*1b970*/  FLO.U32 R0, UR4 ;  /* 0x0000000400007d00 */ /* 0x000e2400080e0000 */
[----:B0-----:R-:W-:-:S06]  /*1b980*/  ISETP.EQ.U32.AND P1, PT, R0, R5, PT ;  /* 0x000000050000720c */ /* 0x001fcc0003f22070 */
[----:B------:R-:W2:Y:S07]  /*1b990*/  POPC R5, UR4 ;  /* 0x0000000400057d09 */ /* 0x000eae0008000000 */
[----:B--2---:R-:W2:Y:S01]  /*1b9a0*/  @P1 ATOMG.E.ADD.STRONG.GPU PT, R3, desc[UR48][R2.64], R5 ;  /* 0x00000005020319a8 */ /* 0x004ea200081ee1f0 */
[----:B------:R-:W0:Y:S02]  /*1b9b0*/  S2R R4, SR_LTMASK ;  /* 0x0000000000047919 */ /* 0x000e240000003900 */
[----:B0-----:R-:W-:-:S04]  /*1b9c0*/  LOP3.LUT R4, R4, UR4, RZ, 0xc0, !PT ;  /* 0x0000000404047c12 */ /* 0x001fc8000f8ec0ff */
[----:B------:R-:W0:Y:S01]  /*1b9d0*/  POPC R7, R4 ;  /* 0x0000000400077309 */ /* 0x000e220000000000 */
[----:B--2---:R-:W0:Y:S02]  /*1b9e0*/  SHFL.IDX PT, R0, R3, R0, 0x1f ;  /* 0x00001f0003007589 */ /* 0x004e2400000e0000 */
[----:B0-----:R-:W-:-:S05]  /*1b9f0*/  IADD3 R0, R0, UR46, R7 ;  /* 0x0000002e00007c10 */ /* 0x001fca000fffe007 */
[----:B------:R0:W-:Y:S02]  /*1ba00*/  STL [R1+0x18], R0 ;  /* 0x0000180001007387 */ /* 0x0001e40000100800 */
.L_x_1260:
[----:B------:R-:W-:Y:S05]  /*1ba10*/  BSYNC B0 ;  /* 0x0000000000007941 */ /* 0x000fea0003800000 */
.L_x_1259:
[----:B------:R-:W-:-:S13]  /*1ba20*/  ISETP.NE.AND P1, PT, R6, 0x3, PT ;  /* 0x000000030600780c */ /* 0x000fda0003f25270 */
[----:B------:R-:W-:Y:S05]  /*1ba30*/  @!P1 BRA `(.L_x_1261) ;  /* 0x0000000000049947 */ /* 0x000fea0003800000 */
[----:B------:R-:W-:Y:S01]  /*1ba40*/  BPT.TRAP 0x1 ;  /* 0x000000040000795c */ /* 0x000fe20000300000 */
.L_x_1261:
[----:B------:R-:W-:Y:S01]  /*1ba50*/  LOP3.LUT R3, R35, 0x1, RZ, 0x3c, !PT ;  /* 0x0000000123037812 */ /* 0x000fe200078e3cff */
[----:B------:R-:W-:Y:S01]  /*1ba60*/  IMAD R18, R29, 0x8, R17 ;  /* 0x000000081d127824 */ /* 0x000fe200078e0211 */
[----:B------:R-:W-:Y:S02]  /*1ba70*/  BSSY B0, `(.L_x_1262) ;  /* 0x0000004000007945 */ /* 0x000fe40003800000 */
[----:B------:R-:W-:-:S04]  /*1ba80*/  SHF.L.U32 R3, R3, 0x1f, RZ ;  /* 0x0000001f03037819 */ /* 0x000fc800000006ff */
[----:B------:R-:W2:Y:S02]  /*1ba90*/  SYNCS.PHASECHK.TRANS64.TRYWAIT P2, [R18+URZ+0x22870], R3 ;  /* 0x02287003120075a7 */ /* 0x000ea4000804017f */
[----:B--2---:R-:W-:Y:S05]  /*1baa0*/  @!P2 BRA `(.L_x_1263) ;  /* 0x00000048001ca947 */ /* 0x004fea0003800000 */
.L_x_1403:
[----:B------:R-:W-:Y:S05]  /*1bab0*/  BSYNC B0 ;  /* 0x0000000000007941 */ /* 0x000fea0003800000 */
.L_x_1262:
[----:B0-----:R-:W-:-:S05]  /*1bac0*/  IMAD.U32 R0, RZ, RZ, UR51 ;  /* 0x00000033ff007e24 */ /* 0x001fca000f8e00ff */
[----:B------:R-:W-:-:S13]  /*1bad0*/  ISETP.NE.AND P2, PT, R0, 0x3, PT ;  /* 0x000000030000780c */ /* 0x000fda0003f45270 */
[----:B------:R-:W-:Y:S05]  /*1bae0*/  @!P2 BRA `(.L_x_1264) ;  /* 0x000000000004a947 */ /* 0x000fea0003800000 */
[----:B------:R-:W-:Y:S01]  /*1baf0*/  BPT.TRAP 0x1 ;  /* 0x000000040000795c */ /* 0x000fe20000300000 */
.L_x_1264:
[----:B--2---:R-:W-:Y:S01]  /*1bb00*/  SHF.L.U32 R3, R35, 0x1f, RZ ;  /* 0x0000001f23037819 */ /* 0x004fe200000006ff */
[----:B------:R-:W-:-:S03]  /*1bb10*/  IMAD R0, R29, 0x5000, RZ ;  /* 0x000050001d007824 */ /* 0x000fc600078e02ff */
[----:B------:R-:W0:Y:S02]  /*1bb20*/  SYNCS.PHASECHK.TRANS64.TRYWAIT P2, [R18+URZ+0x22860], R3 ;  /* 0x02286003120075a7 */ /* 0x000e24000804017f */
[----:B0-----:R-:W-:Y:S05]  /*1bb30*/  @!P2 BRA `(.L_x_1265) ;  /* 0x00000048000ca947 */ /* 0x001fea0003800000 */
.L_x_1404:
[----:B------:R-:W2:Y:S04]  /*1bb40*/  LDL R2, [R1+0x10] ;  /* 0x0000100001027983 */ /* 0x000ea80000100800 */
[----:B------:R-:W0:Y:S04]  /*1bb50*/  LDL R4, [R1+0x14] ;  /* 0x0000140001047983 */ /* 0x000e280000100800 */
[----:B-1----:R-:W3:Y:S01]  /*1bb60*/  LDL R19, [R1+0xc] ;  /* 0x00000c0001137983 */ /* 0x002ee20000100800 */
[----:B------:R-:W-:Y:S05]  /*1bb70*/  WARPSYNC.ALL ;  /* 0x0000000000007948 */ /* 0x000fea0003800000 */
[----:B--2---:R-:W-:-:S05]  /*1bb80*/  LOP3.LUT R2, R0, R2, RZ, 0xfc, !PT ;  /* 0x0000000200027212 */ /* 0x004fca00078efcff */
[C---:B------:R-:W-:Y:S01]  /*1bb90*/  IMAD.IADD R2, R17.reuse, 0x1, R2 ;  /* 0x0000000111027824 */ /* 0x040fe200078e0202 */
[----:B---3--:R-:W-:-:S03]  /*1bba0*/  IADD3 R0, R17, R0, R19 ;  /* 0x0000000011007210 */ /* 0x008fc60007ffe013 */
[----:B0-----:R-:W-:Y:S01]  /*1bbb0*/  IMAD.IADD R3, R4, 0x1, R2 ;  /* 0x0000000104037824 */ /* 0x001fe200078e0202 */
[----:B------:R-:W0:Y:S01]  /*1bbc0*/  LDSM.16.MT88.4 R8, [R2+0xa400] ;  /* 0x00a400000208783b */ /* 0x000e220000004200 */
        /* <DEDUP_REMOVED lines=69> */
.L_x_1266:
[----:B-1----:R1:W-:Y:S01]  /*1c020*/  SYNCS.ARRIVE.TRANS64.A1T0 RZ, [R18+URZ+0x22850], RZ ;  /* 0x022850ff12ff79a7 */ /* 0x0023e2000810003f */
[----:B------:R-:W-:Y:S06]  /*1c030*/  BAR.SYNC.DEFER_BLOCKING 0x2, 0x80 ;  /* 0x0082000000007b1d */ /* 0x000fec0000010000 */
[----:B------:R-:W-:Y:S05]  /*1c040*/  @!P1 BRA `(.L_x_1267) ;  /* 0x0000000000049947 */ /* 0x000fea0003800000 */
[----:B------:R-:W-:Y:S01]  /*1c050*/  BPT.TRAP 0x1 ;  /* 0x000000040000795c */ /* 0x000fe20000300000 */
.L_x_1267:
[----:B0-----:R-:W2:Y:S01]  /*1c060*/  LDL R0, [R1+0x4] ;  /* 0x0000040001007983 */ /* 0x001ea20000100800 */
        /* <DEDUP_REMOVED lines=8> */
.L_x_1210:
[----:B------:R-:W-:Y:S05]  /*1c0f0*/  BSYNC B7 ;  /* 0x0000000000077941 */ /* 0x000fea0003800000 */
.L_x_1208:
[----:B-1----:R1:W5:Y:S04]  /*1c100*/  LDL R0, [R1+0x4] ;  /* 0x0000040001007983 */ /* 0x0023680000100800 */
[----:B------:R1:W5:Y:S01]  /*1c110*/  LDL R2, [R1+0x18] ;  /* 0x0000180001027983 */ /* 0x0003620000100800 */
[----:B------:R-:W-:-:S13]  /*1c120*/  LOP3.LUT P1, RZ, R16, 0x1000, RZ, 0xc0, !PT ;  /* 0x0000100010ff7812 */ /* 0x000fda000782c0ff */
[----:B-1----:R-:W-:Y:S05]  /*1c130*/  @!P1 BRA `(.L_x_1268) ;  /* 0x0000000000289947 */ /* 0x002fea0003800000 */
[----:B------:R-:W1:Y:S08]  /*1c140*/  S2UR UR4, SR_CgaCtaId ;  /* 0x00000000000479c3 */ /* 0x000e700000008800 */
[----:B------:R-:W-:Y:S01]  /*1c150*/  BAR.SYNC.DEFER_BLOCKING 0x5, 0x180 ;  /* 0x0146000000007b1d */ /* 0x000fe20000010000 */
[----:B------:R-:W-:Y:S01]  /*1c160*/  MOV R17, 0x400 ;  /* 0x0000040000117802 */ /* 0x000fe20000000f00 */
[----:B-1---5:R-:W-:-:S05]  /*1c170*/  IMAD.U32 R0, RZ, RZ, UR4 ;  /* 0x00000004ff007e24 */ /* 0x022fca000f8e00ff */
[----:B------:R-:W-:Y:S01]  /*1c180*/  LEA R17, R0, R17, 0x18 ;  /* 0x0000001100117211 */ /* 0x000fe200078ec0ff */
[----:B------:R-:W-:Y:S04]  /*1c190*/  STL [R1+0x4], R0 ;  /* 0x0000040001007387 */ /* 0x000fe80000100800 */
[----:B------:R-:W1:Y:S04]  /*1c1a0*/  LDS R2, [R17+0x228d0] ;  /* 0x0228d00011027984 */ /* 0x000e680000000800 */
[----:B-1----:R1:W-:Y:S01]  /*1c1b0*/  STL [R1+0x18], R2 ;  /* 0x0000180201007387 */ /* 0x0023e20000100800 */
[----:B------:R-:W-:Y:S06]  /*1c1c0*/  BAR.ARV 0x4, 0x180 ;  /* 0x0106000000007b1d */ /* 0x000fec0000002000 */
[----:B------:R-:W-:Y:S05]  /*1c1d0*/  BRA `(.L_x_1269) ;  /* 0x0000000000287947 */ /* 0x000fea0003800000 */
.L_x_1268:
[----:B-----5:R-:W-:Y:S01]  /*1c1e0*/  IMAD.MOV.U32 R3, RZ, RZ, R0 ;  /* 0x000000ffff037224 */ /* 0x020fe200078e0000 */
[----:B------:R-:W-:Y:S01]  /*1c1f0*/  @!P0 MOV R0, 0x400 ;  /* 0x0000040000008802 */ /* 0x000fe20000000f00 */
[----:B------:R-:W-:Y:S06]  /*1c200*/  BAR.SYNC.DEFER_BLOCKING 0x4, 0x180 ;  /* 0x0106000000007b1d */ /* 0x000fec0000010000 */
[----:B------:R-:W1:Y:S02]  /*1c210*/  @!P0 S2R R3, SR_CgaCtaId ;  /* 0x0000000000038919 */ /* 0x000e640000008800 */
[----:B-1----:R-:W-:Y:S01]  /*1c220*/  @!P0 LEA R17, R3, R0, 0x18 ;  /* 0x0000000003118211 */ /* 0x002fe200078ec0ff */
[----:B------:R-:W-:Y:S04]  /*1c230*/  @!P0 STL [R1+0x4], R3 ;  /* 0x0000040301008387 */ /* 0x000fe80000100800 */
[----:B------:R-:W1:Y:S04]  /*1c240*/  SHFL.IDX PT, R0, R2, RZ, 0x1f ;  /* 0x00001fff02007589 */ /* 0x000e6800000e0000 */
[----:B------:R2:W-:Y:S04]  /*1c250*/  @!P0 STS [R17+0x228d0], R2 ;  /* 0x0228d00211008388 */ /* 0x0005e80000000800 */
[----:B-1----:R2:W-:Y:S01]  /*1c260*/  STL [R1+0x18], R0 ;  /* 0x0000180001007387 */ /* 0x0025e20000100800 */
[----:B------:R-:W-:Y:S06]  /*1c270*/  BAR.ARV 0x5, 0x180 ;  /* 0x0146000000007b1d */ /* 0x000fec0000002000 */
.L_x_1269:
[----:B--2---:R-:W2:Y:S01]  /*1c280*/  LDL R0, [R1+0x18] ;  /* 0x0000180001007983 */ /* 0x004ea20000100800 */
[----:B------:R-:W-:Y:S02]  /*1c290*/  ULDC UR4, c[0x0][0xc38] ;  /* 0x00030e0000047ab9 */ /* 0x000fe40000000800 */
[----:B--2---:R-:W-:-:S13]  /*1c2a0*/  ISETP.GE.AND P0, PT, R0, UR4, PT ;  /* 0x0000000400007c0c */ /* 0x004fda000bf06270 */
[----:B------:R-:W-:Y:S05]  /*1c2b0*/  @!P0 BRA `(.L_x_1270) ;  /* 0xffffffac00788947 */ /* 0x000fea000383ffff */
.L_x_1199:
[----:B------:R-:W2:Y:S01]  /*1c2c0*/  LDL.LU R0, [R1+0x20] ;  /* 0x0000200001007983 */ /* 0x000ea20000300800 */
[----:B------:R-:W-:Y:S01]  /*1c2d0*/  BSSY B0, `(.L_x_1271) ;  /* 0x000000b000007945 */ /* 0x000fe20003800000 */
[----:B------:R-:W3:Y:S01]  /*1c2e0*/  S2R R5, SR_CgaCtaId ;  /* 0x0000000000057919 */ /* 0x000ee20000008800 */
[----:B--2---:R-:W-:-:S05]  /*1c2f0*/  VIADD R0, R0, 0x1 ;  /* 0x0000000100007836 */ /* 0x004fca0000000000 */
[----:B-1----:R-:W-:-:S04]  /*1c300*/  LEA.HI R2, R0, R0, RZ, 0x1 ;  /* 0x0000000000027211 */ /* 0x002fc800078f08ff */
[----:B------:R-:W-:Y:S02]  /*1c310*/  LOP3.LUT R3, R2, 0xfffffffe, RZ, 0xc0, !PT ;  /* 0xfffffffe02037812 */ /* 0x000fe400078ec0ff */
[----:B------:R-:W-:-:S03]  /*1c320*/  MOV R2, 0x400 ;  /* 0x0000040000027802 */ /* 0x000fc60000000f00 */
[----:B------:R-:W-:Y:S01]  /*1c330*/  IMAD.IADD R0, R0, 0x1, -R3 ;  /* 0x0000000100007824 */ /* 0x000fe200078e0a03 */
[----:B---3--:R-:W-:-:S04]  /*1c340*/  LEA R5, R5, R2, 0x18 ;  /* 0x0000000205057211 */ /* 0x008fc800078ec0ff */
[----:B------:R-:W-:-:S04]  /*1c350*/  SHF.L.U32 R0, R0, 0x1f, RZ ;  /* 0x0000001f00007819 */ /* 0x000fc800000006ff */
[----:B------:R-:W1:Y:S02]  /*1c360*/  SYNCS.PHASECHK.TRANS64.TRYWAIT P0, [R5+URZ+0x22820], R0 ;  /* 0x02282000050075a7 */ /* 0x000e64000800017f */
[----:B-1----:R-:W-:Y:S05]  /*1c370*/  @!P0 BRA `(.L_x_1272) ;  /* 0x0000004000108947 */ /* 0x002fea0003800000 */
.L_x_1405:
[----:B------:R-:W-:Y:S05]  /*1c380*/  BSYNC B0 ;  /* 0x0000000000007941 */ /* 0x000fea0003800000 */
.L_x_1271:
[----:B------:R-:W-:-:S03]  /*1c390*/  UMOV UR4, 0xffffffff ;  /* 0xffffffff00047882 */ /* 0x000fc60000000000 */
[----:B------:R-:W-:Y:S05]  /*1c3a0*/  BRA.DIV UR4, `(.L_x_1273) ;  /* 0x0000004204187947 */ /* 0x000fea000b800000 */
[----:B-1----:R-:W1:Y:S02]  /*1c3b0*/  S2R R0, SR_TID.X ;  /* 0x0000000000007919 */ /* 0x002e640000002100 */
[----:B-1----:R-:W-:-:S04]  /*1c3c0*/  SHF.R.U32.HI R0, RZ, 0x5, R0 ;  /* 0x00000005ff007819 */ /* 0x002fc80000011600 */
[----:B------:R-:W-:-:S05]  /*1c3d0*/  LOP3.LUT R0, R0, 0x3, RZ, 0xc0, !PT ;  /* 0x0000000300007812 */ /* 0x000fca00078ec0ff */
[----:B------:R1:W2:Y:S02]  /*1c3e0*/  SHFL.IDX PT, R14, R0, RZ, 0x1f ;  /* 0x00001fff000e7589 */ /* 0x0002a400000e0000 */
.L_x_1408:
[----:B--2---:R-:W-:Y:S01]  /*1c3f0*/  ISETP.NE.AND P0, PT, R14, RZ, PT ;  /* 0x000000ff0e00720c */ /* 0x004fe20003f05270 */
[----:B------:R-:W-:-:S12]  /*1c400*/  BSSY B0, `(.L_x_1274) ;  /* 0x000002c000007945 */ /* 0x000fd80003800000 */
[----:B------:R-:W-:Y:S05]  /*1c410*/  @P0 BRA `(.L_x_1275) ;  /* 0x0000000000a80947 */ /* 0x000fea0003800000 */
[----:B------:R-:W-:-:S03]  /*1c420*/  UMOV UR4, 0xffffffff ;  /* 0xffffffff00047882 */ /* 0x000fc60000000000 */
[----:B------:R-:W-:Y:S05]  /*1c430*/  BRA.DIV UR4, `(.L_x_1276) ;  /* 0x0000004204287947 */ /* 0x000fea000b800000 */
[----:B------:R-:W-:-:S13]  /*1c440*/  ELECT P6, URZ, PT ;  /* 0x00000000003f782f */ /* 0x000fda00038c0000 */
.L_x_1411:
[----:B------:R-:W-:Y:S05]  /*1c450*/  @!P6 BRA `(.L_x_1275) ;  /* 0x000000000098e947 */ /* 0x000fea0003800000 */
[----:B------:R-:W-:-:S06]  /*1c460*/  ULOP3.LUT UR4, UR36, 0x2, URZ, 0xfc, !UPT ;  /* 0x0000000224047892 */ /* 0x000fcc000f8efc3f */
[----:B-1----:R-:W-:-:S05]  /*1c470*/  IMAD.U32 R0, RZ, RZ, UR4 ;  /* 0x00000004ff007e24 */ /* 0x002fca000f8e00ff */
[----:B------:R-:W-:-:S13]  /*1c480*/  ISETP.NE.AND P0, PT, R0, 0x3, PT ;  /* 0x000000030000780c */ /* 0x000fda0003f05270 */
[----:B------:R-:W-:Y:S05]  /*1c490*/  @!P0 BRA `(.L_x_1277) ;  /* 0x0000000000048947 */ /* 0x000fea0003800000 */
[----:B------:R-:W-:Y:S01]  /*1c4a0*/  BPT.TRAP 0x1 ;  /* 0x000000040000795c */ /* 0x000fe20000300000 */
.L_x_1277:
[----:B------:R-:W-:Y:S01]  /*1c4b0*/  IMAD R3, R29, 0x8, R5 ;  /* 0x000000081d037824 */ /* 0x000fe200078e0205 */
[----:B------:R-:W-:Y:S01]  /*1c4c0*/  SHF.L.U32 R2, R35, 0x1f, RZ ;  /* 0x0000001f23027819 */ /* 0x000fe200000006ff */
[----:B------:R-:W-:-:S03]  /*1c4d0*/  VIADD R29, R29, 0x1 ;  /* 0x000000011d1d7836 */ /* 0x000fc60000000000 */
[----:B------:R-:W1:Y:S02]  /*1c4e0*/  SYNCS.PHASECHK.TRANS64.TRYWAIT P1, [R3+URZ+0x22840], R2 ;  /* 0x02284002030075a7 */ /* 0x000e64000802017f */
[----:B------:R-:W-:-:S04]  /*1c4f0*/  ISETP.NE.AND P2, PT, R29, 0x2, PT ;  /* 0x000000021d00780c */ /* 0x000fc80003f45270 */
[----:B------:R-:W-:Y:S01]  /*1c500*/  SEL R0, RZ, 0x1, P2 ;  /* 0x00000001ff007807 */ /* 0x000fe20001000000 */
[----:B-1----:R-:W-:Y:S08]  /*1c510*/  @!P1 BRA `(.L_x_1278) ;  /* 0x0000004000109947 */ /* 0x002ff00003800000 */
.L_x_1412:
[----:B------:R-:W-:Y:S02]  /*1c520*/  SEL R29, R29, RZ, P2 ;  /* 0x000000ff1d1d7207 */ /* 0x000fe40001000000 */
[----:B------:R-:W-:Y:S01]  /*1c530*/  LOP3.LUT R0, R35, R0, RZ, 0x3c, !PT ;  /* 0x0000000023007212 */ /* 0x000fe200078e3cff */
[----:B------:R-:W-:Y:S06]  /*1c540*/  @!P0 BRA `(.L_x_1279) ;  /* 0x0000000000048947 */ /* 0x000fec0003800000 */
[----:B------:R-:W-:Y:S01]  /*1c550*/  BPT.TRAP 0x1 ;  /* 0x000000040000795c */ /* 0x000fe20000300000 */
.L_x_1279:
[----:B------:R-:W-:Y:S01]  /*1c560*/  IMAD R29, R29, 0x8, R5 ;  /* 0x000000081d1d7824 */ /* 0x000fe200078e0205 */
[----:B------:R-:W-:-:S04]  /*1c570*/  SHF.L.U32 R0, R0, 0x1f, RZ ;  /* 0x0000001f00007819 */ /* 0x000fc800000006ff */
[----:B------:R-:W2:Y:S02]  /*1c580*/  SYNCS.PHASECHK.TRANS64.TRYWAIT P1, [R29+URZ+0x22840], R0 ;  /* 0x022840001d0075a7 */ /* 0x000ea4000802017f */
[----:B--2---:R-:W-:Y:S05]  /*1c590*/  @!P1 BRA `(.L_x_1280) ;  /* 0x0000004000049947 */ /* 0x004fea0003800000 */
.L_x_1413:
[----:B------:R-:W-:Y:S05]  /*1c5a0*/  @!P0 BRA `(.L_x_1281) ;  /* 0x0000000000048947 */ /* 0x000fea0003800000 */
[----:B------:R-:W-:Y:S01]  /*1c5b0*/  BPT.TRAP 0x1 ;  /* 0x000000040000795c */ /* 0x000fe20000300000 */
.L_x_1281:
[----:B------:R-:W3:Y:S02]  /*1c5c0*/  SYNCS.PHASECHK.TRANS64.TRYWAIT P1, [R3+URZ+0x22860], R2 ;  /* 0x02286002030075a7 */ /* 0x000ee4000802017f */
[----:B---3--:R-:W-:Y:S05]  /*1c5d0*/  @!P1 BRA `(.L_x_1282) ;  /* 0x0000004000089947 */ /* 0x008fea0003800000 */
.L_x_1414:
[----:B------:R-:W-:Y:S05]  /*1c5e0*/  @!P0 BRA `(.L_x_1283) ;  /* 0x0000000000048947 */ /* 0x000fea0003800000 */
[----:B------:R-:W-:Y:S01]  /*1c5f0*/  BPT.TRAP 0x1 ;  /* 0x000000040000795c */ /* 0x000fe20000300000 */
.L_x_1283:
[----:B------:R-:W4:Y:S02]  /*1c600*/  SYNCS.PHASECHK.TRANS64.TRYWAIT P1, [R29+URZ+0x22860], R0 ;  /* 0x022860001d0075a7 */ /* 0x000f24000802017f */
[----:B----4-:R-:W-:Y:S05]  /*1c610*/  @!P1 BRA `(.L_x_1284) ;  /* 0x00000040000c9947 */ /* 0x010fea0003800000 */
.L_x_1415:
[----:B------:R-:W-:Y:S05]  /*1c620*/  @!P0 BRA `(.L_x_1285) ;  /* 0x0000000000048947 */ /* 0x000fea0003800000 */
[----:B------:R-:W-:Y:S01]  /*1c630*/  BPT.TRAP 0x1 ;  /* 0x000000040000795c */ /* 0x000fe20000300000 */
.L_x_1285:
[----:B------:R-:W5:Y:S02]  /*1c640*/  SYNCS.PHASECHK.TRANS64.TRYWAIT P1, [R3+URZ+0x22880], R2 ;  /* 0x02288002030075a7 */ /* 0x000f64000802017f */
[----:B-----5:R-:W-:Y:S05]  /*1c650*/  @!P1 BRA `(.L_x_1286) ;  /* 0x0000004000109947 */ /* 0x020fea0003800000 */
.L_x_1416:
[----:B------:R-:W-:Y:S05]  /*1c660*/  @!P0 BRA `(.L_x_1287) ;  /* 0x0000000000048947 */ /* 0x000fea0003800000 */
[----:B------:R-:W-:Y:S01]  /*1c670*/  BPT.TRAP 0x1 ;  /* 0x000000040000795c */ /* 0x000fe20000300000 */
.L_x_1287:
[----:B------:R0:W0:Y:S02]  /*1c680*/  SYNCS.PHASECHK.TRANS64.TRYWAIT P0, [R29+URZ+0x22880], R0 ;  /* 0x022880001d0075a7 */ /* 0x000024000800017f */
[----:B0-----:R-:W-:Y:S05]  /*1c690*/  @!P0 NANOSLEEP.SYNCS 0x989680 ;  /* 0x009896800000895d */ /* 0x001fea0003900000 */
[----:B------:R-:W0:Y:S02]  /*1c6a0*/  @!P0 SYNCS.PHASECHK.TRANS64 P0, [R29+URZ+0x22880], R0 ;  /* 0x022880001d0085a7 */ /* 0x000e24000800007f */
[----:B0-----:R-:W-:Y:S05]  /*1c6b0*/  @!P0 BRA `(.L_x_1287) ;  /* 0xfffffffc00f08947 */ /* 0x001fea000383ffff */
.L_x_1275:
[----:B------:R-:W-:Y:S05]  /*1c6c0*/  BSYNC B0 ;  /* 0x0000000000007941 */ /* 0x000fea0003800000 */
.L_x_1274:
[----:B------:R-:W-:Y:S05]  /*1c6d0*/  EXIT ;  /* 0x000000000000794d */ /* 0x000fea0003800000 */
.L_x_1104:
[----:B0-----:R-:W-:-:S04]  /*1c6e0*/  IMAD.U32 R3, RZ, RZ, UR43 ;  /* 0x0000002bff037e24 */ /* 0x001fc8000f8e00ff */
[----:B------:R0:W1:Y:S03]  /*1c6f0*/  SYNCS.PHASECHK.TRANS64.TRYWAIT P1, [R3+URZ+0x22800], R8 ;  /* 0x02280008030075a7 */ /* 0x000066000802017f */
[----:B-1----:R-:W-:Y:S05]  /*1c700*/  @!P1 NANOSLEEP.SYNCS 0x989680 ;  /* 0x009896800000995d */ /* 0x002fea0003900000 */
[----:B------:R-:W1:Y:S02]  /*1c710*/  @!P1 SYNCS.PHASECHK.TRANS64 P1, [R3+URZ+0x22800], R8 ;  /* 0x02280008030095a7 */ /* 0x000e64000802007f */
[----:B-1----:R-:W-:Y:S05]  /*1c720*/  @!P1 BRA `(.L_x_1104) ;  /* 0xfffffffc00ec9947 */ /* 0x002fea000383ffff */
[----:B------:R-:W-:Y:S05]  /*1c730*/  BRA `(.L_x_1288) ;  /* 0xfffffe5400687947 */ /* 0x000fea000383ffff */
.L_x_1108:
[----:B-1----:R1:W2:Y:S02]  /*1c740*/  SYNCS.PHASECHK.TRANS64.TRYWAIT P1, [R106+URZ+0x22830], R3 ;  /* 0x022830036a0075a7 */ /* 0x0022a4000802017f */
[----:B--2---:R-:W-:Y:S05]  /*1c750*/  @!P1 NANOSLEEP.SYNCS 0x989680 ;  /* 0x009896800000995d */ /* 0x004fea0003900000 */
[----:B------:R-:W2:Y:S02]  /*1c760*/  @!P1 SYNCS.PHASECHK.TRANS64 P1, [R106+URZ+0x22830], R3 ;  /* 0x022830036a0095a7 */ /* 0x000ea4000802007f */
[----:B--2---:R-:W-:Y:S05]  /*1c770*/  @!P1 BRA `(.L_x_1108) ;  /* 0xfffffffc00f09947 */ /* 0x004fea000383ffff */
[----:B------:R-:W-:Y:S05]  /*1c780*/  BRA `(.L_x_1107) ;  /* 0xfffffe5400847947 */ /* 0x000fea000383ffff */
.L_x_1125:
[----:B-1----:R-:W-:-:S04]  /*1c790*/  IMAD.U32 R10, RZ, RZ, UR6 ;  /* 0x00000006ff0a7e24 */ /* 0x002fc8000f8e00ff */
[----:B------:R1:W2:Y:S03]  /*1c7a0*/  SYNCS.PHASECHK.TRANS64.TRYWAIT P1, [R10+URZ+0x22830], R9 ;  /* 0x022830090a0075a7 */ /* 0x0002a6000802017f */
[----:B--2---:R-:W-:Y:S05]  /*1c7b0*/  @!P1 NANOSLEEP.SYNCS 0x989680 ;  /* 0x009896800000995d */ /* 0x004fea0003900000 */
[----:B------:R-:W2:Y:S02]  /*1c7c0*/  @!P1 SYNCS.PHASECHK.TRANS64 P1, [R10+URZ+0x22830], R9 ;  /* 0x022830090a0095a7 */ /* 0x000ea4000802007f */
[----:B--2---:R-:W-:Y:S05]  /*1c7d0*/  @!P1 BRA `(.L_x_1125) ;  /* 0xfffffffc00ec9947 */ /* 0x004fea000383ffff */
[----:B------:R-:W-:Y:S05]  /*1c7e0*/  BRA `(.L_x_1122) ;  /* 0xfffffea000287947 */ /* 0x000fea000383ffff */
.L_x_1129:
[----:B-1----:R-:W-:-:S04]  /*1c7f0*/  IMAD.U32 R10, RZ, RZ, UR6 ;  /* 0x00000006ff0a7e24 */ /* 0x002fc8000f8e00ff */
[----:B------:R1:W2:Y:S03]  /*1c800*/  SYNCS.PHASECHK.TRANS64.TRYWAIT P1, [R10+URZ+0x22850], R9 ;  /* 0x022850090a0075a7 */ /* 0x0002a6000802017f */
[----:B--2---:R-:W-:Y:S05]  /*1c810*/  @!P1 NANOSLEEP.SYNCS 0x989680 ;  /* 0x009896800000995d */ /* 0x004fea0003900000 */
[----:B------:R-:W2:Y:S02]  /*1c820*/  @!P1 SYNCS.PHASECHK.TRANS64 P1, [R10+URZ+0x22850], R9 ;  /* 0x022850090a0095a7 */ /* 0x000ea4000802007f */
[----:B--2---:R-:W-:Y:S05]  /*1c830*/  @!P1 BRA `(.L_x_1129) ;  /* 0xfffffffc00ec9947 */ /* 0x004fea000383ffff */
[----:B------:R-:W-:Y:S05]  /*1c840*/  BRA `(.L_x_1126) ;  /* 0xfffffea800447947 */ /* 0x000fea000383ffff */
.L_x_1148:
[----:B-1----:R-:W-:-:S04]  /*1c850*/  IMAD.U32 R10, RZ, RZ, UR6 ;  /* 0x00000006ff0a7e24 */ /* 0x002fc8000f8e00ff */
[----:B------:R1:W2:Y:S03]  /*1c860*/  SYNCS.PHASECHK.TRANS64.TRYWAIT P1, [R10+URZ+0x22830], R9 ;  /* 0x022830090a0075a7 */ /* 0x0002a6000802017f */
[----:B--2---:R-:W-:Y:S05]  /*1c870*/  @!P1 NANOSLEEP.SYNCS 0x989680 ;  /* 0x009896800000995d */ /* 0x004fea0003900000 */
[----:B------:R-:W2:Y:S02]  /*1c880*/  @!P1 SYNCS.PHASECHK.TRANS64 P1, [R10+URZ+0x22830], R9 ;  /* 0x022830090a0095a7 */ /* 0x000ea4000802007f */
[----:B--2---:R-:W-:Y:S05]  /*1c890*/  @!P1 BRA `(.L_x_1148) ;  /* 0xfffffffc00ec9947 */ /* 0x004fea000383ffff */
[----:B------:R-:W-:Y:S05]  /*1c8a0*/  BRA `(.L_x_1145) ;  /* 0xfffffef000947947 */ /* 0x000fea000383ffff */
.L_x_1152:
[----:B-1----:R-:W-:-:S04]  /*1c8b0*/  IMAD.U32 R10, RZ, RZ, UR6 ;  /* 0x00000006ff0a7e24 */ /* 0x002fc8000f8e00ff */
[----:B------:R1:W2:Y:S03]  /*1c8c0*/  SYNCS.PHASECHK.TRANS64.TRYWAIT P1, [R10+URZ+0x22850], R9 ;  /* 0x022850090a0075a7 */ /* 0x0002a6000802017f */
[----:B--2---:R-:W-:Y:S05]  /*1c8d0*/  @!P1 NANOSLEEP.SYNCS 0x989680 ;  /* 0x009896800000995d */ /* 0x004fea0003900000 */
[----:B------:R-:W2:Y:S02]  /*1c8e0*/  @!P1 SYNCS.PHASECHK.TRANS64 P1, [R10+URZ+0x22850], R9 ;  /* 0x022850090a0095a7 */ /* 0x000ea4000802007f */
[----:B--2---:R-:W-:Y:S05]  /*1c8f0*/  @!P1 BRA `(.L_x_1152) ;  /* 0xfffffffc00ec9947 */ /* 0x004fea000383ffff */
[----:B------:R-:W-:Y:S05]  /*1c900*/  BRA `(.L_x_1149) ;  /* 0xfffffef800b07947 */ /* 0x000fea000383ffff */
.L_x_1160:
[----:B-1----:R-:W-:-:S04]  /*1c910*/  IMAD.U32 R10, RZ, RZ, UR6 ;  /* 0x00000006ff0a7e24 */ /* 0x002fc8000f8e00ff */
[----:B------:R1:W2:Y:S03]  /*1c920*/  SYNCS.PHASECHK.TRANS64.TRYWAIT P1, [R10+URZ+0x22830], R9 ;  /* 0x022830090a0075a7 */ /* 0x0002a6000802017f */
[----:B--2---:R-:W-:Y:S05]  /*1c930*/  @!P1 NANOSLEEP.SYNCS 0x989680 ;  /* 0x009896800000995d */ /* 0x004fea0003900000 */
[----:B------:R-:W2:Y:S02]  /*1c940*/  @!P1 SYNCS.PHASECHK.TRANS64 P1, [R10+URZ+0x22830], R9 ;  /* 0x022830090a0095a7 */ /* 0x000ea4000802007f */
[----:B--2---:R-:W-:Y:S05]  /*1c950*/  @!P1 BRA `(.L_x_1160) ;  /* 0xfffffffc00ec9947 */ /* 0x004fea000383ffff */
[----:B------:R-:W-:Y:S05]  /*1c960*/  BRA `(.L_x_1157) ;  /* 0xffffff2400487947 */ /* 0x000fea000383ffff */
.L_x_1164:
[----:B-1----:R-:W-:-:S04]  /*1c970*/  IMAD.U32 R10, RZ, RZ, UR6 ;  /* 0x00000006ff0a7e24 */ /* 0x002fc8000f8e00ff */
[----:B------:R1:W2:Y:S03]  /*1c980*/  SYNCS.PHASECHK.TRANS64.TRYWAIT P1, [R10+URZ+0x22850], R9 ;  /* 0x022850090a0075a7 */ /* 0x0002a6000802017f */
[----:B--2---:R-:W-:Y:S05]  /*1c990*/  @!P1 NANOSLEEP.SYNCS 0x989680 ;  /* 0x009896800000995d */ /* 0x004fea0003900000 */
[----:B------:R-:W2:Y:S02]  /*1c9a0*/  @!P1 SYNCS.PHASECHK.TRANS64 P1, [R10+URZ+0x22850], R9 ;  /* 0x022850090a0095a7 */ /* 0x000ea4000802007f */
[----:B--2---:R-:W-:Y:S05]  /*1c9b0*/  @!P1 BRA `(.L_x_1164) ;  /* 0xfffffffc00ec9947 */ /* 0x004fea000383ffff */
[----:B------:R-:W-:Y:S05]  /*1c9c0*/  BRA `(.L_x_1161) ;  /* 0xffffff2c00587947 */ /* 0x000fea000383ffff */
.L_x_1179:
[----:B-1----:R-:W-:-:S04]  /*1c9d0*/  IMAD.U32 R5, RZ, RZ, UR9 ;  /* 0x00000009ff057e24 */ /* 0x002fc8000f8e00ff */
[----:B------:R1:W2:Y:S03]  /*1c9e0*/  SYNCS.PHASECHK.TRANS64.TRYWAIT P1, [R5+URZ+0x22850], R0 ;  /* 0x02285000050075a7 */ /* 0x0002a6000802017f */
[----:B--2---:R-:W-:Y:S05]  /*1c9f0*/  @!P1 NANOSLEEP.SYNCS 0x989680 ;  /* 0x009896800000995d */ /* 0x004fea0003900000 */
[----:B------:R-:W2:Y:S02]  /*1ca00*/  @!P1 SYNCS.PHASECHK.TRANS64 P1, [R5+URZ+0x22850], R0 ;  /* 0x02285000050095a7 */ /* 0x000ea4000802007f */
[----:B--2---:R-:W-:Y:S05]  /*1ca10*/  @!P1 BRA `(.L_x_1179) ;  /* 0xfffffffc00ec9947 */ /* 0x004fea000383ffff */
[----:B------:R-:W-:Y:S05]  /*1ca20*/  BRA `(.L_x_1178) ;  /* 0xffffff7000d07947 */ /* 0x000fea000383ffff */
.L_x_1219:
[----:B------:R-:W1:Y:S01]  /*1ca30*/  S2R R20, SR_TID.X ;  /* 0x0000000000147919 */ /* 0x000e620000002100 */
[----:B------:R-:W-:Y:S02]  /*1ca40*/  IMAD.MOV.U32 R12, RZ, RZ, RZ ;  /* 0x000000ffff0c7224 */ /* 0x000fe400078e00ff */
[----:B------:R-:W-:Y:S02]  /*1ca50*/  IMAD.MOV.U32 R11, RZ, RZ, 0x1f ;  /* 0x0000001fff0b7424 */ /* 0x000fe400078e00ff */
[----:B------:R-:W-:Y:S01]  /*1ca60*/  IMAD.MOV.U32 R15, RZ, RZ, -0x1 ;  /* 0xffffffffff0f7424 */ /* 0x000fe200078e00ff */
[----:B-1----:R-:W-:-:S04]  /*1ca70*/  SHF.R.U32.HI R20, RZ, 0x5, R20 ;  /* 0x00000005ff147819 */ /* 0x002fc80000011614 */
[----:B------:R-:W-:-:S05]  /*1ca80*/  LOP3.LUT R20, R20, 0x3, RZ, 0xc0, !PT ;  /* 0x0000000314147812 */ /* 0x000fca00078ec0ff */
[----:B------:R-:W-:-:S07]  /*1ca90*/  IMAD.MOV.U32 R13, RZ, RZ, R20 ;  /* 0x000000ffff0d7224 */ /* 0x000fce00078e0014 */
[----:B0----5:R-:W-:Y:S05]  /*1caa0*/  WARPSYNC.COLLECTIVE R15, `(.L_x_1289) ;  /* 0x000000000f087348 */ /* 0x021fea0003c00000 */
[----:B------:R1:W2:Y:S02]  /*1cab0*/  SHFL.IDX P6, R14, R13, R12, R11 ;  /* 0x0000000c0d0e7389 */ /* 0x0002a400000c000b */
[----:B012--5:R-:W-:Y:S01]  /*1cac0*/  ENDCOLLECTIVE ;  /* 0x000000000000791b */ /* 0x027fe20003800000 */
.L_x_1289:
[----:B------:R-:W-:Y:S05]  /*1cad0*/  BRA `(.L_x_1290) ;  /* 0xffffffb400587947 */ /* 0x000fea000383ffff */
.L_x_1222:
[----:B0-----:R0:W1:Y:S02]  /*1cae0*/  SYNCS.PHASECHK.TRANS64.TRYWAIT P0, [R0+URZ+0x22880], R26 ;  /* 0x0228801a000075a7 */ /* 0x001064000800017f */
[----:B-1----:R-:W-:Y:S05]  /*1caf0*/  @!P0 NANOSLEEP.SYNCS 0x989680 ;  /* 0x009896800000895d */ /* 0x002fea0003900000 */
[----:B------:R-:W1:Y:S02]  /*1cb00*/  @!P0 SYNCS.PHASECHK.TRANS64 P0, [R0+URZ+0x22880], R26 ;  /* 0x0228801a000085a7 */ /* 0x000e64000800007f */
[----:B-1----:R-:W-:Y:S05]  /*1cb10*/  @!P0 BRA `(.L_x_1222) ;  /* 0xfffffffc00f08947 */ /* 0x002fea000383ffff */
[----:B------:R-:W-:Y:S05]  /*1cb20*/  BRA `(.L_x_1291) ;  /* 0xffffffb800787947 */ /* 0x000fea000383ffff */
.L_x_1223:
[----:B------:R-:W-:Y:S01]  /*1cb30*/  BSSY B0, `(.L_x_1292) ;  /* 0x0000008000007945 */ /* 0x000fe20003800000 */
[----:B------:R-:W-:Y:S02]  /*1cb40*/  IMAD.MOV.U32 R13, RZ, RZ, R10 ;  /* 0x000000ffff0d7224 */ /* 0x000fe400078e000a */
[----:B------:R-:W-:Y:S02]  /*1cb50*/  IMAD.MOV.U32 R12, RZ, RZ, RZ ;  /* 0x000000ffff0c7224 */ /* 0x000fe400078e00ff */
[----:B------:R-:W-:Y:S02]  /*1cb60*/  IMAD.MOV.U32 R11, RZ, RZ, 0x181f ;  /* 0x0000181fff0b7424 */ /* 0x000fe400078e00ff */
[----:B------:R-:W-:-:S07]  /*1cb70*/  IMAD.MOV.U32 R15, RZ, RZ, -0x1 ;  /* 0xffffffffff0f7424 */ /* 0x000fce00078e00ff */
[----:B0-----:R-:W-:Y:S05]  /*1cb80*/  WARPSYNC.COLLECTIVE R15, `(.L_x_1293) ;  /* 0x000000000f087348 */ /* 0x001fea0003c00000 */
[----:B------:R1:W2:Y:S02]  /*1cb90*/  SHFL.IDX P6, R14, R13, R12, R11 ;  /* 0x0000000c0d0e7389 */ /* 0x0002a400000c000b */
[----:B012---:R-:W-:Y:S01]  /*1cba0*/  ENDCOLLECTIVE ;  /* 0x000000000000791b */ /* 0x007fe20003800000 */
.L_x_1293:
[----:B------:R-:W-:Y:S05]  /*1cbb0*/  BSYNC B0 ;  /* 0x0000000000007941 */ /* 0x000fea0003800000 */
.L_x_1292:
[----:B------:R-:W-:Y:S01]  /*1cbc0*/  IMAD.MOV.U32 R13, RZ, RZ, R9 ;  /* 0x000000ffff0d7224 */ /* 0x000fe200078e0009 */
[C---:B------:R-:W-:Y:S01]  /*1cbd0*/  LOP3.LUT P1, RZ, R16.reuse, 0x200, RZ, 0xc0, !PT ;  /* 0x0000020010ff7812 */ /* 0x040fe2000782c0ff */
[----:B------:R-:W-:Y:S01]  /*1cbe0*/  IMAD.MOV.U32 R12, RZ, RZ, RZ ;  /* 0x000000ffff0c7224 */ /* 0x000fe200078e00ff */
[----:B------:R-:W-:Y:S01]  /*1cbf0*/  LOP3.LUT R16, R16, 0xffffffdf, RZ, 0xc0, !PT ;  /* 0xffffffdf10107812 */ /* 0x000fe200078ec0ff */
[----:B------:R-:W-:Y:S01]  /*1cc00*/  IMAD.MOV.U32 R11, RZ, RZ, 0x181f ;  /* 0x0000181fff0b7424 */ /* 0x000fe200078e00ff */
[C---:B------:R-:W-:Y:S01]  /*1cc10*/  ISETP.GE.AND P5, PT, R20.reuse, 0x31, PT ;  /* 0x000000311400780c */ /* 0x040fe20003fa6270 */
[----:B------:R-:W-:Y:S01]  /*1cc20*/  IMAD.MOV.U32 R15, RZ, RZ, -0x1 ;  /* 0xffffffffff0f7424 */ /* 0x000fe200078e00ff */
[C---:B------:R-:W-:Y:S01]  /*1cc30*/  ISETP.GE.AND P4, PT, R20.reuse, 0x41, PT ;  /* 0x000000411400780c */ /* 0x040fe20003f86270 */
[----:B------:R-:W-:Y:S01]  /*1cc40*/  IMAD.MOV.U32 R3, RZ, RZ, R14 ;  /* 0x000000ffff037224 */ /* 0x000fe200078e000e */
[----:B------:R-:W-:Y:S01]  /*1cc50*/  ISETP.GE.AND P3, PT, R20, 0x71, PT ;  /* 0x000000711400780c */ /* 0x000fe20003f66270 */
[----:B------:R-:W-:-:S12]  /*1cc60*/  IMAD.IADD R4, R17, 0x1, R4 ;  /* 0x0000000111047824 */ /* 0x000fd800078e0204 */
[----:B------:R-:W-:Y:S05]  /*1cc70*/  WARPSYNC.COLLECTIVE R15, `(.L_x_1294) ;  /* 0x000000000f087348 */ /* 0x000fea0003c00000 */
[----:B------:R0:W1:Y:S02]  /*1cc80*/  SHFL.IDX P6, R14, R13, R12, R11 ;  /* 0x0000000c0d0e7389 */ /* 0x00006400000c000b */
[----:B01----:R-:W-:Y:S01]  /*1cc90*/  ENDCOLLECTIVE ;  /* 0x000000000000791b */ /* 0x003fe20003800000 */
.L_x_1294:
[----:B------:R-:W-:Y:S02]  /*1cca0*/  IMAD.MOV.U32 R13, RZ, RZ, R10 ;  /* 0x000000ffff0d7224 */ /* 0x000fe400078e000a */
[----:B------:R-:W-:Y:S02]  /*1ccb0*/  IMAD.MOV.U32 R12, RZ, RZ, 0x1 ;  /* 0x00000001ff0c7424 */ /* 0x000fe400078e00ff */
[----:B------:R-:W-:-:S07]  /*1ccc0*/  IMAD.MOV.U32 R2, RZ, RZ, R14 ;  /* 0x000000ffff027224 */ /* 0x000fce00078e000e */
[----:B------:R-:W-:Y:S05]  /*1ccd0*/  WARPSYNC.COLLECTIVE R15, `(.L_x_1295) ;  /* 0x000000000f087348 */ /* 0x000fea0003c00000 */
[----:B------:R0:W1:Y:S02]  /*1cce0*/  SHFL.IDX P6, R14, R13, R12, R11 ;  /* 0x0000000c0d0e7389 */ /* 0x00006400000c000b */
[----:B01----:R-:W-:Y:S01]  /*1ccf0*/  ENDCOLLECTIVE ;  /* 0x000000000000791b */ /* 0x003fe20003800000 */
.L_x_1295:
        /* <DEDUP_REMOVED lines=12> */
.L_x_1296:
[----:B------:R-:W-:Y:S02]  /*1cdc0*/  IMAD.MOV.U32 R13, RZ, RZ, R10 ;  /* 0x000000ffff0d7224 */ /* 0x000fe400078e000a */
[----:B------:R-:W-:Y:S02]  /*1cdd0*/  IMAD.MOV.U32 R12, RZ, RZ, 0x2 ;  /* 0x00000002ff0c7424 */ /* 0x000fe400078e00ff */
[----:B------:R-:W-:-:S07]  /*1cde0*/  IMAD.MOV.U32 R2, RZ, RZ, R14 ;  /* 0x000000ffff027224 */ /* 0x000fce00078e000e */
[----:B------:R-:W-:Y:S05]  /*1cdf0*/  WARPSYNC.COLLECTIVE R15, `(.L_x_1297) ;  /* 0x000000000f087348 */ /* 0x000fea0003c00000 */
[----:B------:R0:W1:Y:S02]  /*1ce00*/  SHFL.IDX P6, R14, R13, R12, R11 ;  /* 0x0000000c0d0e7389 */ /* 0x00006400000c000b */
[----:B01----:R-:W-:Y:S01]  /*1ce10*/  ENDCOLLECTIVE ;  /* 0x000000000000791b */ /* 0x003fe20003800000 */
.L_x_1297:
        /* <DEDUP_REMOVED lines=12> */
.L_x_1298:
[----:B------:R-:W-:Y:S02]  /*1cee0*/  IMAD.MOV.U32 R13, RZ, RZ, R10 ;  /* 0x000000ffff0d7224 */ /* 0x000fe400078e000a */
[----:B------:R-:W-:Y:S02]  /*1cef0*/  IMAD.MOV.U32 R12, RZ, RZ, 0x3 ;  /* 0x00000003ff0c7424 */ /* 0x000fe400078e00ff */
[----:B------:R-:W-:-:S07]  /*1cf00*/  IMAD.MOV.U32 R2, RZ, RZ, R14 ;  /* 0x000000ffff027224 */ /* 0x000fce00078e000e */
[----:B------:R-:W-:Y:S05]  /*1cf10*/  WARPSYNC.COLLECTIVE R15, `(.L_x_1299) ;  /* 0x000000000f087348 */ /* 0x000fea0003c00000 */
[----:B------:R0:W1:Y:S02]  /*1cf20*/  SHFL.IDX P6, R14, R13, R12, R11 ;  /* 0x0000000c0d0e7389 */ /* 0x00006400000c000b */
[----:B01----:R-:W-:Y:S01]  /*1cf30*/  ENDCOLLECTIVE ;  /* 0x000000000000791b */ /* 0x003fe20003800000 */
.L_x_1299:
        /* <DEDUP_REMOVED lines=12> */
.L_x_1300:
[----:B------:R-:W-:Y:S02]  /*1d000*/  IMAD.MOV.U32 R13, RZ, RZ, R10 ;  /* 0x000000ffff0d7224 */ /* 0x000fe400078e000a */
[----:B------:R-:W-:Y:S02]  /*1d010*/  IMAD.MOV.U32 R12, RZ, RZ, 0x4 ;  /* 0x00000004ff0c7424 */ /* 0x000fe400078e00ff */
[----:B------:R-:W-:-:S07]  /*1d020*/  IMAD.MOV.U32 R2, RZ, RZ, R14 ;  /* 0x000000ffff027224 */ /* 0x000fce00078e000e */
[----:B------:R-:W-:Y:S05]  /*1d030*/  WARPSYNC.COLLECTIVE R15, `(.L_x_1301) ;  /* 0x000000000f087348 */ /* 0x000fea0003c00000 */
[----:B------:R0:W1:Y:S02]  /*1d040*/  SHFL.IDX P6, R14, R13, R12, R11 ;  /* 0x0000000c0d0e7389 */ /* 0x00006400000c000b */
[----:B01----:R-:W-:Y:S01]  /*1d050*/  ENDCOLLECTIVE ;  /* 0x000000000000791b */ /* 0x003fe20003800000 */
.L_x_1301:
        /* <DEDUP_REMOVED lines=12> */
.L_x_1302:
[----:B------:R-:W-:Y:S02]  /*1d120*/  IMAD.MOV.U32 R13, RZ, RZ, R10 ;  /* 0x000000ffff0d7224 */ /* 0x000fe400078e000a */
[----:B------:R-:W-:Y:S02]  /*1d130*/  IMAD.MOV.U32 R12, RZ, RZ, 0x5 ;  /* 0x00000005ff0c7424 */ /* 0x000fe400078e00ff */
[----:B------:R-:W-:-:S07]  /*1d140*/  IMAD.MOV.U32 R2, RZ, RZ, R14 ;  /* 0x000000ffff027224 */ /* 0x000fce00078e000e */
[----:B------:R-:W-:Y:S05]  /*1d150*/  WARPSYNC.COLLECTIVE R15, `(.L_x_1303) ;  /* 0x000000000f087348 */ /* 0x000fea0003c00000 */
[----:B------:R0:W1:Y:S02]  /*1d160*/  SHFL.IDX P6, R14, R13, R12, R11 ;  /* 0x0000000c0d0e7389 */ /* 0x00006400000c000b */
[----:B01----:R-:W-:Y:S01]  /*1d170*/  ENDCOLLECTIVE ;  /* 0x000000000000791b */ /* 0x003fe20003800000 */
.L_x_1303:
        /* <DEDUP_REMOVED lines=12> */
.L_x_1304:
[----:B------:R-:W-:Y:S02]  /*1d240*/  IMAD.MOV.U32 R13, RZ, RZ, R10 ;  /* 0x000000ffff0d7224 */ /* 0x000fe400078e000a */
[----:B------:R-:W-:Y:S02]  /*1d250*/  IMAD.MOV.U32 R12, RZ, RZ, 0x6 ;  /* 0x00000006ff0c7424 */ /* 0x000fe400078e00ff */
[----:B------:R-:W-:-:S07]  /*1d260*/  IMAD.MOV.U32 R2, RZ, RZ, R14 ;  /* 0x000000ffff027224 */ /* 0x000fce00078e000e */
[----:B------:R-:W-:Y:S05]  /*1d270*/  WARPSYNC.COLLECTIVE R15, `(.L_x_1305) ;  /* 0x000000000f087348 */ /* 0x000fea0003c00000 */
[----:B------:R0:W1:Y:S02]  /*1d280*/  SHFL.IDX P6, R14, R13, R12, R11 ;  /* 0x0000000c0d0e7389 */ /* 0x00006400000c000b */
[----:B01----:R-:W-:Y:S01]  /*1d290*/  ENDCOLLECTIVE ;  /* 0x000000000000791b */ /* 0x003fe20003800000 */
.L_x_1305:
        /* <DEDUP_REMOVED lines=12> */
.L_x_1306:
[----:B------:R-:W-:Y:S02]  /*1d360*/  IMAD.MOV.U32 R13, RZ, RZ, R10 ;  /* 0x000000ffff0d7224 */ /* 0x000fe400078e000a */
[----:B------:R-:W-:Y:S02]  /*1d370*/  IMAD.MOV.U32 R12, RZ, RZ, 0x7 ;  /* 0x00000007ff0c7424 */ /* 0x000fe400078e00ff */
[----:B------:R-:W-:-:S07]  /*1d380*/  IMAD.MOV.U32 R2, RZ, RZ, R14 ;  /* 0x000000ffff027224 */ /* 0x000fce00078e000e */
[----:B------:R-:W-:Y:S05]  /*1d390*/  WARPSYNC.COLLECTIVE R15, `(.L_x_1307) ;  /* 0x000000000f087348 */ /* 0x000fea0003c00000 */
[----:B------:R0:W1:Y:S02]  /*1d3a0*/  SHFL.IDX P6, R14, R13, R12, R11 ;  /* 0x0000000c0d0e7389 */ /* 0x00006400000c000b */
[----:B01----:R-:W-:Y:S01]  /*1d3b0*/  ENDCOLLECTIVE ;  /* 0x000000000000791b */ /* 0x003fe20003800000 */
.L_x_1307:
        /* <DEDUP_REMOVED lines=12> */
.L_x_1308:
[----:B------:R-:W-:Y:S02]  /*1d480*/  IMAD.MOV.U32 R13, RZ, RZ, R21 ;  /* 0x000000ffff0d7224 */ /* 0x000fe400078e0015 */
[----:B------:R-:W-:Y:S02]  /*1d490*/  IMAD.MOV.U32 R12, RZ, RZ, RZ ;  /* 0x000000ffff0c7224 */ /* 0x000fe400078e00ff */
[----:B------:R-:W-:-:S07]  /*1d4a0*/  IMAD.MOV.U32 R2, RZ, RZ, R14 ;  /* 0x000000ffff027224 */ /* 0x000fce00078e000e */
[----:B------:R-:W-:Y:S05]  /*1d4b0*/  WARPSYNC.COLLECTIVE R15, `(.L_x_1309) ;  /* 0x000000000f087348 */ /* 0x000fea0003c00000 */
[----:B------:R0:W1:Y:S02]  /*1d4c0*/  SHFL.IDX P6, R14, R13, R12, R11 ;  /* 0x0000000c0d0e7389 */ /* 0x00006400000c000b */
[----:B01----:R-:W-:Y:S01]  /*1d4d0*/  ENDCOLLECTIVE ;  /* 0x000000000000791b */ /* 0x003fe20003800000 */
.L_x_1309:
        /* <DEDUP_REMOVED lines=12> */
.L_x_1310:
[----:B------:R-:W-:Y:S02]  /*1d5a0*/  IMAD.MOV.U32 R13, RZ, RZ, R21 ;  /* 0x000000ffff0d7224 */ /* 0x000fe400078e0015 */
[----:B------:R-:W-:Y:S02]  /*1d5b0*/  IMAD.MOV.U32 R12, RZ, RZ, 0x1 ;  /* 0x00000001ff0c7424 */ /* 0x000fe400078e00ff */
[----:B------:R-:W-:-:S07]  /*1d5c0*/  IMAD.MOV.U32 R2, RZ, RZ, R14 ;  /* 0x000000ffff027224 */ /* 0x000fce00078e000e */
[----:B------:R-:W-:Y:S05]  /*1d5d0*/  WARPSYNC.COLLECTIVE R15, `(.L_x_1311) ;  /* 0x000000000f087348 */ /* 0x000fea0003c00000 */
[----:B------:R0:W1:Y:S02]  /*1d5e0*/  SHFL.IDX P6, R14, R13, R12, R11 ;  /* 0x0000000c0d0e7389 */ /* 0x00006400000c000b */
[----:B01----:R-:W-:Y:S01]  /*1d5f0*/  ENDCOLLECTIVE ;  /* 0x000000000000791b */ /* 0x003fe20003800000 */
.L_x_1311:
[----:B------:R-:W-:-:S05]  /*1d600*/  IADD3 R2, P0, R33, R2, RZ ;  /* 0x0000000221027210 */ /* 0x000fca0007f1e0ff */
[----:B------:R-:W-:Y:S01]  /*1d610*/  IMAD.X R3, RZ, RZ, R3, P0 ;  /* 0x000000ffff037224 */ /* 0x000fe200000e0603 */
[C---:B------:R-:W-:Y:S02]  /*1d620*/  ISETP.LT.OR P0, PT, R20.reuse, 0x81, P1 ;  /* 0x000000811400780c */ /* 0x040fe40000f01670 */
[----:B------:R-:W-:Y:S01]  /*1d630*/  ISETP.GE.AND P1, PT, R20, 0x11, PT ;  /* 0x000000111400780c */ /* 0x000fe20003f26270 */
[----:B------:R-:W-:-:S10]  /*1d640*/  IMAD.MOV.U32 R13, RZ, RZ, R19 ;  /* 0x000000ffff0d7224 */ /* 0x000fd400078e0013 */
[----:B------:R-:W-:Y:S01]  /*1d650*/  @!PT LDS RZ, [RZ] ;  /* 0x00000000fffff984 */ /* 0x000fe20000000800 */
[----:B------:R-:W-:Y:S01]  /*1d660*/  @!PT LDS RZ, [RZ] ;  /* 0x00000000fffff984 */ /* 0x000fe20000000800 */
[----:B------:R-:W-:Y:S01]  /*1d670*/  @!PT LDS RZ, [RZ] ;  /* 0x00000000fffff984 */ /* 0x000fe20000000800 */
[----:B------:R0:W-:Y:S01]  /*1d680*/  LDGSTS.E.BYPASS.LTC128B.128 [R4+0xe400], desc[UR48][R2.64], !P0 ;  /* 0x0e40000002047fae */ /* 0x0001e2000c101d70 */
[----:B------:R-:W-:Y:S01]  /*1d690*/  ISETP.GE.AND P0, PT, R20, 0x21, PT ;  /* 0x000000211400780c */ /* 0x000fe20003f06270 */
[----:B------:R-:W-:Y:S01]  /*1d6a0*/  IMAD.MOV.U32 R21, RZ, RZ, R14 ;  /* 0x000000ffff157224 */ /* 0x000fe200078e000e */
[----:B------:R-:W-:-:S11]  /*1d6b0*/  @P1 LOP3.LUT R16, R16, 0x20, RZ, 0xfc, !PT ;  /* 0x0000002010101812 */ /* 0x000fd600078efcff */
[----:B0-----:R-:W-:Y:S05]  /*1d6c0*/  WARPSYNC.COLLECTIVE R15, `(.L_x_1312) ;  /* 0x000000000f087348 */ /* 0x001fea0003c00000 */
[----:B------:R1:W2:Y:S02]  /*1d6d0*/  SHFL.IDX P6, R14, R13, R12, R11 ;  /* 0x0000000c0d0e7389 */ /* 0x0002a400000c000b */
[----:B012---:R-:W-:Y:S01]  /*1d6e0*/  ENDCOLLECTIVE ;  /* 0x000000000000791b */ /* 0x007fe20003800000 */
.L_x_1312:
[----:B------:R-:W-:Y:S02]  /*1d6f0*/  ISETP.GE.AND P1, PT, R20, 0x51, PT ;  /* 0x000000511400780c */ /* 0x000fe40003f26270 */
[----:B------:R-:W-:-:S04]  /*1d700*/  LOP3.LUT R16, R16, 0xffffffef, RZ, 0xc0, !PT ;  /* 0xffffffef10107812 */ /* 0x000fc800078ec0ff */
        /* <DEDUP_REMOVED lines=9> */
[----:B------:R-:W-:-:S11]  /*1d7a0*/  LOP3.LUT R16, R16, 0xfffffbff, RZ, 0xc0, !PT ;  /* 0xfffffbff10107812 */ /* 0x000fd600078ec0ff */
[----:B------:R-:W-:Y:S01]  /*1d7b0*/  @P0 LOP3.LUT R16, R16, 0x400, RZ, 0xfc, !PT ;  /* 0x0000040010100812 */ /* 0x000fe200078efcff */
[----:B------:R-:W-:Y:S06]  /*1d7c0*/  BRA `(.L_x_1313) ;  /* 0xffffffb4003c7947 */ /* 0x000fec000383ffff */
.L_x_1228:
[----:B--2---:R2:W3:Y:S02]  /*1d7d0*/  SYNCS.PHASECHK.TRANS64.TRYWAIT P0, [R0+URZ+0x22840], R26 ;  /* 0x0228401a000075a7 */ /* 0x0044e4000800017f */
[----:B---3--:R-:W-:Y:S05]  /*1d7e0*/  @!P0 NANOSLEEP.SYNCS 0x989680 ;  /* 0x009896800000895d */ /* 0x008fea0003900000 */
[----:B------:R-:W3:Y:S02]  /*1d7f0*/  @!P0 SYNCS.PHASECHK.TRANS64 P0, [R0+URZ+0x22840], R26 ;  /* 0x0228401a000085a7 */ /* 0x000ee4000800007f */
[----:B---3--:R-:W-:Y:S05]  /*1d800*/  @!P0 BRA `(.L_x_1228) ;  /* 0xfffffffc00f08947 */ /* 0x008fea000383ffff */
[----:B------:R-:W-:Y:S05]  /*1d810*/  BRA `(.L_x_1314) ;  /* 0xffffffb400947947 */ /* 0x000fea000383ffff */
.L_x_1229:
[----:B------:R-:W-:Y:S01]  /*1d820*/  BSSY B0, `(.L_x_1315) ;  /* 0x0000008000007945 */ /* 0x000fe20003800000 */
[----:B------:R-:W-:Y:S02]  /*1d830*/  IMAD.MOV.U32 R13, RZ, RZ, R6 ;  /* 0x000000ffff0d7224 */ /* 0x000fe400078e0006 */
[----:B------:R-:W-:Y:S02]  /*1d840*/  IMAD.MOV.U32 R12, RZ, RZ, RZ ;  /* 0x000000ffff0c7224 */ /* 0x000fe400078e00ff */
[----:B------:R-:W-:Y:S02]  /*1d850*/  IMAD.MOV.U32 R11, RZ, RZ, 0x181f ;  /* 0x0000181fff0b7424 */ /* 0x000fe400078e00ff */
[----:B------:R-:W-:-:S07]  /*1d860*/  IMAD.MOV.U32 R15, RZ, RZ, -0x1 ;  /* 0xffffffffff0f7424 */ /* 0x000fce00078e00ff */
[----:B012---:R-:W-:Y:S05]  /*1d870*/  WARPSYNC.COLLECTIVE R15, `(.L_x_1316) ;  /* 0x000000000f087348 */ /* 0x007fea0003c00000 */
[----:B------:R3:W4:Y:S02]  /*1d880*/  SHFL.IDX P6, R14, R13, R12, R11 ;  /* 0x0000000c0d0e7389 */ /* 0x00072400000c000b */
[----:B01234-:R-:W-:Y:S01]  /*1d890*/  ENDCOLLECTIVE ;  /* 0x000000000000791b */ /* 0x01ffe20003800000 */
.L_x_1316:
[----:B------:R-:W-:Y:S05]  /*1d8a0*/  BSYNC B0 ;  /* 0x0000000000007941 */ /* 0x000fea0003800000 */
.L_x_1315:
[----:B------:R-:W-:Y:S02]  /*1d8b0*/  IMAD.MOV.U32 R13, RZ, RZ, R8 ;  /* 0x000000ffff0d7224 */ /* 0x000fe400078e0008 */
[----:B------:R-:W-:Y:S02]  /*1d8c0*/  IMAD.MOV.U32 R12, RZ, RZ, RZ ;  /* 0x000000ffff0c7224 */ /* 0x000fe400078e00ff */
[----:B------:R-:W-:Y:S02]  /*1d8d0*/  IMAD.MOV.U32 R11, RZ, RZ, 0x181f ;  /* 0x0000181fff0b7424 */ /* 0x000fe400078e00ff */
[----:B------:R-:W-:Y:S02]  /*1d8e0*/  IMAD.MOV.U32 R15, RZ, RZ, -0x1 ;  /* 0xffffffffff0f7424 */ /* 0x000fe400078e00ff */
[----:B------:R-:W-:-:S07]  /*1d8f0*/  IMAD.MOV.U32 R2, RZ, RZ, R14 ;  /* 0x000000ffff027224 */ /* 0x000fce00078e000e */
[----:B------:R-:W-:Y:S05]  /*1d900*/  WARPSYNC.COLLECTIVE R15, `(.L_x_1317) ;  /* 0x000000000f087348 */ /* 0x000fea0003c00000 */
[----:B------:R0:W1:Y:S02]  /*1d910*/  SHFL.IDX P6, R14, R13, R12, R11 ;  /* 0x0000000c0d0e7389 */ /* 0x00006400000c000b */
[----:B01----:R-:W-:Y:S01]  /*1d920*/  ENDCOLLECTIVE ;  /* 0x000000000000791b */ /* 0x003fe20003800000 */
.L_x_1317:
        /* <DEDUP_REMOVED lines=13> */
.L_x_1318:
[----:B------:R-:W-:Y:S02]  /*1da00*/  IMAD.MOV.U32 R13, RZ, RZ, R8 ;  /* 0x000000ffff0d7224 */ /* 0x000fe400078e0008 */
[----:B------:R-:W-:-:S07]  /*1da10*/  IMAD.MOV.U32 R2, RZ, RZ, R14 ;  /* 0x000000ffff027224 */ /* 0x000fce00078e000e */
[----:B------:R-:W-:Y:S05]  /*1da20*/  WARPSYNC.COLLECTIVE R15, `(.L_x_1319) ;  /* 0x000000000f087348 */ /* 0x000fea0003c00000 */
[----:B------:R0:W1:Y:S02]  /*1da30*/  SHFL.IDX P6, R14, R13, R12, R11 ;  /* 0x0000000c0d0e7389 */ /* 0x00006400000c000b */
[----:B01----:R-:W-:Y:S01]  /*1da40*/  ENDCOLLECTIVE ;  /* 0x000000000000791b */ /* 0x003fe20003800000 */
.L_x_1319:
        /* <DEDUP_REMOVED lines=13> */
.L_x_1320:
[----:B------:R-:W-:Y:S02]  /*1db20*/  IMAD.MOV.U32 R13, RZ, RZ, R8 ;  /* 0x000000ffff0d7224 */ /* 0x000fe400078e0008 */
[----:B------:R-:W-:-:S07]  /*1db30*/  IMAD.MOV.U32 R2, RZ, RZ, R14 ;  /* 0x000000ffff027224 */ /* 0x000fce00078e000e */
[----:B------:R-:W-:Y:S05]  /*1db40*/  WARPSYNC.COLLECTIVE R15, `(.L_x_1321) ;  /* 0x000000000f087348 */ /* 0x000fea0003c00000 */
[----:B------:R0:W1:Y:S02]  /*1db50*/  SHFL.IDX P6, R14, R13, R12, R11 ;  /* 0x0000000c0d0e7389 */ /* 0x00006400000c000b */
[----:B01----:R-:W-:Y:S01]  /*1db60*/  ENDCOLLECTIVE ;  /* 0x000000000000791b */ /* 0x003fe20003800000 */
.L_x_1321:
[----:B------:R-:W-:Y:S02]  /*1db70*/  IMAD.MOV.U32 R13, RZ, RZ, R6 ;  /* 0x000000ffff0d7224 */ /* 0x000fe400078e0006 */
[----:B------:R-:W-:Y:S01]  /*1db80*/  IMAD.MOV.U32 R12, RZ, RZ, 0x3 ;  /* 0x00000003ff0c7424 */ /* 0x000fe200078e00ff */
[----:B------:R-:W-:-:S13]  /*1db90*/  LOP3.LUT P6, RZ, R16, 0x10, RZ, 0xc0, !PT ;  /* 0x0000001010ff7812 */ /* 0x000fda00078cc0ff */
[----:B------:R-:W-:-:S05]  /*1dba0*/  @P6 IADD3 R14, P0, R33, R14, RZ ;  /* 0x0000000e210e6210 */ /* 0x000fca0007f1e0ff */
[----:B------:R-:W-:Y:S02]  /*1dbb0*/  @P6 IMAD.X R19, RZ, RZ, R2, P0 ;  /* 0x000000ffff136224 */ /* 0x000fe400000e0602 */
[----:B------:R-:W-:Y:S02]  /*1dbc0*/  @P6 IMAD.MOV.U32 R2, RZ, RZ, R14 ;  /* 0x000000ffff026224 */ /* 0x000fe400078e000e */
        /* <DEDUP_REMOVED lines=8> */
.L_x_1322:
[----:B------:R-:W-:Y:S02]  /*1dc50*/  IMAD.MOV.U32 R13, RZ, RZ, R8 ;  /* 0x000000ffff0d7224 */ /* 0x000fe400078e0008 */
[----:B------:R-:W-:-:S07]  /*1dc60*/  IMAD.MOV.U32 R9, RZ, RZ, R14 ;  /* 0x000000ffff097224 */ /* 0x000fce00078e000e */
[----:B------:R-:W-:Y:S05]  /*1dc70*/  WARPSYNC.COLLECTIVE R15, `(.L_x_1323) ;  /* 0x000000000f087348 */ /* 0x000fea0003c00000 */
[----:B------:R0:W1:Y:S02]  /*1dc80*/  SHFL.IDX P6, R14, R13, R12, R11 ;  /* 0x0000000c0d0e7389 */ /* 0x00006400000c000b */
[----:B01----:R-:W-:Y:S01]  /*1dc90*/  ENDCOLLECTIVE ;  /* 0x000000000000791b */ /* 0x003fe20003800000 */
.L_x_1323:
[----:B------:R-:W-:Y:S02]  /*1dca0*/  IMAD.MOV.U32 R13, RZ, RZ, R6 ;  /* 0x000000ffff0d7224 */ /* 0x000fe400078e0006 */
[----:B------:R-:W-:Y:S01]  /*1dcb0*/  IMAD.MOV.U32 R12, RZ, RZ, 0x4 ;  /* 0x00000004ff0c7424 */ /* 0x000fe200078e00ff */
[----:B------:R-:W-:-:S05]  /*1dcc0*/  @P5 IADD3 R14, P0, R33, R14, RZ ;  /* 0x0000000e210e5210 */ /* 0x000fca0007f1e0ff */
[----:B------:R-:W-:-:S08]  /*1dcd0*/  @P5 IMAD.MOV.U32 R2, RZ, RZ, R14 ;  /* 0x000000ffff025224 */ /* 0x000fd000078e000e */
[----:B------:R-:W-:Y:S05]  /*1dce0*/  WARPSYNC.COLLECTIVE R15, `(.L_x_1324) ;  /* 0x000000000f087348 */ /* 0x000fea0003c00000 */
[----:B------:R0:W1:Y:S02]  /*1dcf0*/  SHFL.IDX P6, R14, R13, R12, R11 ;  /* 0x0000000c0d0e7389 */ /* 0x00006400000c000b */
[----:B01----:R-:W-:Y:S01]  /*1dd00*/  ENDCOLLECTIVE ;  /* 0x000000000000791b */ /* 0x003fe20003800000 */
.L_x_1324:
[----:B------:R-:W-:-:S04]  /*1dd10*/  @P5 IMAD.X R9, RZ, RZ, R9, P0 ;  /* 0x000000ffff095224 */ /* 0x000fc800000e0609 */
[----:B------:R-:W-:-:S05]  /*1dd20*/  @P5 IMAD.MOV.U32 R3, RZ, RZ, R9 ;  /* 0x000000ffff035224 */ /* 0x000fca00078e0009 */
[----:B------:R-:W-:Y:S01]  /*1dd30*/  @!PT LDS RZ, [RZ] ;  /* 0x00000000fffff984 */ /* 0x000fe20000000800 */
[----:B------:R-:W-:Y:S01]  /*1dd40*/  @!PT LDS RZ, [RZ] ;  /* 0x00000000fffff984 */ /* 0x000fe20000000800 */
[----:B------:R-:W-:Y:S01]  /*1dd50*/  @!PT LDS RZ, [RZ] ;  /* 0x00000000fffff984 */ /* 0x000fe20000000800 */
[----:B------:R0:W-:Y:S01]  /*1dd60*/  @P5 LDGSTS.E.BYPASS.LTC128B.128 [R4+0x19c00], desc[UR48][R2.64], !P2 ;  /* 0x19c0000002045fae */ /* 0x0001e2000d101d70 */
[----:B------:R-:W-:Y:S01]  /*1dd70*/  LOP3.LUT P5, RZ, R16, 0x100, RZ, 0xc0, !PT ;  /* 0x0000010010ff7812 */ /* 0x000fe200078ac0ff */
[----:B------:R-:W-:Y:S02]  /*1dd80*/  IMAD.MOV.U32 R13, RZ, RZ, R8 ;  /* 0x000000ffff0d7224 */ /* 0x000fe400078e0008 */
[----:B------:R-:W-:-:S10]  /*1dd90*/  IMAD.MOV.U32 R9, RZ, RZ, R14 ;  /* 0x000000ffff097224 */ /* 0x000fd400078e000e */
[----:B0-----:R-:W-:Y:S05]  /*1dda0*/  WARPSYNC.COLLECTIVE R15, `(.L_x_1325) ;  /* 0x000000000f087348 */ /* 0x001fea0003c00000 */
[----:B------:R1:W2:Y:S02]  /*1ddb0*/  SHFL.IDX P6, R14, R13, R12, R11 ;  /* 0x0000000c0d0e7389 */ /* 0x0002a400000c000b */
[----:B012---:R-:W-:Y:S01]  /*1ddc0*/  ENDCOLLECTIVE ;  /* 0x000000000000791b */ /* 0x007fe20003800000 */
.L_x_1325:
[----:B------:R-:W-:Y:S02]  /*1ddd0*/  IMAD.MOV.U32 R13, RZ, RZ, R6 ;  /* 0x000000ffff0d7224 */ /* 0x000fe400078e0006 */
[----:B------:R-:W-:Y:S01]  /*1dde0*/  IMAD.MOV.U32 R12, RZ, RZ, 0x5 ;  /* 0x00000005ff0c7424 */ /* 0x000fe200078e00ff */
[----:B------:R-:W-:-:S05]  /*1ddf0*/  @P4 IADD3 R14, P0, R33, R14, RZ ;  /* 0x0000000e210e4210 */ /* 0x000fca0007f1e0ff */
[----:B------:R-:W-:-:S08]  /*1de00*/  @P4 IMAD.MOV.U32 R2, RZ, RZ, R14 ;  /* 0x000000ffff024224 */ /* 0x000fd000078e000e */
[----:B------:R-:W-:Y:S05]  /*1de10*/  WARPSYNC.COLLECTIVE R15, `(.L_x_1326) ;  /* 0x000000000f087348 */ /* 0x000fea0003c00000 */
[----:B------:R0:W1:Y:S02]  /*1de20*/  SHFL.IDX P6, R14, R13, R12, R11 ;  /* 0x0000000c0d0e7389 */ /* 0x00006400000c000b */
[----:B01----:R-:W-:Y:S01]  /*1de30*/  ENDCOLLECTIVE ;  /* 0x000000000000791b */ /* 0x003fe20003800000 */
.L_x_1326:
        /* <DEDUP_REMOVED lines=12> */
.L_x_1327:
[----:B------:R-:W-:Y:S02]  /*1df00*/  IMAD.MOV.U32 R13, RZ, RZ, R6 ;  /* 0x000000ffff0d7224 */ /* 0x000fe400078e0006 */
[----:B------:R-:W-:Y:S01]  /*1df10*/  IMAD.MOV.U32 R12, RZ, RZ, 0x6 ;  /* 0x00000006ff0c7424 */ /* 0x000fe200078e00ff */
[----:B------:R-:W-:-:S05]  /*1df20*/  @P4 IADD3 R14, P0, R33, R14, RZ ;  /* 0x0000000e210e4210 */ /* 0x000fca0007f1e0ff */
[----:B------:R-:W-:-:S08]  /*1df30*/  @P4 IMAD.MOV.U32 R2, RZ, RZ, R14 ;  /* 0x000000ffff024224 */ /* 0x000fd000078e000e */
[----:B------:R-:W-:Y:S05]  /*1df40*/  WARPSYNC.COLLECTIVE R15, `(.L_x_1328) ;  /* 0x000000000f087348 */ /* 0x000fea0003c00000 */
[----:B------:R0:W1:Y:S02]  /*1df50*/  SHFL.IDX P6, R14, R13, R12, R11 ;  /* 0x0000000c0d0e7389 */ /* 0x00006400000c000b */
[----:B01----:R-:W-:Y:S01]  /*1df60*/  ENDCOLLECTIVE ;  /* 0x000000000000791b */ /* 0x003fe20003800000 */
.L_x_1328:
[----:B------:R-:W-:-:S04]  /*1df70*/  @P4 IMAD.X R9, RZ, RZ, R9, P0 ;  /* 0x000000ffff094224 */ /* 0x000fc800000e0609 */
        /* <DEDUP_REMOVED lines=10> */
.L_x_1329:
[----:B------:R-:W-:Y:S02]  /*1e020*/  IMAD.MOV.U32 R13, RZ, RZ, R6 ;  /* 0x000000ffff0d7224 */ /* 0x000fe400078e0006 */
[----:B------:R-:W-:Y:S01]  /*1e030*/  IMAD.MOV.U32 R12, RZ, RZ, 0x7 ;  /* 0x00000007ff0c7424 */ /* 0x000fe200078e00ff */
[----:B------:R-:W-:-:S05]  /*1e040*/  @P5 IADD3 R14, P0, R33, R14, RZ ;  /* 0x0000000e210e5210 */ /* 0x000fca0007f1e0ff */
[----:B------:R-:W-:-:S08]  /*1e050*/  @P5 IMAD.MOV.U32 R2, RZ, RZ, R14 ;  /* 0x000000ffff025224 */ /* 0x000fd000078e000e */
[----:B------:R-:W-:Y:S05]  /*1e060*/  WARPSYNC.COLLECTIVE R15, `(.L_x_1330) ;  /* 0x000000000f087348 */ /* 0x000fea0003c00000 */
[----:B------:R0:W1:Y:S02]  /*1e070*/  SHFL.IDX P6, R14, R13, R12, R11 ;  /* 0x0000000c0d0e7389 */ /* 0x00006400000c000b */
[----:B01----:R-:W-:Y:S01]  /*1e080*/  ENDCOLLECTIVE ;  /* 0x000000000000791b */ /* 0x003fe20003800000 */
.L_x_1330:
        /* <DEDUP_REMOVED lines=11> */
.L_x_1331:
[----:B------:R-:W-:Y:S02]  /*1e140*/  IMAD.MOV.U32 R13, RZ, RZ, R5 ;  /* 0x000000ffff0d7224 */ /* 0x000fe400078e0005 */
[----:B------:R-:W-:Y:S01]  /*1e150*/  IMAD.MOV.U32 R12, RZ, RZ, RZ ;  /* 0x000000ffff0c7224 */ /* 0x000fe200078e00ff */
[----:B------:R-:W-:-:S05]  /*1e160*/  @P3 IADD3 R14, P0, R33, R14, RZ ;  /* 0x0000000e210e3210 */ /* 0x000fca0007f1e0ff */
[----:B------:R-:W-:-:S08]  /*1e170*/  @P3 IMAD.MOV.U32 R2, RZ, RZ, R14 ;  /* 0x000000ffff023224 */ /* 0x000fd000078e000e */
[----:B------:R-:W-:Y:S05]  /*1e180*/  WARPSYNC.COLLECTIVE R15, `(.L_x_1332) ;  /* 0x000000000f087348 */ /* 0x000fea0003c00000 */
[----:B------:R0:W1:Y:S02]  /*1e190*/  SHFL.IDX P6, R14, R13, R12, R11 ;  /* 0x0000000c0d0e7389 */ /* 0x00006400000c000b */
[----:B01----:R-:W-:Y:S01]  /*1e1a0*/  ENDCOLLECTIVE ;  /* 0x000000000000791b */ /* 0x003fe20003800000 */
.L_x_1332:
        /* <DEDUP_REMOVED lines=11> */
.L_x_1333:
[----:B------:R-:W-:Y:S02]  /*1e260*/  IMAD.MOV.U32 R13, RZ, RZ, R5 ;  /* 0x000000ffff0d7224 */ /* 0x000fe400078e0005 */
[----:B------:R-:W-:Y:S01]  /*1e270*/  IMAD.MOV.U32 R12, RZ, RZ, 0x1 ;  /* 0x00000001ff0c7424 */ /* 0x000fe200078e00ff */
[----:B------:R-:W-:-:S05]  /*1e280*/  @P1 IADD3 R14, P0, R33, R14, RZ ;  /* 0x0000000e210e1210 */ /* 0x000fca0007f1e0ff */
[----:B------:R-:W-:-:S08]  /*1e290*/  @P1 IMAD.MOV.U32 R2, RZ, RZ, R14 ;  /* 0x000000ffff021224 */ /* 0x000fd000078e000e */
[----:B------:R-:W-:Y:S05]  /*1e2a0*/  WARPSYNC.COLLECTIVE R15, `(.L_x_1334) ;  /* 0x000000000f087348 */ /* 0x000fea0003c00000 */
[----:B------:R0:W1:Y:S02]  /*1e2b0*/  SHFL.IDX P6, R14, R13, R12, R11 ;  /* 0x0000000c0d0e7389 */ /* 0x00006400000c000b */
[----:B01----:R-:W-:Y:S01]  /*1e2c0*/  ENDCOLLECTIVE ;  /* 0x000000000000791b */ /* 0x003fe20003800000 */
.L_x_1334:
        /* <DEDUP_REMOVED lines=11> */
.L_x_1335:
[----:B------:R-:W-:Y:S05]  /*1e380*/  BRA `(.L_x_1336) ;  /* 0xffffffb000587947 */ /* 0x000fea000383ffff */
.L_x_1234:
[----:B------:R-:W-:Y:S02]  /*1e390*/  IMAD.MOV.U32 R13, RZ, RZ, R5 ;  /* 0x000000ffff0d7224 */ /* 0x000fe400078e0005 */
[----:B------:R-:W-:Y:S02]  /*1e3a0*/  IMAD.MOV.U32 R12, RZ, RZ, RZ ;  /* 0x000000ffff0c7224 */ /* 0x000fe400078e00ff */
[----:B------:R-:W-:Y:S02]  /*1e3b0*/  IMAD.MOV.U32 R11, RZ, RZ, 0x181f ;  /* 0x0000181fff0b7424 */ /* 0x000fe400078e00ff */
[----:B------:R-:W-:Y:S02]  /*1e3c0*/  IMAD.MOV.U32 R15, RZ, RZ, -0x1 ;  /* 0xffffffffff0f7424 */ /* 0x000fe400078e00ff */
[----:B------:R-:W-:-:S07]  /*1e3d0*/  VIADD R4, R10, UR43 ;  /* 0x0000002b0a047c36 */ /* 0x000fce0008000000 */
[----:B-----5:R-:W-:Y:S05]  /*1e3e0*/  WARPSYNC.COLLECTIVE R15, `(.L_x_1337) ;  /* 0x000000000f087348 */ /* 0x020fea0003c00000 */
[----:B------:R0:W1:Y:S02]  /*1e3f0*/  SHFL.IDX P6, R14, R13, R12, R11 ;  /* 0x0000000c0d0e7389 */ /* 0x00006400000c000b */
[----:B01---5:R-:W-:Y:S01]  /*1e400*/  ENDCOLLECTIVE ;  /* 0x000000000000791b */ /* 0x023fe20003800000 */
.L_x_1337:
[C---:B------:R-:W-:Y:S01]  /*1e410*/  VIADD R6, R4.reuse, 0x10 ;  /* 0x0000001004067836 */ /* 0x040fe20000000000 */
[----:B------:R-:W-:Y:S01]  /*1e420*/  ISETP.GE.AND P1, PT, R4, UR41, PT ;  /* 0x0000002904007c0c */ /* 0x000fe2000bf26270 */
[----:B------:R-:W-:Y:S02]  /*1e430*/  IMAD.MOV.U32 R13, RZ, RZ, R0 ;  /* 0x000000ffff0d7224 */ /* 0x000fe400078e0000 */
[----:B------:R-:W-:-:S10]  /*1e440*/  IMAD.MOV.U32 R2, RZ, RZ, R14 ;  /* 0x000000ffff027224 */ /* 0x000fd400078e000e */
[----:B------:R-:W-:Y:S05]  /*1e450*/  WARPSYNC.COLLECTIVE R15, `(.L_x_1338) ;  /* 0x000000000f087348 */ /* 0x000fea0003c00000 */
[----:B------:R0:W1:Y:S02]  /*1e460*/  SHFL.IDX P6, R14, R13, R12, R11 ;  /* 0x0000000c0d0e7389 */ /* 0x00006400000c000b */
[----:B01----:R-:W-:Y:S01]  /*1e470*/  ENDCOLLECTIVE ;  /* 0x000000000000791b */ /* 0x003fe20003800000 */
.L_x_1338:
        /* <DEDUP_REMOVED lines=8> */
.L_x_1339:
        /* <DEDUP_REMOVED lines=10> */
.L_x_1340:
[----:B------:R-:W-:Y:S02]  /*1e5a0*/  IMAD.MOV.U32 R13, RZ, RZ, R5 ;  /* 0x000000ffff0d7224 */ /* 0x000fe400078e0005 */
[----:B------:R-:W-:Y:S01]  /*1e5b0*/  IMAD.MOV.U32 R12, RZ, RZ, 0x2 ;  /* 0x00000002ff0c7424 */ /* 0x000fe200078e00ff */
[----:B------:R-:W-:-:S13]  /*1e5c0*/  @!P1 IADD3 R2, P0, R33, R14, RZ ;  /* 0x0000000e21029210 */ /* 0x000fda0007f1e0ff */
[----:B------:R-:W-:Y:S05]  /*1e5d0*/  WARPSYNC.COLLECTIVE R15, `(.L_x_1341) ;  /* 0x000000000f087348 */ /* 0x000fea0003c00000 */
[----:B------:R0:W1:Y:S02]  /*1e5e0*/  SHFL.IDX P6, R14, R13, R12, R11 ;  /* 0x0000000c0d0e7389 */ /* 0x00006400000c000b */
[----:B01----:R-:W-:Y:S01]  /*1e5f0*/  ENDCOLLECTIVE ;  /* 0x000000000000791b */ /* 0x003fe20003800000 */
.L_x_1341:
        /* <DEDUP_REMOVED lines=12> */
.L_x_1342:
[----:B------:R-:W-:Y:S02]  /*1e6c0*/  IMAD.MOV.U32 R13, RZ, RZ, R5 ;  /* 0x000000ffff0d7224 */ /* 0x000fe400078e0005 */
[----:B------:R-:W-:Y:S01]  /*1e6d0*/  IMAD.MOV.U32 R12, RZ, RZ, 0x3 ;  /* 0x00000003ff0c7424 */ /* 0x000fe200078e00ff */
[----:B------:R-:W-:-:S13]  /*1e6e0*/  @!P1 IADD3 R2, P0, R33, R14, RZ ;  /* 0x0000000e21029210 */ /* 0x000fda0007f1e0ff */
[----:B------:R-:W-:Y:S05]  /*1e6f0*/  WARPSYNC.COLLECTIVE R15, `(.L_x_1343) ;  /* 0x000000000f087348 */ /* 0x000fea0003c00000 */
[----:B------:R0:W1:Y:S02]  /*1e700*/  SHFL.IDX P6, R14, R13, R12, R11 ;  /* 0x0000000c0d0e7389 */ /* 0x00006400000c000b */
[----:B01----:R-:W-:Y:S01]  /*1e710*/  ENDCOLLECTIVE ;  /* 0x000000000000791b */ /* 0x003fe20003800000 */
.L_x_1343:
        /* <DEDUP_REMOVED lines=12> */
.L_x_1344:
[----:B------:R-:W-:Y:S02]  /*1e7e0*/  IMAD.MOV.U32 R13, RZ, RZ, R5 ;  /* 0x000000ffff0d7224 */ /* 0x000fe400078e0005 */
[----:B------:R-:W-:Y:S01]  /*1e7f0*/  IMAD.MOV.U32 R12, RZ, RZ, 0x4 ;  /* 0x00000004ff0c7424 */ /* 0x000fe200078e00ff */
[----:B------:R-:W-:-:S13]  /*1e800*/  @!P1 IADD3 R2, P0, R33, R14, RZ ;  /* 0x0000000e21029210 */ /* 0x000fda0007f1e0ff */
[----:B------:R-:W-:Y:S05]  /*1e810*/  WARPSYNC.COLLECTIVE R15, `(.L_x_1345) ;  /* 0x000000000f087348 */ /* 0x000fea0003c00000 */
[----:B------:R0:W1:Y:S02]  /*1e820*/  SHFL.IDX P6, R14, R13, R12, R11 ;  /* 0x0000000c0d0e7389 */ /* 0x00006400000c000b */
[----:B01----:R-:W-:Y:S01]  /*1e830*/  ENDCOLLECTIVE ;  /* 0x000000000000791b */ /* 0x003fe20003800000 */
.L_x_1345:
        /* <DEDUP_REMOVED lines=12> */
.L_x_1346:
[----:B------:R-:W-:Y:S02]  /*1e900*/  IMAD.MOV.U32 R13, RZ, RZ, R5 ;  /* 0x000000ffff0d7224 */ /* 0x000fe400078e0005 */
[----:B------:R-:W-:Y:S01]  /*1e910*/  IMAD.MOV.U32 R12, RZ, RZ, 0x5 ;  /* 0x00000005ff0c7424 */ /* 0x000fe200078e00ff */
[----:B------:R-:W-:-:S13]  /*1e920*/  @!P1 IADD3 R2, P0, R33, R14, RZ ;  /* 0x0000000e21029210 */ /* 0x000fda0007f1e0ff */
[----:B------:R-:W-:Y:S05]  /*1e930*/  WARPSYNC.COLLECTIVE R15, `(.L_x_1347) ;  /* 0x000000000f087348 */ /* 0x000fea0003c00000 */
[----:B------:R0:W1:Y:S02]  /*1e940*/  SHFL.IDX P6, R14, R13, R12, R11 ;  /* 0x0000000c0d0e7389 */ /* 0x00006400000c000b */
[----:B01----:R-:W-:Y:S01]  /*1e950*/  ENDCOLLECTIVE ;  /* 0x000000000000791b */ /* 0x003fe20003800000 */
.L_x_1347:
        /* <DEDUP_REMOVED lines=12> */
.L_x_1348:
[----:B------:R-:W-:Y:S02]  /*1ea20*/  IMAD.MOV.U32 R13, RZ, RZ, R5 ;  /* 0x000000ffff0d7224 */ /* 0x000fe400078e0005 */
[----:B------:R-:W-:Y:S01]  /*1ea30*/  IMAD.MOV.U32 R12, RZ, RZ, 0x6 ;  /* 0x00000006ff0c7424 */ /* 0x000fe200078e00ff */
[----:B------:R-:W-:-:S13]  /*1ea40*/  @!P1 IADD3 R2, P0, R33, R14, RZ ;  /* 0x0000000e21029210 */ /* 0x000fda0007f1e0ff */
[----:B------:R-:W-:Y:S05]  /*1ea50*/  WARPSYNC.COLLECTIVE R15, `(.L_x_1349) ;  /* 0x000000000f087348 */ /* 0x000fea0003c00000 */
[----:B------:R0:W1:Y:S02]  /*1ea60*/  SHFL.IDX P6, R14, R13, R12, R11 ;  /* 0x0000000c0d0e7389 */ /* 0x00006400000c000b */
[----:B01----:R-:W-:Y:S01]  /*1ea70*/  ENDCOLLECTIVE ;  /* 0x000000000000791b */ /* 0x003fe20003800000 */
.L_x_1349:
        /* <DEDUP_REMOVED lines=12> */
.L_x_1350:
[----:B------:R-:W-:Y:S02]  /*1eb40*/  IMAD.MOV.U32 R13, RZ, RZ, R5 ;  /* 0x000000ffff0d7224 */ /* 0x000fe400078e0005 */
[----:B------:R-:W-:Y:S01]  /*1eb50*/  IMAD.MOV.U32 R12, RZ, RZ, 0x7 ;  /* 0x00000007ff0c7424 */ /* 0x000fe200078e00ff */
[----:B------:R-:W-:-:S13]  /*1eb60*/  @!P1 IADD3 R2, P0, R33, R14, RZ ;  /* 0x0000000e21029210 */ /* 0x000fda0007f1e0ff */
[----:B------:R-:W-:Y:S05]  /*1eb70*/  WARPSYNC.COLLECTIVE R15, `(.L_x_1351) ;  /* 0x000000000f087348 */ /* 0x000fea0003c00000 */
[----:B------:R0:W1:Y:S02]  /*1eb80*/  SHFL.IDX P6, R14, R13, R12, R11 ;  /* 0x0000000c0d0e7389 */ /* 0x00006400000c000b */
[----:B01----:R-:W-:Y:S01]  /*1eb90*/  ENDCOLLECTIVE ;  /* 0x000000000000791b */ /* 0x003fe20003800000 */
.L_x_1351:
        /* <DEDUP_REMOVED lines=10> */
.L_x_1352:
[----:B------:R-:W-:Y:S05]  /*1ec40*/  BRA `(.L_x_1353) ;  /* 0xffffffb0007c7947 */ /* 0x000fea000383ffff */
.L_x_1237:
[----:B0-----:R0:W1:Y:S02]  /*1ec50*/  SYNCS.PHASECHK.TRANS64.TRYWAIT P0, [R17+URZ+0x22820], R0 ;  /* 0x02282000110075a7 */ /* 0x001064000800017f */
[----:B-1----:R-:W-:Y:S05]  /*1ec60*/  @!P0 NANOSLEEP.SYNCS 0x989680 ;  /* 0x009896800000895d */ /* 0x002fea0003900000 */
[----:B------:R-:W1:Y:S02]  /*1ec70*/  @!P0 SYNCS.PHASECHK.TRANS64 P0, [R17+URZ+0x22820], R0 ;  /* 0x02282000110085a7 */ /* 0x000e64000800007f */
[----:B-1----:R-:W-:Y:S05]  /*1ec80*/  @!P0 BRA `(.L_x_1237) ;  /* 0xfffffffc00f08947 */ /* 0x002fea000383ffff */
[----:B------:R-:W-:Y:S05]  /*1ec90*/  BRA `(.L_x_1354) ;  /* 0xffffffb000d87947 */ /* 0x000fea000383ffff */
.L_x_1241:
[----:B0-----:R0:W1:Y:S02]  /*1eca0*/  SYNCS.PHASECHK.TRANS64.TRYWAIT P0, [R0+URZ+0x22880], R28 ;  /* 0x0228801c000075a7 */ /* 0x001064000800017f */
[----:B-1----:R-:W-:Y:S05]  /*1ecb0*/  @!P0 NANOSLEEP.SYNCS 0x989680 ;  /* 0x009896800000895d */ /* 0x002fea0003900000 */
[----:B------:R-:W1:Y:S02]  /*1ecc0*/  @!P0 SYNCS.PHASECHK.TRANS64 P0, [R0+URZ+0x22880], R28 ;  /* 0x0228801c000085a7 */ /* 0x000e64000800007f */
[----:B-1----:R-:W-:Y:S05]  /*1ecd0*/  @!P0 BRA `(.L_x_1241) ;  /* 0xfffffffc00f08947 */ /* 0x002fea000383ffff */
[----:B------:R-:W-:Y:S05]  /*1ece0*/  BRA `(.L_x_1355) ;  /* 0xffffffb800087947 */ /* 0x000fea000383ffff */
.L_x_1242:
        /* <DEDUP_REMOVED lines=8> */
.L_x_1357:
[----:B------:R-:W-:Y:S05]  /*1ed70*/  BSYNC B0 ;  /* 0x0000000000007941 */ /* 0x000fea0003800000 */
.L_x_1356:
        /* <DEDUP_REMOVED lines=8> */
.L_x_1358:
        /* <DEDUP_REMOVED lines=8> */
.L_x_1359:
[----:B------:R-:W-:-:S05]  /*1ee80*/  IMAD.IADD R6, R17, 0x1, R30 ;  /* 0x0000000111067824 */ /* 0x000fca00078e021e */
        /* <DEDUP_REMOVED lines=9> */
.L_x_1360:
[----:B------:R-:W-:Y:S02]  /*1ef20*/  IMAD.MOV.U32 R13, RZ, RZ, R20 ;  /* 0x000000ffff0d7224 */ /* 0x000fe400078e0014 */
[----:B------:R-:W-:Y:S02]  /*1ef30*/  IMAD.MOV.U32 R12, RZ, RZ, 0x2 ;  /* 0x00000002ff0c7424 */ /* 0x000fe400078e00ff */
[----:B------:R-:W-:-:S07]  /*1ef40*/  IMAD.MOV.U32 R2, RZ, RZ, R14 ;  /* 0x000000ffff027224 */ /* 0x000fce00078e000e */
[----:B------:R-:W-:Y:S05]  /*1ef50*/  WARPSYNC.COLLECTIVE R15, `(.L_x_1361) ;  /* 0x000000000f087348 */ /* 0x000fea0003c00000 */
[----:B------:R0:W1:Y:S02]  /*1ef60*/  SHFL.IDX P6, R14, R13, R12, R11 ;  /* 0x0000000c0d0e7389 */ /* 0x00006400000c000b */
[----:B01----:R-:W-:Y:S01]  /*1ef70*/  ENDCOLLECTIVE ;  /* 0x000000000000791b */ /* 0x003fe20003800000 */
.L_x_1361:
        /* <DEDUP_REMOVED lines=11> */
.L_x_1362:
[----:B------:R-:W-:Y:S02]  /*1f030*/  IMAD.MOV.U32 R13, RZ, RZ, R20 ;  /* 0x000000ffff0d7224 */ /* 0x000fe400078e0014 */
[----:B------:R-:W-:Y:S02]  /*1f040*/  IMAD.MOV.U32 R12, RZ, RZ, 0x3 ;  /* 0x00000003ff0c7424 */ /* 0x000fe400078e00ff */
[----:B------:R-:W-:-:S07]  /*1f050*/  IMAD.MOV.U32 R2, RZ, RZ, R14 ;  /* 0x000000ffff027224 */ /* 0x000fce00078e000e */
[----:B------:R-:W-:Y:S05]  /*1f060*/  WARPSYNC.COLLECTIVE R15, `(.L_x_1363) ;  /* 0x000000000f087348 */ /* 0x000fea0003c00000 */
[----:B------:R0:W1:Y:S02]  /*1f070*/  SHFL.IDX P6, R14, R13, R12, R11 ;  /* 0x0000000c0d0e7389 */ /* 0x00006400000c000b */
[----:B01----:R-:W-:Y:S01]  /*1f080*/  ENDCOLLECTIVE ;  /* 0x000000000000791b */ /* 0x003fe20003800000 */
.L_x_1363:
        /* <DEDUP_REMOVED lines=11> */
.L_x_1364:
[----:B------:R-:W-:Y:S02]  /*1f140*/  IMAD.MOV.U32 R13, RZ, RZ, R20 ;  /* 0x000000ffff0d7224 */ /* 0x000fe400078e0014 */
[----:B------:R-:W-:Y:S01]  /*1f150*/  IMAD.MOV.U32 R12, RZ, RZ, 0x4 ;  /* 0x00000004ff0c7424 */ /* 0x000fe200078e00ff */
[----:B------:R-:W-:-:S13]  /*1f160*/  IADD3 R2, P0, R33, R14, RZ ;  /* 0x0000000e21027210 */ /* 0x000fda0007f1e0ff */
[----:B------:R-:W-:Y:S05]  /*1f170*/  WARPSYNC.COLLECTIVE R15, `(.L_x_1365) ;  /* 0x000000000f087348 */ /* 0x000fea0003c00000 */
[----:B------:R0:W1:Y:S02]  /*1f180*/  SHFL.IDX P6, R14, R13, R12, R11 ;  /* 0x0000000c0d0e7389 */ /* 0x00006400000c000b */
[----:B01----:R-:W-:Y:S01]  /*1f190*/  ENDCOLLECTIVE ;  /* 0x000000000000791b */ /* 0x003fe20003800000 */
.L_x_1365:
        /* <DEDUP_REMOVED lines=10> */
.L_x_1366:
[----:B------:R-:W-:Y:S02]  /*1f240*/  IMAD.MOV.U32 R13, RZ, RZ, R20 ;  /* 0x000000ffff0d7224 */ /* 0x000fe400078e0014 */
[----:B------:R-:W-:Y:S02]  /*1f250*/  IMAD.MOV.U32 R12, RZ, RZ, 0x5 ;  /* 0x00000005ff0c7424 */ /* 0x000fe400078e00ff */
[----:B------:R-:W-:-:S07]  /*1f260*/  IMAD.MOV.U32 R2, RZ, RZ, R14 ;  /* 0x000000ffff027224 */ /* 0x000fce00078e000e */
[----:B------:R-:W-:Y:S05]  /*1f270*/  WARPSYNC.COLLECTIVE R15, `(.L_x_1367) ;  /* 0x000000000f087348 */ /* 0x000fea0003c00000 */
[----:B------:R0:W1:Y:S02]  /*1f280*/  SHFL.IDX P6, R14, R13, R12, R11 ;  /* 0x0000000c0d0e7389 */ /* 0x00006400000c000b */
[----:B01----:R-:W-:Y:S01]  /*1f290*/  ENDCOLLECTIVE ;  /* 0x000000000000791b */ /* 0x003fe20003800000 */
.L_x_1367:
        /* <DEDUP_REMOVED lines=11> */
.L_x_1368:
[----:B------:R-:W-:Y:S02]  /*1f350*/  IMAD.MOV.U32 R13, RZ, RZ, R20 ;  /* 0x000000ffff0d7224 */ /* 0x000fe400078e0014 */
[----:B------:R-:W-:Y:S01]  /*1f360*/  IMAD.MOV.U32 R12, RZ, RZ, 0x6 ;  /* 0x00000006ff0c7424 */ /* 0x000fe200078e00ff */
[----:B------:R-:W-:-:S13]  /*1f370*/  IADD3 R2, P0, R33, R14, RZ ;  /* 0x0000000e21027210 */ /* 0x000fda0007f1e0ff */
[----:B------:R-:W-:Y:S05]  /*1f380*/  WARPSYNC.COLLECTIVE R15, `(.L_x_1369) ;  /* 0x000000000f087348 */ /* 0x000fea0003c00000 */
[----:B------:R0:W1:Y:S02]  /*1f390*/  SHFL.IDX P6, R14, R13, R12, R11 ;  /* 0x0000000c0d0e7389 */ /* 0x00006400000c000b */
[----:B01----:R-:W-:Y:S01]  /*1f3a0*/  ENDCOLLECTIVE ;  /* 0x000000000000791b */ /* 0x003fe20003800000 */
.L_x_1369:
        /* <DEDUP_REMOVED lines=10> */
.L_x_1370:
[----:B------:R-:W-:Y:S02]  /*1f450*/  IMAD.MOV.U32 R13, RZ, RZ, R20 ;  /* 0x000000ffff0d7224 */ /* 0x000fe400078e0014 */
[----:B------:R-:W-:Y:S02]  /*1f460*/  IMAD.MOV.U32 R12, RZ, RZ, 0x7 ;  /* 0x00000007ff0c7424 */ /* 0x000fe400078e00ff */
[----:B------:R-:W-:-:S07]  /*1f470*/  IMAD.MOV.U32 R2, RZ, RZ, R14 ;  /* 0x000000ffff027224 */ /* 0x000fce00078e000e */
[----:B------:R-:W-:Y:S05]  /*1f480*/  WARPSYNC.COLLECTIVE R15, `(.L_x_1371) ;  /* 0x000000000f087348 */ /* 0x000fea0003c00000 */
[----:B------:R0:W1:Y:S02]  /*1f490*/  SHFL.IDX P6, R14, R13, R12, R11 ;  /* 0x0000000c0d0e7389 */ /* 0x00006400000c000b */
[----:B01----:R-:W-:Y:S01]  /*1f4a0*/  ENDCOLLECTIVE ;  /* 0x000000000000791b */ /* 0x003fe20003800000 */
.L_x_1371:
        /* <DEDUP_REMOVED lines=11> */
.L_x_1372:
[----:B------:R-:W-:Y:S02]  /*1f560*/  IMAD.MOV.U32 R13, RZ, RZ, R21 ;  /* 0x000000ffff0d7224 */ /* 0x000fe400078e0015 */
[----:B------:R-:W-:Y:S02]  /*1f570*/  IMAD.MOV.U32 R12, RZ, RZ, RZ ;  /* 0x000000ffff0c7224 */ /* 0x000fe400078e00ff */
[----:B------:R-:W-:-:S07]  /*1f580*/  IMAD.MOV.U32 R5, RZ, RZ, R14 ;  /* 0x000000ffff057224 */ /* 0x000fce00078e000e */
[----:B------:R-:W-:Y:S05]  /*1f590*/  WARPSYNC.COLLECTIVE R15, `(.L_x_1373) ;  /* 0x000000000f087348 */ /* 0x000fea0003c00000 */
[----:B------:R0:W1:Y:S02]  /*1f5a0*/  SHFL.IDX P6, R14, R13, R12, R11 ;  /* 0x0000000c0d0e7389 */ /* 0x00006400000c000b */
[----:B01----:R-:W-:Y:S01]  /*1f5b0*/  ENDCOLLECTIVE ;  /* 0x000000000000791b */ /* 0x003fe20003800000 */
.L_x_1373:
        /* <DEDUP_REMOVED lines=11> */
.L_x_1374:
[----:B------:R-:W-:Y:S02]  /*1f670*/  IMAD.MOV.U32 R13, RZ, RZ, R21 ;  /* 0x000000ffff0d7224 */ /* 0x000fe400078e0015 */
[----:B------:R-:W-:Y:S02]  /*1f680*/  IMAD.MOV.U32 R12, RZ, RZ, 0x1 ;  /* 0x00000001ff0c7424 */ /* 0x000fe400078e00ff */
[----:B------:R-:W-:-:S07]  /*1f690*/  IMAD.MOV.U32 R2, RZ, RZ, R14 ;  /* 0x000000ffff027224 */ /* 0x000fce00078e000e */
[----:B------:R-:W-:Y:S05]  /*1f6a0*/  WARPSYNC.COLLECTIVE R15, `(.L_x_1375) ;  /* 0x000000000f087348 */ /* 0x000fea0003c00000 */
[----:B------:R0:W1:Y:S02]  /*1f6b0*/  SHFL.IDX P6, R14, R13, R12, R11 ;  /* 0x0000000c0d0e7389 */ /* 0x00006400000c000b */
[----:B01----:R-:W-:Y:S01]  /*1f6c0*/  ENDCOLLECTIVE ;  /* 0x000000000000791b */ /* 0x003fe20003800000 */
.L_x_1375:
        /* <DEDUP_REMOVED lines=11> */
.L_x_1376:
[----:B------:R-:W-:Y:S01]  /*1f780*/  IMAD.MOV.U32 R2, RZ, RZ, R14 ;  /* 0x000000ffff027224 */ /* 0x000fe200078e000e */
[----:B------:R-:W-:Y:S06]  /*1f790*/  BRA `(.L_x_1377) ;  /* 0xffffffb000ac7947 */ /* 0x000fec000383ffff */
.L_x_1247:
[----:B---3--:R3:W4:Y:S02]  /*1f7a0*/  SYNCS.PHASECHK.TRANS64.TRYWAIT P0, [R0+URZ+0x22840], R28 ;  /* 0x0228401c000075a7 */ /* 0x008724000800017f */
[----:B----4-:R-:W-:Y:S05]  /*1f7b0*/  @!P0 NANOSLEEP.SYNCS 0x989680 ;  /* 0x009896800000895d */ /* 0x010fea0003900000 */
[----:B------:R-:W4:Y:S02]  /*1f7c0*/  @!P0 SYNCS.PHASECHK.TRANS64 P0, [R0+URZ+0x22840], R28 ;  /* 0x0228401c000085a7 */ /* 0x000f24000800007f */
[----:B----4-:R-:W-:Y:S05]  /*1f7d0*/  @!P0 BRA `(.L_x_1247) ;  /* 0xfffffffc00f08947 */ /* 0x010fea000383ffff */
[----:B------:R-:W-:Y:S05]  /*1f7e0*/  BRA `(.L_x_1378) ;  /* 0xffffffb000fc7947 */ /* 0x000fea000383ffff */
.L_x_1248:
[----:B------:R-:W-:Y:S01]  /*1f7f0*/  BSSY B0, `(.L_x_1379) ;  /* 0x0000008000007945 */ /* 0x000fe20003800000 */
[----:B------:R-:W-:Y:S02]  /*1f800*/  IMAD.MOV.U32 R13, RZ, RZ, R10 ;  /* 0x000000ffff0d7224 */ /* 0x000fe400078e000a */
[----:B------:R-:W-:Y:S02]  /*1f810*/  IMAD.MOV.U32 R12, RZ, RZ, RZ ;  /* 0x000000ffff0c7224 */ /* 0x000fe400078e00ff */
[----:B------:R-:W-:Y:S02]  /*1f820*/  IMAD.MOV.U32 R11, RZ, RZ, 0x181f ;  /* 0x0000181fff0b7424 */ /* 0x000fe400078e00ff */
[----:B------:R-:W-:-:S07]  /*1f830*/  IMAD.MOV.U32 R15, RZ, RZ, -0x1 ;  /* 0xffffffffff0f7424 */ /* 0x000fce00078e00ff */
[----:B0123--:R-:W-:Y:S05]  /*1f840*/  WARPSYNC.COLLECTIVE R15, `(.L_x_1380) ;  /* 0x000000000f087348 */ /* 0x00ffea0003c00000 */
[----:B------:R4:W0:Y:S02]  /*1f850*/  SHFL.IDX P6, R14, R13, R12, R11 ;  /* 0x0000000c0d0e7389 */ /* 0x00082400000c000b */
[----:B01234-:R-:W-:Y:S01]  /*1f860*/  ENDCOLLECTIVE ;  /* 0x000000000000791b */ /* 0x01ffe20003800000 */
.L_x_1380:
[----:B------:R-:W-:Y:S05]  /*1f870*/  BSYNC B0 ;  /* 0x0000000000007941 */ /* 0x000fea0003800000 */
.L_x_1379:
        /* <DEDUP_REMOVED lines=8> */
.L_x_1381:
        /* <DEDUP_REMOVED lines=8> */
.L_x_1382:
        /* <DEDUP_REMOVED lines=9> */
.L_x_1383:
[----:B------:R-:W-:Y:S02]  /*1fa10*/  IMAD.MOV.U32 R13, RZ, RZ, R10 ;  /* 0x000000ffff0d7224 */ /* 0x000fe400078e000a */
[----:B------:R-:W-:Y:S01]  /*1fa20*/  IMAD.MOV.U32 R12, RZ, RZ, 0x2 ;  /* 0x00000002ff0c7424 */ /* 0x000fe200078e00ff */
[----:B------:R-:W-:-:S13]  /*1fa30*/  IADD3 R2, P0, R33, R14, RZ ;  /* 0x0000000e21027210 */ /* 0x000fda0007f1e0ff */
[----:B------:R-:W-:Y:S05]  /*1fa40*/  WARPSYNC.COLLECTIVE R15, `(.L_x_1384) ;  /* 0x000000000f087348 */ /* 0x000fea0003c00000 */
[----:B------:R0:W1:Y:S02]  /*1fa50*/  SHFL.IDX P6, R14, R13, R12, R11 ;  /* 0x0000000c0d0e7389 */ /* 0x00006400000c000b */
[----:B01----:R-:W-:Y:S01]  /*1fa60*/  ENDCOLLECTIVE ;  /* 0x000000000000791b */ /* 0x003fe20003800000 */
.L_x_1384:
        /* <DEDUP_REMOVED lines=10> */
.L_x_1385:
[----:B------:R-:W-:Y:S02]  /*1fb10*/  IMAD.MOV.U32 R13, RZ, RZ, R10 ;  /* 0x000000ffff0d7224 */ /* 0x000fe400078e000a */
[----:B------:R-:W-:Y:S02]  /*1fb20*/  IMAD.MOV.U32 R12, RZ, RZ, 0x3 ;  /* 0x00000003ff0c7424 */ /* 0x000fe400078e00ff */
[----:B------:R-:W-:-:S07]  /*1fb30*/  IMAD.MOV.U32 R2, RZ, RZ, R14 ;  /* 0x000000ffff027224 */ /* 0x000fce00078e000e */
[----:B------:R-:W-:Y:S05]  /*1fb40*/  WARPSYNC.COLLECTIVE R15, `(.L_x_1386) ;  /* 0x000000000f087348 */ /* 0x000fea0003c00000 */
[----:B------:R0:W1:Y:S02]  /*1fb50*/  SHFL.IDX P6, R14, R13, R12, R11 ;  /* 0x0000000c0d0e7389 */ /* 0x00006400000c000b */
[----:B01----:R-:W-:Y:S01]  /*1fb60*/  ENDCOLLECTIVE ;  /* 0x000000000000791b */ /* 0x003fe20003800000 */
.L_x_1386:
        /* <DEDUP_REMOVED lines=11> */
.L_x_1387:
[----:B------:R-:W-:Y:S02]  /*1fc20*/  IMAD.MOV.U32 R13, RZ, RZ, R10 ;  /* 0x000000ffff0d7224 */ /* 0x000fe400078e000a */
[----:B------:R-:W-:Y:S01]  /*1fc30*/  IMAD.MOV.U32 R12, RZ, RZ, 0x4 ;  /* 0x00000004ff0c7424 */ /* 0x000fe200078e00ff */
[----:B------:R-:W-:-:S13]  /*1fc40*/  IADD3 R2, P0, R33, R14, RZ ;  /* 0x0000000e21027210 */ /* 0x000fda0007f1e0ff */
[----:B------:R-:W-:Y:S05]  /*1fc50*/  WARPSYNC.COLLECTIVE R15, `(.L_x_1388) ;  /* 0x000000000f087348 */ /* 0x000fea0003c00000 */
[----:B------:R0:W1:Y:S02]  /*1fc60*/  SHFL.IDX P6, R14, R13, R12, R11 ;  /* 0x0000000c0d0e7389 */ /* 0x00006400000c000b */
[----:B01----:R-:W-:Y:S01]  /*1fc70*/  ENDCOLLECTIVE ;  /* 0x000000000000791b */ /* 0x003fe20003800000 */
.L_x_1388:
        /* <DEDUP_REMOVED lines=10> */
.L_x_1389:
[----:B------:R-:W-:Y:S02]  /*1fd20*/  IMAD.MOV.U32 R13, RZ, RZ, R10 ;  /* 0x000000ffff0d7224 */ /* 0x000fe400078e000a */
[----:B------:R-:W-:Y:S02]  /*1fd30*/  IMAD.MOV.U32 R12, RZ, RZ, 0x5 ;  /* 0x00000005ff0c7424 */ /* 0x000fe400078e00ff */
[----:B------:R-:W-:-:S07]  /*1fd40*/  IMAD.MOV.U32 R2, RZ, RZ, R14 ;  /* 0x000000ffff027224 */ /* 0x000fce00078e000e */
[----:B------:R-:W-:Y:S05]  /*1fd50*/  WARPSYNC.COLLECTIVE R15, `(.L_x_1390) ;  /* 0x000000000f087348 */ /* 0x000fea0003c00000 */
[----:B------:R0:W1:Y:S02]  /*1fd60*/  SHFL.IDX P6, R14, R13, R12, R11 ;  /* 0x0000000c0d0e7389 */ /* 0x00006400000c000b */
[----:B01----:R-:W-:Y:S01]  /*1fd70*/  ENDCOLLECTIVE ;  /* 0x000000000000791b */ /* 0x003fe20003800000 */
.L_x_1390:
        /* <DEDUP_REMOVED lines=11> */
.L_x_1391:
[----:B------:R-:W-:Y:S02]  /*1fe30*/  IMAD.MOV.U32 R13, RZ, RZ, R10 ;  /* 0x000000ffff0d7224 */ /* 0x000fe400078e000a */
[----:B------:R-:W-:Y:S01]  /*1fe40*/  IMAD.MOV.U32 R12, RZ, RZ, 0x6 ;  /* 0x00000006ff0c7424 */ /* 0x000fe200078e00ff */
[----:B------:R-:W-:-:S13]  /*1fe50*/  IADD3 R2, P0, R33, R14, RZ ;  /* 0x0000000e21027210 */ /* 0x000fda0007f1e0ff */
[----:B------:R-:W-:Y:S05]  /*1fe60*/  WARPSYNC.COLLECTIVE R15, `(.L_x_1392) ;  /* 0x000000000f087348 */ /* 0x000fea0003c00000 */
[----:B------:R0:W1:Y:S02]  /*1fe70*/  SHFL.IDX P6, R14, R13, R12, R11 ;  /* 0x0000000c0d0e7389 */ /* 0x00006400000c000b */
[----:B01----:R-:W-:Y:S01]  /*1fe80*/  ENDCOLLECTIVE ;  /* 0x000000000000791b */ /* 0x003fe20003800000 */
.L_x_1392:
        /* <DEDUP_REMOVED lines=10> */
.L_x_1393:
[----:B------:R-:W-:Y:S02]  /*1ff30*/  IMAD.MOV.U32 R13, RZ, RZ, R10 ;  /* 0x000000ffff0d7224 */ /* 0x000fe400078e000a */
[----:B------:R-:W-:Y:S02]  /*1ff40*/  IMAD.MOV.U32 R12, RZ, RZ, 0x7 ;  /* 0x00000007ff0c7424 */ /* 0x000fe400078e00ff */
[----:B------:R-:W-:-:S07]  /*1ff50*/  IMAD.MOV.U32 R2, RZ, RZ, R14 ;  /* 0x000000ffff027224 */ /* 0x000fce00078e000e */
[----:B------:R-:W-:Y:S05]  /*1ff60*/  WARPSYNC.COLLECTIVE R15, `(.L_x_1394) ;  /* 0x000000000f087348 */ /* 0x000fea0003c00000 */
[----:B------:R0:W1:Y:S02]  /*1ff70*/  SHFL.IDX P6, R14, R13, R12, R11 ;  /* 0x0000000c0d0e7389 */ /* 0x00006400000c000b */
[----:B01----:R-:W-:Y:S01]  /*1ff80*/  ENDCOLLECTIVE ;  /* 0x000000000000791b */ /* 0x003fe20003800000 */
.L_x_1394:
        /* <DEDUP_REMOVED lines=11> */
.L_x_1395:
[----:B------:R-:W-:Y:S02]  /*20040*/  IMAD.MOV.U32 R13, RZ, RZ, R9 ;  /* 0x000000ffff0d7224 */ /* 0x000fe400078e0009 */
[----:B------:R-:W-:Y:S02]  /*20050*/  IMAD.MOV.U32 R12, RZ, RZ, RZ ;  /* 0x000000ffff0c7224 */ /* 0x000fe400078e00ff */
[----:B------:R-:W-:-:S07]  /*20060*/  IMAD.MOV.U32 R4, RZ, RZ, R14 ;  /* 0x000000ffff047224 */ /* 0x000fce00078e000e */
[----:B------:R-:W-:Y:S05]  /*20070*/  WARPSYNC.COLLECTIVE R15, `(.L_x_1396) ;  /* 0x000000000f087348 */ /* 0x000fea0003c00000 */
[----:B------:R0:W1:Y:S02]  /*20080*/  SHFL.IDX P6, R14, R13, R12, R11 ;  /* 0x0000000c0d0e7389 */ /* 0x00006400000c000b */
[----:B01----:R-:W-:Y:S01]  /*20090*/  ENDCOLLECTIVE ;  /* 0x000000000000791b */ /* 0x003fe20003800000 */
.L_x_1396:
        /* <DEDUP_REMOVED lines=11> */
.L_x_1397:
[----:B------:R-:W-:Y:S02]  /*20150*/  IMAD.MOV.U32 R13, RZ, RZ, R9 ;  /* 0x000000ffff0d7224 */ /* 0x000fe400078e0009 */
[----:B------:R-:W-:Y:S02]  /*20160*/  IMAD.MOV.U32 R12, RZ, RZ, 0x1 ;  /* 0x00000001ff0c7424 */ /* 0x000fe400078e00ff */
[----:B------:R-:W-:-:S07]  /*20170*/  IMAD.MOV.U32 R2, RZ, RZ, R14 ;  /* 0x000000ffff027224 */ /* 0x000fce00078e000e */
[----:B------:R-:W-:Y:S05]  /*20180*/  WARPSYNC.COLLECTIVE R15, `(.L_x_1398) ;  /* 0x000000000f087348 */ /* 0x000fea0003c00000 */
[----:B------:R0:W1:Y:S02]  /*20190*/  SHFL.IDX P6, R14, R13, R12, R11 ;  /* 0x0000000c0d0e7389 */ /* 0x00006400000c000b */
[----:B01----:R-:W-:Y:S01]  /*201a0*/  ENDCOLLECTIVE ;  /* 0x000000000000791b */ /* 0x003fe20003800000 */
.L_x_1398:
        /* <DEDUP_REMOVED lines=11> */
.L_x_1399:
[----:B------:R-:W-:Y:S01]  /*20260*/  IMAD.MOV.U32 R8, RZ, RZ, R14 ;  /* 0x000000ffff087224 */ /* 0x000fe200078e000e */
[----:B------:R-:W-:Y:S06]  /*20270*/  BRA `(.L_x_1400) ;  /* 0xffffffac00987947 */ /* 0x000fec000383ffff */
.L_x_1253:
[----:B0-----:R0:W1:Y:S02]  /*20280*/  SYNCS.PHASECHK.TRANS64.TRYWAIT P2, [R19+URZ+0x22870], R0 ;  /* 0x02287000130075a7 */ /* 0x001064000804017f */
[----:B-1----:R-:W-:Y:S05]  /*20290*/  @!P2 NANOSLEEP.SYNCS 0x989680 ;  /* 0x009896800000a95d */ /* 0x002fea0003900000 */
[----:B------:R-:W1:Y:S02]  /*202a0*/  @!P2 SYNCS.PHASECHK.TRANS64 P2, [R19+URZ+0x22870], R0 ;  /* 0x022870001300a5a7 */ /* 0x000e64000804007f */
[----:B-1----:R-:W-:Y:S05]  /*202b0*/  @!P2 BRA `(.L_x_1253) ;  /* 0xfffffffc00f0a947 */ /* 0x002fea000383ffff */
[----:B------:R-:W-:Y:S05]  /*202c0*/  BRA `(.L_x_1401) ;  /* 0xffffffac00fc7947 */ /* 0x000fea000383ffff */
.L_x_1255:
[----:B0-----:R0:W1:Y:S02]  /*202d0*/  SYNCS.PHASECHK.TRANS64.TRYWAIT P2, [R19+URZ+0x22860], R2 ;  /* 0x02286002130075a7 */ /* 0x001064000804017f */
[----:B-1----:R-:W-:Y:S05]  /*202e0*/  @!P2 NANOSLEEP.SYNCS 0x989680 ;  /* 0x009896800000a95d */ /* 0x002fea0003900000 */
[----:B------:R-:W1:Y:S02]  /*202f0*/  @!P2 SYNCS.PHASECHK.TRANS64 P2, [R19+URZ+0x22860], R2 ;  /* 0x022860021300a5a7 */ /* 0x000e64000804007f */
[----:B-1----:R-:W-:Y:S05]  /*20300*/  @!P2 BRA `(.L_x_1255) ;  /* 0xfffffffc00f0a947 */ /* 0x002fea000383ffff */
[----:B------:R-:W-:Y:S05]  /*20310*/  BRA `(.L_x_1402) ;  /* 0xffffffb0000c7947 */ /* 0x000fea000383ffff */
.L_x_1263:
[----:B--2---:R2:W3:Y:S02]  /*20320*/  SYNCS.PHASECHK.TRANS64.TRYWAIT P2, [R18+URZ+0x22870], R3 ;  /* 0x02287003120075a7 */ /* 0x0044e4000804017f */
[----:B---3--:R-:W-:Y:S05]  /*20330*/  @!P2 NANOSLEEP.SYNCS 0x989680 ;  /* 0x009896800000a95d */ /* 0x008fea0003900000 */
[----:B------:R-:W3:Y:S02]  /*20340*/  @!P2 SYNCS.PHASECHK.TRANS64 P2, [R18+URZ+0x22870], R3 ;  /* 0x022870031200a5a7 */ /* 0x000ee4000804007f */
[----:B---3--:R-:W-:Y:S05]  /*20350*/  @!P2 BRA `(.L_x_1263) ;  /* 0xfffffffc00f0a947 */ /* 0x008fea000383ffff */
[----:B------:R-:W-:Y:S05]  /*20360*/  BRA `(.L_x_1403) ;  /* 0xffffffb400d07947 */ /* 0x000fea000383ffff */
.L_x_1265:
[----:B0-----:R0:W2:Y:S02]  /*20370*/  SYNCS.PHASECHK.TRANS64.TRYWAIT P2, [R18+URZ+0x22860], R3 ;  /* 0x02286003120075a7 */ /* 0x0010a4000804017f */
[----:B--2---:R-:W-:Y:S05]  /*20380*/  @!P2 NANOSLEEP.SYNCS 0x989680 ;  /* 0x009896800000a95d */ /* 0x004fea0003900000 */
[----:B------:R-:W2:Y:S02]  /*20390*/  @!P2 SYNCS.PHASECHK.TRANS64 P2, [R18+URZ+0x22860], R3 ;  /* 0x022860031200a5a7 */ /* 0x000ea4000804007f */
[----:B--2---:R-:W-:Y:S05]  /*203a0*/  @!P2 BRA `(.L_x_1265) ;  /* 0xfffffffc00f0a947 */ /* 0x004fea000383ffff */
[----:B------:R-:W-:Y:S05]  /*203b0*/  BRA `(.L_x_1404) ;  /* 0xffffffb400e07947 */ /* 0x000fea000383ffff */
.L_x_1272:
[----:B-1----:R1:W2:Y:S02]  /*203c0*/  SYNCS.PHASECHK.TRANS64.TRYWAIT P0, [R5+URZ+0x22820], R0 ;  /* 0x02282000050075a7 */ /* 0x0022a4000800017f */
[----:B--2---:R-:W-:Y:S05]  /*203d0*/  @!P0 NANOSLEEP.SYNCS 0x989680 ;  /* 0x009896800000895d */ /* 0x004fea0003900000 */
[----:B------:R-:W2:Y:S02]  /*203e0*/  @!P0 SYNCS.PHASECHK.TRANS64 P0, [R5+URZ+0x22820], R0 ;  /* 0x02282000050085a7 */ /* 0x000ea4000800007f */
[----:B--2---:R-:W-:Y:S05]  /*203f0*/  @!P0 BRA `(.L_x_1272) ;  /* 0xfffffffc00f08947 */ /* 0x004fea000383ffff */
[----:B------:R-:W-:Y:S05]  /*20400*/  BRA `(.L_x_1405) ;  /* 0xffffffbc00dc7947 */ /* 0x000fea000383ffff */
.L_x_1273:
[----:B------:R-:W2:Y:S01]  /*20410*/  S2R R2, SR_TID.X ;  /* 0x0000000000027919 */ /* 0x000ea20000002100 */
[----:B------:R-:W-:Y:S01]  /*20420*/  BSSY B0, `(.L_x_1406) ;  /* 0x000000a000007945 */ /* 0x000fe20003800000 */
[----:B------:R-:W-:Y:S02]  /*20430*/  IMAD.MOV.U32 R12, RZ, RZ, RZ ;  /* 0x000000ffff0c7224 */ /* 0x000fe400078e00ff */
[----:B------:R-:W-:Y:S02]  /*20440*/  IMAD.MOV.U32 R11, RZ, RZ, 0x1f ;  /* 0x0000001fff0b7424 */ /* 0x000fe400078e00ff */
[----:B------:R-:W-:Y:S01]  /*20450*/  IMAD.MOV.U32 R15, RZ, RZ, -0x1 ;  /* 0xffffffffff0f7424 */ /* 0x000fe200078e00ff */
[----:B--2---:R-:W-:-:S04]  /*20460*/  SHF.R.U32.HI R2, RZ, 0x5, R2 ;  /* 0x00000005ff027819 */ /* 0x004fc80000011602 */
[----:B------:R-:W-:-:S05]  /*20470*/  LOP3.LUT R2, R2, 0x3, RZ, 0xc0, !PT ;  /* 0x0000000302027812 */ /* 0x000fca00078ec0ff */
[----:B------:R-:W-:-:S07]  /*20480*/  IMAD.MOV.U32 R13, RZ, RZ, R2 ;  /* 0x000000ffff0d7224 */ /* 0x000fce00078e0002 */
[----:B01----:R-:W-:Y:S05]  /*20490*/  WARPSYNC.COLLECTIVE R15, `(.L_x_1407) ;  /* 0x000000000f087348 */ /* 0x003fea0003c00000 */
[----:B------:R2:W3:Y:S02]  /*204a0*/  SHFL.IDX P6, R14, R13, R12, R11 ;  /* 0x0000000c0d0e7389 */ /* 0x0004e400000c000b */
[----:B0123--:R-:W-:Y:S01]  /*204b0*/  ENDCOLLECTIVE ;  /* 0x000000000000791b */ /* 0x00ffe20003800000 */
.L_x_1407:
[----:B------:R-:W-:Y:S05]  /*204c0*/  BSYNC B0 ;  /* 0x0000000000007941 */ /* 0x000fea0003800000 */
.L_x_1406:
[----:B------:R-:W-:Y:S05]  /*204d0*/  BRA `(.L_x_1408) ;  /* 0xffffffbc00c47947 */ /* 0x000fea000383ffff */
.L_x_1276:
[----:B------:R-:W-:Y:S01]  /*204e0*/  BSSY B1, `(.L_x_1409) ;  /* 0x0000006000017945 */ /* 0x000fe20003800000 */
[----:B------:R-:W-:-:S07]  /*204f0*/  IMAD.MOV.U32 R15, RZ, RZ, -0x1 ;  /* 0xffffffffff0f7424 */ /* 0x000fce00078e00ff */
[----:B01----:R-:W-:Y:S05]  /*20500*/  WARPSYNC.COLLECTIVE R15, `(.L_x_1410) ;  /* 0x000000000f0c7348 */ /* 0x003fea0003c00000 */
[----:B------:R-:W-:Y:S02]  /*20510*/  ELECT P6, UR62, PT ;  /* 0x00000000003e782f */ /* 0x000fe400038c0000 */
[----:B------:R-:W-:Y:S01]  /*20520*/  MOV R14, UR62 ;  /* 0x0000003e000e7c02 */ /* 0x000fe20008000f00 */
[----:B01----:R-:W-:Y:S10]  /*20530*/  ENDCOLLECTIVE ;  /* 0x000000000000791b */ /* 0x003ff40003800000 */
.L_x_1410:
[----:B------:R-:W-:Y:S05]  /*20540*/  BSYNC B1 ;  /* 0x0000000000017941 */ /* 0x000fea0003800000 */
.L_x_1409:
[----:B------:R-:W-:Y:S05]  /*20550*/  BRA `(.L_x_1411) ;  /* 0xffffffbc00bc7947 */ /* 0x000fea000383ffff */
.L_x_1278:
[----:B-1----:R1:W2:Y:S02]  /*20560*/  SYNCS.PHASECHK.TRANS64.TRYWAIT P1, [R3+URZ+0x22840], R2 ;  /* 0x02284002030075a7 */ /* 0x0022a4000802017f */
[----:B--2---:R-:W-:Y:S05]  /*20570*/  @!P1 NANOSLEEP.SYNCS 0x989680 ;  /* 0x009896800000995d */ /* 0x004fea0003900000 */
[----:B------:R-:W2:Y:S02]  /*20580*/  @!P1 SYNCS.PHASECHK.TRANS64 P1, [R3+URZ+0x22840], R2 ;  /* 0x02284002030095a7 */ /* 0x000ea4000802007f */
[----:B--2---:R-:W-:Y:S05]  /*20590*/  @!P1 BRA `(.L_x_1278) ;  /* 0xfffffffc00f09947 */ /* 0x004fea000383ffff */
[----:B------:R-:W-:Y:S05]  /*205a0*/  BRA `(.L_x_1412) ;  /* 0xffffffbc00dc7947 */ /* 0x000fea000383ffff */
.L_x_1280:
[----:B--2---:R2:W3:Y:S02]  /*205b0*/  SYNCS.PHASECHK.TRANS64.TRYWAIT P1, [R29+URZ+0x22840], R0 ;  /* 0x022840001d0075a7 */ /* 0x0044e4000802017f */
[----:B---3--:R-:W-:Y:S05]  /*205c0*/  @!P1 NANOSLEEP.SYNCS 0x989680 ;  /* 0x009896800000995d */ /* 0x008fea0003900000 */
[----:B------:R-:W3:Y:S02]  /*205d0*/  @!P1 SYNCS.PHASECHK.TRANS64 P1, [R29+URZ+0x22840], R0 ;  /* 0x022840001d0095a7 */ /* 0x000ee4000802007f */
[----:B---3--:R-:W-:Y:S05]  /*205e0*/  @!P1 BRA `(.L_x_1280) ;  /* 0xfffffffc00f09947 */ /* 0x008fea000383ffff */
[----:B------:R-:W-:Y:S05]  /*205f0*/  BRA `(.L_x_1413) ;  /* 0xffffffbc00e87947 */ /* 0x000fea000383ffff */
.L_x_1282:
[----:B---3--:R3:W4:Y:S02]  /*20600*/  SYNCS.PHASECHK.TRANS64.TRYWAIT P1, [R3+URZ+0x22860], R2 ;  /* 0x02286002030075a7 */ /* 0x008724000802017f */
[----:B----4-:R-:W-:Y:S05]  /*20610*/  @!P1 NANOSLEEP.SYNCS 0x989680 ;  /* 0x009896800000995d */ /* 0x010fea0003900000 */
[----:B------:R-:W4:Y:S02]  /*20620*/  @!P1 SYNCS.PHASECHK.TRANS64 P1, [R3+URZ+0x22860], R2 ;  /* 0x02286002030095a7 */ /* 0x000f24000802007f */
[----:B----4-:R-:W-:Y:S05]  /*20630*/  @!P1 BRA `(.L_x_1282) ;  /* 0xfffffffc00f09947 */ /* 0x010fea000383ffff */
[----:B------:R-:W-:Y:S05]  /*20640*/  BRA `(.L_x_1414) ;  /* 0xffffffbc00e47947 */ /* 0x000fea000383ffff */
.L_x_1284:
[----:B----4-:R4:W0:Y:S02]  /*20650*/  SYNCS.PHASECHK.TRANS64.TRYWAIT P1, [R29+URZ+0x22860], R0 ;  /* 0x022860001d0075a7 */ /* 0x010824000802017f */
[----:B0-----:R-:W-:Y:S05]  /*20660*/  @!P1 NANOSLEEP.SYNCS 0x989680 ;  /* 0x009896800000995d */ /* 0x001fea0003900000 */
[----:B------:R-:W0:Y:S02]  /*20670*/  @!P1 SYNCS.PHASECHK.TRANS64 P1, [R29+URZ+0x22860], R0 ;  /* 0x022860001d0095a7 */ /* 0x000e24000802007f */
[----:B0-----:R-:W-:Y:S05]  /*20680*/  @!P1 BRA `(.L_x_1284) ;  /* 0xfffffffc00f09947 */ /* 0x001fea000383ffff */
[----:B------:R-:W-:Y:S05]  /*20690*/  BRA `(.L_x_1415) ;  /* 0xffffffbc00e07947 */ /* 0x000fea000383ffff */
.L_x_1286:
[----:B------:R0:W0:Y:S02]  /*206a0*/  SYNCS.PHASECHK.TRANS64.TRYWAIT P1, [R3+URZ+0x22880], R2 ;  /* 0x02288002030075a7 */ /* 0x000024000802017f */
[----:B0-----:R-:W-:Y:S05]  /*206b0*/  @!P1 NANOSLEEP.SYNCS 0x989680 ;  /* 0x009896800000995d */ /* 0x001fea0003900000 */
[----:B------:R-:W0:Y:S02]  /*206c0*/  @!P1 SYNCS.PHASECHK.TRANS64 P1, [R3+URZ+0x22880], R2 ;  /* 0x02288002030095a7 */ /* 0x000e24000802007f */
[----:B0-----:R-:W-:Y:S05]  /*206d0*/  @!P1 BRA `(.L_x_1286) ;  /* 0xfffffffc00f09947 */ /* 0x001fea000383ffff */
[----:B------:R-:W-:Y:S05]  /*206e0*/  BRA `(.L_x_1416) ;  /* 0xffffffbc00dc7947 */ /* 0x000fea000383ffff */
.L_x_1417:
        /* <DEDUP_REMOVED lines=9> */
.L_x_3625:


//--------------------- .text._ZN7cutlass13device_kernelIN5flash11enable_sm90INS1_16FlashAttnFwdSm90INS1_25CollectiveMainloopFwdSm90ILi2EN4cute5tupleIJNS5_1CILi1EEES8_S8_EEENS6_IJNS7_ILi128EEENS7_ILi160EEESA_EEELi128ENS_12float_e4m3_tEfNS_4arch4Sm90ELb0ELb1ELb1ELb1ELb1ELb0ELb0ELb1ELb1ELb1ELb0ELb0EEENS1_21CollectiveEpilogueFwdINS6_IJSA_SA_SB_EEES9_NS_10bfloat16_tESF_Li256ELb1ELb1ELb0ELb1EEENS1_36VarlenDynamicPersistentTileSchedulerILi128ELi160ELi256ELi128ELb0ELb1ELb1ELb1ELb0ELb1EEEEEEEEEvNT_6ParamsE --------------------------
	.section	.text._ZN7cutlass13device_kernelIN5flash11enable_sm90INS1_16FlashAttnFwdSm90INS1_25CollectiveMainloopFwdSm90ILi2EN4cute5tupleIJNS5_1CILi1EEES8_S8_EEENS6_IJNS7_ILi128EEENS7_ILi160EEESA_EEELi128ENS_12float_e4m3_tEfNS_4arch4Sm90ELb0ELb1ELb1ELb1ELb1ELb0ELb0ELb1ELb1ELb1ELb0ELb0EEENS1_21CollectiveEpilogueFwdINS6_IJSA_SA_SB_EEES9_NS_10bfloat16_tESF_Li256ELb1ELb1ELb0ELb1EEENS1_36VarlenDynamicPersistentTileSchedulerILi128ELi160ELi256ELi128ELb0ELb1ELb1ELb1ELb0ELb1EEEEEEEEEvNT_6ParamsE,"ax",@progbits
	.align	128
.text._ZN7cutlass13device_kernelIN5flash11enable_sm90INS1_16FlashAttnFwdSm90INS1_25CollectiveMainloopFwdSm90ILi2EN4cute5tupleIJNS5_1CILi1EEES8_S8_EEENS6_IJNS7_ILi128EEENS7_ILi160EEESA_EEELi128ENS_12float_e4m3_tEfNS_4arch4Sm90ELb0ELb1ELb1ELb1ELb1ELb0ELb0ELb1ELb1ELb1ELb0ELb0EEENS1_21CollectiveEpilogueFwdINS6_IJSA_SA_SB_EEES9_NS_10bfloat16_tESF_Li256ELb1ELb1ELb0ELb1EEENS1_36VarlenDynamicPersistentTileSchedulerILi128ELi160ELi256ELi128ELb0ELb1ELb1ELb1ELb0ELb1EEEEEEEEEvNT_6ParamsE:
        .type           _ZN7cutlass13device_kernelIN5flash11enable_sm90INS1_16FlashAttnFwdSm90INS1_25CollectiveMainloopFwdSm90ILi2EN4cute5tupleIJNS5_1CILi1EEES8_S8_EEENS6_IJNS7_ILi128EEENS7_ILi160EEESA_EEELi128ENS_12float_e4m3_tEfNS_4arch4Sm90ELb0ELb1ELb1ELb1ELb1ELb0ELb0ELb1ELb1ELb1ELb0ELb0EEENS1_21CollectiveEpilogueFwdINS6_IJSA_SA_SB_EEES9_NS_10bfloat16_tESF_Li256ELb1ELb1ELb0ELb1EEENS1_36VarlenDynamicPersistentTileSchedulerILi128ELi160ELi256ELi128ELb0ELb1ELb1ELb1ELb0ELb1EEEEEEEEEvNT_6ParamsE,@function
        .size           _ZN7cutlass13device_kernelIN5flash11enable_sm90INS1_16FlashAttnFwdSm90INS1_25CollectiveMainloopFwdSm90ILi2EN4cute5tupleIJNS5_1CILi1EEES8_S8_EEENS6_IJNS7_ILi128EEENS7_ILi160EEESA_EEELi128ENS_12float_e4m3_tEfNS_4arch4Sm90ELb0ELb1ELb1ELb1ELb1ELb0ELb0ELb1ELb1ELb1ELb0ELb0EEENS1_21CollectiveEpilogueFwdINS6_IJSA_SA_SB_EEES9_NS_10bfloat16_tESF_Li256ELb1ELb1ELb0ELb1EEENS1_36VarlenDynamicPersistentTileSchedulerILi128ELi160ELi256ELi128ELb0ELb1ELb1ELb1ELb0ELb1EEEEEEEEEvNT_6ParamsE,(.L_x_3626 - _ZN7cutlass13device_kernelIN5flash11enable_sm90INS1_16FlashAttnFwdSm90INS1_25CollectiveMainloopFwdSm90ILi2EN4cute5tupleIJNS5_1CILi1EEES8_S8_EEENS6_IJNS7_ILi128EEENS7_ILi160EEESA_EEELi128ENS_12float_e4m3_tEfNS_4arch4Sm90ELb0ELb1ELb1ELb1ELb1ELb0ELb0ELb1ELb1ELb1ELb0ELb0EEENS1_21CollectiveEpilogueFwdINS6_IJSA_SA_SB_EEES9_NS_10bfloat16_tESF_Li256ELb1ELb1ELb0ELb1EEENS1_36VarlenDynamicPersistentTileSchedulerILi128ELi160ELi256ELi128ELb0ELb1ELb1ELb1ELb0ELb1EEEEEEEEEvNT_6ParamsE)
        .other          _ZN7cutlass13device_kernelIN5flash11enable_sm90INS1_16FlashAttnFwdSm90INS1_25CollectiveMainloopFwdSm90ILi2EN4cute5tupleIJNS5_1CILi1EEES8_S8_EEENS6_IJNS7_ILi128EEENS7_ILi160EEESA_EEELi128ENS_12float_e4m3_tEfNS_4arch4Sm90ELb0ELb1ELb1ELb1ELb1ELb0ELb0ELb1ELb1ELb1ELb0ELb0EEENS1_21CollectiveEpilogueFwdINS6_IJSA_SA_SB_EEES9_NS_10bfloat16_tESF_Li256ELb1ELb1ELb0ELb1EEENS1_36VarlenDynamicPersistentTileSchedulerILi128ELi160ELi256ELi128ELb0ELb1ELb1ELb1ELb0ELb1EEEEEEEEEvNT_6ParamsE,@"STO_CUDA_ENTRY STV_DEFAULT"
_ZN7cutlass13device_kernelIN5flash11enable_sm90INS1_16FlashAttnFwdSm90INS1_25CollectiveMainloopFwdSm90ILi2EN4cute5tupleIJNS5_1CILi1EEES8_S8_EEENS6_IJNS7_ILi128EEENS7_ILi160EEESA_EEELi128ENS_12float_e4m3_tEfNS_4arch4Sm90ELb0ELb1ELb1ELb1ELb1ELb0ELb0ELb1ELb1ELb1ELb0ELb0EEENS1_21CollectiveEpilogueFwdINS6_IJSA_SA_SB_EEES9_NS_10bfloat16_tESF_Li256ELb1ELb1ELb0ELb1EEENS1_36VarlenDynamicPersistentTileSchedulerILi128ELi160ELi256ELi128ELb0ELb1ELb1ELb1ELb0ELb1EEEEEEEEEvNT_6ParamsE:
        /* <DEDUP_REMOVED lines=45> */
.L_x_1418:
        /* <DEDUP_REMOVED lines=22> */
.L_x_1419:
        /* <DEDUP_REMOVED lines=18> */
.L_x_1420:
        /* <DEDUP_REMOVED lines=22> */
.L_x_1421:
        /* <DEDUP_REMOVED lines=24> */
.L_x_1422:
        /* <DEDUP_REMOVED lines=8> */
.L_x_1424:
        /* <DEDUP_REMOVED lines=20> */
[----:B------:R-:W-:Y:S01]  /*09f0*/  ULOP3.LUT UR47, UR36, 0x1, URZ, 0xfc, !UPT ;  /* 0x00000001242f7892 */ /* 0x000fe2000f8efc3f */
[----:B------:R-:W-:Y:S01]  /*0a00*/  R2UR UR5, R9 ;  /* 0x00000000090572ca */ /* 0x000fe200000e0000 */
[----:B------:R-:W-:Y:S01]  /*0a10*/  UMOV UR46, URZ ;  /* 0x0000003f002e7c82 */ /* 0x000fe20008000000 */
[----:B------:R-:W-:Y:S01]  /*0a20*/  SHF.R.S32.HI R3, RZ, 0x1f, R198 ;  /* 0x0000001fff037819 */ /* 0x000fe200000114c6 */
[----:B------:R-:W-:Y:S01]  /*0a30*/  UMOV UR45, URZ ;  /* 0x0000003f002d7c82 */ /* 0x000fe20008000000 */
[----:B------:R-:W-:Y:S01]  /*0a40*/  R2UR UR49, R10 ;  /* 0x000000000a3172ca */ /* 0x000fe200000e0000 */
[----:B------:R-:W-:Y:S01]  /*0a50*/  UMOV UR44, URZ ;  /* 0x0000003f002c7c82 */ /* 0x000fe20008000000 */
[CC--:B------:R-:W-:Y:S02]  /*0a60*/  LEA.HI R0, R3.reuse, R198.reuse, RZ, 0x7 ;  /* 0x000000c603007211 */ /* 0x0c0fe400078f38ff */
[----:B------:R-:W-:-:S02]  /*0a70*/  LEA.HI R4, R3, R198, RZ, 0x5 ;  /* 0x000000c603047211 */ /* 0x000fc400078f28ff */
[----:B------:R-:W-:Y:S02]  /*0a80*/  LOP3.LUT R191, R0, 0xffffff80, RZ, 0xc0, !PT ;  /* 0xffffff8000bf7812 */ /* 0x000fe400078ec0ff */
[CC--:B------:R-:W-:Y:S01]  /*0a90*/  LEA.HI R2, R3.reuse, R198.reuse, RZ, 0x4 ;  /* 0x000000c603027211 */ /* 0x0c0fe200078f20ff */
[----:B------:R-:W-:Y:S01]  /*0aa0*/  IMAD.SHL.U32 R4, R4, 0x20, RZ ;  /* 0x0000002004047824 */ /* 0x000fe200078e00ff */
[-C--:B------:R-:W-:Y:S01]  /*0ab0*/  LEA.HI R11, R3, R198.reuse, RZ, 0x2 ;  /* 0x000000c6030b7211 */ /* 0x080fe200078f10ff */
[----:B------:R-:W-:Y:S01]  /*0ac0*/  IMAD.IADD R191, R198, 0x1, -R191 ;  /* 0x00000001c6bf7824 */ /* 0x000fe200078e0abf */
[----:B------:R-:W-:Y:S02]  /*0ad0*/  LOP3.LUT R5, R2, 0x3fffff0, RZ, 0xc0, !PT ;  /* 0x03fffff002057812 */ /* 0x000fe400078ec0ff */
[----:B------:R-:W-:Y:S02]  /*0ae0*/  LOP3.LUT R11, R11, 0xfffffffc, RZ, 0xc0, !PT ;  /* 0xfffffffc0b0b7812 */ /* 0x000fe400078ec0ff */
[----:B------:R-:W-:Y:S01]  /*0af0*/  SHF.R.S32.HI R6, RZ, 0x1f, R191 ;  /* 0x0000001fff067819 */ /* 0x000fe200000114bf */
[C---:B------:R-:W-:Y:S01]  /*0b00*/  IMAD.IADD R5, R198.reuse, 0x1, -R5 ;  /* 0x00000001c6057824 */ /* 0x040fe200078e0a05 */
[----:B------:R-:W-:Y:S01]  /*0b10*/  LEA.HI R3, R3, R198, RZ, 0x3 ;  /* 0x000000c603037211 */ /* 0x000fe200078f18ff */
[----:B------:R-:W-:Y:S01]  /*0b20*/  IMAD.IADD R11, R198, 0x1, -R11 ;  /* 0x00000001c60b7824 */ /* 0x000fe200078e0a0b */
[----:B------:R-:W-:-:S02]  /*0b30*/  LEA.HI R8, R6, R191, RZ, 0x2 ;  /* 0x000000bf06087211 */ /* 0x000fc400078f10ff */
[----:B------:R-:W-:Y:S02]  /*0b40*/  SHF.R.S32.HI R193, RZ, 0x7, R0 ;  /* 0x00000007ffc17819 */ /* 0x000fe40000011400 */
[--C-:B------:R-:W-:Y:S02]  /*0b50*/  SHF.R.S32.HI R9, RZ, 0x2, R8.reuse ;  /* 0x00000002ff097819 */ /* 0x100fe40000011408 */
[----:B------:R-:W-:Y:S02]  /*0b60*/  SHF.R.S32.HI R10, RZ, 0x1f, R8 ;  /* 0x0000001fff0a7819 */ /* 0x000fe40000011408 */
[----:B------:R-:W-:Y:S02]  /*0b70*/  LOP3.LUT R4, R4, 0xfffffc00, RZ, 0xc0, !PT ;  /* 0xfffffc0004047812 */ /* 0x000fe400078ec0ff */
[----:B------:R-:W-:Y:S02]  /*0b80*/  LEA.HI R10, R10, R9, RZ, 0x3 ;  /* 0x000000090a0a7211 */ /* 0x000fe400078f18ff */
[----:B------:R-:W-:Y:S01]  /*0b90*/  LOP3.LUT R189, R3, 0xfffffff8, RZ, 0xc0, !PT ;  /* 0xfffffff803bd7812 */ /* 0x000fe200078ec0ff */
[----:B------:R-:W-:Y:S01]  /*0ba0*/  IMAD R5, R5, 0x40, R4 ;  /* 0x0000004005057824 */ /* 0x000fe200078e0204 */
[----:B------:R-:W-:-:S02]  /*0bb0*/  SHF.R.S32.HI R7, RZ, 0x4, R2 ;  /* 0x00000004ff077819 */ /* 0x000fc40000011402 */
[----:B------:R-:W-:Y:S01]  /*0bc0*/  LOP3.LUT R10, R10, 0xfffffff8, RZ, 0xc0, !PT ;  /* 0xfffffff80a0a7812 */ /* 0x000fe200078ec0ff */
[----:B------:R-:W-:Y:S01]  /*0bd0*/  IMAD.IADD R189, R198, 0x1, -R189 ;  /* 0x00000001c6bd7824 */ /* 0x000fe200078e0abd */
[----:B------:R-:W-:Y:S02]  /*0be0*/  LEA.HI R6, R6, R191, RZ, 0x5 ;  /* 0x000000bf06067211 */ /* 0x000fe400078f28ff */
[----:B------:R-:W-:Y:S01]  /*0bf0*/  LEA.HI R0, R0, R193, RZ, 0x1 ;  /* 0x000000c100007211 */ /* 0x000fe200078f08ff */
[----:B------:R-:W-:Y:S01]  /*0c00*/  IMAD.IADD R9, R9, 0x1, -R10 ;  /* 0x0000000109097824 */ /* 0x000fe200078e0a0a */
[----:B------:R-:W-:Y:S01]  /*0c10*/  LEA.HI R2, R2, R7, RZ, 0x1 ;  /* 0x0000000702027211 */ /* 0x000fe200078f08ff */
[----:B------:R-:W-:Y:S01]  /*0c20*/  IMAD.SHL.U32 R23, R189, 0x8, RZ ;  /* 0x00000008bd177824 */ /* 0x000fe200078e00ff */
[----:B------:R-:W-:Y:S02]  /*0c30*/  SHF.R.S32.HI R6, RZ, 0x5, R6 ;  /* 0x00000005ff067819 */ /* 0x000fe40000011406 */
[----:B------:R-:W-:Y:S01]  /*0c40*/  LEA.HI R4, R11, R11, RZ, 0x1 ;  /* 0x0000000b0b047211 */ /* 0x000fe200078f08ff */
[----:B------:R-:W-:Y:S01]  /*0c50*/  VIADD R188, R23, 0x40 ;  /* 0x0000004017bc7836 */ /* 0x000fe20000000000 */
[----:B------:R-:W-:Y:S01]  /*0c60*/  LOP3.LUT R0, R0, 0x3fffffe, RZ, 0xc0, !PT ;  /* 0x03fffffe00007812 */ /* 0x000fe200078ec0ff */
[----:B------:R-:W-:Y:S01]  /*0c70*/  IMAD R9, R6, 0x10, R9 ;  /* 0x0000001006097824 */ /* 0x000fe200078e0209 */
[----:B------:R-:W-:-:S02]  /*0c80*/  LOP3.LUT R2, R2, 0x1ffffffe, RZ, 0xc0, !PT ;  /* 0x1ffffffe02027812 */ /* 0x000fc400078ec0ff */
[----:B------:R-:W-:Y:S01]  /*0c90*/  LOP3.LUT R4, R4, 0x1ffffffe, RZ, 0xc0, !PT ;  /* 0x1ffffffe04047812 */ /* 0x000fe200078ec0ff */
[----:B------:R-:W-:Y:S01]  /*0ca0*/  IMAD.IADD R0, R193, 0x1, -R0 ;  /* 0x00000001c1007824 */ /* 0x000fe200078e0a00 */
[----:B------:R-:W-:Y:S01]  /*0cb0*/  LOP3.LUT R8, R8, 0x7ffffffc, RZ, 0xc0, !PT ;  /* 0x7ffffffc08087812 */ /* 0x000fe200078ec0ff */
[----:B------:R-:W-:Y:S01]  /*0cc0*/  IMAD.IADD R2, R7, 0x1, -R2 ;  /* 0x0000000107027824 */ /* 0x000fe200078e0a02 */
[----:B------:R-:W-:Y:S01]  /*0cd0*/  SHF.R.S32.HI R190, RZ, 0x3, R3 ;  /* 0x00000003ffbe7819 */ /* 0x000fe20000011403 */
[----:B------:R-:W-:Y:S01]  /*0ce0*/  IMAD.IADD R11, R11, 0x1, -R4 ;  /* 0x000000010b0b7824 */ /* 0x000fe200078e0a04 */
[----:B------:R-:W-:Y:S01]  /*0cf0*/  SHF.R.S32.HI R197, RZ, 0x1f, R23 ;  /* 0x0000001fffc57819 */ /* 0x000fe20000011417 */
[----:B------:R-:W-:Y:S01]  /*0d00*/  IMAD R194, R0, 0x40, R9 ;  /* 0x0000004000c27824 */ /* 0x000fe200078e0209 */
[----:B------:R-:W-:Y:S01]  /*0d10*/  SHF.R.S32.HI R196, RZ, 0x1f, R188 ;  /* 0x0000001fffc47819 */ /* 0x000fe200000114bc */
[----:B------:R-:W-:Y:S02]  /*0d20*/  IMAD R195, R2, 0x8, R5 ;  /* 0x0000000802c37824 */ /* 0x000fe400078e0205 */
[----:B------:R-:W-:-:S02]  /*0d30*/  IMAD.IADD R19, R191, 0x1, -R8 ;  /* 0x00000001bf137824 */ /* 0x000fc400078e0a08 */
[----:B------:R-:W-:-:S07]  /*0d40*/  IMAD R22, R11, 0x8, R194 ;  /* 0x000000080b167824 */ /* 0x000fce00078e02c2 */
.L_x_1532:
[----:B------:R-:W-:Y:S01]  /*0d50*/  ULDC.64 UR6, c[0x0][0xa28] ;  /* 0x00028a0000067ab9 */ /* 0x000fe20000000a00 */
[----:B------:R-:W-:Y:S01]  /*0d60*/  IMAD.MOV.U32 R0, RZ, RZ, RZ ;  /* 0x000000ffff007224 */ /* 0x000fe200078e00ff */
[----:B------:R-:W-:Y:S01]  /*0d70*/  UISETP.NE.U32.AND UP0, UPT, UR6, URZ, UPT ;  /* 0x0000003f0600728c */ /* 0x000fe2000bf05070 */
[----:B------:R-:W-:-:S03]  /*0d80*/  ULDC UR4, c[0x0][0x424] ;  /* 0x0001090000047ab9 */ /* 0x000fc60000000800 */
[----:B------:R-:W-:-:S03]  /*0d90*/  UISETP.NE.AND.EX UP0, UPT, UR7, URZ, UPT, UP0 ;  /* 0x0000003f0700728c */ /* 0x000fc6000bf05300 */
[----:B------:R-:W-:Y:S02]  /*0da0*/  ULDC.64 UR6, c[0x0][0xa18] ;  /* 0x0002860000067ab9 */ /* 0x000fe40000000a00 */
[----:B------:R-:W-:Y:S01]  /*0db0*/  UISETP.NE.U32.AND UP1, UPT, UR6, URZ, UPT ;  /* 0x0000003f0600728c */ /* 0x000fe2000bf25070 */
[----:B------:R-:W-:-:S03]  /*0dc0*/  PLOP3.LUT P0, PT, PT, PT, UP0, 0x80, 0x0 ;  /* 0x000000000000781c */ /* 0x000fc60003f0f008 */
[----:B------:R-:W-:-:S03]  /*0dd0*/  UISETP.NE.AND.EX UP1, UPT, UR7, URZ, UPT, UP1 ;  /* 0x0000003f0700728c */ /* 0x000fc6000bf25310 */
[----:B------:R-:W-:Y:S02]  /*0de0*/  @UP0 ULDC.64 UR6, c[0x0][0xa28] ;  /* 0x00028a0000060ab9 */ /* 0x000fe40000000a00 */
[----:B------:R-:W-:Y:S01]  /*0df0*/  @UP0 UIMAD.WIDE UR6, UR48, 0x4, UR6 ;  /* 0x00000004300608a5 */ /* 0x000fe2000f8e0206 */
[----:B------:R-:W-:-:S05]  /*0e00*/  PLOP3.LUT P2, PT, PT, PT, UP1, 0x80, 0x0 ;  /* 0x000000000000781c */ /* 0x000fca0003f4f018 */
[----:B------:R-:W-:Y:S01]  /*0e10*/  @UP1 ULDC.64 UR8, c[0x0][0xa18] ;  /* 0x0002860000081ab9 */ /* 0x000fe20000000a00 */
[----:B0123--:R-:W-:Y:S02]  /*0e20*/  IMAD.U32 R4, RZ, RZ, UR6 ;  /* 0x00000006ff047e24 */ /* 0x00ffe4000f8e00ff */
[----:B------:R-:W-:Y:S01]  /*0e30*/  IMAD.U32 R5, RZ, RZ, UR7 ;  /* 0x00000007ff057e24 */ /* 0x000fe2000f8e00ff */
[----:B------:R-:W-:-:S04]  /*0e40*/  @UP1 UIMAD.WIDE UR6, UR48, 0x4, UR8 ;  /* 0x00000004300618a5 */ /* 0x000fc8000f8e0208 */
[----:B-----5:R0:W5:Y:S02]  /*0e50*/  @P0 LDG.E R0, desc[UR50][R4.64] ;  /* 0x0000003204000981 */ /* 0x020164000c1e1900 */
[----:B------:R-:W-:Y:S02]  /*0e60*/  IMAD.U32 R6, RZ, RZ, UR6 ;  /* 0x00000006ff067e24 */ /* 0x000fe4000f8e00ff */
[----:B------:R-:W-:Y:S01]  /*0e70*/  IMAD.U32 R7, RZ, RZ, UR7 ;  /* 0x00000007ff077e24 */ /* 0x000fe2000f8e00ff */
[----:B------:R-:W-:-:S04]  /*0e80*/  ULDC.64 UR6, c[0x0][0x418] ;  /* 0x0001060000067ab9 */ /* 0x000fc80000000a00 */
[----:B------:R0:W5:Y:S01]  /*0e90*/  @P2 LDG.E R18, desc[UR50][R6.64] ;  /* 0x0000003206122981 */ /* 0x000162000c1e1900 */
[----:B------:R-:W-:-:S04]  /*0ea0*/  UISETP.NE.U32.AND UP0, UPT, UR6, URZ, UPT ;  /* 0x0000003f0600728c */ /* 0x000fc8000bf05070 */
[----:B------:R-:W-:-:S03]  /*0eb0*/  UISETP.NE.AND.EX UP0, UPT, UR7, URZ, UPT, UP0 ;  /* 0x0000003f0700728c */ /* 0x000fc6000bf05300 */
[----:B------:R-:W-:Y:S01]  /*0ec0*/  ULDC.64 UR6, c[0x0][0xa20] ;  /* 0x0002880000067ab9 */ /* 0x000fe20000000a00 */
[----:B------:R-:W-:Y:S01]  /*0ed0*/  USEL UR4, UR4, 0x1, UP0 ;  /* 0x0000000104047887 */ /* 0x000fe20008000000 */
[----:B------:R-:W-:Y:S01]  /*0ee0*/  ISETP.NE.U32.AND P1, PT, RZ, UR6, PT ;  /* 0x00000006ff007c0c */ /* 0x000fe2000bf25070 */
[----:B------:R-:W-:Y:S02]  /*0ef0*/  ULDC UR6, c[0x0][0x2f0] ;  /* 0x0000bc0000067ab9 */ /* 0x000fe40000000800 */
[----:B------:R-:W-:Y:S01]  /*0f00*/  UIMAD UR4, UR4, UR6, URZ ;  /* 0x00000006040472a4 */ /* 0x000fe2000f8e023f */
[----:B------:R-:W-:Y:S01]  /*0f10*/  ISETP.NE.AND.EX P1, PT, RZ, UR7, PT, P1 ;  /* 0x00000007ff007c0c */ /* 0x000fe2000bf25310 */
[----:B0---4-:R-:W-:-:S12]  /*0f20*/  @P2 BRA `(.L_x_1425) ;  /* 0x0000000000302947 */ /* 0x011fd80003800000 */
[----:B------:R-:W-:Y:S01]  /*0f30*/  ULDC.64 UR6, c[0x0][0xa00] ;  /* 0x0002800000067ab9 */ /* 0x000fe20000000a00 */
[----:B-----5:R-:W0:Y:S01]  /*0f40*/  LDC R18, c[0x0][0x288] ;  /* 0x0000a200ff127b82 */ /* 0x020e220000000800 */
[----:B------:R-:W-:-:S04]  /*0f50*/  ISETP.NE.U32.AND P0, PT, RZ, UR6, PT ;  /* 0x00000006ff007c0c */ /* 0x000fc8000bf05070 */
[----:B------:R-:W-:-:S13]  /*0f60*/  ISETP.NE.AND.EX P0, PT, RZ, UR7, PT, P0 ;  /* 0x00000007ff007c0c */ /* 0x000fda000bf05300 */
[----:B------:R-:W-:Y:S05]  /*0f70*/  @!P0 BRA `(.L_x_1425) ;  /* 0x00000000001c8947 */ /* 0x000fea0003800000 */
[----:B------:R-:W-:Y:S02]  /*0f80*/  ULDC.64 UR6, c[0x0][0xa00] ;  /* 0x0002800000067ab9 */ /* 0x000fe40000000a00 */
[----:B------:R-:W-:-:S06]  /*0f90*/  UIMAD.WIDE UR6, UR48, 0x4, UR6 ;  /* 0x00000004300678a5 */ /* 0x000fcc000f8e0206 */
[----:B------:R-:W-:Y:S02]  /*0fa0*/  IMAD.U32 R4, RZ, RZ, UR6 ;  /* 0x00000006ff047e24 */ /* 0x000fe4000f8e00ff */
[----:B------:R-:W-:-:S05]  /*0fb0*/  IMAD.U32 R5, RZ, RZ, UR7 ;  /* 0x00000007ff057e24 */ /* 0x000fca000f8e00ff */
[----:B0-----:R-:W2:Y:S04]  /*0fc0*/  LDG.E R18, desc[UR50][R4.64] ;  /* 0x0000003204127981 */ /* 0x001ea8000c1e1900 */
[----:B------:R-:W2:Y:S02]  /*0fd0*/  LDG.E R3, desc[UR50][R4.64+0x4] ;  /* 0x0000043204037981 */ /* 0x000ea4000c1e1900 */
[----:B--2---:R-:W-:-:S07]  /*0fe0*/  IMAD.IADD R18, R3, 0x1, -R18 ;  /* 0x0000000103127824 */ /* 0x004fce00078e0a12 */
.L_x_1425:
[----:B------:R-:W-:Y:S01]  /*0ff0*/  IMAD.U32 R17, RZ, RZ, UR4 ;  /* 0x00000004ff117e24 */ /* 0x000fe2000f8e00ff */
[----:B------:R-:W-:Y:S01]  /*1000*/  UMOV UR37, UR49 ;  /* 0x0000003100257c82 */ /* 0x000fe20008000000 */
[----:B------:R-:W-:Y:S01]  /*1010*/  UMOV UR38, UR48 ;  /* 0x0000003000267c82 */ /* 0x000fe20008000000 */
[----:B------:R-:W-:Y:S05]  /*1020*/  @!P1 BRA `(.L_x_1426) ;  /* 0x0000000000189947 */ /* 0x000fea0003800000 */
[----:B------:R-:W-:Y:S02]  /*1030*/  ULDC.64 UR6, c[0x0][0xa20] ;  /* 0x0002880000067ab9 */ /* 0x000fe40000000a00 */
[----:B------:R-:W-:-:S06]  /*1040*/  UIMAD.WIDE UR6, UR48, 0x4, UR6 ;  /* 0x00000004300678a5 */ /* 0x000fcc000f8e0206 */
[----:B------:R-:W-:Y:S02]  /*1050*/  IMAD.U32 R4, RZ, RZ, UR6 ;  /* 0x00000006ff047e24 */ /* 0x000fe4000f8e00ff */
[----:B------:R-:W-:-:S05]  /*1060*/  IMAD.U32 R5, RZ, RZ, UR7 ;  /* 0x00000007ff057e24 */ /* 0x000fca000f8e00ff */
[----:B------:R1:W5:Y:S01]  /*1070*/  LDG.E R17, desc[UR50][R4.64] ;  /* 0x0000003204117981 */ /* 0x000362000c1e1900 */
[----:B------:R-:W-:Y:S05]  /*1080*/  BRA `(.L_x_1427) ;  /* 0x00000000002c7947 */ /* 0x000fea0003800000 */
.L_x_1426:
        /* <DEDUP_REMOVED lines=9> */
[----:B------:R-:W2:Y:S02]  /*1120*/  LDG.E R6, desc[UR50][R4.64+0x4] ;  /* 0x0000043204067981 */ /* 0x000ea4000c1e1900 */
[----:B--2---:R-:W-:-:S07]  /*1130*/  IMAD.IADD R17, R6, 0x1, -R17 ;  /* 0x0000000106117824 */ /* 0x004fce00078e0a11 */
.L_x_1427:
[----:B------:R-:W2:Y:S01]  /*1140*/  LDC R192, c[0x0][0x448] ;  /* 0x00011200ffc07b82 */ /* 0x000ea20000000800 */
[----:B------:R-:W-:Y:S01]  /*1150*/  USHF.L.U32 UR39, UR5, 0x7, URZ ;  /* 0x0000000705277899 */ /* 0x000fe2000800063f */
[----:B-----5:R-:W-:Y:S01]  /*1160*/  IMAD.IADD R17, R17, 0x1, -R0 ;  /* 0x0000000111117824 */ /* 0x020fe200078e0a00 */
[----:B------:R-:W-:Y:S02]  /*1170*/  LOP3.LUT R2, R2, 0xffffffef, RZ, 0xc0, !PT ;  /* 0xffffffef02027812 */ /* 0x000fe400078ec0ff */
[----:B------:R-:W-:Y:S02]  /*1180*/  UIADD3 UR4, UR39, 0x7f, URZ ;  /* 0x0000007f27047890 */ /* 0x000fe4000fffe03f */
[----:B01----:R-:W-:Y:S01]  /*1190*/  IADD3 R5, R17, 0x1, -R18 ;  /* 0x0000000111057810 */ /* 0x003fe20007ffe812 */
[----:B------:R-:W0:Y:S03]  /*11a0*/  LDC.64 R6, c[0x0][0x9e0] ;  /* 0x00027800ff067b82 */ /* 0x000e260000000a00 */
[----:B------:R-:W-:Y:S01]  /*11b0*/  IMAD.U32 R0, RZ, RZ, UR4 ;  /* 0x00000004ff007e24 */ /* 0x000fe2000f8e00ff */
[----:B--2---:R-:W-:-:S02]  /*11c0*/  ISETP.NE.AND P2, PT, R192, 0x1, PT ;  /* 0x00000001c000780c */ /* 0x004fc40003f45270 */
[----:B0-----:R-:W-:-:S11]  /*11d0*/  ISETP.GE.AND P1, PT, R7, 0x1, PT ;  /* 0x000000010700780c */ /* 0x001fd60003f26270 */
[----:B------:R-:W0:Y:S01]  /*11e0*/  @P2 LDC R3, c[0x0][0x44c] ;  /* 0x00011300ff032b82 */ /* 0x000e220000000800 */
[----:B------:R-:W-:-:S04]  /*11f0*/  @P2 LOP3.LUT R2, R2, 0x10, RZ, 0xfc, !PT ;  /* 0x0000001002022812 */ /* 0x000fc800078efcff */
[----:B------:R-:W-:-:S03]  /*1200*/  LOP3.LUT R2, R2, 0xfffffff7, RZ, 0xc0, !PT ;  /* 0xfffffff702027812 */ /* 0x000fc600078ec0ff */
[----:B------:R-:W1:Y:S01]  /*1210*/  @P2 LDC R4, c[0x0][0x450] ;  /* 0x00011400ff042b82 */ /* 0x000e620000000800 */
[----:B------:R-:W-:Y:S01]  /*1220*/  @P1 LOP3.LUT R2, R2, 0x8, RZ, 0xfc, !PT ;  /* 0x0000000802021812 */ /* 0x000fe200078efcff */
[----:B0-----:R-:W-:-:S05]  /*1230*/  @P2 IMAD.HI.U32 R3, R3, UR4, RZ ;  /* 0x0000000403032c27 */ /* 0x001fca000f8e00ff */
[----:B-1----:R-:W-:-:S05]  /*1240*/  @P2 SHF.R.U32.HI R0, RZ, R4, R3 ;  /* 0x00000004ff002219 */ /* 0x002fca0000011603 */
        /* <DEDUP_REMOVED lines=13> */
.L_x_1429:
[----:B------:R-:W-:-:S13]  /*1320*/  ISETP.NE.AND P0, PT, R7, 0x1, PT ;  /* 0x000000010700780c */ /* 0x000fda0003f05270 */
[----:B------:R-:W0:Y:S02]  /*1330*/  @P0 LDC.64 R4, c[0x0][0x9e8] ;  /* 0x00027a00ff040b82 */ /* 0x000e240000000a00 */
[----:B0-----:R-:W-:-:S05]  /*1340*/  @P0 IMAD.HI.U32 R4, R3, R4, RZ ;  /* 0x0000000403040227 */ /* 0x001fca00078e00ff */
[----:B------:R-:W-:-:S07]  /*1350*/  @P0 SHF.R.U32.HI R3, RZ, R5, R4 ;  /* 0x00000005ff030219 */ /* 0x000fce0000011604 */
.L_x_1430:
[----:B------:R-:W-:-:S05]  /*1360*/  IMAD R3, R3, R7, R7 ;  /* 0x0000000703037224 */ /* 0x000fca00078e0207 */
[----:B------:R-:W-:-:S07]  /*1370*/  VIMNMX R0, R0, R3, PT ;  /* 0x0000000300007248 */ /* 0x000fce0003fe0100 */
.L_x_1428:
[----:B------:R-:W0:Y:S01]  /*1380*/  @P2 LDC R5, c[0x0][0x44c] ;  /* 0x00011300ff052b82 */ /* 0x000e220000000800 */
[----:B------:R-:W-:Y:S01]  /*1390*/  IMAD.U32 R4, RZ, RZ, UR39 ;  /* 0x00000027ff047e24 */ /* 0x000fe2000f8e00ff */
[----:B------:R-:W-:Y:S01]  /*13a0*/  ULDC UR4, c[0x0][0x9dc] ;  /* 0x0002770000047ab9 */ /* 0x000fe20000000800 */
[----:B------:R-:W-:Y:S02]  /*13b0*/  VIADD R3, R0, 0x9f ;  /* 0x0000009f00037836 */ /* 0x000fe40000000000 */
[C---:B------:R-:W-:Y:S02]  /*13c0*/  IMAD.IADD R105, R17.reuse, 0x1, -R18 ;  /* 0x0000000111697824 */ /* 0x040fe400078e0a12 */
[----:B------:R-:W-:Y:S01]  /*13d0*/  VIADD R0, R17, 0x9f ;  /* 0x0000009f11007836 */ /* 0x000fe20000000000 */
        /* <DEDUP_REMOVED lines=23> */
.L_x_1432:
[----:B------:R-:W-:-:S13]  /*1550*/  ISETP.NE.AND P0, PT, R7, 0x1, PT ;  /* 0x000000010700780c */ /* 0x000fda0003f05270 */
[----:B------:R-:W0:Y:S02]  /*1560*/  @P0 LDC.64 R4, c[0x0][0x9e8] ;  /* 0x00027a00ff040b82 */ /* 0x000e240000000a00 */
[----:B0-----:R-:W-:-:S05]  /*1570*/  @P0 IMAD.HI.U32 R0, R6, R4, RZ ;  /* 0x0000000406000227 */ /* 0x001fca00078e00ff */
[----:B------:R-:W-:-:S07]  /*1580*/  @P0 SHF.R.U32.HI R6, RZ, R5, R0 ;  /* 0x00000005ff060219 */ /* 0x000fce0000011600 */
.L_x_1433:
[----:B------:R-:W-:-:S05]  /*1590*/  IMAD R6, R6, R7, RZ ;  /* 0x0000000706067224 */ /* 0x000fca00078e02ff */
[----:B------:R-:W-:-:S13]  /*15a0*/  R2UR UR5, R6 ;  /* 0x00000000060572ca */ /* 0x000fda00000e0000 */
[----:B------:R-:W-:-:S04]  /*15b0*/  UISETP.LT.AND UP0, UPT, UR4, UR5, UPT ;  /* 0x000000050400728c */ /* 0x000fc8000bf01270 */
[----:B------:R-:W-:-:S12]  /*15c0*/  USEL UR4, UR4, UR5, !UP0 ;  /* 0x0000000504047287 */ /* 0x000fd8000c000000 */
.L_x_1431:
        /* <DEDUP_REMOVED lines=38> */
[----:B------:R-:W-:Y:S01]  /*1830*/  CS2R R92, SRZ ;  /* 0x00000000005c7805 */ /* 0x000fe2000001ff00 */
[----:B------:R-:W-:Y:S01]  /*1840*/  IMAD.MOV.U32 R64, RZ, RZ, RZ ;  /* 0x000000ffff407224 */ /* 0x000fe200078e00ff */
[----:B------:R-:W-:Y:S01]  /*1850*/  CS2R R94, SRZ ;  /* 0x00000000005e7805 */ /* 0x000fe2000001ff00 */
[----:B------:R-:W-:-:S02]  /*1860*/  IMAD.MOV.U32 R72, RZ, RZ, RZ ;  /* 0x000000ffff487224 */ /* 0x000fc400078e00ff */
[----:B------:R-:W-:Y:S01]  /*1870*/  IMAD.MOV.U32 R97, RZ, RZ, RZ ;  /* 0x000000ffff617224 */ /* 0x000fe200078e00ff */
        /* <DEDUP_REMOVED lines=32> */
.L_x_1435:
        /* <DEDUP_REMOVED lines=16> */
[----:B------:R-:W-:Y:S02]  /*1b80*/  @UP0 UIMAD.WIDE.U32 UR8, UR48, UR16, URZ ;  /* 0x00000010300802a5 */ /* 0x000fe4000f8e003f */
[----:B------:R-:W-:-:S02]  /*1b90*/  @UP0 UIMAD UR17, UR48, UR17, UR10 ;  /* 0x00000011301102a4 */ /* 0x000fc4000f8e020a */
[----:B------:R-:W-:Y:S02]  /*1ba0*/  @UP0 USHF.R.S32.HI UR16, URZ, 0x1f, UR49 ;  /* 0x0000001f3f100899 */ /* 0x000fe40008011431 */
[----:B------:R-:W-:Y:S02]  /*1bb0*/  @UP1 UIMAD.WIDE.U32 UR10, UR48, UR14, URZ ;  /* 0x0000000e300a12a5 */ /* 0x000fe4000f8e003f */
[----:B------:R-:W-:Y:S02]  /*1bc0*/  @UP1 UIMAD UR18, UR48, UR15, UR12 ;  /* 0x0000000f301212a4 */ /* 0x000fe4000f8e020c */
[----:B------:R-:W-:Y:S01]  /*1bd0*/  @UP1 USHF.R.S32.HI UR19, URZ, 0x1f, UR49 ;  /* 0x0000001f3f131899 */ /* 0x000fe20008011431 */
[----:B------:R-:W-:Y:S01]  /*1be0*/  @UP0 ULDC.64 UR14, c[0x0][0x9b0] ;  /* 0x00026c00000e0ab9 */ /* 0x000fe20000000a00 */
[----:B------:R-:W-:Y:S01]  /*1bf0*/  @UP1 ULDC.64 UR12, c[0x0][0x9c0] ;  /* 0x00027000000c1ab9 */ /* 0x000fe20000000a00 */
[----:B------:R-:W-:Y:S02]  /*1c00*/  @UP0 UIMAD UR16, UR16, UR14, URZ ;  /* 0x0000000e101002a4 */ /* 0x000fe4000f8e023f */
[----:B------:R-:W-:-:S02]  /*1c10*/  @UP0 UIADD3 UR9, UR9, UR17, URZ ;  /* 0x0000001109090290 */ /* 0x000fc4000fffe03f */
[----:B------:R-:W-:Y:S02]  /*1c20*/  @UP1 UIMAD UR17, UR19, UR12, URZ ;  /* 0x0000000c131112a4 */ /* 0x000fe4000f8e023f */
[----:B------:R-:W-:Y:S02]  /*1c30*/  @UP1 UIADD3 UR11, UR11, UR18, URZ ;  /* 0x000000120b0b1290 */ /* 0x000fe4000fffe03f */
[----:B------:R-:W-:Y:S02]  /*1c40*/  @UP0 UIMAD UR16, UR49, UR15, UR16 ;  /* 0x0000000f311002a4 */ /* 0x000fe4000f8e0210 */
[----:B------:R-:W-:Y:S02]  /*1c50*/  @UP0 UIMAD.WIDE.U32 UR14, UR49, UR14, UR8 ;  /* 0x0000000e310e02a5 */ /* 0x000fe4000f8e0008 */
[----:B------:R-:W-:Y:S02]  /*1c60*/  @UP1 UIMAD UR8, UR49, UR13, UR17 ;  /* 0x0000000d310812a4 */ /* 0x000fe4000f8e0211 */
        /* <DEDUP_REMOVED lines=25> */
.L_x_1638:
[----:B------:R-:W-:Y:S05]  /*1e00*/  @!P0 BRA `(.L_x_1437) ;  /* 0x0000000000048947 */ /* 0x000fea0003800000 */
[----:B------:R-:W-:Y:S01]  /*1e10*/  BPT.TRAP 0x1 ;  /* 0x000000040000795c */ /* 0x000fe20000300000 */
.L_x_1437:
[----:B------:R-:W-:Y:S02]  /*1e20*/  IMAD.U32 R106, RZ, RZ, UR44 ;  /* 0x0000002cff6a7e24 */ /* 0x000fe4000f8e00ff */
[----:B0-----:R-:W-:-:S03]  /*1e30*/  IMAD.U32 R3, RZ, RZ, UR45 ;  /* 0x0000002dff037e24 */ /* 0x001fc6000f8e00ff */
[----:B------:R-:W-:Y:S02]  /*1e40*/  LEA R106, R106, UR43, 0x3 ;  /* 0x0000002b6a6a7c11 */ /* 0x000fe4000f8e18ff */
[----:B------:R-:W-:-:S04]  /*1e50*/  SHF.L.U32 R3, R3, 0x1f, RZ ;  /* 0x0000001f03037819 */ /* 0x000fc800000006ff */
[----:B------:R0:W1:Y:S01]  /*1e60*/  SYNCS.PHASECHK.TRANS64.TRYWAIT P1, [R106+URZ+0x22830], R3 ;  /* 0x022830036a0075a7 */ /* 0x000062000802017f */
[----:B------:R-:W-:Y:S05]  /*1e70*/  @!P0 BRA `(.L_x_1438) ;  /* 0x0000000000048947 */ /* 0x000fea0003800000 */
[----:B------:R-:W-:Y:S01]  /*1e80*/  BPT.TRAP 0x1 ;  /* 0x000000040000795c */ /* 0x000fe20000300000 */
.L_x_1438:
[----:B-1----:R-:W-:Y:S05]  /*1e90*/  @P1 BRA `(.L_x_1439) ;  /* 0x0000000000081947 */ /* 0x002fea0003800000 */
[----:B------:R-:W1:Y:S02]  /*1ea0*/  SYNCS.PHASECHK.TRANS64.TRYWAIT P1, [R106+URZ+0x22830], R3 ;  /* 0x022830036a0075a7 */ /* 0x000e64000802017f */
[----:B-1----:R-:W-:Y:S05]  /*1eb0*/  @!P1 BRA `(.L_x_1440) ;  /* 0x000001c000b09947 */ /* 0x002fea0003800000 */
.L_x_1439:
        /* <DEDUP_REMOVED lines=135> */
.L_x_1441:
[----:B------:R-:W-:Y:S01]  /*2730*/  ISETP.NE.AND P2, PT, R192, 0x1, PT ;  /* 0x00000001c000780c */ /* 0x000fe20003f45270 */
        /* <DEDUP_REMOVED lines=9> */
[----:B------:R-:W-:Y:S01]  /*27d0*/  R2UR UR6, R106 ;  /* 0x000000006a0672ca */ /* 0x000fe200000e0000 */
[----:B------:R-:W-:Y:S01]  /*27e0*/  FMUL.FTZ R91, R0, R96 ;  /* 0x00000060005b7220 */ /* 0x000fe20000410000 */
[----:B01----:R-:W-:Y:S01]  /*27f0*/  VIADD R106, R22, UR39 ;  /* 0x00000027166a7c36 */ /* 0x003fe20008000000 */
[----:B------:R-:W0:Y:S01]  /*2800*/  @P2 LDC R27, c[0x0][0x44c] ;  /* 0x00011300ff1b2b82 */ /* 0x000e220000000800 */
[C---:B------:R-:W-:Y:S01]  /*2810*/  FMUL.FTZ R96, R0.reuse, R73 ;  /* 0x0000004900607220 */ /* 0x040fe20000410000 */
[C---:B------:R-:W-:Y:S01]  /*2820*/  FMUL.FTZ R73, R0.reuse, R86 ;  /* 0x0000005600497220 */ /* 0x040fe20000410000 */
[C---:B------:R-:W-:Y:S01]  /*2830*/  FMUL.FTZ R86, R0.reuse, R26 ;  /* 0x0000001a00567220 */ /* 0x040fe20000410000 */
[C---:B------:R-:W-:Y:S01]  /*2840*/  FMUL.FTZ R32, R0.reuse, R32 ;  /* 0x0000002000207220 */ /* 0x040fe20000410000 */
[C---:B------:R-:W-:Y:S01]  /*2850*/  FMUL.FTZ R29, R0.reuse, R29 ;  /* 0x0000001d001d7220 */ /* 0x040fe20000410000 */
[C---:B------:R-:W-:Y:S01]  /*2860*/  FMUL.FTZ R13, R0.reuse, R74 ;  /* 0x0000004a000d7220 */ /* 0x040fe20000410000 */
[C---:B------:R-:W-:Y:S01]  /*2870*/  FMUL.FTZ R20, R0.reuse, R79 ;  /* 0x0000004f00147220 */ /* 0x040fe20000410000 */
[----:B------:R-:W1:Y:S01]  /*2880*/  @P2 LDC R31, c[0x0][0x450] ;  /* 0x00011400ff1f2b82 */ /* 0x000e620000000800 */
[----:B------:R-:W2:Y:S01]  /*2890*/  MUFU.TANH R119, R32 ;  /* 0x0000002000777308 */ /* 0x000ea20000002400 */
[----:B------:R-:W-:Y:S01]  /*28a0*/  UIADD3 UR6, UR6, 0x22840, URZ ;  /* 0x0002284006067890 */ /* 0x000fe2000fffe03f */
[C---:B------:R-:W-:Y:S01]  /*28b0*/  FMUL.FTZ R9, R0.reuse, R98 ;  /* 0x0000006200097220 */ /* 0x040fe20000410000 */
[C---:B------:R-:W-:Y:S01]  /*28c0*/  FMUL.FTZ R79, R0.reuse, R84 ;  /* 0x00000054004f7220 */ /* 0x040fe20000410000 */
[C---:B------:R-:W-:Y:S01]  /*28d0*/  FMUL.FTZ R74, R0.reuse, R87 ;  /* 0x00000057004a7220 */ /* 0x040fe20000410000 */
[C---:B------:R-:W-:Y:S01]  /*28e0*/  FMUL.FTZ R24, R0.reuse, R24 ;  /* 0x0000001800187220 */ /* 0x040fe20000410000 */
[C---:B------:R-:W-:Y:S01]  /*28f0*/  FMUL.FTZ R25, R0.reuse, R25 ;  /* 0x0000001900197220 */ /* 0x040fe20000410000 */
[C---:B------:R-:W-:Y:S01]  /*2900*/  FMUL.FTZ R3, R0.reuse, R90 ;  /* 0x0000005a00037220 */ /* 0x040fe20000410000 */
[----:B------:R3:W4:Y:S01]  /*2910*/  MUFU.TANH R118, R29 ;  /* 0x0000001d00767308 */ /* 0x0007220000002400 */
        /* <DEDUP_REMOVED lines=10> */
[----:B---3--:R-:W-:Y:S02]  /*29c0*/  IMAD.MOV.U32 R29, RZ, RZ, -0xa0 ;  /* 0xffffff60ff1d7424 */ /* 0x008fe400078e00ff */
        /* <DEDUP_REMOVED lines=56> */
[----:B------:R1:W0:Y:S01]  /*2d50*/  MUFU.TANH R117, R28 ;  /* 0x0000001c00757308 */ /* 0x0002220000002400 */
[----:B------:R-:W-:Y:S01]  /*2d60*/  ULDC UR30, c[0x0][0x9dc] ;  /* 0x00027700001e7ab9 */ /* 0x000fe20000000800 */
[----:B------:R-:W-:Y:S01]  /*2d70*/  SYNCS.ARRIVE.TRANS64.RED.A1T0 RZ, [UR6], RZ ;  /* 0x000000ffffff79a7 */ /* 0x000fe20008100406 */
[----:B------:R-:W-:Y:S01]  /*2d80*/  ULOP3.LUT UR6, URZ, UR30, URZ, 0x33, !UPT ;  /* 0x0000001e3f067292 */ /* 0x000fe2000f8e333f */
[----:B------:R-:W-:Y:S01]  /*2d90*/  IADD3 R31, -R18, R29, R17 ;  /* 0x0000001d121f7210 */ /* 0x000fe20007ffe111 */
[----:B------:R-:W-:Y:S01]  /*2da0*/  ULDC UR7, c[0x0][0x9e0] ;  /* 0x0002780000077ab9 */ /* 0x000fe20000000800 */
[----:B------:R-:W-:-:S02]  /*2db0*/  VIADD R126, R30, 0xffffffff ;  /* 0xffffffff1e7e7836 */ /* 0x000fc40000000000 */
[----:B------:R-:W2:Y:S01]  /*2dc0*/  MUFU.TANH R6, R6 ;  /* 0x0000000600067308 */ /* 0x000ea20000002400 */
[----:B-1----:R-:W-:Y:S02]  /*2dd0*/  IMAD R28, R104, -0xa0, R17 ;  /* 0xffffff60681c7824 */ /* 0x002fe400078e0211 */
[C---:B------:R-:W-:Y:S02]  /*2de0*/  VIADD R124, R31.reuse, UR7 ;  /* 0x000000071f7c7c36 */ /* 0x040fe40008000000 */
[----:B------:R-:W-:Y:S02]  /*2df0*/  VIADD R28, R28, 0xa0 ;  /* 0x000000a01c1c7836 */ /* 0x000fe40000000000 */
[----:B------:R-:W-:Y:S01]  /*2e00*/  VIADD R125, R31, UR6 ;  /* 0x000000061f7d7c36 */ /* 0x000fe20008000000 */
[----:B------:R-:W1:Y:S01]  /*2e10*/  MUFU.TANH R88, R88 ;  /* 0x0000005800587308 */ /* 0x000e620000002400 */
[----:B------:R-:W-:Y:S02]  /*2e20*/  IMAD R123, R19, -0x2, R28 ;  /* 0xfffffffe137b7824 */ /* 0x000fe400078e021c */
[----:B------:R-:W-:-:S02]  /*2e30*/  VIADD R128, R29, 0xffffffff ;  /* 0xffffffff1d807836 */ /* 0x000fc40000000000 */
[----:B0-----:R-:W-:Y:S01]  /*2e40*/  IMAD.IADD R112, R125, 0x1, R32 ;  /* 0x000000017d707824 */ /* 0x001fe200078e0220 */
[----:B------:R-:W-:Y:S02]  /*2e50*/  VIADDMNMX R111, R32, R124, R123, PT ;  /* 0x0000007c206f7246 */ /* 0x000fe4000380017b */
        /* <DEDUP_REMOVED lines=59> */
[----:B------:R0:W0:Y:S08]  /*3210*/  MUFU.TANH R114, R53 ;  /* 0x0000003500727308 */ /* 0x0000300000002400 */
[----:B------:R-:W0:Y:S08]  /*3220*/  MUFU.TANH R69, R69 ;  /* 0x0000004500457308 */ /* 0x000e300000002400 */
[----:B------:R-:W0:Y:S08]  /*3230*/  MUFU.TANH R71, R71 ;  /* 0x0000004700477308 */ /* 0x000e300000002400 */
[----:B------:R-:W0:Y:S08]  /*3240*/  MUFU.TANH R86, R86 ;  /* 0x0000005600567308 */ /* 0x000e300000002400 */
[----:B------:R-:W0:Y:S08]  /*3250*/  MUFU.TANH R97, R97 ;  /* 0x0000006100617308 */ /* 0x000e300000002400 */
[----:B------:R-:W0:Y:S08]  /*3260*/  MUFU.TANH R99, R99 ;  /* 0x0000006300637308 */ /* 0x000e300000002400 */
[----:B------:R-:W0:Y:S08]  /*3270*/  MUFU.TANH R101, R101 ;  /* 0x0000006500657308 */ /* 0x000e300000002400 */
        /* <DEDUP_REMOVED lines=8> */
[----:B------:R-:W-:Y:S01]  /*3300*/  IADD3 R31, -R18, R17, R32 ;  /* 0x00000011121f7210 */ /* 0x000fe20007ffe120 */
        /* <DEDUP_REMOVED lines=12> */
.L_x_1444:
[----:B------:R-:W-:Y:S02]  /*33d0*/  ULDC UR6, c[0x0][0x9e4] ;  /* 0x0002790000067ab9 */ /* 0x000fe40000000800 */
[----:B------:R-:W-:-:S05]  /*33e0*/  IMAD.U32 R30, RZ, RZ, UR6 ;  /* 0x00000006ff1e7e24 */ /* 0x000fca000f8e00ff */
[----:B------:R-:W-:-:S13]  /*33f0*/  ISETP.NE.AND P1, PT, R30, 0x1, PT ;  /* 0x000000011e00780c */ /* 0x000fda0003f25270 */
[----:B------:R-:W1:Y:S02]  /*3400*/  @P1 LDC.64 R28, c[0x0][0x9e8] ;  /* 0x00027a00ff1c1b82 */ /* 0x000e640000000a00 */
[----:B-1----:R-:W-:-:S05]  /*3410*/  @P1 IMAD.HI.U32 R28, R31, R28, RZ ;  /* 0x0000001c1f1c1227 */ /* 0x002fca00078e00ff */
[----:B------:R-:W-:-:S07]  /*3420*/  @P1 SHF.R.U32.HI R31, RZ, R29, R28 ;  /* 0x0000001dff1f1219 */ /* 0x000fce000001161c */
.L_x_1445:
[----:B------:R-:W-:Y:S05]  /*3430*/  BSYNC B0 ;  /* 0x0000000000007941 */ /* 0x000fea0003800000 */
.L_x_1443:
[----:B------:R-:W-:-:S05]  /*3440*/  IMAD R31, R31, R30, R128 ;  /* 0x0000001e1f1f7224 */ /* 0x000fca00078e0280 */
[----:B------:R-:W-:Y:S02]  /*3450*/  VIADDMNMX R111, R31, R30, R111, PT ;  /* 0x0000001e1f6f7246 */ /* 0x000fe4000380016f */
[----:B------:R-:W-:-:S07]  /*3460*/  VIMNMX R112, R112, R31, !PT ;  /* 0x0000001f70707248 */ /* 0x000fce0007fe0100 */
.L_x_1442:
[C---:B------:R-:W-:Y:S01]  /*3470*/  ISETP.GE.AND P1, PT, R126.reuse, 0x2, PT ;  /* 0x000000027e00780c */ /* 0x040fe20003f26270 */
[----:B------:R-:W1:Y:S01]  /*3480*/  SHFL.IDX PT, R106, R106, 0x1, 0x1c1f ;  /* 0x003c1f006a6a7f89 */ /* 0x000e6200000e0000 */
        /* <DEDUP_REMOVED lines=8> */
[----:B0-----:R-:W-:Y:S02]  /*3510*/  FSEL R89, R89, -INF , !P3 ;  /* 0xff80000059597808 */ /* 0x001fe40005800000 */
        /* <DEDUP_REMOVED lines=202> */
.L_x_1448:
[----:B------:R-:W-:Y:S02]  /*41c0*/  ULDC UR6, c[0x0][0x9e4] ;  /* 0x0002790000067ab9 */ /* 0x000fe40000000800 */
[----:B------:R-:W-:-:S05]  /*41d0*/  IMAD.U32 R76, RZ, RZ, UR6 ;  /* 0x00000006ff4c7e24 */ /* 0x000fca000f8e00ff */
[----:B------:R-:W-:-:S13]  /*41e0*/  ISETP.NE.AND P6, PT, R76, 0x1, PT ;  /* 0x000000014c00780c */ /* 0x000fda0003fc5270 */
[----:B------:R-:W0:Y:S02]  /*41f0*/  @P6 LDC.64 R48, c[0x0][0x9e8] ;  /* 0x00027a00ff306b82 */ /* 0x000e240000000a00 */
[----:B0-----:R-:W-:-:S05]  /*4200*/  @P6 IMAD.HI.U32 R48, R75, R48, RZ ;  /* 0x000000304b306227 */ /* 0x001fca00078e00ff */
[----:B------:R-:W-:-:S07]  /*4210*/  @P6 SHF.R.U32.HI R75, RZ, R49, R48 ;  /* 0x00000031ff4b6219 */ /* 0x000fce0000011630 */
.L_x_1449:
[----:B------:R-:W-:Y:S05]  /*4220*/  BSYNC B0 ;  /* 0x0000000000007941 */ /* 0x000fea0003800000 */
.L_x_1447:
[----:B------:R-:W-:-:S05]  /*4230*/  IMAD R75, R75, R76, R128 ;  /* 0x0000004c4b4b7224 */ /* 0x000fca00078e0280 */
[----:B------:R-:W-:Y:S02]  /*4240*/  VIADDMNMX R66, R75, R76, R66, PT ;  /* 0x0000004c4b427246 */ /* 0x000fe40003800142 */
[----:B------:R-:W-:-:S07]  /*4250*/  VIMNMX R68, R68, R75, !PT ;  /* 0x0000004b44447248 */ /* 0x000fce0007fe0100 */
.L_x_1446:
        /* <DEDUP_REMOVED lines=122> */
[C---:B------:R-:W-:Y:S01]  /*4a00*/  ISETP.LT.OR P3, PT, R66.reuse, 0x92, P3 ;  /* 0x000000924200780c */ /* 0x040fe20001f61670 */
[----:B------:R-:W0:Y:S01]  /*4a10*/  SHFL.BFLY PT, R10, R9, 0x2, 0x1f ;  /* 0x0c401f00090a7f89 */ /* 0x000e2200000e0000 */
[C---:B------:R-:W-:Y:S02]  /*4a20*/  ISETP.LT.OR P1, PT, R66.reuse, 0x51, P1 ;  /* 0x000000514200780c */ /* 0x040fe40000f21670 */
[----:B------:R-:W-:Y:S02]  /*4a30*/  ISETP.LT.OR P4, PT, R66, 0x99, P4 ;  /* 0x000000994200780c */ /* 0x000fe40002781670 */
[----:B------:R-:W-:Y:S02]  /*4a40*/  FSEL R60, R60, -INF , !P1 ;  /* 0xff8000003c3c7808 */ /* 0x000fe40004800000 */
[----:B------:R-:W-:-:S02]  /*4a50*/  ISETP.NE.AND P1, PT, R102, RZ, PT ;  /* 0x000000ff6600720c */ /* 0x000fc40003f25270 */
[----:B------:R-:W-:Y:S02]  /*4a60*/  FSEL R25, R25, -INF , !P3 ;  /* 0xff80000019197808 */ /* 0x000fe40005800000 */
[----:B------:R-:W-:-:S04]  /*4a70*/  ISETP.GT.AND P1, PT, R68, 0x51, !P1 ;  /* 0x000000514400780c */ /* 0x000fc80004f24270 */
        /* <DEDUP_REMOVED lines=52> */
[----:B------:R-:W-:Y:S01]  /*4dc0*/  FSEL R76, R97, -INF , !P1 ;  /* 0xff800000614c7808 */ /* 0x000fe20004800000 */
[----:B------:R-:W-:Y:S01]  /*4dd0*/  IMAD.U32 R97, RZ, RZ, UR28 ;  /* 0x0000001cff617e24 */ /* 0x000fe2000f8e00ff */
[----:B------:R-:W-:Y:S02]  /*4de0*/  ISETP.GT.AND P1, PT, R68, 0x88, !P2 ;  /* 0x000000884400780c */ /* 0x000fe40005724270 */
[----:B------:R-:W-:Y:S01]  /*4df0*/  ISETP.NE.AND P2, PT, R118, RZ, PT ;  /* 0x000000ff7600720c */ /* 0x000fe20003f45270 */
[----:B------:R-:W-:-:S01]  /*4e00*/  FFMA.FTZ R97, R10, R97, -8 ;  /* 0xc10000000a617423 */ /* 0x000fc20000010061 */
[----:B------:R-:W-:-:S04]  /*4e10*/  ISETP.LT.OR P1, PT, R66, 0x89, P1 ;  /* 0x000000894200780c */ /* 0x000fc80000f21670 */
[----:B------:R-:W-:Y:S02]  /*4e20*/  FSEL R77, R99, -INF , !P1 ;  /* 0xff800000634d7808 */ /* 0x000fe40004800000 */
[----:B------:R-:W-:Y:S02]  /*4e30*/  ISETP.GT.AND P1, PT, R68, 0x89, !P6 ;  /* 0x000000894400780c */ /* 0x000fe40007724270 */
[----:B------:R-:W-:Y:S02]  /*4e40*/  FSEL R99, R3, -INF , !P5 ;  /* 0xff80000003637808 */ /* 0x000fe40006800000 */
[----:B------:R-:W-:Y:S02]  /*4e50*/  ISETP.LT.OR P1, PT, R66, 0x8a, P1 ;  /* 0x0000008a4200780c */ /* 0x000fe40000f21670 */
[----:B------:R-:W-:Y:S02]  /*4e60*/  ISETP.NE.AND P6, PT, R119, RZ, PT ;  /* 0x000000ff7700720c */ /* 0x000fe40003fc5270 */
[----:B------:R-:W-:-:S02]  /*4e70*/  FSEL R79, R101, -INF , !P1 ;  /* 0xff800000654f7808 */ /* 0x000fc40004800000 */
[----:B------:R-:W-:-:S04]  /*4e80*/  FSETP.NEU.FTZ.AND P1, PT, R10, -INF , PT ;  /* 0xff8000000a00780b */ /* 0x000fc80003f3d000 */
[----:B------:R-:W-:Y:S02]  /*4e90*/  FSEL R97, R97, RZ, P1 ;  /* 0x000000ff61617208 */ /* 0x000fe40000800000 */
[C---:B------:R-:W-:Y:S02]  /*4ea0*/  ISETP.GT.AND P1, PT, R68.reuse, 0x90, !P2 ;  /* 0x000000904400780c */ /* 0x040fe40005724270 */
[----:B------:R-:W-:Y:S01]  /*4eb0*/  ISETP.GT.AND P2, PT, R68, 0x99, !P6 ;  /* 0x000000994400780c */ /* 0x000fe20007744270 */
        /* <DEDUP_REMOVED lines=10> */
[----:B------:R-:W-:Y:S01]  /*4f60*/  ISETP.LT.OR P1, PT, R66, 0x91, P1 ;  /* 0x000000914200780c */ /* 0x000fe20000f21670 */
[--C-:B------:R-:W-:Y:S01]  /*4f70*/  FFMA.FTZ R87, R91, UR28, -R97.reuse ;  /* 0x0000001c5b577c23 */ /* 0x100fe20008010861 */
[----:B------:R-:W-:Y:S01]  /*4f80*/  FMNMX.FTZ R92, R8, R9, !PT ;  /* 0x00000009085c7209 */ /* 0x000fe20007810000 */
[--C-:B------:R-:W-:Y:S01]  /*4f90*/  FFMA.FTZ R91, R95, UR28, -R97.reuse ;  /* 0x0000001c5f5b7c23 */ /* 0x100fe20008010861 */
[----:B------:R-:W-:-:S01]  /*4fa0*/  FFMA.FTZ R95, R47, UR28, -R97 ;  /* 0x0000001c2f5f7c23 */ /* 0x000fc20008010861 */
        /* <DEDUP_REMOVED lines=33> */
[----:B------:R1:W-:Y:S01]  /*51c0*/  MUFU.EX2 R27, R95 ;  /* 0x0000005f001b7308 */ /* 0x0003e20000000800 */
[----:B------:R-:W-:Y:S01]  /*51d0*/  FMNMX.FTZ R9, R21, R94, !PT ;  /* 0x0000005e15097209 */ /* 0x000fe20007810000 */
[--C-:B------:R-:W-:Y:S01]  /*51e0*/  FFMA.FTZ R31, R31, UR28, -R97.reuse ;  /* 0x0000001c1f1f7c23 */ /* 0x100fe20008010861 */
[----:B------:R-:W-:-:S01]  /*51f0*/  FFMA.FTZ R30, R30, UR28, -R97 ;  /* 0x0000001c1e1e7c23 */ /* 0x000fc20008010861 */
[--C-:B------:R-:W-:Y:S01]  /*5200*/  FFMA.FTZ R29, R29, UR28, -R97.reuse ;  /* 0x0000001c1d1d7c23 */ /* 0x100fe20008010861 */
[----:B------:R-:W-:Y:S01]  /*5210*/  FMNMX.FTZ R94, R72, R9, !PT ;  /* 0x00000009485e7209 */ /* 0x000fe20007810000 */
[--C-:B------:R-:W-:Y:S01]  /*5220*/  FFMA.FTZ R28, R28, UR28, -R97.reuse ;  /* 0x0000001c1c1c7c23 */ /* 0x100fe20008010861 */
[----:B------:R-:W-:Y:S01]  /*5230*/  ISETP.NE.AND P6, PT, R192, 0x1, PT ;  /* 0x00000001c000780c */ /* 0x000fe20003fc5270 */
[----:B------:R-:W-:Y:S01]  /*5240*/  MUFU.EX2 R87, R87 ;  /* 0x0000005700577308 */ /* 0x000fe20000000800 */
[----:B------:R-:W-:Y:S01]  /*5250*/  FMNMX.FTZ R9, R73, R94, !PT ;  /* 0x0000005e49097209 */ /* 0x000fe20007810000 */
[----:B-1----:R-:W-:Y:S01]  /*5260*/  FFMA.FTZ R95, R6, UR28, -R97 ;  /* 0x0000001c065f7c23 */ /* 0x002fe20008010861 */
[----:B0-----:R-:W-:-:S02]  /*5270*/  F2FP.SATFINITE.E4M3.F32.PACK_AB_MERGE_C R184, R86, R85, RZ ;  /* 0x0000005556b8723e */ /* 0x001fc400048070ff */
[----:B------:R-:W-:Y:S02]  /*5280*/  FMNMX.FTZ R9, R74, R9, !PT ;  /* 0x000000094a097209 */ /* 0x000fe40007810000 */
[----:B------:R-:W-:Y:S01]  /*5290*/  F2FP.SATFINITE.E4M3.F32.PACK_AB_MERGE_C R184, R84, R3, R184 ;  /* 0x0000000354b8723e */ /* 0x000fe200048070b8 */
[----:B------:R-:W-:Y:S01]  /*52a0*/  MUFU.EX2 R88, R88 ;  /* 0x0000005800587308 */ /* 0x000fe20000000800 */
[----:B------:R-:W-:-:S04]  /*52b0*/  FMNMX.FTZ R70, R56, R9, !PT ;  /* 0x0000000938467209 */ /* 0x000fc80007810000 */
[----:B------:R-:W-:-:S03]  /*52c0*/  FMNMX.FTZ R9, R57, R70, !PT ;  /* 0x0000004639097209 */ /* 0x000fc60007810000 */
[----:B------:R-:W-:Y:S01]  /*52d0*/  MUFU.EX2 R89, R89 ;  /* 0x0000005900597308 */ /* 0x000fe20000000800 */
[----:B------:R-:W-:-:S04]  /*52e0*/  FMNMX.FTZ R70, R58, R9, !PT ;  /* 0x000000093a467209 */ /* 0x000fc80007810000 */
[----:B------:R-:W-:Y:S01]  /*52f0*/  FMNMX.FTZ R9, R59, R70, !PT ;  /* 0x000000463b097209 */ /* 0x000fe20007810000 */
[----:B------:R-:W-:-:S01]  /*5300*/  FFMA.FTZ R70, R65, UR28, -R97 ;  /* 0x0000001c41467c23 */ /* 0x000fc20008010861 */
[----:B------:R-:W-:Y:S01]  /*5310*/  FFMA.FTZ R65, R50, UR28, -R97 ;  /* 0x0000001c32417c23 */ /* 0x000fe20008010861 */
[----:B------:R-:W0:Y:S01]  /*5320*/  MUFU.EX2 R90, R90 ;  /* 0x0000005a005a7308 */ /* 0x000e220000000800 */
[----:B------:R-:W-:-:S04]  /*5330*/  FMNMX.FTZ R94, R60, R9, !PT ;  /* 0x000000093c5e7209 */ /* 0x000fc80007810000 */
[----:B------:R-:W-:-:S03]  /*5340*/  FMNMX.FTZ R9, R61, R94, !PT ;  /* 0x0000005e3d097209 */ /* 0x000fc60007810000 */
[----:B------:R-:W-:Y:S01]  /*5350*/  MUFU.EX2 R91, R91 ;  /* 0x0000005b005b7308 */ /* 0x000fe20000000800 */
[----:B------:R-:W-:-:S04]  /*5360*/  FMNMX.FTZ R94, R62, R9, !PT ;  /* 0x000000093e5e7209 */ /* 0x000fc80007810000 */
[----:B------:R-:W-:Y:S01]  /*5370*/  FMNMX.FTZ R9, R63, R94, !PT ;  /* 0x0000005e3f097209 */ /* 0x000fe20007810000 */
[----:B------:R-:W-:-:S01]  /*5380*/  FFMA.FTZ R94, R55, UR28, -R97 ;  /* 0x0000001c375e7c23 */ /* 0x000fc20008010861 */
[----:B------:R-:W-:Y:S01]  /*5390*/  FSEL R55, R26, -INF , !P2 ;  /* 0xff8000001a377808 */ /* 0x000fe20005000000 */
[----:B------:R-:W-:-:S01]  /*53a0*/  FFMA.FTZ R26, R46, UR28, -R97 ;  /* 0x0000001c2e1a7c23 */ /* 0x000fc20008010861 */
[----:B------:R-:W-:Y:S01]  /*53b0*/  FMNMX.FTZ R50, R40, R9, !PT ;  /* 0x0000000928327209 */ /* 0x000fe20007810000 */
[----:B------:R-:W-:Y:S01]  /*53c0*/  MUFU.EX2 R92, R96 ;  /* 0x00000060005c7308 */ /* 0x000fe20000000800 */
[----:B0-----:R-:W-:Y:S02]  /*53d0*/  F2FP.SATFINITE.E4M3.F32.PACK_AB_MERGE_C R186, R90, R89, RZ ;  /* 0x000000595aba723e */ /* 0x001fe400048070ff */
[----:B------:R-:W-:Y:S01]  /*53e0*/  FMNMX.FTZ R9, R41, R50, !PT ;  /* 0x0000003229097209 */ /* 0x000fe20007810000 */
[----:B------:R-:W-:-:S01]  /*53f0*/  FFMA.FTZ R50, R54, UR28, -R97 ;  /* 0x0000001c36327c23 */ /* 0x000fc20008010861 */
[----:B------:R-:W-:-:S02]  /*5400*/  F2FP.SATFINITE.E4M3.F32.PACK_AB_MERGE_C R186, R88, R87, R186 ;  /* 0x0000005758ba723e */ /* 0x000fc400048070ba */
        /* <DEDUP_REMOVED lines=13> */
[----:B------:R-:W-:Y:S01]  /*54e0*/  MUFU.EX2 R78, R78 ;  /* 0x0000004e004e7308 */ /* 0x000fe20000000800 */
[----:B------:R-:W-:Y:S02]  /*54f0*/  FSEL R54, R24, -INF , !P1 ;  /* 0xff80000018367808 */ /* 0x000fe40004800000 */
[----:B------:R-:W-:-:S04]  /*5500*/  FMNMX.FTZ R9, R79, R68, !PT ;  /* 0x000000444f097209 */ /* 0x000fc80007810000 */
[----:B------:R-:W-:Y:S01]  /*5510*/  FMNMX.FTZ R68, R54, R9, !PT ;  /* 0x0000000936447209 */ /* 0x000fe20007810000 */
[----:B------:R-:W-:Y:S03]  /*5520*/  MUFU.EX2 R93, R93 ;  /* 0x0000005d005d7308 */ /* 0x000fe60000000800 */
[----:B------:R-:W-:-:S04]  /*5530*/  FMNMX.FTZ R68, R25, R68, !PT ;  /* 0x0000004419447209 */ /* 0x000fc80007810000 */
[----:B------:R-:W-:Y:S01]  /*5540*/  FMNMX.FTZ R68, R47, R68, !PT ;  /* 0x000000442f447209 */ /* 0x000fe20007810000 */
[----:B------:R-:W-:Y:S03]  /*5550*/  MUFU.EX2 R67, R67 ;  /* 0x0000004300437308 */ /* 0x000fe60000000800 */
[----:B------:R-:W-:-:S05]  /*5560*/  FMNMX.FTZ R68, R55, R68, !PT ;  /* 0x0000004437447209 */ /* 0x000fca0007810000 */
[----:B------:R-:W0:Y:S01]  /*5570*/  SHFL.BFLY PT, R9, R68, 0x2, 0x1f ;  /* 0x0c401f0044097f89 */ /* 0x000e2200000e0000 */
        /* <DEDUP_REMOVED lines=247> */
.L_x_1451:
[----:B------:R-:W-:Y:S02]  /*64f0*/  ULDC UR14, c[0x0][0x9e4] ;  /* 0x00027900000e7ab9 */ /* 0x000fe40000000800 */
[----:B------:R-:W-:-:S11]  /*6500*/  UISETP.NE.AND UP0, UPT, UR14, 0x1, UPT ;  /* 0x000000010e00788c */ /* 0x000fd6000bf05270 */
[----:B------:R-:W-:Y:S02]  /*6510*/  @UP0 ULDC.64 UR18, c[0x0][0x9e8] ;  /* 0x00027a0000120ab9 */ /* 0x000fe40000000a00 */
[----:B------:R-:W-:-:S04]  /*6520*/  UIMAD.WIDE.U32 UR6, UR11, UR18, URZ ;  /* 0x000000120b0672a5 */ /* 0x000fc8000f8e003f */
[----:B------:R-:W-:-:S12]  /*6530*/  @UP0 USHF.R.U32.HI UR11, URZ, UR19, UR7 ;  /* 0x000000133f0b0299 */ /* 0x000fd80008011607 */
.L_x_1452:
[----:B------:R-:W-:-:S04]  /*6540*/  UIMAD UR11, UR11, UR14, UR14 ;  /* 0x0000000e0b0b72a4 */ /* 0x000fc8000f8e020e */
[----:B------:R-:W-:-:S04]  /*6550*/  UISETP.LT.AND UP0, UPT, UR10, UR11, UPT ;  /* 0x0000000b0a00728c */ /* 0x000fc8000bf01270 */
[----:B------:R-:W-:-:S12]  /*6560*/  USEL UR10, UR10, UR11, UP0 ;  /* 0x0000000b0a0a7287 */ /* 0x000fd80008000000 */
.L_x_1450:
        /* <DEDUP_REMOVED lines=48> */
.L_x_1472:
[----:B------:R-:W-:Y:S01]  /*6870*/  ISETP.NE.AND P2, PT, RZ, UR42, PT ;  /* 0x0000002aff007c0c */ /* 0x000fe2000bf45270 */
[----:B------:R-:W-:-:S04]  /*6880*/  UISETP.NE.AND UP0, UPT, UR33, 0x1, UPT ;  /* 0x000000012100788c */ /* 0x000fc8000bf05270 */
[----:B------:R-:W-:-:S04]  /*6890*/  USEL UR45, URZ, 0x1, UP0 ;  /* 0x000000013f2d7887 */ /* 0x000fc80008000000 */
[----:B------:R-:W-:-:S04]  /*68a0*/  ULOP3.LUT UR45, UR34, UR45, URZ, 0x3c, !UPT ;  /* 0x0000002d222d7292 */ /* 0x000fc8000f8e3c3f */
[----:B------:R-:W-:Y:S08]  /*68b0*/  @P2 BRA `(.L_x_1454) ;  /* 0x0000000000382947 */ /* 0x000ff00003800000 */
[----:B------:R-:W-:Y:S05]  /*68c0*/  @!P0 BRA `(.L_x_1455) ;  /* 0x0000000000048947 */ /* 0x000fea0003800000 */
[----:B------:R-:W-:Y:S01]  /*68d0*/  BPT.TRAP 0x1 ;  /* 0x000000040000795c */ /* 0x000fe20000300000 */
.L_x_1455:
        /* <DEDUP_REMOVED lines=9> */
.L_x_1456:
[----:B-1----:R-:W-:Y:S05]  /*6970*/  @P1 BRA `(.L_x_1454) ;  /* 0x0000000000081947 */ /* 0x002fea0003800000 */
[----:B------:R-:W1:Y:S02]  /*6980*/  SYNCS.PHASECHK.TRANS64.TRYWAIT P1, [UR6+0x22830], R9 ;  /* 0x02283009ff0075a7 */ /* 0x000e640008020146 */
[----:B-1----:R-:W-:Y:S05]  /*6990*/  @!P1 BRA `(.L_x_1457) ;  /* 0x00000178000c9947 */ /* 0x002fea0003800000 */
.L_x_1454:
        /* <DEDUP_REMOVED lines=132> */
.L_x_1459:
[----:B------:R-:W-:Y:S01]  /*71e0*/  ULEA UR6, UR33, UR43, 0x3 ;  /* 0x0000002b21067291 */ /* 0x000fe2000f8e183f */
[----:B------:R-:W-:-:S05]  /*71f0*/  IMAD.U32 R9, RZ, RZ, UR34 ;  /* 0x00000022ff097e24 */ /* 0x000fca000f8e00ff */
[----:B------:R-:W-:-:S04]  /*7200*/  SHF.L.U32 R9, R9, 0x1f, RZ ;  /* 0x0000001f09097819 */ /* 0x000fc800000006ff */
[----:B------:R0:W1:Y:S01]  /*7210*/  SYNCS.PHASECHK.TRANS64.TRYWAIT P1, [UR6+0x22850], R9 ;  /* 0x02285009ff0075a7 */ /* 0x0000620008020146 */
[----:B------:R-:W-:Y:S05]  /*7220*/  @!P0 BRA `(.L_x_1460) ;  /* 0x0000000000048947 */ /* 0x000fea0003800000 */
[----:B------:R-:W-:Y:S01]  /*7230*/  BPT.TRAP 0x1 ;  /* 0x000000040000795c */ /* 0x000fe20000300000 */
.L_x_1460:
[----:B-1----:R-:W-:Y:S05]  /*7240*/  @P1 BRA `(.L_x_1458) ;  /* 0x0000000000081947 */ /* 0x002fea0003800000 */
[----:B------:R-:W1:Y:S02]  /*7250*/  SYNCS.PHASECHK.TRANS64.TRYWAIT P1, [UR6+0x22850], R9 ;  /* 0x02285009ff0075a7 */ /* 0x000e640008020146 */
[----:B-1----:R-:W-:Y:S05]  /*7260*/  @!P1 BRA `(.L_x_1461) ;  /* 0x0000016c00f09947 */ /* 0x002fea0003800000 */
.L_x_1458:
        /* <DEDUP_REMOVED lines=36> */
.L_x_1462:
[----:B------:R-:W-:Y:S01]  /*74b0*/  ISETP.NE.AND P2, PT, R192, 0x1, PT ;  /* 0x00000001c000780c */ /* 0x000fe20003f45270 */
[C---:B------:R-:W-:Y:S01]  /*74c0*/  FMUL.FTZ R21, R0.reuse, R167 ;  /* 0x000000a700157220 */ /* 0x040fe20000410000 */
[C---:B------:R-:W-:Y:S01]  /*74d0*/  FMUL.FTZ R167, R0.reuse, R88 ;  /* 0x0000005800a77220 */ /* 0x040fe20000410000 */
[----:B------:R-:W-:Y:S01]  /*74e0*/  FMUL.FTZ R168, R0, R89 ;  /* 0x0000005900a87220 */ /* 0x000fe20000410000 */
[----:B------:R-:W-:Y:S02]  /*74f0*/  VIADD R173, R22, UR39 ;  /* 0x0000002716ad7c36 */ /* 0x000fe40008000000 */
[C---:B0-----:R-:W-:Y:S01]  /*7500*/  FMUL.FTZ R9, R0.reuse, R154 ;  /* 0x0000009a00097220 */ /* 0x041fe20000410000 */
[C---:B------:R-:W-:Y:S01]  /*7510*/  FMUL.FTZ R154, R0.reuse, R156 ;  /* 0x0000009c009a7220 */ /* 0x040fe20000410000 */
[C---:B------:R-:W-:Y:S01]  /*7520*/  FMUL.FTZ R156, R0.reuse, R160 ;  /* 0x000000a0009c7220 */ /* 0x040fe20000410000 */
[C---:B------:R-:W-:Y:S01]  /*7530*/  FMUL.FTZ R160, R0.reuse, R136 ;  /* 0x0000008800a07220 */ /* 0x040fe20000410000 */
[----:B------:R-:W-:Y:S01]  /*7540*/  ULEA UR6, UR44, UR43, 0x3 ;  /* 0x0000002b2c067291 */ /* 0x000fe2000f8e183f */
        /* <DEDUP_REMOVED lines=86> */
[----:B------:R-:W-:Y:S01]  /*7ab0*/  ULOP3.LUT UR6, URZ, UR30, URZ, 0x33, !UPT ;  /* 0x0000001e3f067292 */ /* 0x000fe2000f8e333f */
[----:B------:R-:W-:Y:S01]  /*7ac0*/  VIADD R176, R88, 0xffffffff ;  /* 0xffffffff58b07836 */ /* 0x000fe20000000000 */
[----:B------:R-:W-:-:S04]  /*7ad0*/  IADD3 R179, -R18, R88, R17 ;  /* 0x0000005812b37210 */ /* 0x000fc80007ffe111 */
        /* <DEDUP_REMOVED lines=84> */
[----:B------:R-:W-:Y:S01]  /*8020*/  IADD3 R99, -R18, R17, R99 ;  /* 0x0000001112637210 */ /* 0x000fe20007ffe163 */
        /* <DEDUP_REMOVED lines=11> */
.L_x_1465:
[----:B------:R-:W-:-:S05]  /*80e0*/  IMAD.U32 R98, RZ, RZ, UR29 ;  /* 0x0000001dff627e24 */ /* 0x000fca000f8e00ff */
[----:B------:R-:W-:-:S13]  /*80f0*/  ISETP.NE.AND P1, PT, R98, 0x1, PT ;  /* 0x000000016200780c */ /* 0x000fda0003f25270 */
[----:B------:R-:W1:Y:S02]  /*8100*/  @P1 LDC.64 R88, c[0x0][0x9e8] ;  /* 0x00027a00ff581b82 */ /* 0x000e640000000a00 */
[----:B-1----:R-:W-:-:S05]  /*8110*/  @P1 IMAD.HI.U32 R88, R99, R88, RZ ;  /* 0x0000005863581227 */ /* 0x002fca00078e00ff */
[----:B------:R-:W-:-:S07]  /*8120*/  @P1 SHF.R.U32.HI R99, RZ, R89, R88 ;  /* 0x00000059ff631219 */ /* 0x000fce0000011658 */
.L_x_1466:
[----:B------:R-:W-:Y:S05]  /*8130*/  BSYNC B0 ;  /* 0x0000000000007941 */ /* 0x000fea0003800000 */
.L_x_1464:
[----:B------:R-:W-:-:S05]  /*8140*/  IMAD R99, R99, R98, R176 ;  /* 0x0000006263637224 */ /* 0x000fca00078e02b0 */
[----:B------:R-:W-:Y:S02]  /*8150*/  VIADDMNMX R180, R99, R98, R180, PT ;  /* 0x0000006263b47246 */ /* 0x000fe400038001b4 */
[----:B------:R-:W-:-:S07]  /*8160*/  VIMNMX R181, R181, R99, !PT ;  /* 0x00000063b5b57248 */ /* 0x000fce0007fe0100 */
.L_x_1463:
        /* <DEDUP_REMOVED lines=113> */
[----:B0-----:R-:W-:Y:S01]  /*8880*/  IMAD.IADD R149, R178, 0x1, R163 ;  /* 0x00000001b2957824 */ /* 0x001fe200078e02a3 */
        /* <DEDUP_REMOVED lines=133> */
.L_x_1469:
[----:B------:R-:W-:-:S05]  /*90e0*/  IMAD.U32 R164, RZ, RZ, UR29 ;  /* 0x0000001dffa47e24 */ /* 0x000fca000f8e00ff */
[----:B------:R-:W-:-:S13]  /*90f0*/  ISETP.NE.AND P6, PT, R164, 0x1, PT ;  /* 0x00000001a400780c */ /* 0x000fda0003fc5270 */
[----:B------:R-:W0:Y:S02]  /*9100*/  @P6 LDC.64 R88, c[0x0][0x9e8] ;  /* 0x00027a00ff586b82 */ /* 0x000e240000000a00 */
[----:B0-----:R-:W-:-:S05]  /*9110*/  @P6 IMAD.HI.U32 R88, R163, R88, RZ ;  /* 0x00000058a3586227 */ /* 0x001fca00078e00ff */
[----:B------:R-:W-:-:S07]  /*9120*/  @P6 SHF.R.U32.HI R163, RZ, R89, R88 ;  /* 0x00000059ffa36219 */ /* 0x000fce0000011658 */
.L_x_1470:
[----:B------:R-:W-:Y:S05]  /*9130*/  BSYNC B0 ;  /* 0x0000000000007941 */ /* 0x000fea0003800000 */
.L_x_1468:
[----:B------:R-:W-:-:S05]  /*9140*/  IMAD R176, R163, R164, R176 ;  /* 0x000000a4a3b07224 */ /* 0x000fca00078e02b0 */
[----:B------:R-:W-:Y:S02]  /*9150*/  VIADDMNMX R149, R176, R164, R149, PT ;  /* 0x000000a4b0957246 */ /* 0x000fe40003800195 */
[----:B------:R-:W-:-:S07]  /*9160*/  VIMNMX R11, R11, R176, !PT ;  /* 0x000000b00b0b7248 */ /* 0x000fce0007fe0100 */
.L_x_1467:
        /* <DEDUP_REMOVED lines=133> */
[----:B0-----:R-:W-:Y:S02]  /*99c0*/  FMNMX.FTZ R10, R163, R10, !PT ;  /* 0x0000000aa30a7209 */ /* 0x001fe40007810000 */
        /* <DEDUP_REMOVED lines=66> */
[----:B------:R-:W-:Y:S02]  /*9df0*/  FMNMX.FTZ R163, R164, R7, !PT ;  /* 0x00000007a4a37209 */ /* 0x000fe40007810000 */
[----:B------:R-:W-:Y:S02]  /*9e00*/  FSEL R9, R9, RZ, P1 ;  /* 0x000000ff09097208 */ /* 0x000fe40000800000 */
[----:B------:R-:W-:Y:S02]  /*9e10*/  FMNMX.FTZ R163, R88, R163, !PT ;  /* 0x000000a358a37209 */ /* 0x000fe40007810000 */
[----:B------:R-:W-:Y:S01]  /*9e20*/  ISETP.LT.OR P2, PT, R149, 0x9a, P2 ;  /* 0x0000009a9500780c */ /* 0x000fe20001741670 */
[----:B------:R-:W-:-:S01]  /*9e30*/  FFMA.FTZ R89, R151, UR28, -R9 ;  /* 0x0000001c97597c23 */ /* 0x000fc20008010809 */
[--C-:B------:R-:W-:Y:S01]  /*9e40*/  FFMA.FTZ R151, R154, UR28, -R9.reuse ;  /* 0x0000001c9a977c23 */ /* 0x100fe20008010809 */
[----:B------:R-:W-:-:S01]  /*9e50*/  FFMA.FTZ R154, R153, UR28, -R9 ;  /* 0x0000001c999a7c23 */ /* 0x000fc20008010809 */
[----:B------:R-:W-:Y:S01]  /*9e60*/  FMNMX.FTZ R166, R12, R163, !PT ;  /* 0x000000a30ca67209 */ /* 0x000fe20007810000 */
[----:B------:R-:W-:-:S01]  /*9e70*/  FFMA.FTZ R153, R156, UR28, -R9 ;  /* 0x0000001c9c997c23 */ /* 0x000fc20008010809 */
        /* <DEDUP_REMOVED lines=13> */
[----:B------:R-:W-:Y:S01]  /*9f50*/  FSEL R97, R97, -INF , !P2 ;  /* 0xff80000061617808 */ /* 0x000fe20005000000 */
[----:B------:R0:W-:Y:S01]  /*9f60*/  MUFU.EX2 R162, R163 ;  /* 0x000000a300a27308 */ /* 0x0001e20000000800 */
        /* <DEDUP_REMOVED lines=34> */
[----:B0-----:R-:W-:-:S01]  /*a190*/  FFMA.FTZ R163, R150, UR28, -R9 ;  /* 0x0000001c96a37c23 */ /* 0x001fc20008010809 */
        /* <DEDUP_REMOVED lines=36> */
[----:B------:R-:W-:Y:S01]  /*a3e0*/  FSEL R161, R10, RZ, P1 ;  /* 0x000000ff0aa17208 */ /* 0x000fe20000800000 */
[----:B------:R-:W-:Y:S01]  /*a3f0*/  MUFU.EX2 R99, R99 ;  /* 0x0000006300637308 */ /* 0x000fe20000000800 */
[----:B------:R-:W-:-:S03]  /*a400*/  FMNMX.FTZ R148, R97, R148, !PT ;  /* 0x0000009461947209 */ /* 0x000fc60007810000 */
[----:B------:R-:W-:Y:S02]  /*a410*/  FADD.FTZ R161, -R161, R6 ;  /* 0x00000006a1a17221 */ /* 0x000fe40000010100 */
        /* <DEDUP_REMOVED lines=13> */
[----:B------:R-:W-:-:S01]  /*a4f0*/  FFMA.FTZ R149, R9, R148, -8 ;  /* 0xc100000009957423 */ /* 0x000fc20000010094 */
[----:B------:R-:W-:Y:S01]  /*a500*/  FMUL.FTZ R148, R161, UR28 ;  /* 0x0000001ca1947c20 */ /* 0x000fe20008410000 */
[----:B------:R-:W-:Y:S03]  /*a510*/  MUFU.EX2 R114, R114 ;  /* 0x0000007200727308 */ /* 0x000fe60000000800 */
[----:B------:R-:W-:-:S05]  /*a520*/  FSEL R149, R149, RZ, P1 ;  /* 0x000000ff95957208 */ /* 0x000fca0000800000 */
[--C-:B------:R-:W-:Y:S01]  /*a530*/  FFMA.FTZ R161, R88, UR28, -R149.reuse ;  /* 0x0000001c58a17c23 */ /* 0x100fe20008010895 */
[----:B------:R-:W-:-:S01]  /*a540*/  FFMA.FTZ R88, R136, UR28, -R149 ;  /* 0x0000001c88587c23 */ /* 0x000fc20008010895 */
[--C-:B------:R-:W-:Y:S01]  /*a550*/  FFMA.FTZ R136, R138, UR28, -R149.reuse ;  /* 0x0000001c8a887c23 */ /* 0x100fe20008010895 */
        /* <DEDUP_REMOVED lines=63> */
[----:B------:R-:W-:-:S06]  /*a950*/  FADD.FTZ R127, R162, R127 ;  /* 0x0000007fa27f7221 */ /* 0x000fcc0000010000 */
        /* <DEDUP_REMOVED lines=14> */
[----:B------:R-:W-:-:S06]  /*aa40*/  FADD.FTZ R4, R98, R127 ;  /* 0x0000007f62047221 */ /* 0x000fcc0000010000 */
        /* <DEDUP_REMOVED lines=84> */
[----:B------:R-:W2:Y:S08]  /*af90*/  MUFU.EX2 R131, R131 ;  /* 0x0000008300837308 */ /* 0x000eb00000000800 */
[----:B------:R-:W3:Y:S08]  /*afa0*/  MUFU.EX2 R92, R92 ;  /* 0x0000005c005c7308 */ /* 0x000ef00000000800 */
[----:B------:R-:W4:Y:S08]  /*afb0*/  MUFU.EX2 R130, R130 ;  /* 0x0000008200827308 */ /* 0x000f300000000800 */
[----:B------:R0:W5:Y:S08]  /*afc0*/  MUFU.EX2 R93, R94 ;  /* 0x0000005e005d7308 */ /* 0x0001700000000800 */
[----:B------:R-:W5:Y:S01]  /*afd0*/  MUFU.EX2 R129, R129 ;  /* 0x0000008100817308 */ /* 0x000f620000000800 */
[----:B0-----:R-:W-:-:S01]  /*afe0*/  FADD.FTZ R94, R132, R3 ;  /* 0x00000003845e7221 */ /* 0x001fc20000010000 */
[----:B-1----:R-:W-:-:S03]  /*aff0*/  FADD.FTZ R3, R164, R4 ;  /* 0x00000004a4037221 */ /* 0x002fc60000010000 */
[----:B--2---:R-:W-:Y:S01]  /*b000*/  FADD.FTZ R95, R131, R94 ;  /* 0x0000005e835f7221 */ /* 0x004fe20000010000 */
        /* <DEDUP_REMOVED lines=11> */
.L_x_1471:
        /* <DEDUP_REMOVED lines=115> */
.L_x_1453:
        /* <DEDUP_REMOVED lines=25> */
.L_x_1474:
[----:B------:R-:W-:Y:S02]  /*b980*/  ULDC UR14, c[0x0][0x9e4] ;  /* 0x00027900000e7ab9 */ /* 0x000fe40000000800 */
[----:B------:R-:W-:-:S11]  /*b990*/  UISETP.NE.AND UP0, UPT, UR14, 0x1, UPT ;  /* 0x000000010e00788c */ /* 0x000fd6000bf05270 */
[----:B------:R-:W-:Y:S02]  /*b9a0*/  @UP0 ULDC.64 UR18, c[0x0][0x9e8] ;  /* 0x00027a0000120ab9 */ /* 0x000fe40000000a00 */
[----:B------:R-:W-:-:S04]  /*b9b0*/  UIMAD.WIDE.U32 UR6, UR10, UR18, URZ ;  /* 0x000000120a0672a5 */ /* 0x000fc8000f8e003f */
[----:B------:R-:W-:-:S12]  /*b9c0*/  @UP0 USHF.R.U32.HI UR10, URZ, UR19, UR7 ;  /* 0x000000133f0a0299 */ /* 0x000fd80008011607 */
.L_x_1475:
[----:B------:R-:W-:-:S04]  /*b9d0*/  UIMAD UR10, UR10, UR14, URZ ;  /* 0x0000000e0a0a72a4 */ /* 0x000fc8000f8e023f */
[----:B------:R-:W-:-:S04]  /*b9e0*/  UISETP.LT.AND UP0, UPT, UR11, UR10, UPT ;  /* 0x0000000a0b00728c */ /* 0x000fc8000bf01270 */
[----:B------:R-:W-:-:S12]  /*b9f0*/  USEL UR11, UR11, UR10, !UP0 ;  /* 0x0000000a0b0b7287 */ /* 0x000fd8000c000000 */
.L_x_1473:
        /* <DEDUP_REMOVED lines=13> */
.L_x_1487:
[----:B------:R-:W-:Y:S01]  /*bad0*/  ISETP.NE.AND P2, PT, RZ, UR42, PT ;  /* 0x0000002aff007c0c */ /* 0x000fe2000bf45270 */
[----:B------:R-:W-:-:S04]  /*bae0*/  UISETP.NE.AND UP0, UPT, UR30, 0x1, UPT ;  /* 0x000000011e00788c */ /* 0x000fc8000bf05270 */
[----:B------:R-:W-:-:S04]  /*baf0*/  USEL UR45, URZ, 0x1, UP0 ;  /* 0x000000013f2d7887 */ /* 0x000fc80008000000 */
[----:B------:R-:W-:-:S04]  /*bb00*/  ULOP3.LUT UR45, UR31, UR45, URZ, 0x3c, !UPT ;  /* 0x0000002d1f2d7292 */ /* 0x000fc8000f8e3c3f */
[----:B------:R-:W-:Y:S08]  /*bb10*/  @P2 BRA `(.L_x_1477) ;  /* 0x0000000000382947 */ /* 0x000ff00003800000 */
[----:B------:R-:W-:Y:S05]  /*bb20*/  @!P0 BRA `(.L_x_1478) ;  /* 0x0000000000048947 */ /* 0x000fea0003800000 */
[----:B------:R-:W-:Y:S01]  /*bb30*/  BPT.TRAP 0x1 ;  /* 0x000000040000795c */ /* 0x000fe20000300000 */
.L_x_1478:
        /* <DEDUP_REMOVED lines=9> */
.L_x_1479:
[----:B-1----:R-:W-:Y:S05]  /*bbd0*/  @P1 BRA `(.L_x_1477) ;  /* 0x0000000000081947 */ /* 0x002fea0003800000 */
[----:B------:R-:W1:Y:S02]  /*bbe0*/  SYNCS.PHASECHK.TRANS64.TRYWAIT P1, [UR6+0x22830], R9 ;  /* 0x02283009ff0075a7 */ /* 0x000e640008020146 */
[----:B-1----:R-:W-:Y:S05]  /*bbf0*/  @!P1 BRA `(.L_x_1480) ;  /* 0x0000012400a49947 */ /* 0x002fea0003800000 */
.L_x_1477:
        /* <DEDUP_REMOVED lines=132> */
.L_x_1482:
[----:B------:R-:W-:Y:S01]  /*c440*/  ULEA UR6, UR30, UR43, 0x3 ;  /* 0x0000002b1e067291 */ /* 0x000fe2000f8e183f */
[----:B------:R-:W-:-:S05]  /*c450*/  IMAD.U32 R9, RZ, RZ, UR31 ;  /* 0x0000001fff097e24 */ /* 0x000fca000f8e00ff */
[----:B------:R-:W-:-:S04]  /*c460*/  SHF.L.U32 R9, R9, 0x1f, RZ ;  /* 0x0000001f09097819 */ /* 0x000fc800000006ff */
[----:B------:R0:W1:Y:S01]  /*c470*/  SYNCS.PHASECHK.TRANS64.TRYWAIT P1, [UR6+0x22850], R9 ;  /* 0x02285009ff0075a7 */ /* 0x0000620008020146 */
[----:B------:R-:W-:Y:S05]  /*c480*/  @!P0 BRA `(.L_x_1483) ;  /* 0x0000000000048947 */ /* 0x000fea0003800000 */
[----:B------:R-:W-:Y:S01]  /*c490*/  BPT.TRAP 0x1 ;  /* 0x000000040000795c */ /* 0x000fe20000300000 */
.L_x_1483:
[----:B-1----:R-:W-:Y:S05]  /*c4a0*/  @P1 BRA `(.L_x_1481) ;  /* 0x0000000000081947 */ /* 0x002fea0003800000 */
[----:B------:R-:W1:Y:S02]  /*c4b0*/  SYNCS.PHASECHK.TRANS64.TRYWAIT P1, [UR6+0x22850], R9 ;  /* 0x02285009ff0075a7 */ /* 0x000e640008020146 */
[----:B-1----:R-:W-:Y:S05]  /*c4c0*/  @!P1 BRA `(.L_x_1484) ;  /* 0x0000011c00889947 */ /* 0x002fea0003800000 */
.L_x_1481:
        /* <DEDUP_REMOVED lines=36> */
.L_x_1485:
        /* <DEDUP_REMOVED lines=24> */
[----:B------:R-:W-:Y:S01]  /*c890*/  FMUL.FTZ R126, R0, R128 ;  /* 0x00000080007e7220 */ /* 0x000fe20000410000 */
[----:B-1----:R-:W-:Y:S01]  /*c8a0*/  FMNMX.FTZ R10, R12, R7, !PT ;  /* 0x000000070c0a7209 */ /* 0x002fe20007810000 */
        /* <DEDUP_REMOVED lines=8> */
[----:B0-----:R-:W-:Y:S01]  /*c930*/  FMNMX.FTZ R9, R13, R6, !PT ;  /* 0x000000060d097209 */ /* 0x001fe20007810000 */
[C---:B------:R-:W-:Y:S01]  /*c940*/  FMUL.FTZ R159, R0.reuse, R166 ;  /* 0x000000a6009f7220 */ /* 0x040fe20000410000 */
[C---:B------:R-:W-:Y:S01]  /*c950*/  FMUL.FTZ R127, R0.reuse, R129 ;  /* 0x00000081007f7220 */ /* 0x040fe20000410000 */
[C---:B------:R-:W-:Y:S01]  /*c960*/  FMUL.FTZ R134, R0.reuse, R108 ;  /* 0x0000006c00867220 */ /* 0x040fe20000410000 */
[----:B------:R-:W0:Y:S01]  /*c970*/  MUFU.TANH R15, R15 ;  /* 0x0000000f000f7308 */ /* 0x000e220000002400 */
        /* <DEDUP_REMOVED lines=52> */
[----:B------:R-:W-:Y:S01]  /*ccc0*/  FMUL.FTZ R174, R0, R101 ;  /* 0x0000006500ae7220 */ /* 0x000fe20000410000 */
[----:B------:R-:W-:Y:S01]  /*ccd0*/  IMAD.U32 R175, RZ, RZ, UR28 ;  /* 0x0000001cffaf7e24 */ /* 0x000fe2000f8e00ff */
[----:B------:R-:W-:Y:S01]  /*cce0*/  ULEA UR6, UR44, UR43, 0x3 ;  /* 0x0000002b2c067291 */ /* 0x000fe2000f8e183f */
[----:B------:R-:W2:Y:S01]  /*ccf0*/  MUFU.TANH R156, R156 ;  /* 0x0000009c009c7308 */ /* 0x000ea20000002400 */
[----:B-1----:R-:W-:-:S02]  /*cd00*/  FMNMX.FTZ R115, R155, R114, !PT ;  /* 0x000000729b737209 */ /* 0x002fc40007810000 */
[----:B------:R-:W-:-:S04]  /*cd10*/  UIADD3 UR6, UR6, 0x22840, URZ ;  /* 0x0002284006067890 */ /* 0x000fc8000fffe03f */
[----:B------:R-:W-:Y:S01]  /*cd20*/  UPRMT UR6, UR41, 0x654, UR6 ;  /* 0x0000065429067896 */ /* 0x000fe20008000006 */
[----:B------:R-:W1:Y:S01]  /*cd30*/  MUFU.TANH R157, R157 ;  /* 0x0000009d009d7308 */ /* 0x000e620000002400 */
[----:B0-----:R-:W-:-:S07]  /*cd40*/  FMNMX.FTZ R10, R154, R9, !PT ;  /* 0x000000099a0a7209 */ /* 0x001fce0007810000 */
[----:B------:R-:W0:Y:S01]  /*cd50*/  MUFU.TANH R159, R159 ;  /* 0x0000009f009f7308 */ /* 0x000e220000002400 */
[----:B--2---:R-:W-:Y:S01]  /*cd60*/  FMNMX.FTZ R88, R156, R115, !PT ;  /* 0x000000739c587209 */ /* 0x004fe20007810000 */
[----:B------:R-:W-:Y:S06]  /*cd70*/  SYNCS.ARRIVE.TRANS64.RED.A1T0 RZ, [UR6], RZ ;  /* 0x000000ffffff79a7 */ /* 0x000fec0008100406 */
[----:B------:R-:W2:Y:S01]  /*cd80*/  MUFU.TANH R158, R158 ;  /* 0x0000009e009e7308 */ /* 0x000ea20000002400 */
[----:B-1----:R-:W-:-:S07]  /*cd90*/  FMNMX.FTZ R9, R157, R10, !PT ;  /* 0x0000000a9d097209 */ /* 0x002fce0007810000 */
[----:B------:R-:W1:Y:S01]  /*cda0*/  MUFU.TANH R160, R160 ;  /* 0x000000a000a07308 */ /* 0x000e620000002400 */
[----:B0-----:R-:W-:Y:S01]  /*cdb0*/  FMNMX.FTZ R89, R159, R88, !PT ;  /* 0x000000589f597209 */ /* 0x001fe20007810000 */
[----:B------:R-:W-:-:S06]  /*cdc0*/  FMUL.FTZ R88, R0, R90 ;  /* 0x0000005a00587220 */ /* 0x000fcc0000410000 */
[----:B------:R-:W0:Y:S01]  /*cdd0*/  MUFU.TANH R136, R136 ;  /* 0x0000008800887308 */ /* 0x000e220000002400 */
[----:B--2---:R-:W-:-:S07]  /*cde0*/  FMNMX.FTZ R9, R158, R9, !PT ;  /* 0x000000099e097209 */ /* 0x004fce0007810000 */
[----:B------:R-:W2:Y:S01]  /*cdf0*/  MUFU.TANH R138, R138 ;  /* 0x0000008a008a7308 */ /* 0x000ea20000002400 */
[----:B-1----:R-:W-:-:S07]  /*ce00*/  FMNMX.FTZ R89, R160, R89, !PT ;  /* 0x00000059a0597209 */ /* 0x002fce0007810000 */
[----:B------:R-:W1:Y:S01]  /*ce10*/  MUFU.TANH R137, R137 ;  /* 0x0000008900897308 */ /* 0x000e620000002400 */
[----:B0-----:R-:W-:-:S07]  /*ce20*/  FMNMX.FTZ R10, R136, R9, !PT ;  /* 0x00000009880a7209 */ /* 0x001fce0007810000 */
[----:B------:R-:W0:Y:S01]  /*ce30*/  MUFU.TANH R139, R139 ;  /* 0x0000008b008b7308 */ /* 0x000e220000002400 */
[----:B--2---:R-:W-:Y:S01]  /*ce40*/  FMNMX.FTZ R90, R138, R89, !PT ;  /* 0x000000598a5a7209 */ /* 0x004fe20007810000 */
[----:B------:R-:W-:-:S06]  /*ce50*/  FMUL.FTZ R89, R0, R91 ;  /* 0x0000005b00597220 */ /* 0x000fcc0000410000 */
[----:B------:R-:W2:Y:S01]  /*ce60*/  MUFU.TANH R140, R140 ;  /* 0x0000008c008c7308 */ /* 0x000ea20000002400 */
[----:B-1----:R-:W-:-:S07]  /*ce70*/  FMNMX.FTZ R9, R137, R10, !PT ;  /* 0x0000000a89097209 */ /* 0x002fce0007810000 */
[----:B------:R-:W1:Y:S01]  /*ce80*/  MUFU.TANH R142, R142 ;  /* 0x0000008e008e7308 */ /* 0x000e620000002400 */
[----:B0-----:R-:W-:-:S07]  /*ce90*/  FMNMX.FTZ R115, R139, R90, !PT ;  /* 0x0000005a8b737209 */ /* 0x001fce0007810000 */
[----:B------:R-:W0:Y:S01]  /*cea0*/  MUFU.TANH R141, R141 ;  /* 0x0000008d008d7308 */ /* 0x000e220000002400 */
[----:B--2---:R-:W-:-:S07]  /*ceb0*/  FMNMX.FTZ R10, R140, R9, !PT ;  /* 0x000000098c0a7209 */ /* 0x004fce0007810000 */
        /* <DEDUP_REMOVED lines=26> */
[----:B-1----:R-:W-:Y:S01]  /*d060*/  FMNMX.FTZ R92, R120, R91, !PT ;  /* 0x0000005b785c7209 */ /* 0x002fe20007810000 */
[----:B------:R-:W-:-:S06]  /*d070*/  FMUL.FTZ R91, R0, R95 ;  /* 0x0000005f005b7220 */ /* 0x000fcc0000410000 */
        /* <DEDUP_REMOVED lines=91> */
[----:B--2---:R-:W-:Y:S02]  /*d630*/  FMNMX.FTZ R10, R94, R9, !PT ;  /* 0x000000095e0a7209 */ /* 0x004fe40007810000 */
[----:B-1----:R-:W-:Y:S02]  /*d640*/  FMNMX.FTZ R97, R174, R97, !PT ;  /* 0x00000061ae617209 */ /* 0x002fe40007810000 */
[----:B0-----:R-:W-:-:S03]  /*d650*/  FMNMX.FTZ R96, R95, R10, !PT ;  /* 0x0000000a5f607209 */ /* 0x001fc60007810000 */
        /* <DEDUP_REMOVED lines=35> */
[--C-:B------:R-:W-:Y:S01]  /*d890*/  FFMA.FTZ R114, R161, UR28, -R175.reuse ;  /* 0x0000001ca1727c23 */ /* 0x100fe200080108af */
[----:B------:R-:W-:-:S01]  /*d8a0*/  FFMA.FTZ R100, R136, UR28, -R175 ;  /* 0x0000001c88647c23 */ /* 0x000fc200080108af */
[----:B------:R-:W-:Y:S01]  /*d8b0*/  MUFU.EX2 R6, R6 ;  /* 0x0000000600067308 */ /* 0x000fe20000000800 */
[----:B------:R-:W-:-:S01]  /*d8c0*/  FFMA.FTZ R138, R138, UR28, -R158 ;  /* 0x0000001c8a8a7c23 */ /* 0x000fc2000801089e */
[----:B------:R-:W-:Y:S01]  /*d8d0*/  FFMA.FTZ R139, R139, UR28, -R158 ;  /* 0x0000001c8b8b7c23 */ /* 0x000fe2000801089e */
[----:B------:R-:W-:-:S01]  /*d8e0*/  FFMA.FTZ R102, R140, UR28, -R175 ;  /* 0x0000001c8c667c23 */ /* 0x000fc200080108af */
[----:B------:R-:W-:Y:S01]  /*d8f0*/  FFMA.FTZ R142, R142, UR28, -R158 ;  /* 0x0000001c8e8e7c23 */ /* 0x000fe2000801089e */
[----:B------:R-:W-:-:S01]  /*d900*/  FFMA.FTZ R103, R141, UR28, -R175 ;  /* 0x0000001c8d677c23 */ /* 0x000fc200080108af */
[--C-:B------:R-:W-:Y:S01]  /*d910*/  FFMA.FTZ R143, R143, UR28, -R158.reuse ;  /* 0x0000001c8f8f7c23 */ /* 0x100fe2000801089e */
        /* <DEDUP_REMOVED lines=43> */
[--C-:B------:R-:W-:Y:S01]  /*dbd0*/  FFMA.FTZ R110, R110, UR28, -R158.reuse ;  /* 0x0000001c6e6e7c23 */ /* 0x100fe2000801089e */
        /* <DEDUP_REMOVED lines=171> */
.L_x_1486:
        /* <DEDUP_REMOVED lines=115> */
.L_x_1476:
        /* <DEDUP_REMOVED lines=9> */
[----:B------:R-:W-:-:S05]  /*ee50*/  ULDC UR30, c[0x0][0x9e0] ;  /* 0x00027800001e7ab9 */ /* 0x000fca0000000800 */
.L_x_1507:
        /* <DEDUP_REMOVED lines=9> */
.L_x_1490:
[----:B------:R-:W-:Y:S01]  /*eef0*/  ULEA UR6, UR44, UR43, 0x3 ;  /* 0x0000002b2c067291 */ /* 0x000fe2000f8e183f */
[----:B------:R-:W-:-:S05]  /*ef00*/  IMAD.U32 R9, RZ, RZ, UR45 ;  /* 0x0000002dff097e24 */ /* 0x000fca000f8e00ff */
[----:B------:R-:W-:-:S04]  /*ef10*/  SHF.L.U32 R9, R9, 0x1f, RZ ;  /* 0x0000001f09097819 */ /* 0x000fc800000006ff */
[----:B------:R0:W1:Y:S01]  /*ef20*/  SYNCS.PHASECHK.TRANS64.TRYWAIT P1, [UR6+0x22830], R9 ;  /* 0x02283009ff0075a7 */ /* 0x0000620008020146 */
[----:B------:R-:W-:Y:S05]  /*ef30*/  @!P0 BRA `(.L_x_1491) ;  /* 0x0000000000048947 */ /* 0x000fea0003800000 */
[----:B------:R-:W-:Y:S01]  /*ef40*/  BPT.TRAP 0x1 ;  /* 0x000000040000795c */ /* 0x000fe20000300000 */
.L_x_1491:
[----:B-1----:R-:W-:Y:S05]  /*ef50*/  @P1 BRA `(.L_x_1489) ;  /* 0x0000000000081947 */ /* 0x002fea0003800000 */
[----:B------:R-:W1:Y:S02]  /*ef60*/  SYNCS.PHASECHK.TRANS64.TRYWAIT P1, [UR6+0x22830], R9 ;  /* 0x02283009ff0075a7 */ /* 0x000e640008020146 */
[----:B-1----:R-:W-:Y:S05]  /*ef70*/  @!P1 BRA `(.L_x_1492) ;  /* 0x000000f000f49947 */ /* 0x002fea0003800000 */
.L_x_1489:
        /* <DEDUP_REMOVED lines=129> */
.L_x_1494:
[----:B------:R-:W-:Y:S01]  /*f790*/  ULEA UR6, UR32, UR43, 0x3 ;  /* 0x0000002b20067291 */ /* 0x000fe2000f8e183f */
[----:B------:R-:W-:-:S05]  /*f7a0*/  IMAD.U32 R9, RZ, RZ, UR33 ;  /* 0x00000021ff097e24 */ /* 0x000fca000f8e00ff */
[----:B------:R-:W-:-:S04]  /*f7b0*/  SHF.L.U32 R9, R9, 0x1f, RZ ;  /* 0x0000001f09097819 */ /* 0x000fc800000006ff */
[----:B------:R0:W1:Y:S01]  /*f7c0*/  SYNCS.PHASECHK.TRANS64.TRYWAIT P1, [UR6+0x22850], R9 ;  /* 0x02285009ff0075a7 */ /* 0x0000620008020146 */
[----:B------:R-:W-:Y:S05]  /*f7d0*/  @!P0 BRA `(.L_x_1495) ;  /* 0x0000000000048947 */ /* 0x000fea0003800000 */
[----:B------:R-:W-:Y:S01]  /*f7e0*/  BPT.TRAP 0x1 ;  /* 0x000000040000795c */ /* 0x000fe20000300000 */
.L_x_1495:
[----:B-1----:R-:W-:Y:S05]  /*f7f0*/  @P1 BRA `(.L_x_1493) ;  /* 0x0000000000081947 */ /* 0x002fea0003800000 */
[----:B------:R-:W1:Y:S02]  /*f800*/  SYNCS.PHASECHK.TRANS64.TRYWAIT P1, [UR6+0x22850], R9 ;  /* 0x02285009ff0075a7 */ /* 0x000e640008020146 */
[----:B-1----:R-:W-:Y:S05]  /*f810*/  @!P1 BRA `(.L_x_1496) ;  /* 0x000000e800e49947 */ /* 0x002fea0003800000 */
.L_x_1493:
        /* <DEDUP_REMOVED lines=36> */
.L_x_1497:
        /* <DEDUP_REMOVED lines=195> */
.L_x_1500:
[----:B------:R-:W-:-:S05]  /*10690*/  IMAD.U32 R101, RZ, RZ, UR29 ;  /* 0x0000001dff657e24 */ /* 0x000fca000f8e00ff */
[----:B------:R-:W-:-:S13]  /*106a0*/  ISETP.NE.AND P1, PT, R101, 0x1, PT ;  /* 0x000000016500780c */ /* 0x000fda0003f25270 */
[----:B------:R-:W1:Y:S02]  /*106b0*/  @P1 LDC.64 R88, c[0x0][0x9e8] ;  /* 0x00027a00ff581b82 */ /* 0x000e640000000a00 */
[----:B-1----:R-:W-:-:S05]  /*106c0*/  @P1 IMAD.HI.U32 R88, R98, R88, RZ ;  /* 0x0000005862581227 */ /* 0x002fca00078e00ff */
[----:B------:R-:W-:-:S07]  /*106d0*/  @P1 SHF.R.U32.HI R98, RZ, R89, R88 ;  /* 0x00000059ff621219 */ /* 0x000fce0000011658 */
.L_x_1501:
[----:B------:R-:W-:Y:S05]  /*106e0*/  BSYNC B0 ;  /* 0x0000000000007941 */ /* 0x000fea0003800000 */
.L_x_1499:
[----:B------:R-:W-:-:S05]  /*106f0*/  IMAD R98, R98, R101, R177 ;  /* 0x0000006562627224 */ /* 0x000fca00078e02b1 */
[----:B------:R-:W-:Y:S02]  /*10700*/  VIADDMNMX R180, R98, R101, R180, PT ;  /* 0x0000006562b47246 */ /* 0x000fe400038001b4 */
[----:B------:R-:W-:-:S07]  /*10710*/  VIMNMX R181, R181, R98, !PT ;  /* 0x00000062b5b57248 */ /* 0x000fce0007fe0100 */
.L_x_1498:
        /* <DEDUP_REMOVED lines=247> */
.L_x_1504:
[----:B------:R-:W-:-:S05]  /*11690*/  IMAD.U32 R164, RZ, RZ, UR29 ;  /* 0x0000001dffa47e24 */ /* 0x000fca000f8e00ff */
[----:B------:R-:W-:-:S13]  /*116a0*/  ISETP.NE.AND P6, PT, R164, 0x1, PT ;  /* 0x00000001a400780c */ /* 0x000fda0003fc5270 */
[----:B------:R-:W0:Y:S02]  /*116b0*/  @P6 LDC.64 R88, c[0x0][0x9e8] ;  /* 0x00027a00ff586b82 */ /* 0x000e240000000a00 */
[----:B0-----:R-:W-:-:S05]  /*116c0*/  @P6 IMAD.HI.U32 R88, R163, R88, RZ ;  /* 0x00000058a3586227 */ /* 0x001fca00078e00ff */
[----:B------:R-:W-:-:S07]  /*116d0*/  @P6 SHF.R.U32.HI R163, RZ, R89, R88 ;  /* 0x00000059ffa36219 */ /* 0x000fce0000011658 */
.L_x_1505:
[----:B------:R-:W-:Y:S05]  /*116e0*/  BSYNC B0 ;  /* 0x0000000000007941 */ /* 0x000fea0003800000 */
.L_x_1503:
[----:B------:R-:W-:-:S05]  /*116f0*/  IMAD R88, R163, R164, R177 ;  /* 0x000000a4a3587224 */ /* 0x000fca00078e02b1 */
[----:B------:R-:W-:Y:S02]  /*11700*/  VIADDMNMX R149, R88, R164, R149, PT ;  /* 0x000000a458957246 */ /* 0x000fe40003800195 */
[----:B------:R-:W-:-:S07]  /*11710*/  VIMNMX R11, R11, R88, !PT ;  /* 0x000000580b0b7248 */ /* 0x000fce0007fe0100 */
.L_x_1502:
        /* <DEDUP_REMOVED lines=501> */
.L_x_1506:
        /* <DEDUP_REMOVED lines=115> */
.L_x_1488:
[----:B------:R-:W-:Y:S06]  /*13da0*/  BAR.ARV 0x8, 0x180 ;  /* 0x0206000000007b1d */ /* 0x000fec0000002000 */
[----:B------:R-:W-:Y:S05]  /*13db0*/  @!P0 BRA `(.L_x_1508) ;  /* 0x0000000000048947 */ /* 0x000fea0003800000 */
[----:B------:R-:W-:Y:S01]  /*13dc0*/  BPT.TRAP 0x1 ;  /* 0x000000040000795c */ /* 0x000fe20000300000 */
.L_x_1508:
[----:B------:R-:W-:Y:S01]  /*13dd0*/  ULEA UR9, UR44, UR43, 0x3 ;  /* 0x0000002b2c097291 */ /* 0x000fe2000f8e183f */
[----:B------:R-:W-:-:S05]  /*13de0*/  IMAD.U32 R0, RZ, RZ, UR45 ;  /* 0x0000002dff007e24 */ /* 0x000fca000f8e00ff */
[----:B------:R-:W-:-:S04]  /*13df0*/  SHF.L.U32 R0, R0, 0x1f, RZ ;  /* 0x0000001f00007819 */ /* 0x000fc800000006ff */
[----:B------:R0:W1:Y:S01]  /*13e00*/  SYNCS.PHASECHK.TRANS64.TRYWAIT P1, [UR9+0x22850], R0 ;  /* 0x02285000ff0075a7 */ /* 0x0000620008020149 */
[----:B------:R-:W-:Y:S05]  /*13e10*/  @!P0 BRA `(.L_x_1509) ;  /* 0x0000000000048947 */ /* 0x000fea0003800000 */
[----:B------:R-:W-:Y:S01]  /*13e20*/  BPT.TRAP 0x1 ;  /* 0x000000040000795c */ /* 0x000fe20000300000 */
.L_x_1509:
[----:B-1----:R-:W-:Y:S05]  /*13e30*/  @P1 BRA `(.L_x_1510) ;  /* 0x0000000000081947 */ /* 0x002fea0003800000 */
[----:B------:R-:W1:Y:S02]  /*13e40*/  SYNCS.PHASECHK.TRANS64.TRYWAIT P1, [UR9+0x22850], R0 ;  /* 0x02285000ff0075a7 */ /* 0x000e640008020149 */
[----:B-1----:R-:W-:Y:S05]  /*13e50*/  @!P1 BRA `(.L_x_1511) ;  /* 0x000000a4006c9947 */ /* 0x002fea0003800000 */
.L_x_1510:
        /* <DEDUP_REMOVED lines=11> */
[----:B------:R-:W-:-:S04]  /*13f10*/  PLOP3.LUT P1, PT, PT, PT, UP0, 0x80, 0x0 ;  /* 0x000000000000781c */ /* 0x000fc80003f2f008 */
[----:B------:R-:W-:Y:S02]  /*13f20*/  @UP0 ULDC.64 UR12, c[0x0][0x9c8] ;  /* 0x00027200000c0ab9 */ /* 0x000fe40000000a00 */
[----:B------:R-:W-:Y:S01]  /*13f30*/  UMOV UR6, UR8 ;  /* 0x0000000800067c82 */ /* 0x000fe20008000000 */
[----:B------:R-:W-:-:S09]  /*13f40*/  @UP0 UIMAD.WIDE.U32 UR4, UR48, UR12, URZ ;  /* 0x0000000c300402a5 */ /* 0x000fd2000f8e003f */
[----:B------:R-:W-:Y:S01]  /*13f50*/  QGMMA.64x128x32.F32.E4M3.E4M3 R24, R184, gdesc[UR4], R24, gsb0 ;  /* 0x01e00004b8187df3 */ /* 0x000fe20008000818 */
[----:B------:R-:W-:Y:S01]  /*13f60*/  UIADD3 UR6, UR8, 0x100, URZ ;  /* 0x0000010008067890 */ /* 0x000fe2000fffe03f */
[----:B------:R-:W-:Y:S01]  /*13f70*/  UMOV UR7, 0xc0000010 ;  /* 0xc000001000077882 */ /* 0x000fe20000000000 */
[----:B------:R-:W-:Y:S02]  /*13f80*/  WARPGROUP.DEPBAR.LE gsb0, 0x0 ;  /* 0x00008000000079c5 */ /* 0x000fe40000010000 */
[----:B------:R-:W-:-:S07]  /*13f90*/  WARPGROUP.ARRIVE ;  /* 0x00000000000079c5 */ /* 0x000fce0000000000 */
        /* <DEDUP_REMOVED lines=69> */
.L_x_1512:
        /* <DEDUP_REMOVED lines=74> */
.L_x_1434:
[----:B------:R-:W0:Y:S01]  /*14890*/  S2R R7, SR_CgaCtaId ;  /* 0x0000000000077919 */ /* 0x000e220000008800 */
[----:B------:R-:W-:Y:S01]  /*148a0*/  MOV R4, 0x400 ;  /* 0x0000040000047802 */ /* 0x000fe20000000f00 */
[----:B------:R-:W-:Y:S01]  /*148b0*/  BSSY B0, `(.L_x_1513) ;  /* 0x0000277000007945 */ /* 0x000fe20003800000 */
[----:B------:R-:W-:Y:S02]  /*148c0*/  BAR.SYNC.DEFER_BLOCKING 0x5, 0x180 ;  /* 0x0146000000007b1d */ /* 0x000fe40000010000 */
[----:B0-----:R-:W-:-:S05]  /*148d0*/  LEA R4, R7, R4, 0x18 ;  /* 0x0000000407047211 */ /* 0x001fca00078ec0ff */
[----:B------:R-:W0:Y:S02]  /*148e0*/  LDS.128 R32, [R4+0x228d0] ;  /* 0x0228d00004207984 */ /* 0x000e240000000c00 */
[----:B0-----:R-:W-:Y:S02]  /*148f0*/  R2UR UR5, R33 ;  /* 0x00000000210572ca */ /* 0x001fe400000e0000 */
[----:B------:R-:W-:Y:S02]  /*14900*/  R2UR UR49, R34 ;  /* 0x00000000223172ca */ /* 0x000fe400000e0000 */
        /* <DEDUP_REMOVED lines=9> */
[----:B------:R-:W0:Y:S01]  /*149a0*/  S2R R33, SR_SWINHI ;  /* 0x0000000000217919 */ /* 0x000e220000002f00 */
[----:B------:R-:W-:Y:S01]  /*149b0*/  F2FP.BF16.F32.PACK_AB R9, R84, R9 ;  /* 0x000000095409723e */ /* 0x000fe200000010ff */
[----:B------:R-:W-:Y:S02]  /*149c0*/  ULDC.64 UR6, c[0x0][0xc00] ;  /* 0x0003000000067ab9 */ /* 0x000fe40000000a00 */
[----:B------:R1:W2:Y:S01]  /*149d0*/  LDG.E.CONSTANT R17, desc[UR50][R6.64] ;  /* 0x0000003206117981 */ /* 0x0002a2000c1e9900 */
[----:B------:R-:W-:Y:S01]  /*149e0*/  F2FP.BF16.F32.PACK_AB R10, R85, R10 ;  /* 0x0000000a550a723e */ /* 0x000fe200000010ff */
[----:B------:R-:W-:Y:S01]  /*149f0*/  UISETP.NE.U32.AND UP0, UPT, UR6, URZ, UPT ;  /* 0x0000003f0600728c */ /* 0x000fe2000bf05070 */
[----:B------:R-:W-:Y:S02]  /*14a00*/  F2FP.BF16.F32.PACK_AB R29, R60, R29 ;  /* 0x0000001d3c1d723e */ /* 0x000fe400000010ff */
[----:B------:R-:W-:Y:S01]  /*14a10*/  F2FP.BF16.F32.PACK_AB R25, R62, R25 ;  /* 0x000000193e19723e */ /* 0x000fe200000010ff */
[----:B------:R-:W-:Y:S01]  /*14a20*/  UISETP.NE.AND.EX UP0, UPT, UR7, URZ, UPT, UP0 ;  /* 0x0000003f0700728c */ /* 0x000fe2000bf05300 */
[----:B------:R-:W-:-:S02]  /*14a30*/  F2FP.BF16.F32.PACK_AB R5, R86, R5 ;  /* 0x000000055605723e */ /* 0x000fc400000010ff */
[----:B------:R-:W-:Y:S01]  /*14a40*/  F2FP.BF16.F32.PACK_AB R31, R46, R31 ;  /* 0x0000001f2e1f723e */ /* 0x000fe200000010ff */
[----:B------:R-:W-:Y:S01]  /*14a50*/  ULDC.64 UR6, c[0x0][0xc00] ;  /* 0x0003000000067ab9 */ /* 0x000fe20000000a00 */
[----:B-1----:R-:W-:Y:S01]  /*14a60*/  LOP3.LUT P0, R6, R18, 0x3, RZ, 0xc0, !PT ;  /* 0x0000000312067812 */ /* 0x002fe2000780c0ff */
[----:B------:R-:W-:Y:S01]  /*14a70*/  UIMAD.WIDE UR6, UR38, 0x4, UR6 ;  /* 0x00000004260678a5 */ /* 0x000fe2000f8e0206 */
[----:B------:R-:W-:Y:S02]  /*14a80*/  F2FP.BF16.F32.PACK_AB R18, R87, R8 ;  /* 0x000000085712723e */ /* 0x000fe400000010ff */
[----:B------:R-:W-:Y:S02]  /*14a90*/  ISETP.EQ.OR P0, PT, R6, 0x3, !P0 ;  /* 0x000000030600780c */ /* 0x000fe40004702670 */
[----:B------:R-:W-:Y:S02]  /*14aa0*/  F2FP.BF16.F32.PACK_AB R38, R47, R38 ;  /* 0x000000262f26723e */ /* 0x000fe400000010ff */
[----:B------:R-:W-:-:S02]  /*14ab0*/  SEL R60, R9, R10, P0 ;  /* 0x0000000a093c7207 */ /* 0x000fc40000000000 */
[----:B------:R-:W-:Y:S02]  /*14ac0*/  SEL R62, R10, R9, P0 ;  /* 0x000000090a3e7207 */ /* 0x000fe40000000000 */
[----:B------:R-:W-:Y:S02]  /*14ad0*/  F2FP.BF16.F32.PACK_AB R11, R78, R11 ;  /* 0x0000000b4e0b723e */ /* 0x000fe400000010ff */
[----:B------:R-:W-:Y:S02]  /*14ae0*/  F2FP.BF16.F32.PACK_AB R12, R79, R12 ;  /* 0x0000000c4f0c723e */ /* 0x000fe400000010ff */
[----:B------:R-:W-:Y:S02]  /*14af0*/  SEL R86, R5, R18, P0 ;  /* 0x0000001205567207 */ /* 0x000fe40000000000 */
[----:B------:R-:W-:Y:S02]  /*14b00*/  MOV R6, R4 ;  /* 0x0000000400067202 */ /* 0x000fe40000000f00 */
[----:B0-----:R-:W-:-:S02]  /*14b10*/  MOV R7, R33 ;  /* 0x0000002100077202 */ /* 0x001fc40000000f00 */
[----:B------:R-:W-:Y:S02]  /*14b20*/  F2FP.BF16.F32.PACK_AB R15, R70, R15 ;  /* 0x0000000f460f723e */ /* 0x000fe400000010ff */
[----:B------:R-:W-:Y:S01]  /*14b30*/  SEL R18, R18, R5, P0 ;  /* 0x0000000512127207 */ /* 0x000fe20000000000 */
[----:B------:R-:W-:Y:S01]  /*14b40*/  IMAD.WIDE R8, R195, 0x2, R6 ;  /* 0x00000002c3087825 */ /* 0x000fe200078e0206 */
[----:B------:R-:W-:Y:S02]  /*14b50*/  SEL R70, R31, R38, P0 ;  /* 0x000000261f467207 */ /* 0x000fe40000000000 */
[----:B------:R-:W-:Y:S02]  /*14b60*/  SEL R82, R11, R12, P0 ;  /* 0x0000000c0b527207 */ /* 0x000fe40000000000 */
[----:B------:R-:W-:Y:S02]  /*14b70*/  SEL R84, R12, R11, P0 ;  /* 0x0000000b0c547207 */ /* 0x000fe40000000000 */
[----:B------:R-:W-:-:S02]  /*14b80*/  LOP3.LUT R5, R8, 0x380, RZ, 0xc0, !PT ;  /* 0x0000038008057812 */ /* 0x000fc400078ec0ff */
[----:B------:R-:W-:Y:S02]  /*14b90*/  F2FP.BF16.F32.PACK_AB R37, R52, R37 ;  /* 0x000000253425723e */ /* 0x000fe400000010ff */
[----:B------:R-:W-:Y:S02]  /*14ba0*/  F2FP.BF16.F32.PACK_AB R36, R53, R36 ;  /* 0x000000243524723e */ /* 0x000fe400000010ff */
[----:B------:R-:W-:Y:S02]  /*14bb0*/  F2FP.BF16.F32.PACK_AB R28, R61, R28 ;  /* 0x0000001c3d1c723e */ /* 0x000fe400000010ff */
[----:B------:R-:W-:Y:S02]  /*14bc0*/  F2FP.BF16.F32.PACK_AB R13, R76, R13 ;  /* 0x0000000d4c0d723e */ /* 0x000fe400000010ff */
[----:B------:R-:W-:Y:S02]  /*14bd0*/  F2FP.BF16.F32.PACK_AB R14, R77, R14 ;  /* 0x0000000e4d0e723e */ /* 0x000fe400000010ff */
[----:B------:R-:W-:-:S02]  /*14be0*/  SEL R38, R38, R31, P0 ;  /* 0x0000001f26267207 */ /* 0x000fc40000000000 */
[C---:B------:R-:W-:Y:S02]  /*14bf0*/  IADD3 R12, P6, R8.reuse, 0x20, RZ ;  /* 0x00000020080c7810 */ /* 0x040fe40007fde0ff */
[----:B------:R-:W-:Y:S02]  /*14c00*/  IADD3 R31, P1, R8, 0x40, RZ ;  /* 0x00000040081f7810 */ /* 0x000fe40007f3e0ff */
[----:B------:R-:W-:Y:S02]  /*14c10*/  F2FP.BF16.F32.PACK_AB R41, R41, R56 ;  /* 0x000000382929723e */ /* 0x000fe400000010ff */
[----:B------:R-:W-:Y:S02]  /*14c20*/  SHF.R.U64 R5, R5, 0x3, RZ ;  /* 0x0000000305057819 */ /* 0x000fe400000012ff */
[----:B------:R-:W-:Y:S02]  /*14c30*/  SEL R42, R37, R36, P0 ;  /* 0x00000024252a7207 */ /* 0x000fe40000000000 */
[----:B------:R-:W-:-:S02]  /*14c40*/  SEL R46, R29, R28, P0 ;  /* 0x0000001c1d2e7207 */ /* 0x000fc40000000000 */
[----:B------:R-:W-:Y:S01]  /*14c50*/  SEL R50, R28, R29, P0 ;  /* 0x0000001d1c327207 */ /* 0x000fe20000000000 */
[----:B------:R-:W-:Y:S01]  /*14c60*/  IMAD.X R29, RZ, RZ, R9, P6 ;  /* 0x000000ffff1d7224 */ /* 0x000fe200030e0609 */
[----:B------:R-:W-:Y:S02]  /*14c70*/  SEL R56, R13, R14, P0 ;  /* 0x0000000e0d387207 */ /* 0x000fe40000000000 */
[----:B------:R-:W-:Y:S02]  /*14c80*/  SEL R58, R14, R13, P0 ;  /* 0x0000000d0e3a7207 */ /* 0x000fe40000000000 */
[----:B------:R-:W-:Y:S02]  /*14c90*/  LOP3.LUT R10, R12, 0x380, RZ, 0xc0, !PT ;  /* 0x000003800c0a7812 */ /* 0x000fe400078ec0ff */
[----:B------:R-:W-:Y:S02]  /*14ca0*/  F2FP.BF16.F32.PACK_AB R95, R92, R95 ;  /* 0x0000005f5c5f723e */ /* 0x000fe400000010ff */
[----:B------:R-:W-:-:S02]  /*14cb0*/  F2FP.BF16.F32.PACK_AB R91, R88, R91 ;  /* 0x0000005b585b723e */ /* 0x000fc400000010ff */
[----:B------:R-:W-:Y:S02]  /*14cc0*/  SEL R36, R36, R37, P0 ;  /* 0x0000002524247207 */ /* 0x000fe40000000000 */
[----:B------:R-:W-:Y:S02]  /*14cd0*/  LOP3.LUT R14, R31, 0x380, RZ, 0xc0, !PT ;  /* 0x000003801f0e7812 */ /* 0x000fe400078ec0ff */
[C---:B------:R-:W-:Y:S02]  /*14ce0*/  IADD3 R33, P2, R8.reuse, 0x60, RZ ;  /* 0x0000006008217810 */ /* 0x040fe40007f5e0ff */
[C---:B------:R-:W-:Y:S02]  /*14cf0*/  IADD3 R88, P3, R8.reuse, 0x4000, RZ ;  /* 0x0000400008587810 */ /* 0x040fe40007f7e0ff */
[C---:B------:R-:W-:Y:S02]  /*14d00*/  IADD3 R35, P4, R8.reuse, 0x4020, RZ ;  /* 0x0000402008237810 */ /* 0x040fe40007f9e0ff */
[----:B------:R-:W-:-:S02]  /*14d10*/  IADD3 R37, P5, R8, 0x4040, RZ ;  /* 0x0000404008257810 */ /* 0x000fc40007fbe0ff */
[----:B------:R-:W-:Y:S02]  /*14d20*/  IADD3 R92, P6, R8, 0x4060, RZ ;  /* 0x00004060085c7810 */ /* 0x000fe40007fde0ff */
[----:B------:R-:W-:Y:S01]  /*14d30*/  LOP3.LUT R8, R5, R8, RZ, 0x3c, !PT ;  /* 0x0000000805087212 */ /* 0x000fe200078e3cff */
[--C-:B------:R-:W-:Y:S01]  /*14d40*/  IMAD.X R13, RZ, RZ, R9.reuse, P5 ;  /* 0x000000ffff0d7224 */ /* 0x100fe200028e0609 */
[----:B------:R-:W-:Y:S01]  /*14d50*/  F2FP.BF16.F32.PACK_AB R26, R63, R26 ;  /* 0x0000001a3f1a723e */ /* 0x000fe200000010ff */
[----:B------:R-:W-:Y:S01]  /*14d60*/  IMAD.X R11, RZ, RZ, R9, P6 ;  /* 0x000000ffff0b7224 */ /* 0x000fe200030e0609 */
[----:B------:R-:W-:Y:S02]  /*14d70*/  F2FP.BF16.F32.PACK_AB R20, R71, R20 ;  /* 0x000000144714723e */ /* 0x000fe400000010ff */
[----:B------:R-:W-:Y:S02]  /*14d80*/  SHF.R.U64 R5, R10, 0x3, RZ ;  /* 0x000000030a057819 */ /* 0x000fe400000012ff */
[----:B------:R-:W-:-:S02]  /*14d90*/  SHF.R.U64 R10, R14, 0x3, RZ ;  /* 0x000000030e0a7819 */ /* 0x000fc400000012ff */
[----:B------:R-:W-:Y:S02]  /*14da0*/  SEL R74, R25, R26, P0 ;  /* 0x0000001a194a7207 */ /* 0x000fe40000000000 */
[----:B------:R-:W-:Y:S01]  /*14db0*/  SEL R76, R26, R25, P0 ;  /* 0x000000191a4c7207 */ /* 0x000fe20000000000 */
[--C-:B------:R-:W-:Y:S01]  /*14dc0*/  IMAD.X R25, RZ, RZ, R9.reuse, P2 ;  /* 0x000000ffff197224 */ /* 0x100fe200010e0609 */
[----:B------:R-:W-:Y:S02]  /*14dd0*/  SEL R78, R15, R20, P0 ;  /* 0x000000140f4e7207 */ /* 0x000fe40000000000 */
[----:B------:R-:W-:Y:S01]  /*14de0*/  SEL R80, R20, R15, P0 ;  /* 0x0000000f14507207 */ /* 0x000fe20000000000 */
[----:B------:R-:W-:Y:S01]  /*14df0*/  IMAD.X R15, RZ, RZ, R9, P4 ;  /* 0x000000ffff0f7224 */ /* 0x000fe200020e0609 */
[----:B------:R-:W-:Y:S02]  /*14e00*/  LOP3.LUT R20, R33, 0x380, RZ, 0xc0, !PT ;  /* 0x0000038021147812 */ /* 0x000fe400078ec0ff */
[----:B------:R-:W-:-:S02]  /*14e10*/  LOP3.LUT R28, R5, R12, RZ, 0x3c, !PT ;  /* 0x0000000c051c7212 */ /* 0x000fc400078e3cff */
[----:B------:R-:W-:Y:S02]  /*14e20*/  LOP3.LUT R26, R10, R31, RZ, 0x3c, !PT ;  /* 0x0000001f0a1a7212 */ /* 0x000fe400078e3cff */
[----:B------:R-:W-:Y:S02]  /*14e30*/  LOP3.LUT R5, R88, 0x380, RZ, 0xc0, !PT ;  /* 0x0000038058057812 */ /* 0x000fe400078ec0ff */
[----:B------:R-:W-:Y:S02]  /*14e40*/  LOP3.LUT R10, R35, 0x380, RZ, 0xc0, !PT ;  /* 0x00000380230a7812 */ /* 0x000fe400078ec0ff */
[----:B------:R-:W-:Y:S02]  /*14e50*/  LOP3.LUT R31, R92, 0x380, RZ, 0xc0, !PT ;  /* 0x000003805c1f7812 */ /* 0x000fe400078ec0ff */
[----:B------:R-:W-:Y:S02]  /*14e60*/  F2FP.BF16.F32.PACK_AB R21, R68, R21 ;  /* 0x000000154415723e */ /* 0x000fe400000010ff */
[----:B------:R-:W-:-:S02]  /*14e70*/  F2FP.BF16.F32.PACK_AB R24, R69, R24 ;  /* 0x000000184518723e */ /* 0x000fc400000010ff */
[----:B------:R-:W-:Y:S02]  /*14e80*/  LOP3.LUT R12, R37, 0x380, RZ, 0xc0, !PT ;  /* 0x00000380250c7812 */ /* 0x000fe400078ec0ff */
[----:B------:R-:W-:Y:S02]  /*14e90*/  SHF.R.U64 R14, R20, 0x3, RZ ;  /* 0x00000003140e7819 */ /* 0x000fe400000012ff */
[----:B------:R-:W-:Y:S02]  /*14ea0*/  F2FP.BF16.F32.PACK_AB R94, R94, R97 ;  /* 0x000000615e5e723e */ /* 0x000fe400000010ff */
[----:B------:R-:W-:Y:S02]  /*14eb0*/  F2FP.BF16.F32.PACK_AB R90, R90, R93 ;  /* 0x0000005d5a5a723e */ /* 0x000fe400000010ff */
[----:B------:R-:W-:Y:S02]  /*14ec0*/  F2FP.BF16.F32.PACK_AB R27, R54, R27 ;  /* 0x0000001b361b723e */ /* 0x000fe400000010ff */
[----:B------:R-:W-:-:S02]  /*14ed0*/  F2FP.BF16.F32.PACK_AB R30, R55, R30 ;  /* 0x0000001e371e723e */ /* 0x000fc400000010ff */
[----:B------:R-:W-:Y:S02]  /*14ee0*/  SHF.R.U64 R5, R5, 0x3, RZ ;  /* 0x0000000305057819 */ /* 0x000fe400000012ff */
[----:B------:R-:W-:Y:S02]  /*14ef0*/  SHF.R.U64 R10, R10, 0x3, RZ ;  /* 0x000000030a0a7819 */ /* 0x000fe400000012ff */
[----:B------:R-:W-:Y:S02]  /*14f00*/  F2FP.BF16.F32.PACK_AB R57, R57, R72 ;  /* 0x000000483939723e */ /* 0x000fe400000010ff */
[----:B------:R-:W-:Y:S02]  /*14f10*/  F2FP.BF16.F32.PACK_AB R64, R49, R64 ;  /* 0x000000403140723e */ /* 0x000fe400000010ff */
[----:B------:R-:W-:Y:S02]  /*14f20*/  F2FP.BF16.F32.PACK_AB R44, R44, R89 ;  /* 0x000000592c2c723e */ /* 0x000fe400000010ff */
[----:B------:R-:W-:-:S02]  /*14f30*/  F2FP.BF16.F32.PACK_AB R45, R45, R40 ;  /* 0x000000282d2d723e */ /* 0x000fc400000010ff */
[----:B------:R-:W-:Y:S02]  /*14f40*/  SHF.R.U64 R31, R31, 0x3, RZ ;  /* 0x000000031f1f7819 */ /* 0x000fe400000012ff */
[----:B------:R-:W-:Y:S02]  /*14f50*/  F2FP.BF16.F32.PACK_AB R48, R39, R48 ;  /* 0x000000302730723e */ /* 0x000fe400000010ff */
[----:B------:R-:W-:Y:S02]  /*14f60*/  SEL R52, R21, R24, P0 ;  /* 0x0000001815347207 */ /* 0x000fe40000000000 */
[----:B------:R-:W-:Y:S01]  /*14f70*/  SEL R54, R24, R21, P0 ;  /* 0x0000001518367207 */ /* 0x000fe20000000000 */
[----:B------:R-:W-:Y:S01]  /*14f80*/  IMAD.X R21, RZ, RZ, R9, P3 ;  /* 0x000000ffff157224 */ /* 0x000fe200018e0609 */
[----:B------:R-:W-:Y:S02]  /*14f90*/  SHF.R.U64 R12, R12, 0x3, RZ ;  /* 0x000000030c0c7819 */ /* 0x000fe400000012ff */
[----:B------:R-:W-:-:S02]  /*14fa0*/  LOP3.LUT R24, R14, R33, RZ, 0x3c, !PT ;  /* 0x000000210e187212 */ /* 0x000fc400078e3cff */
[----:B------:R-:W-:Y:S02]  /*14fb0*/  SEL R32, R94, R95, P0 ;  /* 0x0000005f5e207207 */ /* 0x000fe40000000000 */
[----:B------:R-:W-:Y:S02]  /*14fc0*/  SEL R34, R90, R91, P0 ;  /* 0x0000005b5a227207 */ /* 0x000fe40000000000 */
[----:B------:R-:W-:Y:S02]  /*14fd0*/  SEL R72, R27, R30, P0 ;  /* 0x0000001e1b487207 */ /* 0x000fe40000000000 */
[----:B------:R-:W-:Y:S02]  /*14fe0*/  LOP3.LUT R20, R5, R88, RZ, 0x3c, !PT ;  /* 0x0000005805147212 */ /* 0x000fe400078e3cff */
[----:B------:R-:W-:Y:S02]  /*14ff0*/  LOP3.LUT R14, R10, R35, RZ, 0x3c, !PT ;  /* 0x000000230a0e7212 */ /* 0x000fe400078e3cff */
[----:B------:R-:W-:-:S02]  /*15000*/  SEL R94, R95, R94, P0 ;  /* 0x0000005e5f5e7207 */ /* 0x000fc40000000000 */
[----:B------:R-:W-:Y:S02]  /*15010*/  SEL R90, R91, R90, P0 ;  /* 0x0000005a5b5a7207 */ /* 0x000fe40000000000 */
[----:B------:R-:W-:Y:S02]  /*15020*/  SEL R40, R44, R45, P0 ;  /* 0x0000002d2c287207 */ /* 0x000fe40000000000 */
[----:B------:R-:W-:Y:S02]  /*15030*/  SEL R66, R57, R64, P0 ;  /* 0x0000004039427207 */ /* 0x000fe40000000000 */
[----:B------:R-:W-:Y:S01]  /*15040*/  SEL R30, R30, R27, P0 ;  /* 0x0000001b1e1e7207 */ /* 0x000fe20000000000 */
[----:B------:R-:W-:Y:S01]  /*15050*/  IMAD.X R27, RZ, RZ, R9, P1 ;  /* 0x000000ffff1b7224 */ /* 0x000fe200008e0609 */
[----:B------:R-:W-:Y:S02]  /*15060*/  LOP3.LUT R10, R31, R92, RZ, 0x3c, !PT ;  /* 0x0000005c1f0a7212 */ /* 0x000fe400078e3cff */
[----:B------:R-:W-:-:S02]  /*15070*/  SEL R44, R45, R44, P0 ;  /* 0x0000002c2d2c7207 */ /* 0x000fc40000000000 */
[----:B------:R-:W-:Y:S02]  /*15080*/  SEL R64, R64, R57, P0 ;  /* 0x0000003940407207 */ /* 0x000fe40000000000 */
[----:B------:R-:W-:Y:S02]  /*15090*/  SEL R68, R41, R48, P0 ;  /* 0x0000003029447207 */ /* 0x000fe40000000000 */
[----:B------:R-:W-:Y:S02]  /*150a0*/  LOP3.LUT R12, R12, R37, RZ, 0x3c, !PT ;  /* 0x000000250c0c7212 */ /* 0x000fe400078e3cff */
[----:B------:R-:W-:Y:S02]  /*150b0*/  SEL R48, R48, R41, P0 ;  /* 0x0000002930307207 */ /* 0x000fe40000000000 */
[----:B------:R-:W-:Y:S02]  /*150c0*/  MOV R53, R20 ;  /* 0x0000001400357202 */ /* 0x000fe40000000f00 */
[----:B------:R-:W-:-:S02]  /*150d0*/  MOV R59, R8 ;  /* 0x00000008003b7202 */ /* 0x000fc40000000f00 */
[----:B------:R-:W-:Y:S02]  /*150e0*/  MOV R20, R10 ;  /* 0x0000000a00147202 */ /* 0x000fe40000000f00 */
[----:B------:R-:W-:Y:S02]  /*150f0*/  MOV R55, R24 ;  /* 0x0000001800377202 */ /* 0x000fe40000000f00 */
[----:B------:R-:W-:Y:S02]  /*15100*/  MOV R51, R14 ;  /* 0x0000000e00337202 */ /* 0x000fe40000000f00 */
[----:B------:R-:W-:Y:S02]  /*15110*/  MOV R49, R12 ;  /* 0x0000000c00317202 */ /* 0x000fe40000000f00 */
[----:B------:R-:W-:Y:S02]  /*15120*/  MOV R45, R26 ;  /* 0x0000001a002d7202 */ /* 0x000fe40000000f00 */
[----:B------:R-:W-:-:S02]  /*15130*/  MOV R57, R28 ;  /* 0x0000001c00397202 */ /* 0x000fc40000000f00 */
[----:B------:R-:W-:Y:S02]  /*15140*/  PLOP3.LUT P2, PT, PT, PT, UP0, 0x80, 0x0 ;  /* 0x000000000000781c */ /* 0x000fe40003f4f008 */
[----:B--2---:R-:W-:Y:S01]  /*15150*/  LOP3.LUT R5, R17, 0x2, RZ, 0x3c, !PT ;  /* 0x0000000211057812 */ /* 0x004fe200078e3cff */
[----:B------:R-:W-:Y:S04]  /*15160*/  SHFL.IDX PT, R32, R32, R17, 0x1c1f ;  /* 0x001c1f1120207589 */ /* 0x000fe800000e0000 */
[----:B------:R-:W-:Y:S04]  /*15170*/  SHFL.IDX PT, R34, R34, R17, 0x1c1f ;  /* 0x001c1f1122227589 */ /* 0x000fe800000e0000 */
[----:B------:R-:W0:Y:S04]  /*15180*/  SHFL.IDX PT, R9, R94, R5, 0x1c1f ;  /* 0x001c1f055e097589 */ /* 0x000e2800000e0000 */
[----:B------:R-:W1:Y:S04]  /*15190*/  SHFL.IDX PT, R11, R90, R5, 0x1c1f ;  /* 0x001c1f055a0b7589 */ /* 0x000e6800000e0000 */
[----:B------:R-:W-:Y:S04]  /*151a0*/  SHFL.IDX PT, R40, R40, R17, 0x1c1f ;  /* 0x001c1f1128287589 */ /* 0x000fe800000e0000 */
[----:B------:R-:W-:Y:S04]  /*151b0*/  SHFL.IDX PT, R42, R42, R17, 0x1c1f ;  /* 0x001c1f112a2a7589 */ /* 0x000fe800000e0000 */
[----:B------:R-:W-:Y:S04]  /*151c0*/  SHFL.IDX PT, R66, R66, R17, 0x1c1f ;  /* 0x001c1f1142427589 */ /* 0x000fe800000e0000 */
[----:B------:R-:W2:Y:S04]  /*151d0*/  SHFL.IDX PT, R13, R44, R5, 0x1c1f ;  /* 0x001c1f052c0d7589 */ /* 0x000ea800000e0000 */
[----:B------:R-:W3:Y:S01]  /*151e0*/  SHFL.IDX PT, R15, R36, R5, 0x1c1f ;  /* 0x001c1f05240f7589 */ /* 0x000ee200000e0000 */
[----:B0-----:R-:W-:-:S02]  /*151f0*/  SEL R8, R32, R9, P0 ;  /* 0x0000000920087207 */ /* 0x001fc40000000000 */
[----:B------:R-:W-:Y:S01]  /*15200*/  SEL R10, R9, R32, P0 ;  /* 0x00000020090a7207 */ /* 0x000fe20000000000 */
[----:B------:R-:W0:Y:S01]  /*15210*/  SHFL.IDX PT, R25, R64, R5, 0x1c1f ;  /* 0x001c1f0540197589 */ /* 0x000e2200000e0000 */
[----:B-1----:R-:W-:Y:S02]  /*15220*/  SEL R12, R34, R11, P0 ;  /* 0x0000000b220c7207 */ /* 0x002fe40000000000 */
[----:B------:R-:W-:Y:S01]  /*15230*/  SEL R14, R11, R34, P0 ;  /* 0x000000220b0e7207 */ /* 0x000fe20000000000 */
[----:B------:R-:W-:Y:S04]  /*15240*/  SHFL.IDX PT, R68, R68, R17, 0x1c1f ;  /* 0x001c1f1144447589 */ /* 0x000fe800000e0000 */
[----:B------:R-:W1:Y:S04]  /*15250*/  SHFL.IDX PT, R27, R48, R5, 0x1c1f ;  /* 0x001c1f05301b7589 */ /* 0x000e6800000e0000 */
[----:B------:R-:W-:Y:S04]  /*15260*/  SHFL.IDX PT, R70, R70, R17, 0x1c1f ;  /* 0x001c1f1146467589 */ /* 0x000fe800000e0000 */
[----:B------:R-:W4:Y:S01]  /*15270*/  SHFL.IDX PT, R29, R38, R5, 0x1c1f ;  /* 0x001c1f05261d7589 */ /* 0x000f2200000e0000 */
[----:B--2---:R-:W-:-:S02]  /*15280*/  SEL R24, R40, R13, P0 ;  /* 0x0000000d28187207 */ /* 0x004fc40000000000 */
[----:B------:R-:W-:Y:S01]  /*15290*/  SEL R26, R13, R40, P0 ;  /* 0x000000280d1a7207 */ /* 0x000fe20000000000 */
[----:B------:R-:W-:Y:S01]  /*152a0*/  SHFL.IDX PT, R72, R72, R17, 0x1c1f ;  /* 0x001c1f1148487589 */ /* 0x000fe200000e0000 */
[----:B---3--:R-:W-:-:S03]  /*152b0*/  SEL R28, R42, R15, P0 ;  /* 0x0000000f2a1c7207 */ /* 0x008fc60000000000 */
[----:B------:R2:W3:Y:S01]  /*152c0*/  SHFL.IDX PT, R31, R30, R5, 0x1c1f ;  /* 0x001c1f051e1f7589 */ /* 0x0004e200000e0000 */
[----:B0-----:R-:W-:Y:S02]  /*152d0*/  SEL R9, R66, R25, P0 ;  /* 0x0000001942097207 */ /* 0x001fe40000000000 */
[----:B------:R-:W-:Y:S01]  /*152e0*/  SEL R11, R25, R66, P0 ;  /* 0x00000042190b7207 */ /* 0x000fe20000000000 */
[----:B------:R-:W-:Y:S01]  /*152f0*/  BAR.SYNC.DEFER_BLOCKING 0x1, 0x100 ;  /* 0x0044000000007b1d */ /* 0x000fe20000010000 */
[----:B-1----:R-:W-:Y:S02]  /*15300*/  SEL R13, R68, R27, P0 ;  /* 0x0000001b440d7207 */ /* 0x002fe40000000000 */
[----:B--2---:R-:W-:-:S03]  /*15310*/  SEL R30, R15, R42, P0 ;  /* 0x0000002a0f1e7207 */ /* 0x004fc60000000000 */
[----:B------:R-:W-:Y:S01]  /*15320*/  SHFL.IDX PT, R46, R46, R17, 0x1c1f ;  /* 0x001c1f112e2e7589 */ /* 0x000fe200000e0000 */
[----:B------:R-:W-:-:S03]  /*15330*/  SEL R15, R27, R68, P0 ;  /* 0x000000441b0f7207 */ /* 0x000fc60000000000 */
[----:B------:R-:W-:Y:S01]  /*15340*/  SHFL.IDX PT, R52, R52, R17, 0x1c1f ;  /* 0x001c1f1134347589 */ /* 0x000fe200000e0000 */
[----:B----4-:R-:W-:Y:S02]  /*15350*/  SEL R25, R70, R29, P0 ;  /* 0x0000001d46197207 */ /* 0x010fe40000000000 */
[----:B------:R-:W-:Y:S01]  /*15360*/  SEL R27, R29, R70, P0 ;  /* 0x000000461d1b7207 */ /* 0x000fe20000000000 */
[----:B------:R-:W-:Y:S04]  /*15370*/  SHFL.IDX PT, R56, R56, R17, 0x1c1f ;  /* 0x001c1f1138387589 */ /* 0x000fe800000e0000 */
[----:B------:R-:W-:Y:S01]  /*15380*/  SHFL.IDX PT, R74, R74, R17, 0x1c1f ;  /* 0x001c1f114a4a7589 */ /* 0x000fe200000e0000 */
[----:B---3--:R-:W-:Y:S02]  /*15390*/  SEL R29, R72, R31, P0 ;  /* 0x0000001f481d7207 */ /* 0x008fe40000000000 */
[----:B------:R-:W-:Y:S01]  /*153a0*/  SEL R31, R31, R72, P0 ;  /* 0x000000481f1f7207 */ /* 0x000fe20000000000 */
[----:B------:R-:W0:Y:S04]  /*153b0*/  SHFL.IDX PT, R21, R50, R5, 0x1c1f ;  /* 0x001c1f0532157589 */ /* 0x000e2800000e0000 */
[----:B------:R-:W1:Y:S04]  /*153c0*/  SHFL.IDX PT, R33, R54, R5, 0x1c1f ;  /* 0x001c1f0536217589 */ /* 0x000e6800000e0000 */
[----:B------:R-:W2:Y:S04]  /*153d0*/  SHFL.IDX PT, R35, R58, R5, 0x1c1f ;  /* 0x001c1f053a237589 */ /* 0x000ea800000e0000 */
[----:B------:R-:W-:Y:S04]  /*153e0*/  SHFL.IDX PT, R47, R76, R5, 0x1c1f ;  /* 0x001c1f054c2f7589 */ /* 0x000fe800000e0000 */
[----:B------:R-:W-:Y:S04]  /*153f0*/  SHFL.IDX PT, R60, R60, R17, 0x1c1f ;  /* 0x001c1f113c3c7589 */ /* 0x000fe800000e0000 */
[----:B------:R-:W-:Y:S04]  /*15400*/  SHFL.IDX PT, R78, R78, R17, 0x1c1f ;  /* 0x001c1f114e4e7589 */ /* 0x000fe800000e0000 */
[----:B------:R-:W3:Y:S01]  /*15410*/  SHFL.IDX PT, R37, R62, R5, 0x1c1f ;  /* 0x001c1f053e257589 */ /* 0x000ee200000e0000 */
[----:B0-----:R-:W-:-:S02]  /*15420*/  SEL R44, R46, R21, P0 ;  /* 0x000000152e2c7207 */ /* 0x001fc40000000000 */
[----:B------:R-:W-:Y:S01]  /*15430*/  SEL R46, R21, R46, P0 ;  /* 0x0000002e152e7207 */ /* 0x000fe20000000000 */
[----:B------:R-:W0:Y:S01]  /*15440*/  SHFL.IDX PT, R39, R80, R5, 0x1c1f ;  /* 0x001c1f0550277589 */ /* 0x000e2200000e0000 */
[----:B-1----:R-:W-:Y:S02]  /*15450*/  SEL R32, R52, R33, P0 ;  /* 0x0000002134207207 */ /* 0x002fe40000000000 */
[----:B------:R-:W-:Y:S01]  /*15460*/  SEL R34, R33, R52, P0 ;  /* 0x0000003421227207 */ /* 0x000fe20000000000 */
[----:B------:R-:W-:Y:S01]  /*15470*/  SHFL.IDX PT, R82, R82, R17, 0x1c1f ;  /* 0x001c1f1152527589 */ /* 0x000fe200000e0000 */
[----:B--2---:R-:W-:Y:S02]  /*15480*/  SEL R36, R56, R35, P0 ;  /* 0x0000002338247207 */ /* 0x004fe40000000000 */
[----:B------:R-:W-:Y:S01]  /*15490*/  SEL R38, R35, R56, P0 ;  /* 0x0000003823267207 */ /* 0x000fe20000000000 */
[----:B------:R-:W1:Y:S04]  /*154a0*/  SHFL.IDX PT, R41, R84, R5, 0x1c1f ;  /* 0x001c1f0554297589 */ /* 0x000e6800000e0000 */
[----:B------:R-:W-:Y:S04]  /*154b0*/  SHFL.IDX PT, R86, R86, R17, 0x1c1f ;  /* 0x001c1f1156567589 */ /* 0x000fe800000e0000 */
[----:B------:R2:W4:Y:S04]  /*154c0*/  SHFL.IDX PT, R43, R18, R5, 0x1c1f ;  /* 0x001c1f05122b7589 */ /* 0x00052800000e0000 */
[----:B------:R1:W-:Y:S01]  /*154d0*/  STSM.16.M88.4 [R59], R8 ;  /* 0x000000083b007844 */ /* 0x0003e20000000200 */
[----:B---3--:R-:W-:-:S02]  /*154e0*/  SEL R40, R60, R37, P0 ;  /* 0x000000253c287207 */ /* 0x008fc40000000000 */
[----:B------:R-:W-:Y:S01]  /*154f0*/  SEL R42, R37, R60, P0 ;  /* 0x0000003c252a7207 */ /* 0x000fe20000000000 */
[----:B------:R-:W-:Y:S01]  /*15500*/  STSM.16.M88.4 [R57], R12 ;  /* 0x0000000c39007844 */ /* 0x000fe20000000200 */
[----:B0-----:R-:W-:Y:S01]  /*15510*/  SEL R33, R78, R39, P0 ;  /* 0x000000274e217207 */ /* 0x001fe20000000000 */
[----:B------:R-:W-:Y:S01]  /*15520*/  UMOV UR4, URZ ;  /* 0x0000003f00047c82 */ /* 0x000fe20008000000 */
[----:B------:R-:W-:Y:S01]  /*15530*/  SEL R35, R39, R78, P0 ;  /* 0x0000004e27237207 */ /* 0x000fe20000000000 */
[----:B------:R0:W-:Y:S01]  /*15540*/  STSM.16.M88.4 [R45], R24 ;  /* 0x000000182d007844 */ /* 0x0001e20000000200 */
[----:B------:R-:W-:Y:S01]  /*15550*/  ULDC UR8, c[0x0][0xa88] ;  /* 0x0002a20000087ab9 */ /* 0x000fe20000000800 */
[----:B--2---:R-:W2:Y:S01]  /*15560*/  LDC R18, c[0x0][0xbe8] ;  /* 0x0002fa00ff127b82 */ /* 0x004ea20000000800 */
[----:B-1----:R-:W-:Y:S01]  /*15570*/  SEL R37, R82, R41, P0 ;  /* 0x0000002952257207 */ /* 0x002fe20000000000 */
[----:B------:R1:W-:Y:S01]  /*15580*/  STSM.16.M88.4 [R55], R28 ;  /* 0x0000001c37007844 */ /* 0x0003e20000000200 */
[----:B------:R-:W-:Y:S01]  /*15590*/  SEL R39, R41, R82, P0 ;  /* 0x0000005229277207 */ /* 0x000fe20000000000 */
[----:B------:R-:W-:-:S02]  /*155a0*/  IMAD.U32 R8, RZ, RZ, UR6 ;  /* 0x00000006ff087e24 */ /* 0x000fc4000f8e00ff */
[----:B------:R-:W-:Y:S01]  /*155b0*/  IMAD.U32 R9, RZ, RZ, UR7 ;  /* 0x00000007ff097e24 */ /* 0x000fe2000f8e00ff */
[----:B------:R-:W-:Y:S01]  /*155c0*/  ULDC.64 UR6, c[0x0][0xc08] ;  /* 0x0003020000067ab9 */ /* 0x000fe20000000a00 */
[----:B----4-:R-:W-:Y:S02]  /*155d0*/  SEL R41, R86, R43, P0 ;  /* 0x0000002b56297207 */ /* 0x010fe40000000000 */
[----:B------:R-:W-:Y:S02]  /*155e0*/  SEL R43, R43, R86, P0 ;  /* 0x000000562b2b7207 */ /* 0x000fe40000000000 */
[----:B0-----:R-:W-:Y:S02]  /*155f0*/  SEL R45, R74, R47, P0 ;  /* 0x0000002f4a2d7207 */ /* 0x001fe40000000000 */
[----:B------:R-:W-:-:S05]  /*15600*/  SEL R47, R47, R74, P0 ;  /* 0x0000004a2f2f7207 */ /* 0x000fca0000000000 */
[----:B------:R1:W-:Y:S04]  /*15610*/  STSM.16.M88.4 [R53], R44 ;  /* 0x0000002c35007844 */ /* 0x0003e80000000200 */
[----:B------:R1:W-:Y:S04]  /*15620*/  STSM.16.M88.4 [R51], R32 ;  /* 0x0000002033007844 */ /* 0x0003e80000000200 */
[----:B------:R1:W-:Y:S04]  /*15630*/  STSM.16.M88.4 [R49], R36 ;  /* 0x0000002431007844 */ /* 0x0003e80000000200 */
[----:B------:R1:W-:Y:S01]  /*15640*/  STSM.16.M88.4 [R20], R40 ;  /* 0x0000002814007844 */ /* 0x0003e20000000200 */
[----:B------:R-:W-:Y:S06]  /*15650*/  BAR.SYNC.DEFER_BLOCKING 0x1, 0x100 ;  /* 0x0044000000007b1d */ /* 0x000fec0000010000 */
[----:B------:R-:W3:Y:S01]  /*15660*/  @P2 LDG.E R5, desc[UR50][R8.64] ;  /* 0x0000003208052981 */ /* 0x000ee2000c1e1900 */
[----:B------:R-:W-:Y:S01]  /*15670*/  UISETP.NE.U32.AND UP1, UPT, UR6, URZ, UPT ;  /* 0x0000003f0600728c */ /* 0x000fe2000bf25070 */
[----:B--2---:R-:W-:-:S03]  /*15680*/  ISETP.NE.AND P1, PT, R18, 0x1, PT ;  /* 0x000000011200780c */ /* 0x004fc60003f25270 */
[----:B------:R-:W-:-:S06]  /*15690*/  UISETP.NE.AND.EX UP1, UPT, UR7, URZ, UPT, UP1 ;  /* 0x0000003f0700728c */ /* 0x000fcc000bf25310 */
[----:B------:R-:W-:-:S04]  /*156a0*/  PLOP3.LUT P0, PT, PT, PT, UP1, 0x80, 0x0 ;  /* 0x000000000000781c */ /* 0x000fc80003f0f018 */
[----:B------:R-:W0:Y:S01]  /*156b0*/  @P1 LDC R10, c[0x0][0xbec] ;  /* 0x0002fb00ff0a1b82 */ /* 0x000e220000000800 */
[----:B------:R-:W-:Y:S02]  /*156c0*/  @UP1 ULDC.64 UR6, c[0x0][0xc08] ;  /* 0x0003020000061ab9 */ /* 0x000fe40000000a00 */
[----:B------:R-:W-:-:S05]  /*156d0*/  @UP1 UIMAD.WIDE UR6, UR38, 0x4, UR6 ;  /* 0x00000004260618a5 */ /* 0x000fca000f8e0206 */
[----:B------:R-:W2:Y:S01]  /*156e0*/  @P1 LDC R12, c[0x0][0xbf0] ;  /* 0x0002fc00ff0c1b82 */ /* 0x000ea20000000800 */
[----:B------:R-:W-:Y:S02]  /*156f0*/  IMAD.U32 R14, RZ, RZ, UR6 ;  /* 0x00000006ff0e7e24 */ /* 0x000fe4000f8e00ff */
[----:B------:R-:W-:Y:S01]  /*15700*/  IMAD.U32 R15, RZ, RZ, UR7 ;  /* 0x00000007ff0f7e24 */ /* 0x000fe2000f8e00ff */
[----:B---3--:R-:W-:Y:S01]  /*15710*/  @P2 R2UR UR4, R5 ;  /* 0x00000000050422ca */ /* 0x008fe200000e0000 */
[----:B------:R-:W-:-:S06]  /*15720*/  IMAD.U32 R5, RZ, RZ, UR8 ;  /* 0x00000008ff057e24 */ /* 0x000fcc000f8e00ff */
[----:B------:R1:W5:Y:S01]  /*15730*/  @P0 LDG.E R5, desc[UR50][R14.64] ;  /* 0x000000320e050981 */ /* 0x000362000c1e1900 */
[----:B0-2---:R-:W-:Y:S07]  /*15740*/  @P0 BRA `(.L_x_1515) ;  /* 0x0000000000100947 */ /* 0x005fee0003800000 */
[----:B------:R-:W-:Y:S05]  /*15750*/  @!P2 BRA `(.L_x_1515) ;  /* 0x00000000000ca947 */ /* 0x000fea0003800000 */
[----:B-1----:R-:W2:Y:S04]  /*15760*/  LDG.E R14, desc[UR50][R8.64] ;  /* 0x00000032080e7981 */ /* 0x002ea8000c1e1900 */
[----:B-----5:R-:W2:Y:S02]  /*15770*/  LDG.E R5, desc[UR50][R8.64+0x4] ;  /* 0x0000043208057981 */ /* 0x020ea4000c1e1900 */
[----:B--2---:R-:W-:-:S07]  /*15780*/  IMAD.IADD R5, R5, 0x1, -R14 ;  /* 0x0000000105057824 */ /* 0x004fce00078e0a0e */
.L_x_1515:
[----:B------:R-:W-:Y:S01]  /*15790*/  USHF.R.S32.HI UR16, URZ, 0x1f, UR37 ;  /* 0x0000001f3f107899 */ /* 0x000fe20008011425 */
[----:B------:R-:W-:Y:S01]  /*157a0*/  VIADD R13, R22, UR39 ;  /* 0x00000027160d7c36 */ /* 0x000fe20008000000 */
[----:B------:R-:W-:Y:S01]  /*157b0*/  ULDC.64 UR12, c[0x0][0xb90] ;  /* 0x0002e400000c7ab9 */ /* 0x000fe20000000a00 */
[----:B------:R-:W-:Y:S01]  /*157c0*/  USHF.R.S32.HI UR15, URZ, 0x1f, UR38 ;  /* 0x0000001f3f0f7899 */ /* 0x000fe20008011426 */
[----:B------:R-:W-:Y:S01]  /*157d0*/  VIADD R26, R194, UR39 ;  /* 0x00000027c21a7c36 */ /* 0x000fe20008000000 */
[----:B------:R-:W-:Y:S01]  /*157e0*/  USHF.R.S32.HI UR7, URZ, 0x1f, UR4 ;  /* 0x0000001f3f077899 */ /* 0x000fe20008011404 */
[----:B------:R-:W-:Y:S01]  /*157f0*/  @P1 IMAD.HI.U32 R9, R13, R10, RZ ;  /* 0x0000000a0d091227 */ /* 0x000fe200078e00ff */
[----:B------:R-:W-:Y:S01]  /*15800*/  UIMAD UR10, UR16, UR12, URZ ;  /* 0x0000000c100a72a4 */ /* 0x000fe2000f8e023f */
[----:B------:R-:W-:Y:S01]  /*15810*/  UMOV UR6, UR4 ;  /* 0x0000000400067c82 */ /* 0x000fe20008000000 */
[----:B------:R-:W-:Y:S01]  /*15820*/  USEL UR15, UR15, URZ, !UP0 ;  /* 0x0000003f0f0f7287 */ /* 0x000fe2000c000000 */
[----:B------:R-:W-:Y:S01]  /*15830*/  IMAD.MOV.U32 R8, RZ, RZ, R13 ;  /* 0x000000ffff087224 */ /* 0x000fe200078e000d */
[----:B------:R-:W-:Y:S01]  /*15840*/  UIMAD.WIDE.U32 UR8, UR37, UR12, UR6 ;  /* 0x0000000c250872a5 */ /* 0x000fe2000f8e0006 */
[----:B------:R-:W-:Y:S01]  /*15850*/  @P1 SHF.R.U32.HI R8, RZ, R12, R9 ;  /* 0x0000000cff081219 */ /* 0x000fe20000011609 */
[----:B------:R-:W-:Y:S01]  /*15860*/  UIMAD UR10, UR37, UR13, UR10 ;  /* 0x0000000d250a72a4 */ /* 0x000fe2000f8e020a */
[----:B------:R-:W-:Y:S01]  /*15870*/  IMAD R9, R190, 0x40, R23 ;  /* 0x00000040be097824 */ /* 0x000fe200078e0217 */
[----:B------:R-:W-:Y:S01]  /*15880*/  USEL UR14, UR38, URZ, !UP0 ;  /* 0x0000003f260e7287 */ /* 0x000fe2000c000000 */
[----:B-1---5:R-:W-:Y:S01]  /*15890*/  IMAD R51, R5, R18, RZ ;  /* 0x0000001205337224 */ /* 0x022fe200078e02ff */
[----:B------:R-:W-:Y:S01]  /*158a0*/  ULDC.64 UR12, c[0x0][0xb98] ;  /* 0x0002e600000c7ab9 */ /* 0x000fe20000000a00 */
[----:B------:R-:W-:Y:S01]  /*158b0*/  UIADD3 UR9, UR9, UR10, URZ ;  /* 0x0000000a09097290 */ /* 0x000fe2000fffe03f */
[----:B------:R-:W-:Y:S01]  /*158c0*/  IMAD.MOV R11, RZ, RZ, -R8 ;  /* 0x000000ffff0b7224 */ /* 0x000fe200078e0a08 */
[----:B------:R-:W-:Y:S01]  /*158d0*/  UIMAD UR6, UR15, UR12, URZ ;  /* 0x0000000c0f0672a4 */ /* 0x000fe2000f8e023f */
[----:B------:R-:W-:Y:S01]  /*158e0*/  IMAD.WIDE R6, R9, 0x2, R6 ;  /* 0x0000000209067825 */ /* 0x000fe200078e0206 */
[----:B------:R-:W-:Y:S01]  /*158f0*/  UIMAD.WIDE.U32 UR8, UR14, UR12, UR8 ;  /* 0x0000000c0e0872a5 */ /* 0x000fe2000f8e0008 */
[----:B------:R-:W-:Y:S01]  /*15900*/  SHF.R.S32.HI R9, RZ, 0x1f, R8 ;  /* 0x0000001fff097819 */ /* 0x000fe20000011408 */
[----:B------:R-:W-:Y:S01]  /*15910*/  UIMAD UR6, UR14, UR13, UR6 ;  /* 0x0000000d0e0672a4 */ /* 0x000fe2000f8e0206 */
[----:B------:R-:W-:Y:S01]  /*15920*/  IMAD R11, R18, R11, R13 ;  /* 0x0000000b120b7224 */ /* 0x000fe200078e020d */
[----:B------:R-:W-:Y:S01]  /*15930*/  IADD3 R13, P3, R6, 0x2000, RZ ;  /* 0x00002000060d7810 */ /* 0x000fe20007f7e0ff */
[----:B------:R-:W-:Y:S01]  /*15940*/  ULDC.64 UR10, c[0x0][0xaa0] ;  /* 0x0002a800000a7ab9 */ /* 0x000fe20000000a00 */
[----:B------:R-:W-:-:S02]  /*15950*/  IADD3 R8, P2, R8, UR8, RZ ;  /* 0x0000000808087c10 */ /* 0x000fc4000ff5e0ff */
[----:B------:R-:W-:Y:S01]  /*15960*/  IMAD.U32 R12, RZ, RZ, UR6 ;  /* 0x00000006ff0c7e24 */ /* 0x000fe2000f8e00ff */
[----:B------:R-:W-:Y:S02]  /*15970*/  SHF.R.S32.HI R10, RZ, 0x1f, R11 ;  /* 0x0000001fff0a7819 */ /* 0x000fe4000001140b */
[----:B------:R-:W-:Y:S02]  /*15980*/  IADD3 R25, P0, R6, 0x1000, RZ ;  /* 0x0000100006197810 */ /* 0x000fe40007f1e0ff */
[----:B------:R-:W-:Y:S01]  /*15990*/  IADD3.X R9, R9, UR9, R12, P2, !PT ;  /* 0x0000000909097c10 */ /* 0x000fe200097fe40c */
[----:B------:R-:W-:Y:S01]  /*159a0*/  ULDC.64 UR8, c[0x0][0xb88] ;  /* 0x0002e20000087ab9 */ /* 0x000fe20000000a00 */
[----:B------:R-:W-:Y:S01]  /*159b0*/  LOP3.LUT R12, R13, 0x380, RZ, 0xc0, !PT ;  /* 0x000003800d0c7812 */ /* 0x000fe200078ec0ff */
[----:B------:R-:W-:Y:S01]  /*159c0*/  IMAD R10, R10, UR8, RZ ;  /* 0x000000080a0a7c24 */ /* 0x000fe2000f8e02ff */
[----:B------:R-:W-:Y:S01]  /*159d0*/  LOP3.LUT R24, R25, 0x380, RZ, 0xc0, !PT ;  /* 0x0000038019187812 */ /* 0x000fe200078ec0ff */
[----:B------:R-:W-:Y:S01]  /*159e0*/  IMAD.WIDE.U32 R8, R11, UR8, R8 ;  /* 0x000000080b087c25 */ /* 0x000fe2000f8e0008 */
[----:B------:R-:W-:-:S02]  /*159f0*/  SHF.R.U64 R12, R12, 0x3, RZ ;  /* 0x000000030c0c7819 */ /* 0x000fc400000012ff */
[----:B------:R-:W-:Y:S01]  /*15a00*/  SHF.R.U64 R24, R24, 0x3, RZ ;  /* 0x0000000318187819 */ /* 0x000fe200000012ff */
[----:B------:R-:W-:Y:S01]  /*15a10*/  IMAD R15, R11, UR9, R10 ;  /* 0x000000090b0f7c24 */ /* 0x000fe2000f8e020a */
[----:B------:R-:W-:Y:S01]  /*15a20*/  LOP3.LUT R12, R12, R13, RZ, 0x3c, !PT ;  /* 0x0000000d0c0c7212 */ /* 0x000fe200078e3cff */
[----:B------:R-:W-:Y:S01]  /*15a30*/  ULDC.64 UR8, c[0x0][0xb50] ;  /* 0x0002d40000087ab9 */ /* 0x000fe20000000a00 */
[----:B------:R-:W-:Y:S01]  /*15a40*/  IADD3 R11, P2, R6, 0x3000, RZ ;  /* 0x00003000060b7810 */ /* 0x000fe20007f5e0ff */
[----:B------:R-:W-:Y:S01]  /*15a50*/  IMAD.IADD R13, R9, 0x1, R15 ;  /* 0x00000001090d7824 */ /* 0x000fe200078e020f */
[----:B------:R-:W-:Y:S01]  /*15a60*/  LEA R15, P4, R8, UR8, 0x2 ;  /* 0x00000008080f7c11 */ /* 0x000fe2000f8810ff */
[----:B------:R-:W-:Y:S01]  /*15a70*/  VIADD R10, R26, 0x8 ;  /* 0x000000081a0a7836 */ /* 0x000fe20000000000 */
[----:B------:R-:W-:Y:S01]  /*15a80*/  LOP3.LUT R24, R24, R25, RZ, 0x3c, !PT ;  /* 0x0000001918187212 */ /* 0x000fe200078e3cff */
[----:B------:R-:W-:Y:S01]  /*15a90*/  IMAD.X R25, RZ, RZ, R7, P0 ;  /* 0x000000ffff197224 */ /* 0x000fe200000e0607 */
[----:B------:R-:W-:Y:S01]  /*15aa0*/  LEA.HI.X R17, R8, UR9, R13, 0x2, P4 ;  /* 0x0000000908117c11 */ /* 0x000fe2000a0f140d */
[----:B------:R-:W-:Y:S01]  /*15ab0*/  SHFL.IDX PT, R20, R15, RZ, 0x1c1f ;  /* 0x001c1fff0f147589 */ /* 0x000fe200000e0000 */
[----:B------:R-:W-:Y:S01]  /*15ac0*/  LOP3.LUT R9, R11, 0x380, RZ, 0xc0, !PT ;  /* 0x000003800b097812 */ /* 0x000fe200078ec0ff */
[--C-:B------:R-:W-:Y:S01]  /*15ad0*/  IMAD.X R13, RZ, RZ, R7.reuse, P3 ;  /* 0x000000ffff0d7224 */ /* 0x100fe200018e0607 */
[----:B------:R-:W-:Y:S01]  /*15ae0*/  LOP3.LUT P0, RZ, R191, 0x3, RZ, 0xc0, !PT ;  /* 0x00000003bfff7812 */ /* 0x000fe2000780c0ff */
[----:B------:R-:W0:Y:S01]  /*15af0*/  SHFL.IDX PT, R21, R17, RZ, 0x1c1f ;  /* 0x001c1fff11157589 */ /* 0x000e2200000e0000 */
[----:B------:R-:W-:Y:S01]  /*15b00*/  SHF.R.U64 R8, R9, 0x3, RZ ;  /* 0x0000000309087819 */ /* 0x000fe200000012ff */
[----:B------:R-:W-:Y:S01]  /*15b10*/  IMAD.X R9, RZ, RZ, R7, P2 ;  /* 0x000000ffff097224 */ /* 0x000fe200010e0607 */
[----:B------:R-:W-:Y:S01]  /*15b20*/  ISETP.GE.OR P2, PT, R26, R51, P0 ;  /* 0x000000331a00720c */ /* 0x000fe20000746670 */
[----:B------:R-:W-:Y:S01]  /*15b30*/  SHFL.IDX PT, R48, R15, 0x1, 0x1c1f ;  /* 0x003c1f000f307f89 */ /* 0x000fe200000e0000 */
[----:B------:R-:W-:-:S02]  /*15b40*/  IADD3 R14, P3, R6, 0x7000, RZ ;  /* 0x00007000060e7810 */ /* 0x000fc40007f7e0ff */
[----:B------:R-:W-:Y:S01]  /*15b50*/  ISETP.GE.OR P0, PT, R10, R51, P0 ;  /* 0x000000330a00720c */ /* 0x000fe20000706670 */
[----:B------:R-:W1:Y:S01]  /*15b60*/  SHFL.IDX PT, R49, R17, 0x1, 0x1c1f ;  /* 0x003c1f0011317f89 */ /* 0x000e6200000e0000 */
[----:B------:R-:W-:Y:S01]  /*15b70*/  LOP3.LUT R5, R14, 0x380, RZ, 0xc0, !PT ;  /* 0x000003800e057812 */ /* 0x000fe200078ec0ff */
[----:B------:R-:W-:Y:S01]  /*15b80*/  UIMAD UR8, UR7, UR10, URZ ;  /* 0x0000000a070872a4 */ /* 0x000fe2000f8e023f */
[C---:B------:R-:W-:Y:S01]  /*15b90*/  IADD3 R45, P6, R6.reuse, 0x4000, RZ ;  /* 0x00004000062d7810 */ /* 0x040fe20007fde0ff */
[----:B------:R-:W-:Y:S01]  /*15ba0*/  IMAD.X R33, RZ, RZ, R7, P3 ;  /* 0x000000ffff217224 */ /* 0x000fe200018e0607 */
[----:B------:R-:W-:Y:S02]  /*15bb0*/  SHF.R.U64 R5, R5, 0x3, RZ ;  /* 0x0000000305057819 */ /* 0x000fe400000012ff */
[----:B------:R-:W-:Y:S02]  /*15bc0*/  IADD3 R41, P5, R6, 0x5000, RZ ;  /* 0x0000500006297810 */ /* 0x000fe40007fbe0ff */
[----:B------:R-:W-:-:S02]  /*15bd0*/  LOP3.LUT R32, R5, R14, RZ, 0x3c, !PT ;  /* 0x0000000e05207212 */ /* 0x000fc400078e3cff */
[----:B------:R-:W2:Y:S01]  /*15be0*/  @P1 LDC R5, c[0x0][0xbf0] ;  /* 0x0002fc00ff051b82 */ /* 0x000ea20000000800 */
[----:B------:R-:W-:Y:S02]  /*15bf0*/  IADD3 R37, P4, R6, 0x6000, RZ ;  /* 0x0000600006257810 */ /* 0x000fe40007f9e0ff */
[----:B------:R-:W-:Y:S01]  /*15c00*/  LOP3.LUT R8, R8, R11, RZ, 0x3c, !PT ;  /* 0x0000000b08087212 */ /* 0x000fe200078e3cff */
[----:B0-----:R0:W-:Y:S01]  /*15c10*/  @!P2 ST.E desc[UR50][R20.64], R3 ;  /* 0x000000031400a985 */ /* 0x0011e2000c101932 */
[----:B------:R-:W-:Y:S01]  /*15c20*/  UIMAD.WIDE.U32 UR6, UR4, UR10, URZ ;  /* 0x0000000a040672a5 */ /* 0x000fe2000f8e003f */
[----:B------:R-:W-:Y:S01]  /*15c30*/  LOP3.LUT R11, R6, 0x380, RZ, 0xc0, !PT ;  /* 0x00000380060b7812 */ /* 0x000fe200078ec0ff */
[----:B------:R-:W-:Y:S01]  /*15c40*/  UIMAD UR8, UR4, UR11, UR8 ;  /* 0x0000000b040872a4 */ /* 0x000fe2000f8e0208 */
[----:B------:R-:W-:Y:S02]  /*15c50*/  LOP3.LUT R44, R45, 0x380, RZ, 0xc0, !PT ;  /* 0x000003802d2c7812 */ /* 0x000fe400078ec0ff */
[----:B------:R-:W-:Y:S01]  /*15c60*/  ULDC.64 UR10, c[0x0][0xae8] ;  /* 0x0002ba00000a7ab9 */ /* 0x000fe20000000a00 */
[----:B------:R-:W-:Y:S01]  /*15c70*/  LOP3.LUT R40, R41, 0x380, RZ, 0xc0, !PT ;  /* 0x0000038029287812 */ /* 0x000fe200078ec0ff */
[----:B-1----:R1:W-:Y:S01]  /*15c80*/  @!P0 ST.E desc[UR50][R48.64], R0 ;  /* 0x0000000030008985 */ /* 0x0023e2000c101932 */
[----:B------:R-:W-:Y:S01]  /*15c90*/  LOP3.LUT R36, R37, 0x380, RZ, 0xc0, !PT ;  /* 0x0000038025247812 */ /* 0x000fe200078ec0ff */
[----:B0-----:R-:W0:Y:S01]  /*15ca0*/  @P1 LDC R20, c[0x0][0xbec] ;  /* 0x0002fb00ff141b82 */ /* 0x001e220000000800 */
[----:B------:R-:W-:Y:S01]  /*15cb0*/  UIADD3 UR7, UR7, UR8, URZ ;  /* 0x0000000807077290 */ /* 0x000fe2000fffe03f */
[----:B------:R-:W-:Y:S01]  /*15cc0*/  SHF.R.U64 R11, R11, 0x3, RZ ;  /* 0x000000030b0b7819 */ /* 0x000fe200000012ff */
[----:B------:R-:W-:Y:S01]  /*15cd0*/  UIMAD UR4, UR16, UR10, URZ ;  /* 0x0000000a100472a4 */ /* 0x000fe2000f8e023f */
[----:B------:R-:W-:-:S02]  /*15ce0*/  SHF.R.U64 R44, R44, 0x3, RZ ;  /* 0x000000032c2c7819 */ /* 0x000fc400000012ff */
[----:B------:R-:W-:Y:S01]  /*15cf0*/  SHF.R.U64 R40, R40, 0x3, RZ ;  /* 0x0000000328287819 */ /* 0x000fe200000012ff */
[----:B-1----:R-:W-:Y:S01]  /*15d00*/  IMAD R0, R189, 0x20, R190 ;  /* 0x00000020bd007824 */ /* 0x002fe200078e02be */
[----:B------:R-:W-:Y:S01]  /*15d10*/  UIMAD UR4, UR37, UR11, UR4 ;  /* 0x0000000b250472a4 */ /* 0x000fe2000f8e0204 */
[----:B------:R-:W-:Y:S01]  /*15d20*/  SHF.R.U64 R36, R36, 0x3, RZ ;  /* 0x0000000324247819 */ /* 0x000fe200000012ff */
[----:B------:R-:W-:Y:S01]  /*15d30*/  UIMAD.WIDE.U32 UR6, UR37, UR10, UR6 ;  /* 0x0000000a250672a5 */ /* 0x000fe2000f8e0006 */
[----:B------:R-:W-:Y:S01]  /*15d40*/  VIADD R17, R0, UR39 ;  /* 0x0000002700117c36 */ /* 0x000fe20008000000 */
[----:B------:R-:W-:Y:S01]  /*15d50*/  ULDC.64 UR8, c[0x0][0xaf0] ;  /* 0x0002bc0000087ab9 */ /* 0x000fe20000000a00 */
[----:B------:R-:W-:Y:S01]  /*15d60*/  LOP3.LUT R6, R11, R6, RZ, 0x3c, !PT ;  /* 0x000000060b067212 */ /* 0x000fe200078e3cff */
[----:B------:R-:W-:Y:S01]  /*15d70*/  UIADD3 UR7, UR7, UR4, URZ ;  /* 0x0000000407077290 */ /* 0x000fe2000fffe03f */
[----:B------:R-:W-:Y:S01]  /*15d80*/  IMAD.MOV.U32 R3, RZ, RZ, R17 ;  /* 0x000000ffff037224 */ /* 0x000fe200078e0011 */
[----:B------:R-:W-:Y:S01]  /*15d90*/  UIMAD UR4, UR15, UR8, URZ ;  /* 0x000000080f0472a4 */ /* 0x000fe2000f8e023f */
[----:B------:R-:W-:Y:S01]  /*15da0*/  LOP3.LUT R44, R44, R45, RZ, 0x3c, !PT ;  /* 0x0000002d2c2c7212 */ /* 0x000fe200078e3cff */
[----:B------:R-:W5:Y:S01]  /*15db0*/  LD.E.128 R24, desc[UR50][R24.64] ;  /* 0x0000003218187980 */ /* 0x000f62000c101d00 */
[----:B------:R-:W-:-:S02]  /*15dc0*/  LOP3.LUT R40, R40, R41, RZ, 0x3c, !PT ;  /* 0x0000002928287212 */ /* 0x000fc400078e3cff */
[----:B------:R-:W-:Y:S01]  /*15dd0*/  LOP3.LUT R36, R36, R37, RZ, 0x3c, !PT ;  /* 0x0000002524247212 */ /* 0x000fe200078e3cff */
[----:B------:R-:W5:Y:S01]  /*15de0*/  LD.E.128 R12, desc[UR50][R12.64] ;  /* 0x000000320c0c7980 */ /* 0x000f62000c101d00 */
[----:B0-----:R-:W-:Y:S01]  /*15df0*/  @P1 IMAD.HI.U32 R0, R17, R20, RZ ;  /* 0x0000001411001227 */ /* 0x001fe200078e00ff */
[----:B------:R-:W-:Y:S02]  /*15e00*/  UIMAD UR4, UR14, UR9, UR4 ;  /* 0x000000090e0472a4 */ /* 0x000fe4000f8e0204 */
[----:B------:R-:W-:Y:S01]  /*15e10*/  UIMAD.WIDE.U32 UR6, UR14, UR8, UR6 ;  /* 0x000000080e0672a5 */ /* 0x000fe2000f8e0006 */
[--C-:B------:R-:W-:Y:S01]  /*15e20*/  IMAD.X R45, RZ, RZ, R7.reuse, P6 ;  /* 0x000000ffff2d7224 */ /* 0x100fe200030e0607 */
[----:B--2---:R-:W-:Y:S01]  /*15e30*/  @P1 SHF.R.U32.HI R3, RZ, R5, R0 ;  /* 0x00000005ff031219 */ /* 0x004fe20000011600 */
[--C-:B------:R-:W-:Y:S01]  /*15e40*/  IMAD.X R41, RZ, RZ, R7.reuse, P5 ;  /* 0x000000ffff297224 */ /* 0x100fe200028e0607 */
[----:B------:R-:W-:Y:S01]  /*15e50*/  UIADD3 UR4, UR7, UR4, URZ ;  /* 0x0000000407047290 */ /* 0x000fe2000fffe03f */
[----:B------:R-:W-:Y:S01]  /*15e60*/  IMAD.X R37, RZ, RZ, R7, P4 ;  /* 0x000000ffff257224 */ /* 0x000fe200020e0607 */
[--C-:B------:R-:W-:Y:S01]  /*15e70*/  SHF.R.S32.HI R0, RZ, 0x1f, R3.reuse ;  /* 0x0000001fff007819 */ /* 0x100fe20000011403 */
[----:B------:R-:W-:Y:S01]  /*15e80*/  IMAD.MOV R5, RZ, RZ, -R3 ;  /* 0x000000ffff057224 */ /* 0x000fe200078e0a03 */
[----:B------:R-:W-:Y:S01]  /*15e90*/  ULDC.64 UR8, c[0x0][0xae0] ;  /* 0x0002b80000087ab9 */ /* 0x000fe20000000a00 */
[----:B------:R0:W5:Y:S02]  /*15ea0*/  LD.E.128 R28, desc[UR50][R6.64] ;  /* 0x00000032061c7980 */ /* 0x000164000c101d00 */
[----:B------:R-:W-:-:S02]  /*15eb0*/  IMAD R0, R0, UR8, RZ ;  /* 0x0000000800007c24 */ /* 0x000fc4000f8e02ff */
[----:B------:R-:W-:Y:S01]  /*15ec0*/  IMAD R5, R18, R5, R17 ;  /* 0x0000000512057224 */ /* 0x000fe200078e0211 */
[----:B------:R-:W5:Y:S01]  /*15ed0*/  LD.E.128 R8, desc[UR50][R8.64] ;  /* 0x0000003208087980 */ /* 0x000f62000c101d00 */
[----:B------:R-:W-:-:S03]  /*15ee0*/  IMAD R17, R3, UR9, R0 ;  /* 0x0000000903117c24 */ /* 0x000fc6000f8e0200 */
[----:B------:R-:W5:Y:S01]  /*15ef0*/  LD.E.128 R44, desc[UR50][R44.64] ;  /* 0x000000322c2c7980 */ /* 0x000f62000c101d00 */
[----:B0-----:R-:W-:Y:S02]  /*15f00*/  IMAD.U32 R7, RZ, RZ, UR7 ;  /* 0x00000007ff077e24 */ /* 0x001fe4000f8e00ff */
[----:B------:R-:W-:Y:S01]  /*15f10*/  IMAD.U32 R6, RZ, RZ, UR6 ;  /* 0x00000006ff067e24 */ /* 0x000fe2000f8e00ff */
[----:B------:R-:W5:Y:S01]  /*15f20*/  LD.E.128 R40, desc[UR50][R40.64] ;  /* 0x0000003228287980 */ /* 0x000f62000c101d00 */
[----:B------:R-:W-:Y:S01]  /*15f30*/  IMAD.U32 R7, RZ, RZ, UR4 ;  /* 0x00000004ff077e24 */ /* 0x000fe2000f8e00ff */
[----:B------:R-:W-:Y:S01]  /*15f40*/  SHF.R.S32.HI R0, RZ, 0x1f, R5 ;  /* 0x0000001fff007819 */ /* 0x000fe20000011405 */
[----:B------:R-:W-:Y:S01]  /*15f50*/  ULDC.64 UR6, c[0x0][0xad8] ;  /* 0x0002b60000067ab9 */ /* 0x000fe20000000a00 */
[----:B------:R-:W5:Y:S01]  /*15f60*/  LD.E.128 R36, desc[UR50][R36.64] ;  /* 0x0000003224247980 */ /* 0x000f62000c101d00 */
[----:B------:R-:W-:-:S03]  /*15f70*/  IMAD.WIDE.U32 R6, R3, UR8, R6 ;  /* 0x0000000803067c25 */ /* 0x000fc6000f8e0006 */
[----:B------:R-:W5:Y:S01]  /*15f80*/  LD.E.128 R32, desc[UR50][R32.64] ;  /* 0x0000003220207980 */ /* 0x000f62000c101d00 */
[----:B------:R-:W-:Y:S01]  /*15f90*/  @!PT LDS RZ, [RZ] ;  /* 0x00000000fffff984 */ /* 0x000fe20000000800 */
[----:B------:R-:W-:Y:S01]  /*15fa0*/  @!PT LDS RZ, [RZ] ;  /* 0x00000000fffff984 */ /* 0x000fe20000000800 */
[----:B------:R-:W-:Y:S01]  /*15fb0*/  @!PT LDS RZ, [RZ] ;  /* 0x00000000fffff984 */ /* 0x000fe20000000800 */
[----:B------:R-:W-:Y:S01]  /*15fc0*/  @!PT LDS RZ, [RZ] ;  /* 0x00000000fffff984 */ /* 0x000fe20000000800 */
[----:B------:R0:W-:Y:S06]  /*15fd0*/  MEMBAR.ALL.CTA ;  /* 0x0000000000007992 */ /* 0x0001ec0000008000 */
[----:B0-----:R-:W0:Y:S01]  /*15fe0*/  FENCE.VIEW.ASYNC.S ;  /* 0x00000000000073c6 */ /* 0x001e220000000000 */
[----:B------:R-:W-:Y:S02]  /*15ff0*/  IMAD.IADD R7, R7, 0x1, R17 ;  /* 0x0000000107077824 */ /* 0x000fe400078e0211 */
[----:B------:R-:W-:-:S02]  /*16000*/  IMAD R18, R0, UR6, RZ ;  /* 0x0000000600127c24 */ /* 0x000fc4000f8e02ff */
[----:B------:R-:W-:Y:S02]  /*16010*/  VIADD R20, R190, UR39 ;  /* 0x00000027be147c36 */ /* 0x000fe40008000000 */
[C---:B------:R-:W-:Y:S02]  /*16020*/  IMAD R3, R5.reuse, UR7, R18 ;  /* 0x0000000705037c24 */ /* 0x040fe4000f8e0212 */
[----:B------:R-:W-:Y:S01]  /*16030*/  IMAD.WIDE.U32 R6, R5, UR6, R6 ;  /* 0x0000000605067c25 */ /* 0x000fe2000f8e0006 */
[C---:B------:R-:W-:Y:S01]  /*16040*/  ISETP.GE.AND P2, PT, R20.reuse, R51, PT ;  /* 0x000000331400720c */ /* 0x040fe20003f46270 */
[----:B------:R-:W-:Y:S02]  /*16050*/  ULDC.64 UR6, c[0x0][0xa80] ;  /* 0x0002a00000067ab9 */ /* 0x000fe40000000a00 */
[----:B------:R-:W-:Y:S01]  /*16060*/  VIADD R0, R20, 0x20 ;  /* 0x0000002014007836 */ /* 0x000fe20000000000 */
[----:B------:R-:W-:Y:S01]  /*16070*/  LEA R17, P3, R6, UR6, 0x1 ;  /* 0x0000000606117c11 */ /* 0x000fe2000f8608ff */
[----:B------:R-:W-:-:S02]  /*16080*/  IMAD.IADD R3, R7, 0x1, R3 ;  /* 0x0000000107037824 */ /* 0x000fc400078e0203 */
[----:B------:R-:W-:Y:S01]  /*16090*/  VIADD R4, R4, 0x22820 ;  /* 0x0002282004047836 */ /* 0x000fe20000000000 */
[-C--:B------:R-:W-:Y:S01]  /*160a0*/  ISETP.GE.AND P0, PT, R0, R51.reuse, PT ;  /* 0x000000330000720c */ /* 0x080fe20003f06270 */
[----:B------:R-:W-:Y:S01]  /*160b0*/  VIADD R0, R20, 0x40 ;  /* 0x0000004014007836 */ /* 0x000fe20000000000 */
[----:B------:R-:W-:Y:S02]  /*160c0*/  LEA.HI.X R3, R6, UR7, R3, 0x1, P3 ;  /* 0x0000000706037c11 */ /* 0x000fe400098f0c03 */
[----:B------:R-:W-:Y:S01]  /*160d0*/  PRMT R4, RZ, 0x654, R4 ;  /* 0x00000654ff047816 */ /* 0x000fe20000000004 */
[----:B0-----:R0:W1:Y:S01]  /*160e0*/  SHFL.IDX PT, R6, R17, RZ, 0x181f ;  /* 0x00181fff11067589 */ /* 0x00106200000e0000 */
        /* <DEDUP_REMOVED lines=14> */
.L_x_1517:
[----:B------:R-:W-:Y:S05]  /*161d0*/  BSYNC B1 ;  /* 0x0000000000017941 */ /* 0x000fea0003800000 */
.L_x_1516:
        /* <DEDUP_REMOVED lines=13> */
.L_x_1519:
[----:B------:R-:W-:Y:S05]  /*162b0*/  BSYNC B1 ;  /* 0x0000000000017941 */ /* 0x000fea0003800000 */
.L_x_1518:
        /* <DEDUP_REMOVED lines=13> */
.L_x_1521:
[----:B------:R-:W-:Y:S05]  /*16390*/  BSYNC B1 ;  /* 0x0000000000017941 */ /* 0x000fea0003800000 */
.L_x_1520:
[----:B0-----:R-:W-:Y:S01]  /*163a0*/  VIADD R0, R20, 0x60 ;  /* 0x0000006014007836 */ /* 0x001fe20000000000 */
[----:B--2-4-:R-:W4:Y:S04]  /*163b0*/  SHFL.IDX PT, R3, R3, 0x3, 0x181f ;  /* 0x00781f0003037f89 */ /* 0x014f2800000e0000 */
[----:B------:R-:W-:Y:S01]  /*163c0*/  ISETP.GE.AND P0, PT, R0, R51, PT ;  /* 0x000000330000720c */ /* 0x000fe20003f06270 */
[----:B------:R-:W0:-:S12]  /*163d0*/  SHFL.IDX PT, R17, R17, 0x3, 0x181f ;  /* 0x00781f0011117f89 */ /* 0x000e1800000e0000 */
[----:B------:R-:W-:Y:S05]  /*163e0*/  @P0 BRA `(.L_x_1522) ;  /* 0x0000000c000c0947 */ /* 0x000fea0003800000 */
[----:B------:R-:W-:Y:S02]  /*163f0*/  ULDC UR4, c[0x0][0xac8] ;  /* 0x0002b20000047ab9 */ /* 0x000fe40000000800 */
[----:B------:R-:W-:-:S13]  /*16400*/  ISETP.GE.AND P1, PT, R23, UR4, PT ;  /* 0x0000000417007c0c */ /* 0x000fda000bf26270 */
[----:B0--3--:R-:W-:-:S04]  /*16410*/  @!P1 LEA R4, P0, R23, R17, 0x1 ;  /* 0x0000001117049211 */ /* 0x009fc800078008ff */
[----:B----4-:R-:W-:Y:S02]  /*16420*/  @!P1 LEA.HI.X R5, R23, R3, R197, 0x1, P0 ;  /* 0x0000000317059211 */ /* 0x010fe400000f0cc5 */
[----:B------:R-:W-:-:S03]  /*16430*/  ISETP.GE.AND P0, PT, R188, UR4, PT ;  /* 0x00000004bc007c0c */ /* 0x000fc6000bf06270 */
[----:B-----5:R0:W-:Y:S10]  /*16440*/  @!P1 ST.E.128 desc[UR50][R4.64], R8 ;  /* 0x0000000804009985 */ /* 0x0201f4000c101d32 */
[----:B------:R-:W-:Y:S05]  /*16450*/  @P0 BRA `(.L_x_1522) ;  /* 0x0000000800f00947 */ /* 0x000fea0003800000 */
[----:B0-----:R-:W-:-:S04]  /*16460*/  LEA R4, P0, R188, R17, 0x1 ;  /* 0x00000011bc047211 */ /* 0x001fc800078008ff */
[----:B------:R-:W-:-:S05]  /*16470*/  LEA.HI.X R5, R188, R3, R196, 0x1, P0 ;  /* 0x00000003bc057211 */ /* 0x000fca00000f0cc4 */
[----:B------:R0:W-:Y:S01]  /*16480*/  ST.E.128 desc[UR50][R4.64], R32 ;  /* 0x0000002004007985 */ /* 0x0001e2000c101d32 */
[----:B------:R-:W-:Y:S05]  /*16490*/  BRA `(.L_x_1522) ;  /* 0x0000000800e07947 */ /* 0x000fea0003800000 */
.L_x_1514:
        /* <DEDUP_REMOVED lines=11> */
[----:B------:R-:W-:Y:S01]  /*16550*/  UISETP.NE.U32.AND UP1, UPT, UR6, URZ, UPT ;  /* 0x0000003f0600728c */ /* 0x000fe2000bf25070 */
[----:B------:R-:W-:Y:S02]  /*16560*/  IMAD.U32 R0, RZ, RZ, UR4 ;  /* 0x00000004ff007e24 */ /* 0x000fe4000f8e00ff */
[----:B------:R-:W2:Y:S01]  /*16570*/  @P2 LDG.E R3, desc[UR50][R4.64] ;  /* 0x0000003204032981 */ /* 0x000ea2000c1e1900 */
[----:B------:R-:W-:-:S06]  /*16580*/  UISETP.NE.AND.EX UP1, UPT, UR7, URZ, UPT, UP1 ;  /* 0x0000003f0700728c */ /* 0x000fcc000bf25310 */
        /* <DEDUP_REMOVED lines=11> */
[----:B--2---:R-:W-:Y:S01]  /*16640*/  @P2 R2UR UR4, R3 ;  /* 0x00000000030422ca */ /* 0x004fe200000e0000 */
[----:B01----:R-:W-:-:S14]  /*16650*/  @P3 BRA `(.L_x_1523) ;  /* 0x0000000000103947 */ /* 0x003fdc0003800000 */
[----:B------:R-:W-:Y:S05]  /*16660*/  @!P2 BRA `(.L_x_1523) ;  /* 0x00000000000ca947 */ /* 0x000fea0003800000 */
[----:B------:R-:W2:Y:S04]  /*16670*/  LDG.E R3, desc[UR50][R4.64] ;  /* 0x0000003204037981 */ /* 0x000ea8000c1e1900 */
[----:B-----5:R-:W2:Y:S02]  /*16680*/  LDG.E R0, desc[UR50][R4.64+0x4] ;  /* 0x0000043204007981 */ /* 0x020ea4000c1e1900 */
[----:B--2---:R-:W-:-:S07]  /*16690*/  IMAD.IADD R0, R0, 0x1, -R3 ;  /* 0x0000000100007824 */ /* 0x004fce00078e0a03 */
.L_x_1523:
[----:B------:R-:W-:Y:S01]  /*166a0*/  USHF.R.S32.HI UR6, URZ, 0x1f, UR38 ;  /* 0x0000001f3f067899 */ /* 0x000fe20008011426 */
[----:B------:R-:W-:Y:S01]  /*166b0*/  BSSY B1, `(.L_x_1524) ;  /* 0x000002e000017945 */ /* 0x000fe20003800000 */
[----:B------:R-:W-:Y:S02]  /*166c0*/  USHF.R.S32.HI UR9, URZ, 0x1f, UR4 ;  /* 0x0000001f3f097899 */ /* 0x000fe40008011404 */
[----:B------:R-:W-:Y:S02]  /*166d0*/  USEL UR11, UR38, URZ, !UP0 ;  /* 0x0000003f260b7287 */ /* 0x000fe4000c000000 */
[----:B------:R-:W-:Y:S01]  /*166e0*/  USEL UR12, UR6, URZ, !UP0 ;  /* 0x0000003f060c7287 */ /* 0x000fe2000c000000 */
[----:B------:R-:W-:Y:S11]  /*166f0*/  @P1 BRA `(.L_x_1525) ;  /* 0x0000000000a41947 */ /* 0x000ff60003800000 */
[----:B------:R-:W0:Y:S01]  /*16700*/  S2R R4, SR_TID.X ;  /* 0x0000000000047919 */ /* 0x000e220000002100 */
[----:B------:R-:W1:Y:S01]  /*16710*/  LDC R5, c[0x0][0xbe8] ;  /* 0x0002fa00ff057b82 */ /* 0x000e620000000800 */
[----:B------:R-:W-:Y:S02]  /*16720*/  IMAD.U32 R6, RZ, RZ, UR39 ;  /* 0x00000027ff067e24 */ /* 0x000fe4000f8e00ff */
[----:B-1---5:R-:W-:-:S03]  /*16730*/  IMAD R3, R0, R5, RZ ;  /* 0x0000000500037224 */ /* 0x022fc600078e02ff */
[----:B0-----:R-:W-:-:S04]  /*16740*/  IADD3 R6, R6, -0x80, R4 ;  /* 0xffffff8006067810 */ /* 0x001fc80007ffe004 */
[----:B------:R-:W-:-:S13]  /*16750*/  ISETP.GE.AND P1, PT, R6, R3, PT ;  /* 0x000000030600720c */ /* 0x000fda0003f26270 */
[----:B------:R-:W-:Y:S05]  /*16760*/  @P1 BRA `(.L_x_1525) ;  /* 0x0000000000881947 */ /* 0x000fea0003800000 */
[----:B------:R-:W-:Y:S01]  /*16770*/  ISETP.NE.AND P1, PT, R5, 0x1, PT ;  /* 0x000000010500780c */ /* 0x000fe20003f25270 */
[----:B------:R-:W-:Y:S01]  /*16780*/  ULDC.64 UR14, c[0x0][0xb90] ;  /* 0x0002e400000e7ab9 */ /* 0x000fe20000000a00 */
[----:B------:R-:W-:Y:S01]  /*16790*/  UMOV UR6, UR4 ;  /* 0x0000000400067c82 */ /* 0x000fe20008000000 */
[----:B------:R-:W-:Y:S01]  /*167a0*/  UIMAD UR8, UR10, UR14, URZ ;  /* 0x0000000e0a0872a4 */ /* 0x000fe2000f8e023f */
[----:B------:R-:W-:Y:S01]  /*167b0*/  IMAD.MOV.U32 R4, RZ, RZ, R6 ;  /* 0x000000ffff047224 */ /* 0x000fe200078e0006 */
[----:B------:R-:W-:Y:S02]  /*167c0*/  UMOV UR7, UR9 ;  /* 0x0000000900077c82 */ /* 0x000fe40008000000 */
[----:B------:R-:W-:Y:S02]  /*167d0*/  UIMAD.WIDE.U32 UR6, UR37, UR14, UR6 ;  /* 0x0000000e250672a5 */ /* 0x000fe4000f8e0006 */
[----:B------:R-:W-:-:S03]  /*167e0*/  UIMAD UR8, UR37, UR15, UR8 ;  /* 0x0000000f250872a4 */ /* 0x000fc6000f8e0208 */
[----:B------:R-:W-:Y:S01]  /*167f0*/  ULDC.64 UR14, c[0x0][0xb98] ;  /* 0x0002e600000e7ab9 */ /* 0x000fe20000000a00 */
[----:B------:R-:W0:Y:S01]  /*16800*/  @P1 LDC R3, c[0x0][0xbec] ;  /* 0x0002fb00ff031b82 */ /* 0x000e220000000800 */
[----:B------:R-:W-:Y:S02]  /*16810*/  UIADD3 UR7, UR7, UR8, URZ ;  /* 0x0000000807077290 */ /* 0x000fe4000fffe03f */
[----:B------:R-:W-:Y:S02]  /*16820*/  UIMAD UR8, UR12, UR14, URZ ;  /* 0x0000000e0c0872a4 */ /* 0x000fe4000f8e023f */
[----:B------:R-:W-:Y:S02]  /*16830*/  UIMAD.WIDE.U32 UR6, UR11, UR14, UR6 ;  /* 0x0000000e0b0672a5 */ /* 0x000fe4000f8e0006 */
[----:B------:R-:W-:Y:S01]  /*16840*/  UIMAD UR8, UR11, UR15, UR8 ;  /* 0x0000000f0b0872a4 */ /* 0x000fe2000f8e0208 */
[----:B------:R-:W1:Y:S02]  /*16850*/  @P1 LDC R8, c[0x0][0xbf0] ;  /* 0x0002fc00ff081b82 */ /* 0x000e640000000800 */
[----:B------:R-:W-:Y:S01]  /*16860*/  ULDC.64 UR14, c[0x0][0xb88] ;  /* 0x0002e200000e7ab9 */ /* 0x000fe20000000a00 */
[----:B0-----:R-:W-:-:S05]  /*16870*/  @P1 IMAD.HI.U32 R3, R6, R3, RZ ;  /* 0x0000000306031227 */ /* 0x001fca00078e00ff */
        /* <DEDUP_REMOVED lines=17> */
.L_x_1525:
[----:B------:R-:W-:Y:S05]  /*16990*/  BSYNC B1 ;  /* 0x0000000000017941 */ /* 0x000fea0003800000 */
.L_x_1524:
[----:B------:R-:W1:Y:S01]  /*169a0*/  @P0 LDC R5, c[0x0][0xbf0] ;  /* 0x0002fc00ff050b82 */ /* 0x000e620000000800 */
[----:B------:R-:W-:Y:S01]  /*169b0*/  ULDC.64 UR14, c[0x0][0xaa0] ;  /* 0x0002a800000e7ab9 */ /* 0x000fe20000000a00 */
[----:B0-----:R-:W-:Y:S01]  /*169c0*/  IMAD R3, R189, 0x20, R190 ;  /* 0x00000020bd037824 */ /* 0x001fe200078e02be */
[----:B------:R-:W-:Y:S01]  /*169d0*/  UIMAD UR8, UR9, UR14, URZ ;  /* 0x0000000e090872a4 */ /* 0x000fe2000f8e023f */
[----:B------:R-:W-:Y:S01]  /*169e0*/  BSSY B1, `(.L_x_1526) ;  /* 0x0000039000017945 */ /* 0x000fe20003800000 */
[----:B------:R-:W-:Y:S01]  /*169f0*/  UIMAD.WIDE.U32 UR6, UR4, UR14, URZ ;  /* 0x0000000e040672a5 */ /* 0x000fe2000f8e003f */
[----:B------:R-:W-:Y:S01]  /*16a00*/  VIADD R8, R3, UR39 ;  /* 0x0000002703087c36 */ /* 0x000fe20008000000 */
[----:B------:R-:W-:-:S03]  /*16a10*/  UIMAD UR8, UR4, UR15, UR8 ;  /* 0x0000000f040872a4 */ /* 0x000fc6000f8e0208 */
[----:B------:R-:W-:Y:S01]  /*16a20*/  ULDC.64 UR14, c[0x0][0xae8] ;  /* 0x0002ba00000e7ab9 */ /* 0x000fe20000000a00 */
[----:B------:R-:W-:Y:S01]  /*16a30*/  UIADD3 UR7, UR7, UR8, URZ ;  /* 0x0000000807077290 */ /* 0x000fe2000fffe03f */
[----:B------:R-:W-:Y:S01]  /*16a40*/  @P0 IMAD.HI.U32 R4, R8, R9, RZ ;  /* 0x0000000908040227 */ /* 0x000fe200078e00ff */
[----:B------:R-:W-:Y:S02]  /*16a50*/  UIMAD UR4, UR10, UR14, URZ ;  /* 0x0000000e0a0472a4 */ /* 0x000fe4000f8e023f */
        /* <DEDUP_REMOVED lines=13> */
[----:B------:R-:W-:Y:S02]  /*16b30*/  IMAD.U32 R5, RZ, RZ, UR7 ;  /* 0x00000007ff057e24 */ /* 0x000fe4000f8e00ff */
[----:B------:R-:W-:Y:S02]  /*16b40*/  IMAD R6, R4, UR8, RZ ;  /* 0x0000000804067c24 */ /* 0x000fe4000f8e02ff */
[----:B------:R-:W-:Y:S01]  /*16b50*/  IMAD.U32 R4, RZ, RZ, UR6 ;  /* 0x00000006ff047e24 */ /* 0x000fe2000f8e00ff */
[----:B------:R-:W-:Y:S01]  /*16b60*/  ULDC.64 UR6, c[0x0][0xad8] ;  /* 0x0002b60000067ab9 */ /* 0x000fe20000000a00 */
[----:B------:R-:W-:Y:S02]  /*16b70*/  IMAD.U32 R5, RZ, RZ, UR4 ;  /* 0x00000004ff057e24 */ /* 0x000fe4000f8e00ff */
[----:B------:R-:W-:Y:S02]  /*16b80*/  IMAD R7, R11, R7, R8 ;  /* 0x000000070b077224 */ /* 0x000fe400078e0208 */
[----:B------:R-:W-:-:S02]  /*16b90*/  IMAD R9, R3, UR9, R6 ;  /* 0x0000000903097c24 */ /* 0x000fc4000f8e0206 */
[----:B------:R-:W-:Y:S01]  /*16ba0*/  IMAD.WIDE.U32 R4, R3, UR8, R4 ;  /* 0x0000000803047c25 */ /* 0x000fe2000f8e0004 */
[----:B------:R-:W-:-:S03]  /*16bb0*/  SHF.R.S32.HI R3, RZ, 0x1f, R7 ;  /* 0x0000001fff037819 */ /* 0x000fc60000011407 */
[----:B------:R-:W-:Y:S02]  /*16bc0*/  IMAD.IADD R5, R5, 0x1, R9 ;  /* 0x0000000105057824 */ /* 0x000fe400078e0209 */
[----:B------:R-:W-:Y:S02]  /*16bd0*/  IMAD R6, R3, UR6, RZ ;  /* 0x0000000603067c24 */ /* 0x000fe4000f8e02ff */
[----:B------:R-:W-:Y:S02]  /*16be0*/  VIADD R8, R190, UR39 ;  /* 0x00000027be087c36 */ /* 0x000fe40008000000 */
[----:B-----5:R-:W-:Y:S02]  /*16bf0*/  IMAD R11, R0, R11, RZ ;  /* 0x0000000b000b7224 */ /* 0x020fe400078e02ff */
        /* <DEDUP_REMOVED lines=23> */
.L_x_1527:
[----:B------:R-:W-:Y:S05]  /*16d70*/  BSYNC B1 ;  /* 0x0000000000017941 */ /* 0x000fea0003800000 */
.L_x_1526:
        /* <DEDUP_REMOVED lines=13> */
.L_x_1529:
[----:B------:R-:W-:Y:S05]  /*16e50*/  BSYNC B1 ;  /* 0x0000000000017941 */ /* 0x000fea0003800000 */
.L_x_1528:
        /* <DEDUP_REMOVED lines=13> */
.L_x_1531:
[----:B------:R-:W-:Y:S05]  /*16f30*/  BSYNC B1 ;  /* 0x0000000000017941 */ /* 0x000fea0003800000 */
.L_x_1530:
[----:B0-----:R-:W-:Y:S01]  /*16f40*/  VIADD R0, R8, 0x60 ;  /* 0x0000006008007836 */ /* 0x001fe20000000000 */
[----:B--2-4-:R-:W0:Y:S04]  /*16f50*/  SHFL.IDX PT, R3, R3, 0x3, 0x181f ;  /* 0x00781f0003037f89 */ /* 0x014e2800000e0000 */
[----:B------:R-:W-:Y:S01]  /*16f60*/  ISETP.GE.AND P0, PT, R0, R11, PT ;  /* 0x0000000b0000720c */ /* 0x000fe20003f06270 */
[----:B-1-3--:R1:W2:-:S12]  /*16f70*/  SHFL.IDX PT, R4, R6, 0x3, 0x181f ;  /* 0x00781f0006047f89 */ /* 0x00a29800000e0000 */
[----:B-1----:R-:W-:Y:S05]  /*16f80*/  @P0 BRA `(.L_x_1522) ;  /* 0x0000000000240947 */ /* 0x002fea0003800000 */
[----:B------:R-:W-:Y:S02]  /*16f90*/  ULDC UR4, c[0x0][0xac8] ;  /* 0x0002b20000047ab9 */ /* 0x000fe40000000800 */
[----:B------:R-:W-:Y:S02]  /*16fa0*/  ISETP.GE.AND P2, PT, R23, UR4, PT ;  /* 0x0000000417007c0c */ /* 0x000fe4000bf46270 */
[----:B------:R-:W-:-:S11]  /*16fb0*/  ISETP.GE.AND P3, PT, R188, UR4, PT ;  /* 0x00000004bc007c0c */ /* 0x000fd6000bf66270 */
[CC--:B--2---:R-:W-:Y:S02]  /*16fc0*/  @!P2 LEA R6, P0, R23.reuse, R4.reuse, 0x1 ;  /* 0x000000041706a211 */ /* 0x0c4fe400078008ff */
[C---:B------:R-:W-:Y:S02]  /*16fd0*/  @!P3 LEA R4, P1, R188.reuse, R4, 0x1 ;  /* 0x00000004bc04b211 */ /* 0x040fe400078208ff */
[-C--:B0-----:R-:W-:Y:S02]  /*16fe0*/  @!P2 LEA.HI.X R7, R23, R3.reuse, R197, 0x1, P0 ;  /* 0x000000031707a211 */ /* 0x081fe400000f0cc5 */
[----:B------:R-:W-:-:S03]  /*16ff0*/  @!P3 LEA.HI.X R5, R188, R3, R196, 0x1, P1 ;  /* 0x00000003bc05b211 */ /* 0x000fc600008f0cc4 */
[----:B------:R1:W-:Y:S04]  /*17000*/  @!P2 ST.E.128 desc[UR50][R6.64], RZ ;  /* 0x000000ff0600a985 */ /* 0x0003e8000c101d32 */
[----:B------:R1:W-:Y:S02]  /*17010*/  @!P3 ST.E.128 desc[UR50][R4.64], RZ ;  /* 0x000000ff0400b985 */ /* 0x0003e4000c101d32 */
.L_x_1522:
[----:B------:R-:W-:Y:S05]  /*17020*/  BSYNC B0 ;  /* 0x0000000000007941 */ /* 0x000fea0003800000 */
.L_x_1513:
[----:B------:R-:W-:Y:S02]  /*17030*/  ULDC UR4, c[0x0][0xc3c] ;  /* 0x00030f0000047ab9 */ /* 0x000fe40000000800 */
[----:B------:R-:W-:-:S06]  /*17040*/  UISETP.GE.AND UP0, UPT, UR48, UR4, UPT ;  /* 0x000000043000728c */ /* 0x000fcc000bf06270 */
[----:B------:R-:W-:-:S13]  /*17050*/  PLOP3.LUT P0, PT, PT, PT, UP0, 0x80, 0x0 ;  /* 0x000000000000781c */ /* 0x000fda0003f0f008 */
[----:B------:R-:W-:Y:S05]  /*17060*/  @!P0 BRA `(.L_x_1532) ;  /* 0xfffffe9c00388947 */ /* 0x000fea000383ffff */
[----:B------:R-:W-:Y:S05]  /*17070*/  EXIT ;  /* 0x000000000000794d */ /* 0x000fea0003800000 */
.L_x_1423:
        /* <DEDUP_REMOVED lines=25> */
[----:B------:R-:W-:Y:S01]  /*17210*/  IMAD.MOV.U32 R24, RZ, RZ, RZ ;  /* 0x000000ffff187224 */ /* 0x000fe200078e00ff */
[C---:B------:R-:W-:Y:S02]  /*17220*/  ISETP.GE.U32.AND P2, PT, R5.reuse, 0x2, PT ;  /* 0x000000020500780c */ /* 0x040fe40003f46070 */
        /* <DEDUP_REMOVED lines=18> */
[----:B------:R-:W0:Y:S03]  /*17350*/  S2R R7, SR_CTAID.X ;  /* 0x0000000000077919 */ /* 0x000e260000002500 */
[----:B------:R-:W1:Y:S02]  /*17360*/  SHFL.IDX PT, R4, R8, 0x1f, 0x1f ;  /* 0x03e01f0008047f89 */ /* 0x000e6400000e0000 */
[----:B-1----:R-:W-:Y:S02]  /*17370*/  IMAD R6, R4, R9, RZ ;  /* 0x0000000904067224 */ /* 0x002fe400078e02ff */
[----:B------:R-:W-:Y:S02]  /*17380*/  IMAD.MOV.U32 R4, RZ, RZ, RZ ;  /* 0x000000ffff047224 */ /* 0x000fe400078e00ff */
[----:B------:R-:W-:Y:S01]  /*17390*/  IMAD.MOV.U32 R3, RZ, RZ, R6 ;  /* 0x000000ffff037224 */ /* 0x000fe200078e0006 */
[----:B0-----:R-:W-:-:S13]  /*173a0*/  ISETP.GT.AND P6, PT, R6, R7, PT ;  /* 0x000000070600720c */ /* 0x001fda0003fc4270 */
[----:B------:R-:W-:Y:S05]  /*173b0*/  @P6 BRA `(.L_x_1534) ;  /* 0x0000000000906947 */ /* 0x000fea0003800000 */
[----:B------:R-:W-:Y:S01]  /*173c0*/  IMAD.MOV.U32 R6, RZ, RZ, R3 ;  /* 0x000000ffff067224 */ /* 0x000fe200078e0003 */
[----:B------:R-:W-:Y:S01]  /*173d0*/  ULDC UR4, c[0x0][0xc3c] ;  /* 0x00030f0000047ab9 */ /* 0x000fe20000000800 */
[----:B------:R-:W-:-:S07]  /*173e0*/  IMAD.MOV.U32 R4, RZ, RZ, RZ ;  /* 0x000000ffff047224 */ /* 0x000fce00078e00ff */
.L_x_1538:
[----:B------:R-:W-:-:S05]  /*173f0*/  VIADD R4, R4, 0x1f ;  /* 0x0000001f04047836 */ /* 0x000fca0000000000 */
[----:B------:R-:W-:-:S13]  /*17400*/  ISETP.GE.AND P6, PT, R4, UR4, PT ;  /* 0x0000000404007c0c */ /* 0x000fda000bfc6270 */
[----:B------:R-:W-:Y:S05]  /*17410*/  @P6 BRA `(.L_x_1535) ;  /* 0x0000000400d86947 */ /* 0x000fea0003800000 */
[----:B------:R-:W-:Y:S01]  /*17420*/  IMAD.IADD R9, R5, 0x1, R4 ;  /* 0x0000000105097824 */ /* 0x000fe200078e0204 */
[----:B------:R-:W-:Y:S01]  /*17430*/  BSSY B0, `(.L_x_1536) ;  /* 0x0000007000007945 */ /* 0x000fe20003800000 */
[----:B------:R-:W-:-:S03]  /*17440*/  IMAD.MOV.U32 R0, RZ, RZ, RZ ;  /* 0x000000ffff007224 */ /* 0x000fc600078e00ff */
[----:B------:R-:W-:-:S13]  /*17450*/  ISETP.GE.OR P6, PT, R9, UR4, !P0 ;  /* 0x0000000409007c0c */ /* 0x000fda000c7c6670 */
[----:B------:R-:W-:Y:S05]  /*17460*/  @P6 BRA `(.L_x_1537) ;  /* 0x00000000000c6947 */ /* 0x000fea0003800000 */
[----:B------:R-:W0:Y:S02]  /*17470*/  LDC.64 R2, c[0x0][0xc80] ;  /* 0x00032000ff027b82 */ /* 0x000e240000000a00 */
[----:B0-----:R-:W-:-:S05]  /*17480*/  IMAD.WIDE R2, R9, 0x4, R2 ;  /* 0x0000000409027825 */ /* 0x001fca00078e0202 */
[----:B------:R0:W5:Y:S02]  /*17490*/  LDG.E R0, desc[UR50][R2.64] ;  /* 0x0000003202007981 */ /* 0x000164000c1e1900 */
.L_x_1537:
[----:B------:R-:W-:Y:S05]  /*174a0*/  BSYNC B0 ;  /* 0x0000000000007941 */ /* 0x000fea0003800000 */
.L_x_1536:
[----:B0----5:R-:W0:Y:S02]  /*174b0*/  SHFL.UP PT, R2, R0, 0x1, RZ ;  /* 0x0420000000027989 */ /* 0x021e2400000e00ff */
        /* <DEDUP_REMOVED lines=20> */
.L_x_1534:
[----:B------:R-:W-:-:S04]  /*17600*/  IMAD.IADD R14, R6, 0x1, -R3 ;  /* 0x00000001060e7824 */ /* 0x000fc800078e0a03 */
[----:B------:R-:W-:-:S05]  /*17610*/  IMAD R2, R8, R9, R14 ;  /* 0x0000000908027224 */ /* 0x000fca00078e020e */
[----:B------:R-:W-:Y:S02]  /*17620*/  ISETP.GT.AND P0, PT, R2, R7, PT ;  /* 0x000000070200720c */ /* 0x000fe40003f04270 */
[----:B------:R-:W0:Y:S11]  /*17630*/  LDC.64 R2, c[0x0][0xc90] ;  /* 0x00032400ff027b82 */ /* 0x000e360000000a00 */
[----:B------:R-:W-:-:S04]  /*17640*/  VOTE.ANY R10, PT, !P0 ;  /* 0x00000000000a7806 */ /* 0x000fc800040e0100 */
[----:B------:R-:W1:Y:S02]  /*17650*/  POPC R15, R10 ;  /* 0x0000000a000f7309 */ /* 0x000e640000000000 */
[----:B-1----:R-:W-:-:S04]  /*17660*/  IMAD.IADD R27, R15, 0x1, R4 ;  /* 0x000000010f1b7824 */ /* 0x002fc800078e0204 */
[----:B0-----:R-:W-:-:S05]  /*17670*/  IMAD.WIDE R2, R27, 0x4, R2 ;  /* 0x000000041b027825 */ /* 0x001fca00078e0202 */
[----:B------:R-:W2:Y:S01]  /*17680*/  LDG.E R6, desc[UR50][R2.64] ;  /* 0x0000003202067981 */ /* 0x000ea2000c1e1900 */
[----:B------:R-:W-:-:S03]  /*17690*/  ISETP.NE.AND P0, PT, R10, RZ, PT ;  /* 0x000000ff0a00720c */ /* 0x000fc60003f05270 */
[----:B------:R-:W0:Y:S02]  /*176a0*/  SHFL.IDX PT, R0, R0, R15, 0x1f ;  /* 0x00001f0f00007589 */ /* 0x000e2400000e0000 */
[----:B0-----:R-:W-:-:S13]  /*176b0*/  R2UR UR7, R0 ;  /* 0x00000000000772ca */ /* 0x001fda00000e0000 */
[----:B--2---:R-:W-:-:S05]  /*176c0*/  IMAD R4, R6, UR7, RZ ;  /* 0x0000000706047c24 */ /* 0x004fca000f8e02ff */
[----:B------:R-:W-:-:S04]  /*176d0*/  IABS R13, R4 ;  /* 0x00000004000d7213 */ /* 0x000fc80000000000 */
[----:B------:R-:W0:Y:S08]  /*176e0*/  I2F.RP R11, R13 ;  /* 0x0000000d000b7306 */ /* 0x000e300000209400 */
[----:B0-----:R-:W0:Y:S02]  /*176f0*/  MUFU.RCP R11, R11 ;  /* 0x0000000b000b7308 */ /* 0x001e240000001000 */
[----:B0-----:R-:W-:-:S06]  /*17700*/  VIADD R12, R11, 0xffffffe ;  /* 0x0ffffffe0b0c7836 */ /* 0x001fcc0000000000 */
[----:B------:R0:W1:Y:S01]  /*17710*/  F2I.FTZ.U32.TRUNC.NTZ R3, R12 ;  /* 0x0000000c00037305 */ /* 0x000062000021f000 */
[----:B------:R-:W-:Y:S05]  /*17720*/  @!P0 BRA `(.L_x_1539) ;  /* 0x0000000000088947 */ /* 0x000fea0003800000 */
[----:B------:R-:W-:-:S05]  /*17730*/  VIADD R11, R15, 0xffffffff ;  /* 0xffffffff0f0b7836 */ /* 0x000fca0000000000 */
[----:B------:R2:W3:Y:S02]  /*17740*/  SHFL.IDX PT, R24, R8, R11, 0x1f ;  /* 0x00001f0b08187589 */ /* 0x0004e400000e0000 */
.L_x_1539:
[----:B---3--:R-:W-:Y:S01]  /*17750*/  IMAD R24, R24, R9, R14 ;  /* 0x0000000918187224 */ /* 0x008fe200078e020e */
[----:B------:R-:W-:Y:S01]  /*17760*/  IABS R2, R4 ;  /* 0x0000000400027213 */ /* 0x000fe20000000000 */
[----:B-1----:R-:W-:Y:S02]  /*17770*/  IMAD.MOV R0, RZ, RZ, -R3 ;  /* 0x000000ffff007224 */ /* 0x002fe400078e0a03 */
[----:B--2---:R-:W-:Y:S02]  /*17780*/  IMAD.IADD R11, R7, 0x1, -R24 ;  /* 0x00000001070b7824 */ /* 0x004fe400078e0a18 */
[----:B------:R-:W-:Y:S02]  /*17790*/  IMAD.MOV R8, RZ, RZ, -R2 ;  /* 0x000000ffff087224 */ /* 0x000fe400078e0a02 */
[----:B------:R-:W-:Y:S01]  /*177a0*/  IMAD R7, R0, R13, RZ ;  /* 0x0000000d00077224 */ /* 0x000fe200078e02ff */
[----:B------:R-:W-:Y:S01]  /*177b0*/  IABS R0, R11 ;  /* 0x0000000b00007213 */ /* 0x000fe20000000000 */
[----:B------:R-:W-:-:S04]  /*177c0*/  IMAD.MOV.U32 R2, RZ, RZ, RZ ;  /* 0x000000ffff027224 */ /* 0x000fc800078e00ff */
[----:B------:R-:W-:-:S04]  /*177d0*/  IMAD.HI.U32 R2, R3, R7, R2 ;  /* 0x0000000703027227 */ /* 0x000fc800078e0002 */
[----:B------:R-:W-:Y:S02]  /*177e0*/  IMAD.MOV.U32 R3, RZ, RZ, R0 ;  /* 0x000000ffff037224 */ /* 0x000fe400078e0000 */
        /* <DEDUP_REMOVED lines=13> */
[----:B------:R-:W-:Y:S02]  /*178c0*/  IMAD R26, R6, R2, RZ ;  /* 0x00000002061a7224 */ /* 0x000fe400078e02ff */
[----:B------:R-:W-:Y:S02]  /*178d0*/  IMAD.MOV R7, RZ, RZ, -R2 ;  /* 0x000000ffff077224 */ /* 0x000fe400078e0a02 */
[----:B------:R-:W-:Y:S02]  /*178e0*/  IMAD.MOV R0, RZ, RZ, -R26 ;  /* 0x000000ffff007224 */ /* 0x000fe400078e0a1a */
[----:B------:R-:W-:-:S03]  /*178f0*/  IMAD R7, R4, R7, R11 ;  /* 0x0000000704077224 */ /* 0x000fc600078e020b */
[----:B------:R-:W-:Y:S01]  /*17900*/  VIADDMNMX R0, R0, R9, R6, PT ;  /* 0x0000000900007246 */ /* 0x000fe20003800106 */
[----:B------:R-:W-:Y:S01]  /*17910*/  IMAD.IADD R26, R7, 0x1, R26 ;  /* 0x00000001071a7824 */ /* 0x000fe200078e021a */
[----:B------:R-:W-:Y:S02]  /*17920*/  IABS R2, R7 ;  /* 0x0000000700027213 */ /* 0x000fe40000000000 */
[----:B------:R-:W-:Y:S02]  /*17930*/  R2UR UR9, R0 ;  /* 0x00000000000972ca */ /* 0x000fe400000e0000 */
[----:B------:R-:W-:-:S11]  /*17940*/  R2UR UR8, R2 ;  /* 0x00000000020872ca */ /* 0x000fd600000e0000 */
[----:B------:R-:W-:-:S04]  /*17950*/  IABS R9, UR9 ;  /* 0x0000000900097c13 */ /* 0x000fc80008000000 */
[----:B------:R-:W1:Y:S01]  /*17960*/  I2F.RP R0, R9 ;  /* 0x0000000900007306 */ /* 0x000e620000209400 */
[----:B------:R-:W-:-:S07]  /*17970*/  R2UR UR6, R9 ;  /* 0x00000000090672ca */ /* 0x000fce00000e0000 */
[----:B-1----:R-:W1:Y:S02]  /*17980*/  MUFU.RCP R0, R0 ;  /* 0x0000000000007308 */ /* 0x002e640000001000 */
[----:B-1----:R-:W-:Y:S01]  /*17990*/  VIADD R3, R0, 0xffffffe ;  /* 0x0ffffffe00037836 */ /* 0x002fe20000000000 */
[----:B------:R-:W-:-:S05]  /*179a0*/  IABS R0, UR9 ;  /* 0x0000000900007c13 */ /* 0x000fca0008000000 */
[----:B------:R-:W1:Y:S01]  /*179b0*/  F2I.FTZ.U32.TRUNC.NTZ R3, R3 ;  /* 0x0000000300037305 */ /* 0x000e62000021f000 */
[----:B------:R-:W-:Y:S01]  /*179c0*/  IMAD.MOV R0, RZ, RZ, -R0 ;  /* 0x000000ffff007224 */ /* 0x000fe200078e0a00 */
[----:B-1----:R-:W-:-:S13]  /*179d0*/  R2UR UR5, R3 ;  /* 0x00000000030572ca */ /* 0x002fda00000e0000 */
[----:B------:R-:W-:-:S04]  /*179e0*/  UIADD3 UR4, URZ, -UR5, URZ ;  /* 0x800000053f047290 */ /* 0x000fc8000fffe03f */
[----:B------:R-:W-:-:S03]  /*179f0*/  UIMAD UR6, UR4, UR6, URZ ;  /* 0x00000006040672a4 */ /* 0x000fc6000f8e023f */
[----:B------:R-:W-:Y:S02]  /*17a00*/  UMOV UR4, URZ ;  /* 0x0000003f00047c82 */ /* 0x000fe40008000000 */
[----:B------:R-:W-:-:S04]  /*17a10*/  UIMAD.WIDE.U32 UR4, UR5, UR6, UR4 ;  /* 0x00000006050472a5 */ /* 0x000fc8000f8e0004 */
[----:B------:R-:W-:-:S06]  /*17a20*/  UIMAD.WIDE.U32 UR4, UR5, UR8, URZ ;  /* 0x00000008050472a5 */ /* 0x000fcc000f8e003f */
[----:B------:R-:W-:Y:S01]  /*17a30*/  IMAD.U32 R3, RZ, RZ, UR5 ;  /* 0x00000005ff037e24 */ /* 0x000fe2000f8e00ff */
[----:B------:R-:W-:-:S03]  /*17a40*/  R2UR UR4, R7 ;  /* 0x00000000070472ca */ /* 0x000fc600000e0000 */
[----:B------:R-:W-:Y:S02]  /*17a50*/  IMAD R0, R0, R3, UR8 ;  /* 0x0000000800007e24 */ /* 0x000fe4000f8e0203 */
[----:B------:R-:W-:-:S03]  /*17a60*/  IMAD R3, RZ, RZ, -UR9 ;  /* 0x80000009ff037e24 */ /* 0x000fc6000f8e02ff */
[----:B------:R-:W-:-:S05]  /*17a70*/  ISETP.GT.U32.AND P0, PT, R9, R0, PT ;  /* 0x000000000900720c */ /* 0x000fca0003f04070 */
[----:B------:R-:W-:-:S08]  /*17a80*/  ULOP3.LUT UR4, UR4, UR9, URZ, 0x3c, !UPT ;  /* 0x0000000904047292 */ /* 0x000fd0000f8e3c3f */
[----:B------:R-:W-:Y:S01]  /*17a90*/  VOTEU.ANY UP1, P0 ;  /* 0x00000000003f7886 */ /* 0x000fe20000020100 */
[----:B------:R-:W-:-:S04]  /*17aa0*/  PLOP3.LUT P0, PT, PT, PT, UP1, 0x80, 0x0 ;  /* 0x000000000000781c */ /* 0x000fc80003f0f018 */
[----:B------:R-:W-:Y:S02]  /*17ab0*/  @!UP1 UIADD3 UR5, UR5, 0x1, URZ ;  /* 0x0000000105059890 */ /* 0x000fe4000fffe03f */
[----:B------:R-:W-:-:S07]  /*17ac0*/  UISETP.GE.AND UP1, UPT, UR4, URZ, UPT ;  /* 0x0000003f0400728c */ /* 0x000fce000bf26270 */
[----:B------:R-:W-:-:S05]  /*17ad0*/  @!P0 IMAD.IADD R0, R0, 0x1, -R9 ;  /* 0x0000000100008824 */ /* 0x000fca00078e0a09 */
[----:B------:R-:W-:-:S13]  /*17ae0*/  ISETP.GE.U32.AND P0, PT, R0, R9, PT ;  /* 0x000000090000720c */ /* 0x000fda0003f06070 */
[----:B------:R-:W-:-:S05]  /*17af0*/  VOTEU.ANY UP0, P0 ;  /* 0x00000000003f7886 */ /* 0x000fca0000000100 */
[----:B------:R-:W-:Y:S02]  /*17b00*/  @UP0 UIADD3 UR5, UR5, 0x1, URZ ;  /* 0x0000000105050890 */ /* 0x000fe4000fffe03f */
[----:B------:R-:W-:Y:S02]  /*17b10*/  UISETP.NE.AND UP0, UPT, UR9, URZ, UPT ;  /* 0x0000003f0900728c */ /* 0x000fe4000bf05270 */
[----:B------:R-:W-:-:S09]  /*17b20*/  @!UP1 UIADD3 UR5, -UR5, URZ, URZ ;  /* 0x0000003f05059290 */ /* 0x000fd2000fffe13f */
[----:B------:R-:W-:-:S04]  /*17b30*/  @!UP0 ULOP3.LUT UR5, URZ, UR9, URZ, 0x33, !UPT ;  /* 0x000000093f058292 */ /* 0x000fc8000f8e333f */
[----:B------:R-:W-:Y:S02]  /*17b40*/  ULOP3.LUT UR4, URZ, UR5, URZ, 0x33, !UPT ;  /* 0x000000053f047292 */ /* 0x000fe4000f8e333f */
[----:B------:R-:W-:Y:S02]  /*17b50*/  IMAD R26, R3, UR5, R26 ;  /* 0x00000005031a7c24 */ /* 0x000fe4000f8e021a */
[----:B------:R-:W-:Y:S01]  /*17b60*/  UIADD3 UR4, UR7, UR4, URZ ;  /* 0x0000000407047290 */ /* 0x000fe2000fffe03f */
[----:B------:R-:W-:Y:S11]  /*17b70*/  BRA `(.L_x_1540) ;  /* 0x0000000000107947 */ /* 0x000ff60003800000 */
.L_x_1535:
[----:B------:R-:W0:Y:S01]  /*17b80*/  LDC R27, c[0x0][0xc3c] ;  /* 0x00030f00ff1b7b82 */ /* 0x000e220000000800 */
[----:B------:R-:W-:Y:S01]  /*17b90*/  IMAD.MOV.U32 R24, RZ, RZ, R7 ;  /* 0x000000ffff187224 */ /* 0x000fe200078e0007 */
[----:B------:R-:W-:Y:S01]  /*17ba0*/  UMOV UR4, URZ ;  /* 0x0000003f00047c82 */ /* 0x000fe20008000000 */
[----:B------:R-:W-:-:S07]  /*17bb0*/  IMAD.MOV.U32 R26, RZ, RZ, RZ ;  /* 0x000000ffff1a7224 */ /* 0x000fce00078e00ff */
.L_x_1540:
[----:B------:R-:W-:Y:S01]  /*17bc0*/  ISETP.NE.AND P0, PT, R5, RZ, PT ;  /* 0x000000ff0500720c */ /* 0x000fe20003f05270 */
[----:B------:R-:W-:-:S12]  /*17bd0*/  IMAD.U32 R25, RZ, RZ, UR4 ;  /* 0x00000004ff197e24 */ /* 0x000fd8000f8e00ff */
[----:B------:R-:W1:Y:S01]  /*17be0*/  @!P0 S2R R3, SR_CgaCtaId ;  /* 0x0000000000038919 */ /* 0x000e620000008800 */
[----:B------:R-:W-:-:S04]  /*17bf0*/  @!P0 MOV R0, 0x400 ;  /* 0x0000040000008802 */ /* 0x000fc80000000f00 */
[----:B-1----:R-:W-:-:S05]  /*17c00*/  @!P0 LEA R0, R3, R0, 0x18 ;  /* 0x0000000003008211 */ /* 0x002fca00078ec0ff */
[----:B0-----:R0:W-:Y:S01]  /*17c10*/  @!P0 STS.128 [R0+0x228d0], R24 ;  /* 0x0228d01800008388 */ /* 0x0011e20000000c00 */
[----:B------:R-:W-:Y:S06]  /*17c20*/  BAR.ARV 0x5, 0x180 ;  /* 0x0146000000007b1d */ /* 0x000fec0000002000 */
.L_x_1533:
[----:B------:R1:W-:Y:S01]  /*17c30*/  STL [R1+0x1c], RZ ;  /* 0x00001cff01007387 */ /* 0x0003e20000100800 */
[----:B------:R-:W-:Y:S01]  /*17c40*/  ULDC UR5, c[0x0][0xc3c] ;  /* 0x00030f0000057ab9 */ /* 0x000fe20000000800 */
[----:B------:R-:W-:Y:S01]  /*17c50*/  IMAD.MOV.U32 R36, RZ, RZ, 0x1 ;  /* 0x00000001ff247424 */ /* 0x000fe200078e00ff */
[----:B------:R-:W-:Y:S01]  /*17c60*/  ISETP.GE.AND P0, PT, R27, UR5, PT ;  /* 0x000000051b007c0c */ /* 0x000fe2000bf06270 */
[----:B------:R-:W-:-:S12]  /*17c70*/  IMAD.MOV.U32 R32, RZ, RZ, RZ ;  /* 0x000000ffff207224 */ /* 0x000fd800078e00ff */
[----:B-1----:R-:W-:Y:S05]  /*17c80*/  @P0 BRA `(.L_x_1541) ;  /* 0x00000060001c0947 */ /* 0x002fea0003800000 */
[----:B------:R-:W1:Y:S01]  /*17c90*/  S2R R10, SR_TID.X ;  /* 0x00000000000a7919 */ /* 0x000e620000002100 */
[----:B------:R-:W2:Y:S01]  /*17ca0*/  S2UR UR5, SR_CgaCtaId ;  /* 0x00000000000579c3 */ /* 0x000ea20000008800 */
[----:B------:R-:W-:Y:S01]  /*17cb0*/  MOV R17, 0x400 ;  /* 0x0000040000117802 */ /* 0x000fe20000000f00 */
[----:B------:R-:W-:Y:S01]  /*17cc0*/  IMAD.MOV.U32 R36, RZ, RZ, 0x1 ;  /* 0x00000001ff247424 */ /* 0x000fe200078e00ff */
[----:B------:R-:W-:Y:S01]  /*17cd0*/  ULOP3.LUT UR43, UR36, 0x2, URZ, 0xfc, !UPT ;  /* 0x00000002242b7892 */ /* 0x000fe2000f8efc3f */
[----:B------:R-:W-:Y:S01]  /*17ce0*/  IMAD.MOV.U32 R32, RZ, RZ, RZ ;  /* 0x000000ffff207224 */ /* 0x000fe200078e00ff */
[----:B------:R-:W-:Y:S01]  /*17cf0*/  ULOP3.LUT UR44, UR36, 0x1, URZ, 0xfc, !UPT ;  /* 0x00000001242c7892 */ /* 0x000fe2000f8efc3f */
[----:B------:R-:W-:Y:S01]  /*17d00*/  ULDC UR45, c[0x0][0xc] ;  /* 0x00000300002d7ab9 */ /* 0x000fe20000000800 */
[C---:B-1----:R-:W-:Y:S01]  /*17d10*/  IMAD.SHL.U32 R2, R10.reuse, 0x80, RZ ;  /* 0x000000800a027824 */ /* 0x042fe200078e00ff */
[C---:B------:R-:W-:Y:S01]  /*17d20*/  LOP3.LUT R8, R10.reuse, 0x7f, RZ, 0xc0, !PT ;  /* 0x0000007f0a087812 */ /* 0x040fe200078ec0ff */
[C---:B------:R-:W-:Y:S01]  /*17d30*/  IMAD.SHL.U32 R4, R10.reuse, 0x20, RZ ;  /* 0x000000200a047824 */ /* 0x040fe200078e00ff */
[C---:B------:R-:W-:Y:S01]  /*17d40*/  LOP3.LUT P0, RZ, R10.reuse, 0x4, RZ, 0xc0, !PT ;  /* 0x000000040aff7812 */ /* 0x040fe2000780c0ff */
[C---:B------:R-:W-:Y:S01]  /*17d50*/  IMAD.SHL.U32 R6, R10.reuse, 0x4, RZ ;  /* 0x000000040a067824 */ /* 0x040fe200078e00ff */
[----:B0-----:R-:W-:Y:S01]  /*17d60*/  SHF.R.U32.HI R0, RZ, 0x5, R8 ;  /* 0x00000005ff007819 */ /* 0x001fe20000011608 */
[----:B------:R-:W-:Y:S01]  /*17d70*/  IMAD.SHL.U32 R30, R10, 0x10, RZ ;  /* 0x000000100a1e7824 */ /* 0x000fe200078e00ff */
[----:B------:R-:W-:Y:S01]  /*17d80*/  LOP3.LUT R3, R2, 0x380, RZ, 0xc0, !PT ;  /* 0x0000038002037812 */ /* 0x000fe200078ec0ff */
[----:B------:R-:W-:Y:S01]  /*17d90*/  IMAD.SHL.U32 R9, R10, 0x2, RZ ;  /* 0x000000020a097824 */ /* 0x000fe200078e00ff */
[----:B------:R-:W-:-:S02]  /*17da0*/  LOP3.LUT R5, R4, 0x80, RZ, 0xc0, !PT ;  /* 0x0000008004057812 */ /* 0x000fc400078ec0ff */
[----:B------:R-:W-:Y:S01]  /*17db0*/  LOP3.LUT R7, R4, 0x60, RZ, 0xc0, !PT ;  /* 0x0000006004077812 */ /* 0x000fe200078ec0ff */
[----:B------:R-:W-:Y:S01]  /*17dc0*/  IMAD R3, R0, 0x10, R3 ;  /* 0x0000001000037824 */ /* 0x000fe200078e0203 */
[----:B------:R-:W-:Y:S02]  /*17dd0*/  LOP3.LUT R5, R5, 0x10, R10, 0xf8, !PT ;  /* 0x0000001005057812 */ /* 0x000fe400078ef80a */
[----:B------:R-:W-:Y:S01]  /*17de0*/  LOP3.LUT R4, R4, 0x100, RZ, 0xc0, !PT ;  /* 0x0000010004047812 */ /* 0x000fe200078ec0ff */
[----:B------:R-:W-:Y:S01]  /*17df0*/  IMAD R7, R0, 0x200, R7 ;  /* 0x0000020000077824 */ /* 0x000fe200078e0207 */
[----:B------:R-:W-:Y:S02]  /*17e00*/  LOP3.LUT R5, R5, 0x10, R6, 0x78, !PT ;  /* 0x0000001005057812 */ /* 0x000fe400078e7806 */
[----:B------:R-:W-:Y:S02]  /*17e10*/  LOP3.LUT R0, R30, 0x3f0, RZ, 0xc0, !PT ;  /* 0x000003f01e007812 */ /* 0x000fe400078ec0ff */
[----:B------:R-:W-:-:S02]  /*17e20*/  LOP3.LUT R3, R3, 0x70, R30, 0x78, !PT ;  /* 0x0000007003037812 */ /* 0x000fc400078e781e */
[----:B------:R-:W-:Y:S02]  /*17e30*/  LOP3.LUT R9, R0, 0x70, R9, 0x78, !PT ;  /* 0x0000007000097812 */ /* 0x000fe400078e7809 */
[----:B------:R-:W-:Y:S02]  /*17e40*/  IADD3 R4, R5, R7, R4 ;  /* 0x0000000705047210 */ /* 0x000fe40007ffe004 */
[----:B------:R-:W-:Y:S01]  /*17e50*/  LOP3.LUT R0, R3, 0xc00, R2, 0xf8, !PT ;  /* 0x00000c0003007812 */ /* 0x000fe200078ef802 */
[----:B--2---:R-:W-:Y:S01]  /*17e60*/  IMAD.U32 R3, RZ, RZ, UR5 ;  /* 0x00000005ff037e24 */ /* 0x004fe2000f8e00ff */
[----:B------:R-:W-:Y:S01]  /*17e70*/  SHF.R.U32.HI R2, RZ, 0x3, R8 ;  /* 0x00000003ff027819 */ /* 0x000fe20000011608 */
[----:B------:R-:W-:Y:S03]  /*17e80*/  STL [R1+0xc], R4 ;  /* 0x00000c0401007387 */ /* 0x000fe60000100800 */
[----:B------:R-:W-:Y:S01]  /*17e90*/  LEA R17, R3, R17, 0x18 ;  /* 0x0000001103117211 */ /* 0x000fe200078ec0ff */
[----:B------:R0:W-:Y:S04]  /*17ea0*/  STL [R1+0x10], R0 ;  /* 0x0000100001007387 */ /* 0x0001e80000100800 */
[----:B------:R-:W-:Y:S04]  /*17eb0*/  STL [R1+0x1c], RZ ;  /* 0x00001cff01007387 */ /* 0x000fe80000100800 */
[----:B------:R1:W-:Y:S01]  /*17ec0*/  STL [R1+0x4], R3 ;  /* 0x0000040301007387 */ /* 0x0003e20000100800 */
[----:B0-----:R-:W-:-:S05]  /*17ed0*/  IMAD.MOV.U32 R0, RZ, RZ, 0x40 ;  /* 0x00000040ff007424 */ /* 0x001fca00078e00ff */
[----:B------:R-:W-:Y:S02]  /*17ee0*/  SEL R0, R0, 0xffffffc0, !P0 ;  /* 0xffffffc000007807 */ /* 0x000fe40004000000 */
[--C-:B-1----:R-:W-:Y:S02]  /*17ef0*/  LOP3.LUT R3, R2, 0x70, R30.reuse, 0xf8, !PT ;  /* 0x0000007002037812 */ /* 0x102fe400078ef81e */
[----:B------:R-:W-:Y:S01]  /*17f00*/  LOP3.LUT R2, R9, 0x400, R30, 0xf8, !PT ;  /* 0x0000040009027812 */ /* 0x000fe200078ef81e */
[----:B------:R0:W-:Y:S01]  /*17f10*/  STL [R1+0x14], R0 ;  /* 0x0000140001007387 */ /* 0x0001e20000100800 */
[----:B------:R-:W-:Y:S02]  /*17f20*/  LOP3.LUT R30, R30, 0x70, RZ, 0xc0, !PT ;  /* 0x000000701e1e7812 */ /* 0x000fe400078ec0ff */
[----:B------:R-:W-:Y:S01]  /*17f30*/  LOP3.LUT R3, R3, 0x80, RZ, 0xfc, !PT ;  /* 0x0000008003037812 */ /* 0x000fe200078efcff */
[----:B------:R1:W-:Y:S01]  /*17f40*/  STL [R1+0x8], R2 ;  /* 0x0000080201007387 */ /* 0x0003e20000100800 */
[----:B0-----:R-:W-:-:S05]  /*17f50*/  IMAD.IADD R0, R17, 0x1, R2 ;  /* 0x0000000111007824 */ /* 0x001fca00078e0202 */
[----:B------:R1:W-:Y:S02]  /*17f60*/  STL [R1+0x18], R0 ;  /* 0x0000180001007387 */ /* 0x0003e40000100800 */
.L_x_1620:
[----:B0-----:R-:W0:Y:S08]  /*17f70*/  LDC.64 R4, c[0x0][0xa18] ;  /* 0x00028600ff047b82 */ /* 0x001e300000000a00 */
[----:B-12---:R-:W1:Y:S08]  /*17f80*/  LDC.64 R2, c[0x0][0xa28] ;  /* 0x00028a00ff027b82 */ /* 0x006e700000000a00 */
[----:B------:R-:W2:Y:S01]  /*17f90*/  LDC.64 R6, c[0x0][0xa00] ;  /* 0x00028000ff067b82 */ /* 0x000ea20000000a00 */
[----:B0-----:R-:W-:-:S07]  /*17fa0*/  ISETP.NE.U32.AND P1, PT, R4, RZ, PT ;  /* 0x000000ff0400720c */ /* 0x001fce0003f25070 */
[----:B------:R-:W0:Y:S01]  /*17fb0*/  LDC.64 R8, c[0x0][0xa00] ;  /* 0x00028000ff087b82 */ /* 0x000e220000000a00 */
[----:B------:R-:W-:Y:S02]  /*17fc0*/  ISETP.NE.AND.EX P2, PT, R5, RZ, PT, P1 ;  /* 0x000000ff0500720c */ /* 0x000fe40003f45310 */
[----:B-1----:R-:W-:-:S04]  /*17fd0*/  ISETP.NE.U32.AND P0, PT, R2, RZ, PT ;  /* 0x000000ff0200720c */ /* 0x002fc80003f05070 */
[----:B------:R-:W-:Y:S02]  /*17fe0*/  ISETP.NE.AND.EX P0, PT, R3, RZ, PT, P0 ;  /* 0x000000ff0300720c */ /* 0x000fe40003f05300 */
[----:B--2---:R-:W-:-:S05]  /*17ff0*/  ISETP.NE.U32.AND P1, PT, R6, RZ, PT ;  /* 0x000000ff0600720c */ /* 0x004fca0003f25070 */
[----:B------:R-:W1:Y:S01]  /*18000*/  @P2 LDC.64 R2, c[0x0][0xa18] ;  /* 0x00028600ff022b82 */ /* 0x000e620000000a00 */
[----:B------:R-:W-:-:S07]  /*18010*/  ISETP.NE.AND.EX P3, PT, R7, RZ, PT, P1 ;  /* 0x000000ff0700720c */ /* 0x000fce0003f65310 */
[----:B------:R-:W2:Y:S01]  /*18020*/  @P0 LDC.64 R4, c[0x0][0xa28] ;  /* 0x00028a00ff040b82 */ /* 0x000ea20000000a00 */
[----:B------:R-:W-:Y:S02]  /*18030*/  IMAD.MOV.U32 R22, RZ, RZ, RZ ;  /* 0x000000ffff167224 */ /* 0x000fe400078e00ff */
[----:B-1----:R-:W-:-:S05]  /*18040*/  @P2 IMAD.WIDE R2, R27, 0x4, R2 ;  /* 0x000000041b022825 */ /* 0x002fca00078e0202 */
[----:B------:R0:W3:Y:S01]  /*18050*/  @P2 LDG.E R0, desc[UR50][R2.64] ;  /* 0x0000003202002981 */ /* 0x0000e2000c1e1900 */
[----:B--2---:R-:W-:-:S06]  /*18060*/  @P0 IMAD.WIDE R4, R27, 0x4, R4 ;  /* 0x000000041b040825 */ /* 0x004fcc00078e0204 */
[----:B------:R1:W5:Y:S01]  /*18070*/  @P0 LDG.E R4, desc[UR50][R4.64] ;  /* 0x0000003204040981 */ /* 0x000362000c1e1900 */
[----:B0-----:R-:W-:Y:S01]  /*18080*/  IMAD.WIDE R2, R27, 0x4, R8 ;  /* 0x000000041b027825 */ /* 0x001fe200078e0208 */
[----:B------:R-:W-:-:S04]  /*18090*/  LOP3.LUT R16, R16, 0xfffffbff, RZ, 0xc0, !PT ;  /* 0xfffffbff10107812 */ /* 0x000fc800078ec0ff */
[----:B------:R1:W5:Y:S01]  /*180a0*/  @P3 LDG.E R22, desc[UR50][R2.64] ;  /* 0x0000003202163981 */ /* 0x000362000c1e1900 */
[----:B------:R-:W-:Y:S02]  /*180b0*/  @P3 LOP3.LUT R16, R16, 0x400, RZ, 0xfc, !PT ;  /* 0x0000040010103812 */ /* 0x000fe400078efcff */
[----:B---3--:R-:W-:Y:S01]  /*180c0*/  @P2 R2UR UR38, R0 ;  /* 0x00000000002622ca */ /* 0x008fe200000e0000 */
[----:B-1----:R-:W-:-:S14]  /*180d0*/  @P2 BRA `(.L_x_1542) ;  /* 0x00000000001c2947 */ /* 0x002fdc0003800000 */
[----:B------:R-:W-:Y:S01]  /*180e0*/  ULDC UR38, c[0x0][0x288] ;  /* 0x0000a20000267ab9 */ /* 0x000fe20000000800 */
[----:B------:R-:W-:Y:S05]  /*180f0*/  @!P3 BRA `(.L_x_1542) ;  /* 0x000000000014b947 */ /* 0x000fea0003800000 */
[----:B------:R-:W2:Y:S04]  /*18100*/  LDG.E R5, desc[UR50][R2.64] ;  /* 0x0000003202057981 */ /* 0x000ea8000c1e1900 */
[----:B------:R-:W3:Y:S01]  /*18110*/  LDG.E R0, desc[UR50][R2.64+0x4] ;  /* 0x0000043202007981 */ /* 0x000ee2000c1e1900 */
[----:B--2---:R-:W-:Y:S02]  /*18120*/  R2UR UR5, R5 ;  /* 0x00000000050572ca */ /* 0x004fe400000e0000 */
[----:B---3--:R-:W-:-:S13]  /*18130*/  R2UR UR38, R0 ;  /* 0x00000000002672ca */ /* 0x008fda00000e0000 */
[----:B------:R-:W-:-:S12]  /*18140*/  UIADD3 UR38, -UR5, UR38, URZ ;  /* 0x0000002605267290 */ /* 0x000fd8000fffe13f */
.L_x_1542:
[----:B------:R-:W-:Y:S01]  /*18150*/  ULDC.64 UR6, c[0x0][0x418] ;  /* 0x0001060000067ab9 */ /* 0x000fe20000000a00 */
[----:B------:R-:W-:Y:S01]  /*18160*/  UMOV UR37, URZ ;  /* 0x0000003f00257c82 */ /* 0x000fe20008000000 */
[----:B------:R-:W-:Y:S01]  /*18170*/  UISETP.NE.U32.AND UP0, UPT, UR6, URZ, UPT ;  /* 0x0000003f0600728c */ /* 0x000fe2000bf05070 */
[----:B-----5:R-:W-:Y:S01]  /*18180*/  @P0 R2UR UR37, R4 ;  /* 0x00000000042502ca */ /* 0x020fe200000e0000 */
[----:B------:R-:W-:Y:S01]  /*18190*/  ULDC UR5, c[0x0][0x424] ;  /* 0x0001090000057ab9 */ /* 0x000fe20000000800 */
[----:B------:R-:W-:Y:S01]  /*181a0*/  ULDC UR40, c[0x0][0x2f0] ;  /* 0x0000bc0000287ab9 */ /* 0x000fe20000000800 */
[----:B------:R-:W-:-:S03]  /*181b0*/  UISETP.NE.AND.EX UP0, UPT, UR7, URZ, UPT, UP0 ;  /* 0x0000003f0700728c */ /* 0x000fc6000bf05300 */
[----:B------:R-:W-:Y:S01]  /*181c0*/  ULDC.64 UR6, c[0x0][0xa20] ;  /* 0x0002880000067ab9 */ /* 0x000fe20000000a00 */
[----:B------:R-:W-:Y:S01]  /*181d0*/  USEL UR5, UR5, 0x1, UP0 ;  /* 0x0000000105057887 */ /* 0x000fe20008000000 */
[----:B------:R-:W-:-:S03]  /*181e0*/  ISETP.NE.U32.AND P0, PT, RZ, UR6, PT ;  /* 0x00000006ff007c0c */ /* 0x000fc6000bf05070 */
[----:B------:R-:W-:Y:S01]  /*181f0*/  UIMAD UR40, UR5, UR40, URZ ;  /* 0x00000028052872a4 */ /* 0x000fe2000f8e023f */
[----:B------:R-:W-:-:S13]  /*18200*/  ISETP.NE.AND.EX P0, PT, RZ, UR7, PT, P0 ;  /* 0x00000007ff007c0c */ /* 0x000fda000bf05300 */
[----:B------:R-:W-:Y:S05]  /*18210*/  @!P0 BRA `(.L_x_1543) ;  /* 0x0000000000148947 */ /* 0x000fea0003800000 */
[----:B------:R-:W0:Y:S02]  /*18220*/  LDC.64 R2, c[0x0][0xa20] ;  /* 0x00028800ff027b82 */ /* 0x000e240000000a00 */
[----:B0-----:R-:W-:-:S06]  /*18230*/  IMAD.WIDE R2, R27, 0x4, R2 ;  /* 0x000000041b027825 */ /* 0x001fcc00078e0202 */
[----:B------:R-:W2:Y:S02]  /*18240*/  LDG.E R2, desc[UR50][R2.64] ;  /* 0x0000003202027981 */ /* 0x000ea4000c1e1900 */
[----:B--2---:R-:W-:Y:S01]  /*18250*/  R2UR UR40, R2 ;  /* 0x00000000022872ca */ /* 0x004fe200000e0000 */
[----:B------:R-:W-:-:S14]  /*18260*/  BRA `(.L_x_1544) ;  /* 0x00000000002c7947 */ /* 0x000fdc0003800000 */
.L_x_1543:
        /* <DEDUP_REMOVED lines=11> */
.L_x_1544:
[----:B------:R-:W-:Y:S01]  /*18320*/  ULDC UR5, c[0x0][0x448] ;  /* 0x0001120000057ab9 */ /* 0x000fe20000000800 */
[----:B------:R-:W-:Y:S02]  /*18330*/  USHF.L.U32 UR39, UR4, 0x7, URZ ;  /* 0x0000000704277899 */ /* 0x000fe4000800063f */
[----:B------:R-:W-:Y:S02]  /*18340*/  UISETP.NE.AND UP0, UPT, UR5, 0x1, UPT ;  /* 0x000000010500788c */ /* 0x000fe4000bf05270 */
[----:B------:R-:W-:Y:S01]  /*18350*/  UIADD3 UR8, UR39, 0x7f, URZ ;  /* 0x0000007f27087890 */ /* 0x000fe2000fffe03f */
[----:B------:R-:W-:Y:S01]  /*18360*/  ULDC.64 UR4, c[0x0][0x9e0] ;  /* 0x0002780000047ab9 */ /* 0x000fe20000000a00 */
[----:B------:R-:W-:Y:S02]  /*18370*/  UP2UR UR46, UPR, URZ, 0x1 ;  /* 0x000000013f2e7883 */ /* 0x000fe40008000000 */
[----:B------:R-:W-:-:S05]  /*18380*/  UIADD3 UR40, -UR37, UR40, URZ ;  /* 0x0000002825287290 */ /* 0x000fca000fffe13f */
[----:B------:R-:W-:Y:S01]  /*18390*/  @UP0 ULDC UR6, c[0x0][0x44c] ;  /* 0x0001130000060ab9 */ /* 0x000fe20000000800 */
[----:B------:R-:W-:Y:S01]  /*183a0*/  @UP0 ULDC UR10, c[0x0][0x450] ;  /* 0x00011400000a0ab9 */ /* 0x000fe20000000800 */
[----:B------:R-:W-:Y:S02]  /*183b0*/  UIMAD.WIDE.U32 UR6, UR8, UR6, URZ ;  /* 0x00000006080672a5 */ /* 0x000fe4000f8e003f */
[----:B------:R-:W-:Y:S02]  /*183c0*/  UIADD3 UR9, UR40, 0x1, -UR38 ;  /* 0x0000000128097890 */ /* 0x000fe4000fffe826 */
[----:B------:R-:W-:Y:S02]  /*183d0*/  @UP0 USHF.R.U32.HI UR8, URZ, UR10, UR7 ;  /* 0x0000000a3f080299 */ /* 0x000fe40008011607 */
[----:B------:R-:W-:Y:S02]  /*183e0*/  UISETP.GE.AND UP0, UPT, UR5, 0x1, UPT ;  /* 0x000000010500788c */ /* 0x000fe4000bf06270 */
[----:B------:R-:W-:-:S04]  /*183f0*/  UIADD3 UR9, UR9, UR8, URZ ;  /* 0x0000000809097290 */ /* 0x000fc8000fffe03f */
[----:B------:R-:W-:Y:S01]  /*18400*/  PLOP3.LUT P1, PT, PT, PT, UP0, 0x80, 0x0 ;  /* 0x000000000000781c */ /* 0x000fe20003f2f008 */
[----:B------:R-:W-:-:S12]  /*18410*/  UIADD3 UR4, UR9, UR4, URZ ;  /* 0x0000000409047290 */ /* 0x000fd8000fffe03f */
[----:B------:R-:W-:Y:S05]  /*18420*/  @!P1 BRA `(.L_x_1545) ;  /* 0x0000000000449947 */ /* 0x000fea0003800000 */
        /* <DEDUP_REMOVED lines=10> */
.L_x_1546:
[----:B------:R-:W-:-:S11]  /*184d0*/  UISETP.NE.AND UP0, UPT, UR5, 0x1, UPT ;  /* 0x000000010500788c */ /* 0x000fd6000bf05270 */
[----:B------:R-:W-:Y:S02]  /*184e0*/  @UP0 ULDC.64 UR10, c[0x0][0x9e8] ;  /* 0x00027a00000a0ab9 */ /* 0x000fe40000000a00 */
[----:B------:R-:W-:-:S04]  /*184f0*/  UIMAD.WIDE.U32 UR6, UR8, UR10, URZ ;  /* 0x0000000a080672a5 */ /* 0x000fc8000f8e003f */
[----:B------:R-:W-:-:S12]  /*18500*/  @UP0 USHF.R.U32.HI UR8, URZ, UR11, UR7 ;  /* 0x0000000b3f080299 */ /* 0x000fd80008011607 */
.L_x_1547:
[----:B------:R-:W-:-:S04]  /*18510*/  UIMAD UR8, UR8, UR5, UR5 ;  /* 0x00000005080872a4 */ /* 0x000fc8000f8e0205 */
[----:B------:R-:W-:-:S04]  /*18520*/  UISETP.LT.AND UP0, UPT, UR4, UR8, UPT ;  /* 0x000000080400728c */ /* 0x000fc8000bf01270 */
[----:B------:R-:W-:-:S12]  /*18530*/  USEL UR4, UR4, UR8, UP0 ;  /* 0x0000000804047287 */ /* 0x000fd80008000000 */
.L_x_1545:
[----:B------:R-:W-:Y:S02]  /*18540*/  UISETP.NE.AND UP0, UPT, UR46, URZ, UPT ;  /* 0x0000003f2e00728c */ /* 0x000fe4000bf05270 */
[----:B------:R-:W-:Y:S02]  /*18550*/  UIADD3 UR6, UR40, 0x9f, URZ ;  /* 0x0000009f28067890 */ /* 0x000fe4000fffe03f */
[----:B------:R-:W-:Y:S02]  /*18560*/  UIADD3 UR8, UR4, 0x9f, URZ ;  /* 0x0000009f04087890 */ /* 0x000fe4000fffe03f */
[----:B------:R-:W-:Y:S02]  /*18570*/  UIMAD.WIDE UR6, UR6, 0x66666667, URZ ;  /* 0x66666667060678a5 */ /* 0x000fe4000f8e023f */
[----:B------:R-:W-:Y:S02]  /*18580*/  UIMAD.WIDE UR8, UR8, 0x66666667, URZ ;  /* 0x66666667080878a5 */ /* 0x000fe4000f8e023f */
[----:B------:R-:W-:Y:S01]  /*18590*/  USHF.R.U32.HI UR4, URZ, 0x1f, UR7 ;  /* 0x0000001f3f047899 */ /* 0x000fe20008011607 */
[----:B------:R-:W-:Y:S01]  /*185a0*/  @UP0 ULDC UR10, c[0x0][0x44c] ;  /* 0x00011300000a0ab9 */ /* 0x000fe20000000800 */
[----:B------:R-:W-:-:S02]  /*185b0*/  USHF.R.U32.HI UR6, URZ, 0x1f, UR9 ;  /* 0x0000001f3f067899 */ /* 0x000fc40008011609 */
[----:B------:R-:W-:Y:S01]  /*185c0*/  UIMAD.WIDE.U32 UR10, UR39, UR10, URZ ;  /* 0x0000000a270a72a5 */ /* 0x000fe2000f8e003f */
[----:B------:R-:W-:Y:S01]  /*185d0*/  @UP0 ULDC UR13, c[0x0][0x450] ;  /* 0x00011400000d0ab9 */ /* 0x000fe20000000800 */
[----:B------:R-:W-:Y:S02]  /*185e0*/  UMOV UR12, UR39 ;  /* 0x00000027000c7c82 */ /* 0x000fe40008000000 */
[----:B------:R-:W-:Y:S02]  /*185f0*/  @UP0 USHF.R.U32.HI UR12, URZ, UR13, UR11 ;  /* 0x0000000d3f0c0299 */ /* 0x000fe4000801160b */
[----:B------:R-:W-:Y:S02]  /*18600*/  ULEA.HI.SX32 UR4, UR7, UR4, 0x1a ;  /* 0x0000000407047291 */ /* 0x000fe4000f8fd23f */
[----:B------:R-:W-:Y:S02]  /*18610*/  ULEA.HI.SX32 UR6, UR9, UR6, 0x1a ;  /* 0x0000000609067291 */ /* 0x000fe4000f8fd23f */
[----:B------:R-:W-:-:S02]  /*18620*/  UIADD3 UR7, UR12, UR40, -UR38 ;  /* 0x000000280c077290 */ /* 0x000fc4000fffe826 */
[----:B------:R-:W-:Y:S01]  /*18630*/  UISETP.LT.AND UP0, UPT, UR4, UR6, UPT ;  /* 0x000000060400728c */ /* 0x000fe2000bf01270 */
[----:B------:R-:W-:Y:S02]  /*18640*/  ULDC UR8, c[0x0][0x9dc] ;  /* 0x0002770000087ab9 */ /* 0x000fe40000000800 */
[----:B------:R-:W-:Y:S02]  /*18650*/  UIADD3 UR8, UR7, -UR8, URZ ;  /* 0x8000000807087290 */ /* 0x000fe4000fffe03f */
[----:B------:R-:W-:Y:S01]  /*18660*/  USEL UR41, UR4, UR6, UP0 ;  /* 0x0000000604297287 */ /* 0x000fe20008000000 */
        /* <DEDUP_REMOVED lines=12> */
.L_x_1549:
[----:B------:R-:W-:-:S11]  /*18730*/  UISETP.NE.AND UP0, UPT, UR5, 0x1, UPT ;  /* 0x000000010500788c */ /* 0x000fd6000bf05270 */
[----:B------:R-:W-:Y:S02]  /*18740*/  @UP0 ULDC.64 UR10, c[0x0][0x9e8] ;  /* 0x00027a00000a0ab9 */ /* 0x000fe40000000a00 */
[----:B------:R-:W-:-:S04]  /*18750*/  UIMAD.WIDE.U32 UR6, UR4, UR10, URZ ;  /* 0x0000000a040672a5 */ /* 0x000fc8000f8e003f */
[----:B------:R-:W-:-:S12]  /*18760*/  @UP0 USHF.R.U32.HI UR4, URZ, UR11, UR7 ;  /* 0x0000000b3f040299 */ /* 0x000fd80008011607 */
.L_x_1550:
[----:B------:R-:W-:-:S04]  /*18770*/  UIMAD UR4, UR4, UR5, URZ ;  /* 0x00000005040472a4 */ /* 0x000fc8000f8e023f */
[----:B------:R-:W-:-:S04]  /*18780*/  UISETP.LT.AND UP0, UPT, UR8, UR4, UPT ;  /* 0x000000040800728c */ /* 0x000fc8000bf01270 */
[----:B------:R-:W-:-:S12]  /*18790*/  USEL UR8, UR8, UR4, !UP0 ;  /* 0x0000000408087287 */ /* 0x000fd8000c000000 */
.L_x_1548:
        /* <DEDUP_REMOVED lines=26> */
.L_x_1552:
        /* <DEDUP_REMOVED lines=20> */
.L_x_1555:
[----:B------:R-:W-:Y:S05]  /*18a80*/  BSYNC B6 ;  /* 0x0000000000067941 */ /* 0x000fea0003800000 */
.L_x_1554:
        /* <DEDUP_REMOVED lines=22> */
.L_x_1557:
[----:B------:R-:W-:Y:S05]  /*18bf0*/  BSYNC B6 ;  /* 0x0000000000067941 */ /* 0x000fea0003800000 */
.L_x_1556:
        /* <DEDUP_REMOVED lines=20> */
.L_x_1559:
[----:B------:R-:W-:Y:S05]  /*18d40*/  BSYNC B6 ;  /* 0x0000000000067941 */ /* 0x000fea0003800000 */
.L_x_1558:
        /* <DEDUP_REMOVED lines=19> */
.L_x_1561:
[----:B------:R-:W-:Y:S05]  /*18e80*/  BSYNC B6 ;  /* 0x0000000000067941 */ /* 0x000fea0003800000 */
.L_x_1560:
[----:B------:R-:W0:Y:S01]  /*18e90*/  LDC.64 R2, c[0x0][0x9f8] ;  /* 0x00027e00ff027b82 */ /* 0x000e220000000a00 */
[----:B------:R-:W-:-:S07]  /*18ea0*/  IMAD.MOV.U32 R35, RZ, RZ, R27 ;  /* 0x000000ffff237224 */ /* 0x000fce00078e001b */
[----:B------:R-:W1:Y:S01]  /*18eb0*/  LDC R18, c[0x0][0x430] ;  /* 0x00010c00ff127b82 */ /* 0x000e620000000800 */
[----:B0-----:R-:W-:-:S04]  /*18ec0*/  ISETP.NE.U32.AND P0, PT, R2, RZ, PT ;  /* 0x000000ff0200720c */ /* 0x001fc80003f05070 */
[----:B------:R-:W-:-:S13]  /*18ed0*/  ISETP.NE.AND.EX P0, PT, R3, RZ, PT, P0 ;  /* 0x000000ff0300720c */ /* 0x000fda0003f05300 */
[----:B------:R-:W0:Y:S02]  /*18ee0*/  @P0 LDC.64 R2, c[0x0][0x9f8] ;  /* 0x00027e00ff020b82 */ /* 0x000e240000000a00 */
[----:B0-----:R-:W-:-:S05]  /*18ef0*/  @P0 IMAD.WIDE R2, R27, 0x4, R2 ;  /* 0x000000041b020825 */ /* 0x001fca00078e0202 */
[----:B------:R0:W5:Y:S01]  /*18f00*/  @P0 LDG.E R35, desc[UR50][R2.64] ;  /* 0x0000003202230981 */ /* 0x000162000c1e1900 */
[----:B-1----:R-:W-:Y:S01]  /*18f10*/  ISETP.NE.AND P2, PT, R18, 0x1, PT ;  /* 0x000000011200780c */ /* 0x002fe20003f45270 */
[----:B------:R-:W-:Y:S01]  /*18f20*/  UMOV UR4, 0xffffffff ;  /* 0xffffffff00047882 */ /* 0x000fe20000000000 */
[----:B------:R-:W-:-:S11]  /*18f30*/  LOP3.LUT R16, R16, 0xfffffff7, RZ, 0xc0, !PT ;  /* 0xfffffff710107812 */ /* 0x000fd600078ec0ff */
[----:B------:R-:W-:Y:S01]  /*18f40*/  @P2 LOP3.LUT R16, R16, 0x8, RZ, 0xfc, !PT ;  /* 0x0000000810102812 */ /* 0x000fe200078efcff */
[----:B0-----:R-:W-:Y:S06]  /*18f50*/  BRA.DIV UR4, `(.L_x_1562) ;  /* 0x0000005604447947 */ /* 0x001fec000b800000 */
.L_x_1640:
[----:B------:R-:W0:Y:S01]  /*18f60*/  S2R R0, SR_TID.X ;  /* 0x0000000000007919 */ /* 0x000e220000002100 */
[----:B------:R-:W-:Y:S01]  /*18f70*/  UMOV UR4, 0xa0 ;  /* 0x000000a000047882 */ /* 0x000fe20000000000 */
[----:B------:R-:W1:Y:S01]  /*18f80*/  @P2 LDC R3, c[0x0][0x434] ;  /* 0x00010d00ff032b82 */ /* 0x000e620000000800 */
[----:B------:R-:W-:Y:S01]  /*18f90*/  UIMAD UR4, UR41, UR4, -0xa0 ;  /* 0xffffff60290474a4 */ /* 0x000fe2000f8e0204 */
[----:B------:R-:W2:Y:S01]  /*18fa0*/  S2R R9, SR_TID.X ;  /* 0x0000000000097919 */ /* 0x000ea20000002100 */
[----:B-----5:R-:W-:-:S05]  /*18fb0*/  SHF.R.S32.HI R13, RZ, 0x1f, R35 ;  /* 0x0000001fff0d7819 */ /* 0x020fca0000011423 */
[----:B------:R-:W3:Y:S01]  /*18fc0*/  @P2 LDC R5, c[0x0][0x438] ;  /* 0x00010e00ff052b82 */ /* 0x000ee20000000800 */
[----:B------:R4:W-:Y:S01]  /*18fd0*/  STL [R1], R13 ;  /* 0x0000000d01007387 */ /* 0x0009e20000100800 */
[----:B0-----:R-:W-:Y:S01]  /*18fe0*/  LOP3.LUT R0, R0, 0x7f, RZ, 0xc0, !PT ;  /* 0x0000007f00007812 */ /* 0x001fe200078ec0ff */
[----:B--2---:R-:W-:-:S03]  /*18ff0*/  IMAD.SHL.U32 R12, R9, 0x10, RZ ;  /* 0x00000010090c7824 */ /* 0x004fc600078e00ff */
[----:B------:R-:W-:Y:S01]  /*19000*/  SHF.R.U32.HI R10, RZ, 0x3, R0 ;  /* 0x00000003ff0a7819 */ /* 0x000fe20000011600 */
[----:B------:R-:W-:-:S03]  /*19010*/  IMAD.SHL.U32 R9, R9, 0x10, RZ ;  /* 0x0000001009097824 */ /* 0x000fc600078e00ff */
[C---:B------:R-:W-:Y:S02]  /*19020*/  LOP3.LUT R12, R10.reuse, 0x70, R12, 0xf8, !PT ;  /* 0x000000700a0c7812 */ /* 0x040fe400078ef80c */
[----:B------:R-:W-:Y:S02]  /*19030*/  LOP3.LUT R9, R10, 0x70, R9, 0xf8, !PT ;  /* 0x000000700a097812 */ /* 0x000fe400078ef809 */
[----:B------:R-:W-:-:S05]  /*19040*/  LOP3.LUT R12, R12, 0x80, RZ, 0xfc, !PT ;  /* 0x000000800c0c7812 */ /* 0x000fca00078efcff */
[----:B------:R-:W-:-:S05]  /*19050*/  VIADD R0, R12, UR4 ;  /* 0x000000040c007c36 */ /* 0x000fca0008000000 */
[C---:B------:R-:W-:Y:S01]  /*19060*/  ISETP.GE.AND P0, PT, R0.reuse, UR40, PT ;  /* 0x0000002800007c0c */ /* 0x040fe2000bf06270 */
[----:B------:R-:W-:-:S03]  /*19070*/  VIADD R0, R0, UR37 ;  /* 0x0000002500007c36 */ /* 0x000fc60008000000 */
[----:B------:R-:W-:Y:S01]  /*19080*/  ISETP.GT.U32.OR P0, PT, R12, 0x9f, P0 ;  /* 0x0000009f0c00780c */ /* 0x000fe20000704470 */
[----:B-1----:R-:W-:-:S04]  /*19090*/  @P2 IMAD.HI.U32 R2, R0, R3, RZ ;  /* 0x0000000300022227 */ /* 0x002fc800078e00ff */
[----:B------:R-:W-:Y:S01]  /*190a0*/  IMAD.MOV.U32 R8, RZ, RZ, R0 ;  /* 0x000000ffff087224 */ /* 0x000fe200078e0000 */
[----:B---3--:R-:W-:-:S07]  /*190b0*/  @P2 SHF.R.U32.HI R8, RZ, R5, R2 ;  /* 0x00000005ff082219 */ /* 0x008fce0000011602 */
        /* <DEDUP_REMOVED lines=9> */
[----:B------:R-:W-:-:S03]  /*19150*/  VIADD R4, R9, UR4 ;  /* 0x0000000409047c36 */ /* 0x000fc60008000000 */
[----:B------:R-:W-:Y:S02]  /*19160*/  @!P0 LEA.HI.X R11, R2, R5, R3, 0x2, P1 ;  /* 0x00000005020b8211 */ /* 0x000fe400008f1403 */
[C---:B------:R-:W-:Y:S01]  /*19170*/  ISETP.GE.AND P1, PT, R4.reuse, UR40, PT ;  /* 0x0000002804007c0c */ /* 0x040fe2000bf26270 */
[----:B------:R-:W0:Y:S01]  /*19180*/  @P2 LDC R3, c[0x0][0x434] ;  /* 0x00010d00ff032b82 */ /* 0x000e220000000800 */
[----:B------:R-:W-:-:S04]  /*19190*/  VIADD R4, R4, UR37 ;  /* 0x0000002504047c36 */ /* 0x000fc80008000000 */
[----:B------:R-:W-:-:S03]  /*191a0*/  IMAD.MOV.U32 R9, RZ, RZ, R4 ;  /* 0x000000ffff097224 */ /* 0x000fc600078e0004 */
[----:B------:R-:W1:Y:S08]  /*191b0*/  @P2 LDC R5, c[0x0][0x438] ;  /* 0x00010e00ff052b82 */ /* 0x000e700000000800 */
[----:B------:R-:W2:Y:S01]  /*191c0*/  @!P1 LDC.64 R6, c[0x0][0x428] ;  /* 0x00010a00ff069b82 */ /* 0x000ea20000000a00 */
[----:B0-----:R-:W-:-:S05]  /*191d0*/  @P2 IMAD.HI.U32 R2, R4, R3, RZ ;  /* 0x0000000304022227 */ /* 0x001fca00078e00ff */
[----:B-1----:R-:W-:Y:S01]  /*191e0*/  @P2 SHF.R.U32.HI R9, RZ, R5, R2 ;  /* 0x00000005ff092219 */ /* 0x002fe20000011602 */
[----:B------:R-:W-:-:S03]  /*191f0*/  IMAD.MOV.U32 R5, RZ, RZ, RZ ;  /* 0x000000ffff057224 */ /* 0x000fc600078e00ff */
[----:B------:R-:W-:-:S03]  /*19200*/  @!P1 SHF.R.S32.HI R3, RZ, 0x1f, R9 ;  /* 0x0000001fff039819 */ /* 0x000fc60000011409 */
[----:B------:R0:W5:Y:S01]  /*19210*/  @!P0 LDG.E R5, desc[UR50][R10.64] ;  /* 0x000000320a058981 */ /* 0x000162000c1e1900 */
[----:B--2---:R-:W-:-:S04]  /*19220*/  @!P1 IMAD R2, R13, R6, RZ ;  /* 0x000000060d029224 */ /* 0x004fc800078e02ff */
[----:B0-----:R-:W-:Y:S02]  /*19230*/  @!P1 IMAD R10, R35, R7, R2 ;  /* 0x00000007230a9224 */ /* 0x001fe400078e0202 */
[----:B------:R-:W-:-:S04]  /*19240*/  @!P1 IMAD.MOV.U32 R2, RZ, RZ, R9 ;  /* 0x000000ffff029224 */ /* 0x000fc800078e0009 */
[----:B------:R-:W-:Y:S02]  /*19250*/  @!P1 IMAD.WIDE.U32 R2, R35, R6, R2 ;  /* 0x0000000623029225 */ /* 0x000fe400078e0002 */
[----:B------:R-:W0:Y:S02]  /*19260*/  @!P1 LDC.64 R6, c[0x0][0x418] ;  /* 0x00010600ff069b82 */ /* 0x000e240000000a00 */
[----:B------:R-:W-:Y:S02]  /*19270*/  @!P1 IMAD.IADD R3, R3, 0x1, R10 ;  /* 0x0000000103039824 */ /* 0x000fe400078e020a */
[----:B----4-:R-:W-:Y:S01]  /*19280*/  IMAD.MOV R13, RZ, RZ, -R8 ;  /* 0x000000ffff0d7224 */ /* 0x010fe200078e0a08 */
[----:B------:R-:W-:Y:S02]  /*19290*/  LOP3.LUT R16, R16, 0xfffffffd, RZ, 0xc0, !PT ;  /* 0xfffffffd10107812 */ /* 0x000fe400078ec0ff */
[----:B0-----:R-:W-:Y:S01]  /*192a0*/  @!P1 LEA R10, P0, R2, R6, 0x2 ;  /* 0x00000006020a9211 */ /* 0x001fe200078010ff */
[----:B------:R-:W-:-:S03]  /*192b0*/  IMAD R6, R18, R13, R0 ;  /* 0x0000000d12067224 */ /* 0x000fc600078e0200 */
[----:B------:R-:W-:Y:S01]  /*192c0*/  @!P1 LEA.HI.X R11, R2, R7, R3, 0x2, P0 ;  /* 0x00000007020b9211 */ /* 0x000fe200000f1403 */
[----:B------:R-:W-:Y:S01]  /*192d0*/  IMAD.U32 R0, RZ, RZ, UR43 ;  /* 0x0000002bff007e24 */ /* 0x000fe2000f8e00ff */
[----:B------:R-:W-:Y:S01]  /*192e0*/  ISETP.GT.U32.AND P0, PT, R12, 0x9f, PT ;  /* 0x0000009f0c00780c */ /* 0x000fe20003f04070 */
[----:B------:R-:W-:-:S03]  /*192f0*/  IMAD.MOV.U32 R7, RZ, RZ, RZ ;  /* 0x000000ffff077224 */ /* 0x000fc600078e00ff */
[----:B------:R-:W-:Y:S01]  /*19300*/  ISETP.NE.AND P2, PT, R0, 0x3, PT ;  /* 0x000000030000780c */ /* 0x000fe20003f45270 */
[----:B------:R-:W-:Y:S02]  /*19310*/  IMAD.MOV R3, RZ, RZ, -R9 ;  /* 0x000000ffff037224 */ /* 0x000fe400078e0a09 */
[----:B------:R-:W-:Y:S01]  /*19320*/  IMAD.U32 R0, RZ, RZ, UR41 ;  /* 0x00000029ff007e24 */ /* 0x000fe2000f8e00ff */
[----:B------:R0:W5:Y:S01]  /*19330*/  @!P1 LDG.E R7, desc[UR50][R10.64] ;  /* 0x000000320a079981 */ /* 0x000162000c1e1900 */
[----:B------:R-:W-:Y:S01]  /*19340*/  IMAD R8, R18, R3, R4 ;  /* 0x0000000312087224 */ /* 0x000fe200078e0204 */
[----:B------:R-:W-:-:S03]  /*19350*/  SHF.R.S32.HI R37, RZ, 0x1f, R26 ;  /* 0x0000001fff257819 */ /* 0x000fc6000001141a */
[----:B------:R-:W-:-:S04]  /*19360*/  @P0 LOP3.LUT R16, R16, 0x2, RZ, 0xfc, !PT ;  /* 0x0000000210100812 */ /* 0x000fc800078efcff */
[----:B------:R-:W-:Y:S01]  /*19370*/  LOP3.LUT R16, R16, 0xfffffffb, RZ, 0xc0, !PT ;  /* 0xfffffffb10107812 */ /* 0x000fe200078ec0ff */
[----:B0-----:R-:W-:-:S03]  /*19380*/  VIADD R11, R0, 0xffffffff ;  /* 0xffffffff000b7836 */ /* 0x001fc60000000000 */
[----:B------:R-:W-:Y:S01]  /*19390*/  @P2 LOP3.LUT R16, R16, 0x4, RZ, 0xfc, !PT ;  /* 0x0000000410102812 */ /* 0x000fe200078efcff */
[----:B------:R-:W-:Y:S06]  /*193a0*/  @!P2 BRA `(.L_x_1563) ;  /* 0x000000000004a947 */ /* 0x000fec0003800000 */
[----:B------:R-:W-:Y:S01]  /*193b0*/  BPT.TRAP 0x1 ;  /* 0x000000040000795c */ /* 0x000fe20000300000 */
.L_x_1563:
[----:B------:R-:W-:Y:S01]  /*193c0*/  IMAD R0, R32, 0x8, R17 ;  /* 0x0000000820007824 */ /* 0x000fe200078e0211 */
[----:B------:R-:W-:Y:S01]  /*193d0*/  SHF.L.U32 R29, R36, 0x1f, RZ ;  /* 0x0000001f241d7819 */ /* 0x000fe200000006ff */
[----:B------:R-:W-:Y:S01]  /*193e0*/  BSSY B0, `(.L_x_1564) ;  /* 0x0000004000007945 */ /* 0x000fe20003800000 */
[----:B------:R-:W-:Y:S02]  /*193f0*/  SHF.R.S32.HI R21, RZ, 0x1f, R8 ;  /* 0x0000001fff157819 */ /* 0x000fe40000011408 */
[----:B------:R-:W0:Y:S02]  /*19400*/  SYNCS.PHASECHK.TRANS64.TRYWAIT P0, [R0+URZ+0x22880], R29 ;  /* 0x0228801d000075a7 */ /* 0x000e24000800017f */
[----:B0-----:R-:W-:Y:S05]  /*19410*/  @!P0 BRA `(.L_x_1565) ;  /* 0x0000005000408947 */ /* 0x001fea0003800000 */
.L_x_1641:
[----:B------:R-:W-:Y:S05]  /*19420*/  BSYNC B0 ;  /* 0x0000000000007941 */ /* 0x000fea0003800000 */
.L_x_1564:
[----:B------:R-:W2:Y:S01]  /*19430*/  LDL R12, [R1+0x8] ;  /* 0x00000800010c7983 */ /* 0x000ea20000100800 */
[----:B------:R-:W-:Y:S01]  /*19440*/  ULDC.64 UR4, c[0x0][0x328] ;  /* 0x0000ca0000047ab9 */ /* 0x000fe20000000a00 */
[----:B-----5:R-:W-:Y:S01]  /*19450*/  SHF.R.S32.HI R23, RZ, 0x1f, R7 ;  /* 0x0000001fff177819 */ /* 0x020fe20000011407 */
[----:B------:R-:W-:Y:S01]  /*19460*/  IMAD R3, R21, UR4, RZ ;  /* 0x0000000415037c24 */ /* 0x000fe2000f8e02ff */
[----:B------:R-:W-:Y:S01]  /*19470*/  ULDC.64 UR6, c[0x0][0x338] ;  /* 0x0000ce0000067ab9 */ /* 0x000fe20000000a00 */
[----:B------:R-:W1:Y:S01]  /*19480*/  LDC R13, c[0x0][0x2f4] ;  /* 0x0000bd00ff0d7b82 */ /* 0x000e620000000800 */
[----:B------:R-:W-:Y:S01]  /*19490*/  ULDC.64 UR8, c[0x0][0x330] ;  /* 0x0000cc0000087ab9 */ /* 0x000fe20000000a00 */
[C---:B------:R-:W-:Y:S01]  /*194a0*/  IMAD R4, R8.reuse, UR5, R3 ;  /* 0x0000000508047c24 */ /* 0x040fe2000f8e0203 */
[----:B------:R-:W-:Y:S01]  /*194b0*/  ULDC.64 UR10, c[0x0][0x318] ;  /* 0x0000c600000a7ab9 */ /* 0x000fe20000000a00 */
[----:B------:R-:W-:Y:S01]  /*194c0*/  IMAD.WIDE.U32 R2, R8, UR4, RZ ;  /* 0x0000000408027c25 */ /* 0x000fe2000f8e00ff */
[----:B------:R-:W-:-:S02]  /*194d0*/  SHF.R.S32.HI R25, RZ, 0x1f, R6 ;  /* 0x0000001fff197819 */ /* 0x000fc40000011406 */
[----:B------:R-:W-:Y:S01]  /*194e0*/  SHF.R.S32.HI R28, RZ, 0x1f, R5 ;  /* 0x0000001fff1c7819 */ /* 0x000fe20000011405 */
        /* <DEDUP_REMOVED lines=8> */
[----:B------:R-:W-:Y:S01]  /*19570*/  IMAD.WIDE.U32 R2, R26, UR8, R2 ;  /* 0x000000081a027c25 */ /* 0x000fe2000f8e0002 */
[----:B-1----:R-:W-:-:S03]  /*19580*/  ISETP.GE.AND P1, PT, R30, R13, PT ;  /* 0x0000000d1e00720c */ /* 0x002fc60003f26270 */
[----:B------:R-:W-:Y:S01]  /*19590*/  IMAD R4, R25, UR4, RZ ;  /* 0x0000000419047c24 */ /* 0x000fe2000f8e02ff */
[----:B------:R-:W-:-:S03]  /*195a0*/  IADD3 R9, P0, R2, UR10, RZ ;  /* 0x0000000a02097c10 */ /* 0x000fc6000ff1e0ff */
[C---:B------:R-:W-:Y:S01]  /*195b0*/  IMAD R4, R6.reuse, UR5, R4 ;  /* 0x0000000506047c24 */ /* 0x040fe2000f8e0204 */
[----:B------:R-:W-:Y:S01]  /*195c0*/  IADD3.X R10, R3, UR11, R20, P0, !PT ;  /* 0x0000000b030a7c10 */ /* 0x000fe200087fe414 */
[----:B------:R-:W-:Y:S01]  /*195d0*/  IMAD.WIDE.U32 R2, R6, UR4, RZ ;  /* 0x0000000406027c25 */ /* 0x000fe2000f8e00ff */
[----:B------:R-:W-:Y:S01]  /*195e0*/  ISETP.GE.AND P0, PT, R30, R13, PT ;  /* 0x0000000d1e00720c */ /* 0x000fe20003f06270 */
[----:B------:R-:W-:Y:S01]  /*195f0*/  UMOV UR4, 0xffffffff ;  /* 0xffffffff00047882 */ /* 0x000fe20000000000 */
[----:B------:R-:W1:Y:S01]  /*19600*/  S2R R13, SR_TID.X ;  /* 0x00000000000d7919 */ /* 0x000e620000002100 */
[----:B------:R-:W-:Y:S01]  /*19610*/  IMAD.IADD R3, R3, 0x1, R4 ;  /* 0x0000000103037824 */ /* 0x000fe200078e0204 */
[----:B------:R-:W-:Y:S01]  /*19620*/  @P1 LOP3.LUT R16, R16, 0x1, RZ, 0xfc, !PT ;  /* 0x0000000110101812 */ /* 0x000fe200078efcff */
[----:B------:R-:W-:Y:S02]  /*19630*/  IMAD R4, R28, UR6, RZ ;  /* 0x000000061c047c24 */ /* 0x000fe4000f8e02ff */
[----:B------:R-:W-:Y:S01]  /*19640*/  IMAD.WIDE.U32 R2, R5, UR6, R2 ;  /* 0x0000000605027c25 */ /* 0x000fe2000f8e0002 */
[----:B------:R-:W-:-:S03]  /*19650*/  LOP3.LUT R16, R16, 0xffffff7f, RZ, 0xc0, !PT ;  /* 0xffffff7f10107812 */ /* 0x000fc600078ec0ff */
[----:B------:R-:W-:-:S04]  /*19660*/  IMAD R4, R5, UR7, R4 ;  /* 0x0000000705047c24 */ /* 0x000fc8000f8e0204 */
[----:B------:R-:W-:Y:S02]  /*19670*/  IMAD.IADD R3, R3, 0x1, R4 ;  /* 0x0000000103037824 */ /* 0x000fe400078e0204 */
[----:B------:R-:W-:-:S03]  /*19680*/  IMAD.WIDE.U32 R2, R26, UR8, R2 ;  /* 0x000000081a027c25 */ /* 0x000fc6000f8e0002 */
[----:B------:R-:W-:Y:S01]  /*19690*/  IADD3 R19, P1, R2, UR10, RZ ;  /* 0x0000000a02137c10 */ /* 0x000fe2000ff3e0ff */
[----:B------:R-:W-:-:S03]  /*196a0*/  IMAD.MOV.U32 R2, RZ, RZ, -0xa0 ;  /* 0xffffff60ff027424 */ /* 0x000fc600078e00ff */
[----:B------:R-:W-:Y:S01]  /*196b0*/  IADD3.X R20, R20, UR11, R3, P1, !PT ;  /* 0x0000000b14147c10 */ /* 0x000fe20008ffe403 */
[----:B------:R-:W-:Y:S01]  /*196c0*/  IMAD R11, R11, R2, UR40 ;  /* 0x000000280b0b7e24 */ /* 0x000fe2000f8e0202 */
[----:B-1----:R-:W-:-:S04]  /*196d0*/  LOP3.LUT R13, R13, 0x7f, RZ, 0xc0, !PT ;  /* 0x0000007f0d0d7812 */ /* 0x002fc800078ec0ff */
[----:B------:R-:W-:-:S05]  /*196e0*/  SHF.R.U32.HI R13, RZ, 0x3, R13 ;  /* 0x00000003ff0d7819 */ /* 0x000fca000001160d */
[----:B------:R-:W-:-:S05]  /*196f0*/  IMAD.IADD R18, R11, 0x1, -R13 ;  /* 0x000000010b127824 */ /* 0x000fca00078e0a0d */
[----:B------:R-:W-:-:S13]  /*19700*/  ISETP.GE.AND P1, PT, R18, 0x1, PT ;  /* 0x000000011200780c */ /* 0x000fda0003f26270 */
[----:B------:R-:W-:Y:S01]  /*19710*/  @P1 LOP3.LUT R16, R16, 0x80, RZ, 0xfc, !PT ;  /* 0x0000008010101812 */ /* 0x000fe200078efcff */
[----:B--2---:R-:W-:Y:S01]  /*19720*/  IMAD R4, R32, 0x5000, R12 ;  /* 0x0000500020047824 */ /* 0x004fe200078e020c */
[----:B------:R-:W-:Y:S06]  /*19730*/  BRA.DIV UR4, `(.L_x_1566) ;  /* 0x0000004e048c7947 */ /* 0x000fec000b800000 */
[----:B------:R-:W1:Y:S01]  /*19740*/  SHFL.IDX PT, R2, R9, RZ, 0x181f ;  /* 0x00181fff09027589 */ /* 0x000e6200000e0000 */
[----:B------:R-:W-:Y:S01]  /*19750*/  IMAD.IADD R4, R17, 0x1, R4 ;  /* 0x0000000111047824 */ /* 0x000fe200078e0204 */
[----:B------:R-:W-:Y:S02]  /*19760*/  ISETP.GE.AND P3, PT, R18, 0x41, PT ;  /* 0x000000411200780c */ /* 0x000fe40003f66270 */
        /* <DEDUP_REMOVED lines=74> */
.L_x_1663:
        /* <DEDUP_REMOVED lines=9> */
.L_x_1567:
        /* <DEDUP_REMOVED lines=11> */
.L_x_1568:
[----:B------:R1:W-:Y:S01]  /*19d50*/  SYNCS.ARRIVE.TRANS64.A1T0 RZ, [R0+URZ+0x22870], RZ ;  /* 0x022870ff00ff79a7 */ /* 0x0003e2000810003f */
[----:B------:R-:W-:Y:S05]  /*19d60*/  @!P6 BRA `(.L_x_1569) ;  /* 0x000000000004e947 */ /* 0x000fea0003800000 */
[----:B------:R-:W-:Y:S01]  /*19d70*/  BPT.TRAP 0x1 ;  /* 0x000000040000795c */ /* 0x000fe20000300000 */
.L_x_1569:
[----:B------:R-:W2:Y:S01]  /*19d80*/  SYNCS.PHASECHK.TRANS64.TRYWAIT P0, [R0+URZ+0x22840], R29 ;  /* 0x0228401d000075a7 */ /* 0x000ea2000800017f */
[----:B------:R-:W-:Y:S04]  /*19d90*/  BSSY B0, `(.L_x_1570) ;  /* 0x0000002000007945 */ /* 0x000fe80003800000 */
[----:B--2---:R-:W-:Y:S05]  /*19da0*/  @!P0 BRA `(.L_x_1571) ;  /* 0x0000005400148947 */ /* 0x004fea0003800000 */
.L_x_1664:
[----:B------:R-:W-:Y:S05]  /*19db0*/  BSYNC B0 ;  /* 0x0000000000007941 */ /* 0x000fea0003800000 */
.L_x_1570:
        /* <DEDUP_REMOVED lines=17> */
[----:B------:R-:W-:Y:S01]  /*19ed0*/  IMAD R25, R25, UR4, RZ ;  /* 0x0000000419197c24 */ /* 0x000fe2000f8e02ff */
[----:B---3--:R-:W-:Y:S02]  /*19ee0*/  ISETP.GE.AND P2, PT, R30, R11, PT ;  /* 0x0000000b1e00720c */ /* 0x008fe40003f46270 */
[----:B------:R-:W-:Y:S01]  /*19ef0*/  IADD3.X R7, R3, UR11, R9, P0, !PT ;  /* 0x0000000b03077c10 */ /* 0x000fe200087fe409 */
[C---:B------:R-:W-:Y:S02]  /*19f00*/  IMAD R10, R6.reuse, UR5, R25 ;  /* 0x00000005060a7c24 */ /* 0x040fe4000f8e0219 */
        /* <DEDUP_REMOVED lines=25> */
[----:B----4-:R-:W-:Y:S02]  /*1a0a0*/  @P1 IMAD.X R3, RZ, RZ, R2, P0 ;  /* 0x000000ffff031224 */ /* 0x010fe400000e0602 */
[----:B------:R-:W-:Y:S01]  /*1a0b0*/  @P1 IMAD.MOV.U32 R2, RZ, RZ, R10 ;  /* 0x000000ffff021224 */ /* 0x000fe200078e000a */
[----:B---3--:R-:W-:-:S04]  /*1a0c0*/  @P5 IADD3 R14, P0, R30, R14, RZ ;  /* 0x0000000e1e0e5210 */ /* 0x008fc80007f1e0ff */
        /* <DEDUP_REMOVED lines=13> */
[----:B------:R-:W-:Y:S01]  /*1a1a0*/  @P4 IMAD.MOV.U32 R3, RZ, RZ, R9 ;  /* 0x000000ffff034224 */ /* 0x000fe200078e0009 */
[----:B------:R-:W3:Y:S04]  /*1a1b0*/  SHFL.IDX PT, R14, R8, 0x4, 0x181f ;  /* 0x00981f00080e7f89 */ /* 0x000ee800000e0000 */
        /* <DEDUP_REMOVED lines=13> */
[----:B------:R-:W-:Y:S01]  /*1a290*/  @P5 IMAD.MOV.U32 R3, RZ, RZ, R9 ;  /* 0x000000ffff035224 */ /* 0x000fe200078e0009 */
[----:B------:R-:W3:Y:S04]  /*1a2a0*/  SHFL.IDX PT, R14, R8, 0x6, 0x181f ;  /* 0x00d81f00080e7f89 */ /* 0x000ee800000e0000 */
        /* <DEDUP_REMOVED lines=12> */
[----:B------:R-:W-:Y:S01]  /*1a370*/  SHFL.IDX PT, R7, R5, 0x1, 0x181f ;  /* 0x00381f0005077f89 */ /* 0x000fe200000e0000 */
[----:B------:R-:W-:-:S03]  /*1a380*/  @P3 IMAD.MOV.U32 R3, RZ, RZ, R9 ;  /* 0x000000ffff033224 */ /* 0x000fc600078e0009 */
        /* <DEDUP_REMOVED lines=9> */
.L_x_1686:
        /* <DEDUP_REMOVED lines=9> */
.L_x_1573:
        /* <DEDUP_REMOVED lines=11> */
.L_x_1574:
[----:B------:R3:W-:Y:S02]  /*1a560*/  SYNCS.ARRIVE.TRANS64.A1T0 RZ, [R0+URZ+0x22830], RZ ;  /* 0x022830ff00ff79a7 */ /* 0x0007e4000810003f */
[----:B------:R-:W-:Y:S05]  /*1a570*/  WARPSYNC.ALL ;  /* 0x0000000000007948 */ /* 0x000fea0003800000 */
[----:B0123--:R-:W-:Y:S01]  /*1a580*/  SHF.R.S32.HI R0, RZ, 0x1f, R22 ;  /* 0x0000001fff007819 */ /* 0x00ffe20000011416 */
[----:B------:R-:W-:Y:S01]  /*1a590*/  ULDC.64 UR4, c[0x0][0x298] ;  /* 0x0000a60000047ab9 */ /* 0x000fe20000000a00 */
[----:B------:R-:W-:Y:S03]  /*1a5a0*/  BSSY B6, `(.L_x_1575) ;  /* 0x0000019000067945 */ /* 0x000fe60003800000 */
[----:B------:R-:W-:-:S02]  /*1a5b0*/  IMAD R3, R0, UR4, RZ ;  /* 0x0000000400037c24 */ /* 0x000fc4000f8e02ff */
[----:B------:R-:W-:Y:S02]  /*1a5c0*/  VIADD R0, R17, 0x14400 ;  /* 0x0001440011007836 */ /* 0x000fe40000000000 */
[C---:B------:R-:W-:Y:S02]  /*1a5d0*/  IMAD R3, R22.reuse, UR5, R3 ;  /* 0x0000000516037c24 */ /* 0x040fe4000f8e0203 */
[----:B------:R-:W-:Y:S01]  /*1a5e0*/  IMAD.WIDE.U32 R22, R22, UR4, RZ ;  /* 0x0000000416167c25 */ /* 0x000fe2000f8e00ff */
[----:B------:R-:W-:Y:S01]  /*1a5f0*/  BAR.SYNC.DEFER_BLOCKING 0x8, 0x180 ;  /* 0x0206000000007b1d */ /* 0x000fe20000010000 */
[----:B------:R-:W-:Y:S02]  /*1a600*/  LOP3.LUT P0, RZ, R0, 0x3ff, RZ, 0xc0, !PT ;  /* 0x000003ff00ff7812 */ /* 0x000fe4000780c0ff */
[----:B------:R-:W-:-:S11]  /*1a610*/  IMAD.IADD R18, R23, 0x1, R3 ;  /* 0x0000000117127824 */ /* 0x000fd600078e0203 */
        /* <DEDUP_REMOVED lines=17> */
.L_x_1576:
[----:B------:R-:W-:Y:S05]  /*1a730*/  BSYNC B6 ;  /* 0x0000000000067941 */ /* 0x000fea0003800000 */
.L_x_1575:
[----:B------:R0:W5:Y:S01]  /*1a740*/  LDL R10, [R1+0x18] ;  /* 0x00001800010a7983 */ /* 0x0001620000100800 */
[----:B------:R-:W-:Y:S01]  /*1a750*/  UISETP.NE.AND UP0, UPT, UR46, URZ, UPT ;  /* 0x0000003f2e00728c */ /* 0x000fe2000bf05270 */
[----:B------:R-:W-:Y:S01]  /*1a760*/  IMAD.MOV.U32 R2, RZ, RZ, R22 ;  /* 0x000000ffff027224 */ /* 0x000fe200078e0016 */
[----:B------:R-:W-:Y:S01]  /*1a770*/  ULDC.64 UR4, c[0x0][0x2d8] ;  /* 0x0000b60000047ab9 */ /* 0x000fe20000000a00 */
[----:B------:R-:W1:Y:S01]  /*1a780*/  S2R R19, SR_TID.X ;  /* 0x0000000000137919 */ /* 0x000e620000002100 */
[----:B------:R-:W-:Y:S01]  /*1a790*/  IMAD R5, R37, UR4, RZ ;  /* 0x0000000425057c24 */ /* 0x000fe2000f8e02ff */
[----:B------:R-:W-:Y:S01]  /*1a7a0*/  LOP3.LUT P6, RZ, R16, 0x400, RZ, 0xc0, !PT ;  /* 0x0000040010ff7812 */ /* 0x000fe200078cc0ff */
[----:B------:R-:W-:Y:S01]  /*1a7b0*/  IMAD.MOV.U32 R3, RZ, RZ, R18 ;  /* 0x000000ffff037224 */ /* 0x000fe200078e0012 */
[----:B------:R-:W-:Y:S01]  /*1a7c0*/  PLOP3.LUT P0, PT, PT, PT, UP0, 0x80, 0x0 ;  /* 0x000000000000781c */ /* 0x000fe20003f0f008 */
[C---:B------:R-:W-:Y:S01]  /*1a7d0*/  IMAD R5, R26.reuse, UR5, R5 ;  /* 0x000000051a057c24 */ /* 0x040fe2000f8e0205 */
[----:B------:R-:W-:Y:S01]  /*1a7e0*/  SHF.R.S32.HI R0, RZ, 0x1f, R27 ;  /* 0x0000001fff007819 */ /* 0x000fe2000001141b */
[----:B------:R-:W-:Y:S01]  /*1a7f0*/  IMAD.WIDE.U32 R2, R26, UR4, R2 ;  /* 0x000000041a027c25 */ /* 0x000fe2000f8e0002 */
[----:B------:R-:W-:Y:S01]  /*1a800*/  PLOP3.LUT P1, PT, PT, PT, UP0, 0x80, 0x0 ;  /* 0x000000000000781c */ /* 0x000fe20003f2f008 */
[----:B------:R-:W-:Y:S01]  /*1a810*/  @UP0 ULDC UR6, c[0x0][0x44c] ;  /* 0x0001130000060ab9 */ /* 0x000fe20000000800 */
[----:B------:R-:W-:Y:S01]  /*1a820*/  SEL R4, R0, RZ, !P6 ;  /* 0x000000ff00047207 */ /* 0x000fe20007000000 */
[----:B------:R-:W-:Y:S01]  /*1a830*/  IMAD.IADD R3, R3, 0x1, R5 ;  /* 0x0000000103037824 */ /* 0x000fe200078e0205 */
[----:B------:R-:W-:Y:S01]  /*1a840*/  ULDC.64 UR4, c[0x0][0x2e0] ;  /* 0x0000b80000047ab9 */ /* 0x000fe20000000a00 */
[----:B------:R-:W2:Y:S01]  /*1a850*/  LDC R5, c[0x0][0x448] ;  /* 0x00011200ff057b82 */ /* 0x000ea20000000800 */
[----:B------:R-:W-:-:S02]  /*1a860*/  SEL R7, R27, RZ, !P6 ;  /* 0x000000ff1b077207 */ /* 0x000fc40007000000 */
[C---:B-1----:R-:W-:Y:S01]  /*1a870*/  LOP3.LUT R20, R19.reuse, 0x7f, RZ, 0xc0, !PT ;  /* 0x0000007f13147812 */ /* 0x042fe200078ec0ff */
[----:B------:R-:W-:-:S03]  /*1a880*/  IMAD.SHL.U32 R19, R19, 0x10, RZ ;  /* 0x0000001013137824 */ /* 0x000fc600078e00ff */
[----:B------:R-:W-:-:S04]  /*1a890*/  SHF.R.U32.HI R20, RZ, 0x3, R20 ;  /* 0x00000003ff147819 */ /* 0x000fc80000011614 */
[----:B------:R-:W-:-:S05]  /*1a8a0*/  LOP3.LUT R19, R20, 0x70, R19, 0xf8, !PT ;  /* 0x0000007014137812 */ /* 0x000fca00078ef813 */
[----:B------:R-:W-:-:S04]  /*1a8b0*/  VIADD R0, R19, UR39 ;  /* 0x0000002713007c36 */ /* 0x000fc80008000000 */
[----:B------:R-:W-:Y:S01]  /*1a8c0*/  @P0 IMAD.HI.U32 R8, R0, UR6, RZ ;  /* 0x0000000600080c27 */ /* 0x000fe2000f8e00ff */
[----:B------:R-:W-:-:S03]  /*1a8d0*/  @UP0 ULDC UR6, c[0x0][0x450] ;  /* 0x0001140000060ab9 */ /* 0x000fc60000000800 */
[----:B------:R-:W-:Y:S02]  /*1a8e0*/  IMAD R6, R4, UR4, RZ ;  /* 0x0000000404067c24 */ /* 0x000fe4000f8e02ff */
[----:B------:R-:W-:Y:S01]  /*1a8f0*/  IMAD.MOV.U32 R4, RZ, RZ, R0 ;  /* 0x000000ffff047224 */ /* 0x000fe200078e0000 */
[----:B------:R-:W-:Y:S01]  /*1a900*/  @P1 SHF.R.U32.HI R4, RZ, UR6, R8 ;  /* 0x00000006ff041c19 */ /* 0x000fe20008011608 */
[----:B------:R-:W-:-:S03]  /*1a910*/  IMAD R9, R7, UR5, R6 ;  /* 0x0000000507097c24 */ /* 0x000fc6000f8e0206 */
[----:B------:R-:W-:Y:S01]  /*1a920*/  SHF.R.S32.HI R6, RZ, 0x1f, R4 ;  /* 0x0000001fff067819 */ /* 0x000fe20000011404 */
[----:B------:R-:W-:Y:S01]  /*1a930*/  IMAD.WIDE.U32 R2, R7, UR4, R2 ;  /* 0x0000000407027c25 */ /* 0x000fe2000f8e0002 */
[----:B------:R-:W-:Y:S01]  /*1a940*/  ULDC.64 UR4, c[0x0][0x2d0] ;  /* 0x0000b40000047ab9 */ /* 0x000fe20000000a00 */
[----:B------:R-:W1:Y:S02]  /*1a950*/  S2R R19, SR_TID.X ;  /* 0x0000000000137919 */ /* 0x000e640000002100 */
[----:B------:R-:W-:Y:S02]  /*1a960*/  IMAD R7, R6, UR4, RZ ;  /* 0x0000000406077c24 */ /* 0x000fe4000f8e02ff */
[----:B------:R-:W-:Y:S02]  /*1a970*/  IMAD.IADD R3, R3, 0x1, R9 ;  /* 0x0000000103037824 */ /* 0x000fe400078e0209 */
[----:B------:R-:W-:Y:S02]  /*1a980*/  IMAD R9, R4, UR5, R7 ;  /* 0x0000000504097c24 */ /* 0x000fe4000f8e0207 */
[----:B------:R-:W-:-:S04]  /*1a990*/  IMAD.MOV R7, RZ, RZ, -R4 ;  /* 0x000000ffff077224 */ /* 0x000fc800078e0a04 */
[----:B--2---:R-:W-:Y:S02]  /*1a9a0*/  IMAD R7, R5, R7, R0 ;  /* 0x0000000705077224 */ /* 0x004fe400078e0200 */
[----:B------:R-:W-:Y:S01]  /*1a9b0*/  IMAD.WIDE.U32 R2, R4, UR4, R2 ;  /* 0x0000000404027c25 */ /* 0x000fe2000f8e0002 */
[----:B------:R-:W-:Y:S02]  /*1a9c0*/  ULDC.64 UR4, c[0x0][0x2c8] ;  /* 0x0000b20000047ab9 */ /* 0x000fe40000000a00 */
[----:B------:R-:W-:Y:S01]  /*1a9d0*/  SHF.R.S32.HI R0, RZ, 0x1f, R7 ;  /* 0x0000001fff007819 */ /* 0x000fe20000011407 */
[----:B------:R-:W-:-:S04]  /*1a9e0*/  IMAD.IADD R3, R3, 0x1, R9 ;  /* 0x0000000103037824 */ /* 0x000fc800078e0209 */
        /* <DEDUP_REMOVED lines=14> */
[----:B------:R-:W-:Y:S01]  /*1aad0*/  VIADD R4, R18, UR39 ;  /* 0x0000002712047c36 */ /* 0x000fe20008000000 */
[----:B------:R-:W1:Y:S03]  /*1aae0*/  SHFL.IDX PT, R2, R6, RZ, 0x181f ;  /* 0x00181fff06027589 */ /* 0x000e6600000e0000 */
[C---:B------:R-:W-:Y:S01]  /*1aaf0*/  VIADD R8, R4.reuse, 0x10 ;  /* 0x0000001004087836 */ /* 0x040fe20000000000 */
[----:B------:R-:W-:Y:S01]  /*1ab00*/  ISETP.GE.AND P2, PT, R4, R5, PT ;  /* 0x000000050400720c */ /* 0x000fe20003f46270 */
[----:B------:R-:W-:-:S12]  /*1ab10*/  SHFL.IDX PT, R7, R6, 0x1, 0x181f ;  /* 0x00381f0006077f89 */ /* 0x000fd800000e0000 */
[----:B0-----:R-:W-:-:S05]  /*1ab20*/  @!P2 IADD3 R14, P1, R30, R14, RZ ;  /* 0x0000000e1e0ea210 */ /* 0x001fca0007f3e0ff */
[----:B-1----:R-:W-:Y:S02]  /*1ab30*/  @!P2 IMAD.X R3, RZ, RZ, R2, P1 ;  /* 0x000000ffff03a224 */ /* 0x002fe400008e0602 */
[----:B------:R-:W-:Y:S02]  /*1ab40*/  @!P2 IMAD.MOV.U32 R2, RZ, RZ, R14 ;  /* 0x000000ffff02a224 */ /* 0x000fe400078e000e */
        /* <DEDUP_REMOVED lines=37> */
[----:B------:R-:W-:-:S03]  /*1ada0*/  ISETP.GE.AND P2, PT, R8, R5, PT ;  /* 0x000000050800720c */ /* 0x000fc60003f46270 */
[----:B------:R-:W2:Y:S10]  /*1adb0*/  SHFL.IDX PT, R6, R6, 0x7, 0x181f ;  /* 0x00f81f0006067f89 */ /* 0x000eb400000e0000 */
[----:B0-----:R-:W-:-:S02]  /*1adc0*/  @!P2 IADD3 R2, P1, R30, R14, RZ ;  /* 0x0000000e1e02a210 */ /* 0x001fc40007f3e0ff */
[----:B------:R0:W3:Y:S03]  /*1add0*/  SHFL.IDX PT, R14, R0, 0x7, 0x181f ;  /* 0x00f81f00000e7f89 */ /* 0x0000e600000e0000 */
[----:B-1----:R-:W-:-:S05]  /*1ade0*/  @!P2 IMAD.X R3, RZ, RZ, R7, P1 ;  /* 0x000000ffff03a224 */ /* 0x002fca00008e0607 */
[----:B------:R0:W-:Y:S03]  /*1adf0*/  @!P2 LDGSTS.E.BYPASS.LTC128B.128 [R10+0x17400], desc[UR50][R2.64], !P0 ;  /* 0x17400000020aafae */ /* 0x0001e6000c101d72 */
.L_x_1703:
[----:B------:R-:W-:-:S05]  /*1ae00*/  VIADD R4, R4, 0x70 ;  /* 0x0000007004047836 */ /* 0x000fca0000000000 */
[----:B------:R-:W-:-:S13]  /*1ae10*/  ISETP.GE.AND P1, PT, R4, R5, PT ;  /* 0x000000050400720c */ /* 0x000fda0003f26270 */
[----:B0--3--:R-:W-:-:S05]  /*1ae20*/  @!P1 IADD3 R2, P2, R30, R14, RZ ;  /* 0x0000000e1e029210 */ /* 0x009fca0007f5e0ff */
[----:B--2---:R-:W-:-:S05]  /*1ae30*/  @!P1 IMAD.X R3, RZ, RZ, R6, P2 ;  /* 0x000000ffff039224 */ /* 0x004fca00010e0606 */
[----:B------:R-:W-:Y:S01]  /*1ae40*/  @!PT LDS RZ, [RZ] ;  /* 0x00000000fffff984 */ /* 0x000fe20000000800 */
[----:B------:R-:W-:Y:S01]  /*1ae50*/  @!PT LDS RZ, [RZ] ;  /* 0x00000000fffff984 */ /* 0x000fe20000000800 */
[----:B------:R-:W-:Y:S01]  /*1ae60*/  @!PT LDS RZ, [RZ] ;  /* 0x00000000fffff984 */ /* 0x000fe20000000800 */
[----:B------:R0:W-:Y:S01]  /*1ae70*/  @!P1 LDGSTS.E.BYPASS.LTC128B.128 [R10+0x17c00], desc[UR50][R2.64], !P0 ;  /* 0x17c00000020a9fae */ /* 0x0001e2000c101d72 */
[----:B------:R-:W-:Y:S01]  /*1ae80*/  PLOP3.LUT P0, PT, PT, PT, PT, 0x80, 0x0 ;  /* 0x000000000000781c */ /* 0x000fe20003f0f070 */
[----:B------:R-:W-:-:S12]  /*1ae90*/  NOP ;  /* 0x0000000000007918 */ /* 0x000fd80000000000 */
.L_x_1578:
        /* <DEDUP_REMOVED lines=18> */
.L_x_1704:
[----:B------:R-:W-:Y:S05]  /*1afc0*/  BSYNC B0 ;  /* 0x0000000000007941 */ /* 0x000fea0003800000 */
.L_x_1579:
[----:B------:R-:W-:-:S04]  /*1afd0*/  UIADD3 UR4, UR41, -0x2, URZ ;  /* 0xfffffffe29047890 */ /* 0x000fc8000fffe03f */
[----:B------:R-:W-:-:S06]  /*1afe0*/  UISETP.GE.AND UP0, UPT, UR4, UR42, UPT ;  /* 0x0000002a0400728c */ /* 0x000fcc000bf06270 */
[----:B------:R-:W-:-:S13]  /*1aff0*/  PLOP3.LUT P0, PT, PT, PT, UP0, 0x80, 0x0 ;  /* 0x000000000000781c */ /* 0x000fda0003f0f008 */
[----:B------:R-:W-:Y:S05]  /*1b000*/  @!P0 BRA `(.L_x_1581) ;  /* 0x00000018002c8947 */ /* 0x000fea0003800000 */
[----:B------:R-:W-:Y:S02]  /*1b010*/  IMAD.MOV.U32 R20, RZ, RZ, R32 ;  /* 0x000000ffff147224 */ /* 0x000fe400078e0020 */
[----:B------:R-:W-:Y:S02]  /*1b020*/  IMAD.MOV.U32 R21, RZ, RZ, R36 ;  /* 0x000000ffff157224 */ /* 0x000fe400078e0024 */
[----:B------:R-:W-:-:S07]  /*1b030*/  IMAD.U32 R34, RZ, RZ, UR4 ;  /* 0x00000004ff227e24 */ /* 0x000fce000f8e00ff */
.L_x_1601:
[----:B0-----:R-:W2:Y:S01]  /*1b040*/  LDL R12, [R1] ;  /* 0x00000000010c7983 */ /* 0x001ea20000100800 */
[----:B-1----:R-:W1:Y:S01]  /*1b050*/  LDC R2, c[0x0][0x430] ;  /* 0x00010c00ff027b82 */ /* 0x002e620000000800 */
[----:B0-----:R-:W0:Y:S01]  /*1b060*/  S2R R0, SR_TID.X ;  /* 0x0000000000007919 */ /* 0x001e220000002100 */
[----:B------:R-:W3:Y:S01]  /*1b070*/  S2R R6, SR_TID.X ;  /* 0x0000000000067919 */ /* 0x000ee20000002100 */
[----:B------:R-:W4:Y:S01]  /*1b080*/  S2R R8, SR_TID.X ;  /* 0x0000000000087919 */ /* 0x000f220000002100 */
[----:B-1----:R-:W-:Y:S01]  /*1b090*/  ISETP.NE.AND P0, PT, R2, 0x1, PT ;  /* 0x000000010200780c */ /* 0x002fe20003f05270 */
[----:B------:R-:W-:-:S12]  /*1b0a0*/  IMAD.MOV.U32 R9, RZ, RZ, 0xa0 ;  /* 0x000000a0ff097424 */ /* 0x000fd800078e00ff */
[----:B------:R-:W1:Y:S01]  /*1b0b0*/  @P0 LDC R5, c[0x0][0x434] ;  /* 0x00010d00ff050b82 */ /* 0x000e620000000800 */
[----:B0-----:R-:W-:-:S04]  /*1b0c0*/  LOP3.LUT R0, R0, 0x7f, RZ, 0xc0, !PT ;  /* 0x0000007f00007812 */ /* 0x001fc800078ec0ff */
[----:B------:R-:W-:-:S03]  /*1b0d0*/  SHF.R.U32.HI R2, RZ, 0x3, R0 ;  /* 0x00000003ff027819 */ /* 0x000fc60000011600 */
[----:B------:R-:W0:Y:S01]  /*1b0e0*/  @P0 LDC R7, c[0x0][0x438] ;  /* 0x00010e00ff070b82 */ /* 0x000e220000000800 */
[C---:B---3--:R-:W-:Y:S01]  /*1b0f0*/  LOP3.LUT R0, R6.reuse, 0x7f, RZ, 0xc0, !PT ;  /* 0x0000007f06007812 */ /* 0x048fe200078ec0ff */
[----:B------:R-:W-:-:S06]  /*1b100*/  IMAD.SHL.U32 R6, R6, 0x10, RZ ;  /* 0x0000001006067824 */ /* 0x000fcc00078e00ff */
[----:B------:R-:W3:Y:S01]  /*1b110*/  @P0 LDC R3, c[0x0][0x434] ;  /* 0x00010d00ff030b82 */ /* 0x000ee20000000800 */
[----:B------:R-:W-:Y:S01]  /*1b120*/  LOP3.LUT R6, R2, 0x70, R6, 0xf8, !PT ;  /* 0x0000007002067812 */ /* 0x000fe200078ef806 */
[----:B------:R-:W-:Y:S01]  /*1b130*/  IMAD R4, R34, R9, UR37 ;  /* 0x0000002522047e24 */ /* 0x000fe2000f8e0209 */
[----:B------:R-:W-:Y:S01]  /*1b140*/  SHF.R.U32.HI R0, RZ, 0x3, R0 ;  /* 0x00000003ff007819 */ /* 0x000fe20000011600 */
[----:B----4-:R-:W-:-:S04]  /*1b150*/  IMAD.SHL.U32 R8, R8, 0x10, RZ ;  /* 0x0000001008087824 */ /* 0x010fc800078e00ff */
[----:B------:R-:W4:Y:S01]  /*1b160*/  @P0 LDC R2, c[0x0][0x438] ;  /* 0x00010e00ff020b82 */ /* 0x000f220000000800 */
[----:B------:R-:W-:Y:S01]  /*1b170*/  IMAD.IADD R6, R6, 0x1, R4 ;  /* 0x0000000106067824 */ /* 0x000fe200078e0204 */
[----:B------:R-:W-:-:S03]  /*1b180*/  LOP3.LUT R8, R0, 0x70, R8, 0xf8, !PT ;  /* 0x0000007000087812 */ /* 0x000fc600078ef808 */
[----:B-1----:R-:W-:Y:S01]  /*1b190*/  @P0 IMAD.HI.U32 R0, R6, R5, RZ ;  /* 0x0000000506000227 */ /* 0x002fe200078e00ff */
[----:B------:R-:W-:-:S03]  /*1b1a0*/  LOP3.LUT R8, R8, 0x80, RZ, 0xfc, !PT ;  /* 0x0000008008087812 */ /* 0x000fc600078efcff */
[----:B------:R-:W-:Y:S01]  /*1b1b0*/  IMAD.MOV.U32 R10, RZ, RZ, R6 ;  /* 0x000000ffff0a7224 */ /* 0x000fe200078e0006 */
[----:B0-----:R-:W-:Y:S01]  /*1b1c0*/  @P0 SHF.R.U32.HI R10, RZ, R7, R0 ;  /* 0x00000007ff0a0219 */ /* 0x001fe20000011600 */
[----:B------:R-:W-:Y:S01]  /*1b1d0*/  IMAD.IADD R0, R8, 0x1, R4 ;  /* 0x0000000108007824 */ /* 0x000fe200078e0204 */
[----:B------:R-:W-:Y:S05]  /*1b1e0*/  YIELD ;  /* 0x0000000000007946 */ /* 0x000fea0003800000 */
[----:B---3--:R-:W-:Y:S01]  /*1b1f0*/  @P0 IMAD.HI.U32 R3, R0, R3, RZ ;  /* 0x0000000300030227 */ /* 0x008fe200078e00ff */
[----:B------:R-:W-:Y:S01]  /*1b200*/  ULDC.64 UR4, c[0x0][0x428] ;  /* 0x00010a0000047ab9 */ /* 0x000fe20000000a00 */
[----:B------:R-:W-:-:S02]  /*1b210*/  ULDC.64 UR6, c[0x0][0x418] ;  /* 0x0001060000067ab9 */ /* 0x000fc40000000a00 */
[----:B------:R-:W-:Y:S01]  /*1b220*/  IMAD.MOV.U32 R11, RZ, RZ, R0 ;  /* 0x000000ffff0b7224 */ /* 0x000fe200078e0000 */
[----:B----4-:R-:W-:Y:S01]  /*1b230*/  @P0 SHF.R.U32.HI R11, RZ, R2, R3 ;  /* 0x00000002ff0b0219 */ /* 0x010fe20000011603 */
[--C-:B------:R-:W-:Y:S01]  /*1b240*/  IMAD.MOV.U32 R2, RZ, RZ, R10.reuse ;  /* 0x000000ffff027224 */ /* 0x100fe200078e000a */
[----:B------:R-:W-:-:S03]  /*1b250*/  SHF.R.S32.HI R3, RZ, 0x1f, R10 ;  /* 0x0000001fff037819 */ /* 0x000fc6000001140a */
[----:B------:R-:W-:Y:S01]  /*1b260*/  IMAD.WIDE.U32 R2, R35, UR4, R2 ;  /* 0x0000000423027c25 */ /* 0x000fe2000f8e0002 */
[----:B------:R-:W-:Y:S02]  /*1b270*/  ISETP.GT.U32.AND P1, PT, R8, 0x9f, PT ;  /* 0x0000009f0800780c */ /* 0x000fe40003f24070 */
[----:B------:R-:W-:Y:S01]  /*1b280*/  LEA R8, P0, R2, UR6, 0x2 ;  /* 0x0000000602087c11 */ /* 0x000fe2000f8010ff */
[----:B--2---:R-:W-:-:S04]  /*1b290*/  IMAD R4, R12, UR4, RZ ;  /* 0x000000040c047c24 */ /* 0x004fc8000f8e02ff */
[----:B------:R-:W-:-:S04]  /*1b2a0*/  IMAD R4, R35, UR5, R4 ;  /* 0x0000000523047c24 */ /* 0x000fc8000f8e0204 */
[----:B------:R-:W-:-:S05]  /*1b2b0*/  IMAD.IADD R3, R4, 0x1, R3 ;  /* 0x0000000104037824 */ /* 0x000fca00078e0203 */
[----:B------:R-:W-:-:S05]  /*1b2c0*/  LEA.HI.X R9, R2, UR7, R3, 0x2, P0 ;  /* 0x0000000702097c11 */ /* 0x000fca00080f1403 */
[----:B------:R0:W2:Y:S01]  /*1b2d0*/  LDG.E R8, desc[UR50][R8.64] ;  /* 0x0000003208087981 */ /* 0x0000a2000c1e1900 */
[--C-:B------:R-:W-:Y:S01]  /*1b2e0*/  @!P1 SHF.R.S32.HI R3, RZ, 0x1f, R11.reuse ;  /* 0x0000001fff039819 */ /* 0x100fe2000001140b */
[----:B------:R-:W-:Y:S02]  /*1b2f0*/  @!P1 IMAD.MOV.U32 R2, RZ, RZ, R11 ;  /* 0x000000ffff029224 */ /* 0x000fe400078e000b */
[----:B------:R-:W-:Y:S02]  /*1b300*/  IMAD.U32 R12, RZ, RZ, UR43 ;  /* 0x0000002bff0c7e24 */ /* 0x000fe4000f8e00ff */
[----:B------:R-:W-:Y:S01]  /*1b310*/  @!P1 IMAD.WIDE.U32 R2, R35, UR4, R2 ;  /* 0x0000000423029c25 */ /* 0x000fe2000f8e0002 */
[----:B------:R-:W-:Y:S02]  /*1b320*/  ULDC UR4, c[0x0][0x430] ;  /* 0x00010c0000047ab9 */ /* 0x000fe40000000800 */
[----:B------:R-:W-:Y:S01]  /*1b330*/  ISETP.NE.AND P2, PT, R12, 0x3, PT ;  /* 0x000000030c00780c */ /* 0x000fe20003f45270 */
[----:B------:R-:W-:Y:S01]  /*1b340*/  @!P1 IMAD.IADD R3, R4, 0x1, R3 ;  /* 0x0000000104039824 */ /* 0x000fe200078e0203 */
[----:B------:R-:W-:Y:S01]  /*1b350*/  @!P1 LEA R4, P0, R2, UR6, 0x2 ;  /* 0x0000000602049c11 */ /* 0x000fe2000f8010ff */
[----:B------:R-:W-:-:S02]  /*1b360*/  VIADD R32, R20, 0x1 ;  /* 0x0000000114207836 */ /* 0x000fc40000000000 */
[----:B------:R-:W-:Y:S01]  /*1b370*/  IMAD.MOV.U32 R7, RZ, RZ, RZ ;  /* 0x000000ffff077224 */ /* 0x000fe200078e00ff */
[----:B------:R-:W-:Y:S01]  /*1b380*/  @!P1 LEA.HI.X R5, R2, UR7, R3, 0x2, P0 ;  /* 0x0000000702059c11 */ /* 0x000fe200080f1403 */
[----:B------:R-:W-:Y:S01]  /*1b390*/  IMAD.MOV R3, RZ, RZ, -R10 ;  /* 0x000000ffff037224 */ /* 0x000fe200078e0a0a */
[----:B------:R-:W-:Y:S01]  /*1b3a0*/  ISETP.NE.AND P0, PT, R32, 0x2, PT ;  /* 0x000000022000780c */ /* 0x000fe20003f05270 */
[----:B------:R-:W-:Y:S02]  /*1b3b0*/  IMAD.MOV R11, RZ, RZ, -R11 ;  /* 0x000000ffff0b7224 */ /* 0x000fe400078e0a0b */
[----:B------:R1:W5:Y:S01]  /*1b3c0*/  @!P1 LDG.E R7, desc[UR50][R4.64] ;  /* 0x0000003204079981 */ /* 0x000362000c1e1900 */
[----:B------:R-:W-:Y:S01]  /*1b3d0*/  SEL R36, RZ, 0x1, P0 ;  /* 0x00000001ff247807 */ /* 0x000fe20000000000 */
[----:B0-----:R-:W-:Y:S01]  /*1b3e0*/  IMAD R9, R11, UR4, R0 ;  /* 0x000000040b097c24 */ /* 0x001fe2000f8e0200 */
[C---:B------:R-:W-:Y:S01]  /*1b3f0*/  ISETP.GT.AND P1, PT, R34.reuse, UR42, PT ;  /* 0x0000002a22007c0c */ /* 0x040fe2000bf24270 */
[----:B------:R-:W-:Y:S01]  /*1b400*/  VIADD R34, R34, 0xffffffff ;  /* 0xffffffff22227836 */ /* 0x000fe20000000000 */
[----:B------:R-:W-:-:S02]  /*1b410*/  SEL R32, R32, RZ, P0 ;  /* 0x000000ff20207207 */ /* 0x000fc40000000000 */
[----:B------:R-:W-:Y:S01]  /*1b420*/  LOP3.LUT R36, R21, R36, RZ, 0x3c, !PT ;  /* 0x0000002415247212 */ /* 0x000fe200078e3cff */
[----:B-1----:R-:W-:Y:S01]  /*1b430*/  IMAD R4, R3, UR4, R6 ;  /* 0x0000000403047c24 */ /* 0x002fe2000f8e0206 */
[----:B--2---:R-:W-:Y:S01]  /*1b440*/  SHF.R.S32.HI R28, RZ, 0x1f, R8 ;  /* 0x0000001fff1c7819 */ /* 0x004fe20000011408 */
[----:B------:R-:W-:Y:S06]  /*1b450*/  @!P2 BRA `(.L_x_1582) ;  /* 0x000000000004a947 */ /* 0x000fec0003800000 */
[----:B------:R-:W-:Y:S01]  /*1b460*/  BPT.TRAP 0x1 ;  /* 0x000000040000795c */ /* 0x000fe20000300000 */
.L_x_1582:
[----:B------:R-:W-:Y:S01]  /*1b470*/  IMAD R0, R32, 0x8, R17 ;  /* 0x0000000820007824 */ /* 0x000fe200078e0211 */
[----:B------:R-:W-:Y:S01]  /*1b480*/  SHF.L.U32 R29, R36, 0x1f, RZ ;  /* 0x0000001f241d7819 */ /* 0x000fe200000006ff */
[----:B------:R-:W-:Y:S01]  /*1b490*/  BSSY B0, `(.L_x_1583) ;  /* 0x0000004000007945 */ /* 0x000fe20003800000 */
[----:B------:R-:W-:Y:S02]  /*1b4a0*/  SHF.R.S32.HI R25, RZ, 0x1f, R4 ;  /* 0x0000001fff197819 */ /* 0x000fe40000011404 */
[----:B------:R-:W0:Y:S02]  /*1b4b0*/  SYNCS.PHASECHK.TRANS64.TRYWAIT P0, [R0+URZ+0x22880], R29 ;  /* 0x0228801d000075a7 */ /* 0x000e24000800017f */
[----:B0-----:R-:W-:Y:S05]  /*1b4c0*/  @!P0 BRA `(.L_x_1584) ;  /* 0x0000005000848947 */ /* 0x001fea0003800000 */
.L_x_1705:
[----:B------:R-:W-:Y:S05]  /*1b4d0*/  BSYNC B0 ;  /* 0x0000000000007941 */ /* 0x000fea0003800000 */
.L_x_1583:
        /* <DEDUP_REMOVED lines=16> */
[C---:B------:R-:W-:Y:S02]  /*1b5e0*/  IMAD R10, R26.reuse, UR9, R10 ;  /* 0x000000091a0a7c24 */ /* 0x040fe4000f8e020a */
[----:B------:R-:W-:Y:S02]  /*1b5f0*/  IMAD.IADD R3, R3, 0x1, R5 ;  /* 0x0000000103037824 */ /* 0x000fe400078e0205 */
[----:B------:R-:W-:Y:S02]  /*1b600*/  IMAD R5, R23, UR4, RZ ;  /* 0x0000000417057c24 */ /* 0x000fe4000f8e02ff */
[----:B------:R-:W-:-:S04]  /*1b610*/  IMAD.WIDE.U32 R2, R26, UR8, R2 ;  /* 0x000000081a027c25 */ /* 0x000fc8000f8e0002 */
[C---:B------:R-:W-:Y:S01]  /*1b620*/  IMAD R5, R9.reuse, UR5, R5 ;  /* 0x0000000509057c24 */ /* 0x040fe2000f8e0205 */
        /* <DEDUP_REMOVED lines=22> */
[----:B-1----:R-:W-:-:S05]  /*1b790*/  IADD3 R2, P0, R30, R2, RZ ;  /* 0x000000021e027210 */ /* 0x002fca0007f1e0ff */
[----:B--2---:R-:W-:-:S05]  /*1b7a0*/  IMAD.X R3, RZ, RZ, R3, P0 ;  /* 0x000000ffff037224 */ /* 0x004fca00000e0603 */
[----:B------:R3:W-:Y:S02]  /*1b7b0*/  LDGSTS.E.BYPASS.LTC128B.128 [R6+0xa400], desc[UR50][R2.64], !P2 ;  /* 0x0a40000002067fae */ /* 0x0007e4000d101d72 */
[----:B---3--:R-:W-:Y:S02]  /*1b7c0*/  IADD3 R2, P0, R30, R12, RZ ;  /* 0x0000000c1e027210 */ /* 0x008fe40007f1e0ff */
[----:B------:R-:W-:Y:S03]  /*1b7d0*/  SHFL.IDX PT, R12, R5, RZ, 0x181f ;  /* 0x00181fff050c7589 */ /* 0x000fe600000e0000 */
        /* <DEDUP_REMOVED lines=23> */
[----:B------:R-:W1:Y:S04]  /*1b950*/  SHFL.IDX PT, R3, R19, 0x6, 0x181f ;  /* 0x00d81f0013037f89 */ /* 0x000e6800000e0000 */
[----:B------:R-:W2:Y:S04]  /*1b960*/  SHFL.IDX PT, R18, R10, RZ, 0x181f ;  /* 0x00181fff0a127589 */ /* 0x000ea800000e0000 */
[----:B------:R-:W3:Y:S01]  /*1b970*/  SHFL.IDX PT, R10, R10, 0x1, 0x181f ;  /* 0x00381f000a0a7f89 */ /* 0x000ee200000e0000 */
[----:B0-----:R-:W-:-:S05]  /*1b980*/  IADD3 R2, P0, R30, R2, RZ ;  /* 0x000000021e027210 */ /* 0x001fca0007f1e0ff */
[----:B-1----:R-:W-:-:S05]  /*1b990*/  IMAD.X R3, RZ, RZ, R3, P0 ;  /* 0x000000ffff037224 */ /* 0x002fca00000e0603 */
[----:B------:R0:W-:Y:S02]  /*1b9a0*/  LDGSTS.E.BYPASS.LTC128B.128 [R6+0xd400], desc[UR50][R2.64], !P2 ;  /* 0x0d40000002067fae */ /* 0x0001e4000d101d72 */
[----:B0-----:R-:W-:-:S05]  /*1b9b0*/  IADD3 R2, P0, R30, R11, RZ ;  /* 0x0000000b1e027210 */ /* 0x001fca0007f1e0ff */
[----:B------:R-:W-:-:S05]  /*1b9c0*/  IMAD.X R3, RZ, RZ, R31, P0 ;  /* 0x000000ffff037224 */ /* 0x000fca00000e061f */
[----:B------:R0:W-:Y:S02]  /*1b9d0*/  LDGSTS.E.BYPASS.LTC128B.128 [R6+0xdc00], desc[UR50][R2.64], !P2 ;  /* 0x0dc0000002067fae */ /* 0x0001e4000d101d72 */
[----:B0-----:R-:W-:-:S05]  /*1b9e0*/  IADD3 R2, P0, R30, R12, RZ ;  /* 0x0000000c1e027210 */ /* 0x001fca0007f1e0ff */
[----:B--2---:R-:W-:-:S05]  /*1b9f0*/  IMAD.X R3, RZ, RZ, R18, P0 ;  /* 0x000000ffff037224 */ /* 0x004fca00000e0612 */
[----:B------:R0:W-:Y:S04]  /*1ba00*/  LDGSTS.E.BYPASS.LTC128B.128 [R6+0xe400], desc[UR50][R2.64], !P2 ;  /* 0x0e40000002067fae */ /* 0x0001e8000d101d72 */
[----:B0--3--:R0:W1:Y:S02]  /*1ba10*/  SHFL.IDX PT, R2, R5, 0x1, 0x181f ;  /* 0x00381f0005027f89 */ /* 0x00906400000e0000 */
.L_x_1727:
        /* <DEDUP_REMOVED lines=8> */
.L_x_1586:
        /* <DEDUP_REMOVED lines=11> */
.L_x_1587:
[----:B------:R1:W-:Y:S01]  /*1bb50*/  SYNCS.ARRIVE.TRANS64.A1T0 RZ, [R0+URZ+0x22870], RZ ;  /* 0x022870ff00ff79a7 */ /* 0x0003e2000810003f */
[----:B------:R-:W-:Y:S05]  /*1bb60*/  @!P3 BRA `(.L_x_1588) ;  /* 0x000000000004b947 */ /* 0x000fea0003800000 */
[----:B------:R-:W-:Y:S01]  /*1bb70*/  BPT.TRAP 0x1 ;  /* 0x000000040000795c */ /* 0x000fe20000300000 */
.L_x_1588:
[----:B------:R-:W2:Y:S01]  /*1bb80*/  SYNCS.PHASECHK.TRANS64.TRYWAIT P0, [R0+URZ+0x22840], R29 ;  /* 0x0228401d000075a7 */ /* 0x000ea2000800017f */
[----:B------:R-:W-:Y:S04]  /*1bb90*/  BSSY B0, `(.L_x_1589) ;  /* 0x0000002000007945 */ /* 0x000fe80003800000 */
[----:B--2---:R-:W-:Y:S05]  /*1bba0*/  @!P0 BRA `(.L_x_1590) ;  /* 0x00000054009c8947 */ /* 0x004fea0003800000 */
.L_x_1728:
[----:B------:R-:W-:Y:S05]  /*1bbb0*/  BSYNC B0 ;  /* 0x0000000000007941 */ /* 0x000fea0003800000 */
.L_x_1589:
[----:B------:R-:W-:Y:S01]  /*1bbc0*/  ULDC.64 UR4, c[0x0][0x300] ;  /* 0x0000c00000047ab9 */ /* 0x000fe20000000a00 */
[----:B------:R-:W-:Y:S01]  /*1bbd0*/  ULDC.64 UR6, c[0x0][0x310] ;  /* 0x0000c40000067ab9 */ /* 0x000fe20000000a00 */
[----:B0-----:R-:W-:Y:S01]  /*1bbe0*/  IMAD R5, R25, UR4, RZ ;  /* 0x0000000419057c24 */ /* 0x001fe2000f8e02ff */
[----:B------:R-:W0:Y:S01]  /*1bbf0*/  LDC R10, c[0x0][0x2f4] ;  /* 0x0000bd00ff0a7b82 */ /* 0x000e220000000800 */
[----:B------:R-:W-:-:S04]  /*1bc00*/  IMAD.WIDE.U32 R2, R4, UR4, RZ ;  /* 0x0000000404027c25 */ /* 0x000fc8000f8e00ff */
        /* <DEDUP_REMOVED lines=8> */
[C---:B------:R-:W-:Y:S01]  /*1bc90*/  IMAD R8, R9.reuse, UR5, R8 ;  /* 0x0000000509087c24 */ /* 0x040fe2000f8e0208 */
[----:B0-----:R-:W-:Y:S01]  /*1bca0*/  ISETP.GE.AND P2, PT, R30, R10, PT ;  /* 0x0000000a1e00720c */ /* 0x001fe20003f46270 */
[----:B------:R-:W-:Y:S01]  /*1bcb0*/  IMAD.WIDE.U32 R2, R9, UR4, RZ ;  /* 0x0000000409027c25 */ /* 0x000fe2000f8e00ff */
[----:B------:R-:W-:-:S03]  /*1bcc0*/  ULDC.64 UR4, c[0x0][0x308] ;  /* 0x0000c20000047ab9 */ /* 0x000fc60000000a00 */
[----:B------:R-:W-:Y:S02]  /*1bcd0*/  IMAD.IADD R3, R3, 0x1, R8 ;  /* 0x0000000103037824 */ /* 0x000fe400078e0208 */
[----:B------:R-:W-:Y:S02]  /*1bce0*/  IMAD R8, R22, UR6, RZ ;  /* 0x0000000616087c24 */ /* 0x000fe4000f8e02ff */
        /* <DEDUP_REMOVED lines=21> */
[----:B------:R-:W-:Y:S02]  /*1be40*/  SHFL.IDX PT, R14, R7, 0x1, 0x181f ;  /* 0x00381f00070e7f89 */ /* 0x000fe400000e0000 */
[----:B---3--:R-:W-:-:S05]  /*1be50*/  IMAD.X R3, RZ, RZ, R3, P0 ;  /* 0x000000ffff037224 */ /* 0x008fca00000e0603 */
[----:B------:R4:W-:Y:S02]  /*1be60*/  LDGSTS.E.BYPASS.LTC128B.128 [R6+0x18400], desc[UR50][R2.64], !P2 ;  /* 0x1840000002067fae */ /* 0x0009e4000d101d72 */
[----:B----4-:R-:W-:-:S05]  /*1be70*/  IADD3 R2, P0, R30, R12, RZ ;  /* 0x0000000c1e027210 */ /* 0x010fca0007f1e0ff */
[----:B-----5:R-:W-:Y:S02]  /*1be80*/  IMAD.X R3, RZ, RZ, R10, P0 ;  /* 0x000000ffff037224 */ /* 0x020fe400000e060a */
[----:B------:R-:W-:Y:S04]  /*1be90*/  SHFL.IDX PT, R10, R4, 0x7, 0x181f ;  /* 0x00f81f00040a7f89 */ /* 0x000fe800000e0000 */
[----:B------:R1:W-:Y:S02]  /*1bea0*/  LDGSTS.E.BYPASS.LTC128B.128 [R6+0x18c00], desc[UR50][R2.64], !P2 ;  /* 0x18c0000002067fae */ /* 0x0003e4000d101d72 */
[----:B-1----:R-:W-:-:S05]  /*1beb0*/  IADD3 R2, P0, R30, R11, RZ ;  /* 0x0000000b1e027210 */ /* 0x002fca0007f1e0ff */
[----:B--2---:R-:W-:Y:S02]  /*1bec0*/  IMAD.X R3, RZ, RZ, R5, P0 ;  /* 0x000000ffff037224 */ /* 0x004fe400000e0605 */
[----:B------:R-:W-:Y:S04]  /*1bed0*/  SHFL.IDX PT, R5, R7, RZ, 0x181f ;  /* 0x00181fff07057589 */ /* 0x000fe800000e0000 */
        /* <DEDUP_REMOVED lines=24> */
[----:B--2---:R-:W-:-:S05]  /*1c060*/  IADD3 R2, P0, R30, R9, RZ ;  /* 0x000000091e027210 */ /* 0x004fca0007f1e0ff */
[----:B------:R-:W-:-:S05]  /*1c070*/  IMAD.X R3, RZ, RZ, R10, P0 ;  /* 0x000000ffff037224 */ /* 0x000fca00000e060a */
[----:B------:R0:W-:Y:S02]  /*1c080*/  LDGSTS.E.BYPASS.LTC128B.128 [R6+0x1bc00], desc[UR50][R2.64], !P2 ;  /* 0x1bc0000002067fae */ /* 0x0001e4000d101d72 */
[----:B0-----:R-:W-:-:S05]  /*1c090*/  IADD3 R2, P0, R30, R5, RZ ;  /* 0x000000051e027210 */ /* 0x001fca0007f1e0ff */
[----:B---3--:R-:W-:-:S05]  /*1c0a0*/  IMAD.X R3, RZ, RZ, R4, P0 ;  /* 0x000000ffff037224 */ /* 0x008fca00000e0604 */
[----:B----4-:R0:W-:Y:S03]  /*1c0b0*/  LDGSTS.E.BYPASS.LTC128B.128 [R6+0x1c400], desc[UR50][R2.64], !P2 ;  /* 0x1c40000002067fae */ /* 0x0101e6000d101d72 */
.L_x_1750:
        /* <DEDUP_REMOVED lines=8> */
.L_x_1592:
        /* <DEDUP_REMOVED lines=11> */
.L_x_1593:
[----:B------:R0:W-:Y:S02]  /*1c1f0*/  SYNCS.ARRIVE.TRANS64.A1T0 RZ, [R0+URZ+0x22830], RZ ;  /* 0x022830ff00ff79a7 */ /* 0x0001e4000810003f */
[----:B0-----:R-:W-:-:S05]  /*1c200*/  IMAD.U32 R0, RZ, RZ, UR44 ;  /* 0x0000002cff007e24 */ /* 0x001fca000f8e00ff */
[----:B------:R-:W-:-:S13]  /*1c210*/  ISETP.NE.AND P0, PT, R0, 0x3, PT ;  /* 0x000000030000780c */ /* 0x000fda0003f05270 */
[----:B------:R-:W-:Y:S05]  /*1c220*/  @!P0 BRA `(.L_x_1594) ;  /* 0x0000000000048947 */ /* 0x000fea0003800000 */
[----:B------:R-:W-:Y:S01]  /*1c230*/  BPT.TRAP 0x1 ;  /* 0x000000040000795c */ /* 0x000fe20000300000 */
.L_x_1594:
[----:B------:R-:W-:Y:S01]  /*1c240*/  LOP3.LUT R3, R21, 0x1, RZ, 0x3c, !PT ;  /* 0x0000000115037812 */ /* 0x000fe200078e3cff */
[----:B------:R-:W-:Y:S01]  /*1c250*/  IMAD R18, R20, 0x8, R17 ;  /* 0x0000000814127824 */ /* 0x000fe200078e0211 */
[----:B------:R-:W-:Y:S02]  /*1c260*/  BSSY B0, `(.L_x_1595) ;  /* 0x0000004000007945 */ /* 0x000fe40003800000 */
[----:B------:R-:W-:-:S04]  /*1c270*/  SHF.L.U32 R3, R3, 0x1f, RZ ;  /* 0x0000001f03037819 */ /* 0x000fc800000006ff */
[----:B------:R-:W0:Y:S02]  /*1c280*/  SYNCS.PHASECHK.TRANS64.TRYWAIT P2, [R18+URZ+0x22870], R3 ;  /* 0x02287003120075a7 */ /* 0x000e24000804017f */
[----:B0-----:R-:W-:Y:S05]  /*1c290*/  @!P2 BRA `(.L_x_1596) ;  /* 0x0000005800a4a947 */ /* 0x001fea0003800000 */
.L_x_1751:
[----:B------:R-:W-:Y:S05]  /*1c2a0*/  BSYNC B0 ;  /* 0x0000000000007941 */ /* 0x000fea0003800000 */
.L_x_1595:
[----:B------:R-:W-:-:S05]  /*1c2b0*/  IMAD.U32 R0, RZ, RZ, UR43 ;  /* 0x0000002bff007e24 */ /* 0x000fca000f8e00ff */
[----:B------:R-:W-:-:S13]  /*1c2c0*/  ISETP.NE.AND P2, PT, R0, 0x3, PT ;  /* 0x000000030000780c */ /* 0x000fda0003f45270 */
[----:B------:R-:W-:Y:S05]  /*1c2d0*/  @!P2 BRA `(.L_x_1597) ;  /* 0x000000000004a947 */ /* 0x000fea0003800000 */
[----:B------:R-:W-:Y:S01]  /*1c2e0*/  BPT.TRAP 0x1 ;  /* 0x000000040000795c */ /* 0x000fe20000300000 */
.L_x_1597:
[----:B0-----:R-:W-:Y:S01]  /*1c2f0*/  SHF.L.U32 R3, R21, 0x1f, RZ ;  /* 0x0000001f15037819 */ /* 0x001fe200000006ff */
[----:B------:R-:W-:-:S03]  /*1c300*/  IMAD R2, R20, 0x5000, RZ ;  /* 0x0000500014027824 */ /* 0x000fc600078e02ff */
[----:B------:R-:W0:Y:S02]  /*1c310*/  SYNCS.PHASECHK.TRANS64.TRYWAIT P2, [R18+URZ+0x22860], R3 ;  /* 0x02286003120075a7 */ /* 0x000e24000804017f */
[----:B0-----:R-:W-:Y:S05]  /*1c320*/  @!P2 BRA `(.L_x_1598) ;  /* 0x000000580094a947 */ /* 0x001fea0003800000 */
.L_x_1752:
[----:B------:R-:W2:Y:S04]  /*1c330*/  LDL R0, [R1+0x10] ;  /* 0x0000100001007983 */ /* 0x000ea80000100800 */
[----:B------:R-:W0:Y:S04]  /*1c340*/  LDL R13, [R1+0x14] ;  /* 0x00001400010d7983 */ /* 0x000e280000100800 */
[----:B------:R-:W3:Y:S01]  /*1c350*/  LDL R12, [R1+0xc] ;  /* 0x00000c00010c7983 */ /* 0x000ee20000100800 */
[----:B------:R-:W-:Y:S05]  /*1c360*/  WARPSYNC.ALL ;  /* 0x0000000000007948 */ /* 0x000fea0003800000 */
[----:B------:R-:W-:-:S05]  /*1c370*/  IMAD.U32 R19, RZ, RZ, UR43 ;  /* 0x0000002bff137e24 */ /* 0x000fca000f8e00ff */
[----:B------:R-:W-:Y:S02]  /*1c380*/  ISETP.NE.AND P2, PT, R19, 0x3, PT ;  /* 0x000000031300780c */ /* 0x000fe40003f45270 */
[----:B--2---:R-:W-:-:S05]  /*1c390*/  LOP3.LUT R0, R2, R0, RZ, 0xfc, !PT ;  /* 0x0000000002007212 */ /* 0x004fca00078efcff */
[C---:B------:R-:W-:Y:S01]  /*1c3a0*/  IMAD.IADD R0, R17.reuse, 0x1, R0 ;  /* 0x0000000111007824 */ /* 0x040fe200078e0200 */
[----:B---3--:R-:W-:-:S03]  /*1c3b0*/  IADD3 R2, R17, R2, R12 ;  /* 0x0000000211027210 */ /* 0x008fc60007ffe00c */
[----:B0-----:R-:W-:Y:S01]  /*1c3c0*/  IMAD.IADD R3, R13, 0x1, R0 ;  /* 0x000000010d037824 */ /* 0x001fe200078e0200 */
        /* <DEDUP_REMOVED lines=68> */
.L_x_1599:
[----:B-1----:R1:W-:Y:S01]  /*1c810*/  SYNCS.ARRIVE.TRANS64.A1T0 RZ, [R18+URZ+0x22850], RZ ;  /* 0x022850ff12ff79a7 */ /* 0x0023e2000810003f */
[----:B------:R-:W-:Y:S06]  /*1c820*/  BAR.SYNC.DEFER_BLOCKING 0x2, 0x80 ;  /* 0x0082000000007b1d */ /* 0x000fec0000010000 */
[----:B------:R-:W-:Y:S05]  /*1c830*/  @!P0 BRA `(.L_x_1600) ;  /* 0x0000000000048947 */ /* 0x000fea0003800000 */
[----:B------:R-:W-:Y:S01]  /*1c840*/  BPT.TRAP 0x1 ;  /* 0x000000040000795c */ /* 0x000fe20000300000 */
.L_x_1600:
[----:B------:R-:W2:Y:S01]  /*1c850*/  LDL R0, [R1+0x4] ;  /* 0x0000040001007983 */ /* 0x000ea20000100800 */
[----:B-1----:R-:W-:Y:S02]  /*1c860*/  VIADD R18, R18, 0x22880 ;  /* 0x0002288012127836 */ /* 0x002fe40000000000 */
[----:B------:R-:W-:Y:S02]  /*1c870*/  IMAD.MOV.U32 R20, RZ, RZ, R32 ;  /* 0x000000ffff147224 */ /* 0x000fe400078e0020 */
[----:B------:R-:W-:Y:S01]  /*1c880*/  IMAD.MOV.U32 R21, RZ, RZ, R36 ;  /* 0x000000ffff157224 */ /* 0x000fe200078e0024 */
[----:B--2---:R-:W-:-:S04]  /*1c890*/  PRMT R18, R0, 0x654, R18 ;  /* 0x0000065400127816 */ /* 0x004fc80000000012 */
[----:B------:R1:W-:Y:S01]  /*1c8a0*/  SYNCS.ARRIVE.TRANS64.RED.A1T0 RZ, [R18+URZ], RZ ;  /* 0x000000ff12ff79a7 */ /* 0x0003e2000810043f */
[----:B------:R-:W-:Y:S05]  /*1c8b0*/  @P1 BRA `(.L_x_1601) ;  /* 0xffffffe400e01947 */ /* 0x000fea000383ffff */
.L_x_1581:
[----:B0-----:R-:W0:Y:S01]  /*1c8c0*/  S2R R0, SR_TID.X ;  /* 0x0000000000007919 */ /* 0x001e220000002100 */
[----:B------:R-:W-:Y:S01]  /*1c8d0*/  BSSY B0, `(.L_x_1602) ;  /* 0x0000012000007945 */ /* 0x000fe20003800000 */
[----:B0-----:R-:W-:Y:S01]  /*1c8e0*/  LOP3.LUT R2, R0, 0x7f, RZ, 0xc0, !PT ;  /* 0x0000007f00027812 */ /* 0x001fe200078ec0ff */
[----:B------:R-:W-:-:S03]  /*1c8f0*/  IMAD.U32 R0, RZ, RZ, UR44 ;  /* 0x0000002cff007e24 */ /* 0x000fc6000f8e00ff */
[----:B------:R-:W-:Y:S02]  /*1c900*/  ISETP.NE.AND P1, PT, R2, RZ, PT ;  /* 0x000000ff0200720c */ /* 0x000fe40003f25270 */
[----:B------:R-:W-:-:S11]  /*1c910*/  ISETP.NE.AND P0, PT, R0, 0x3, PT ;  /* 0x000000030000780c */ /* 0x000fd60003f05270 */
        /* <DEDUP_REMOVED lines=12> */
[----:B0-----:R-:W-:-:S07]  /*1c9e0*/  IADD3 R24, R0, UR45, R7 ;  /* 0x0000002d00187c10 */ /* 0x001fce000fffe007 */
.L_x_1603:
[----:B------:R-:W-:Y:S05]  /*1c9f0*/  BSYNC B0 ;  /* 0x0000000000007941 */ /* 0x000fea0003800000 */
.L_x_1602:
[----:B------:R-:W-:Y:S05]  /*1ca00*/  @!P0 BRA `(.L_x_1604) ;  /* 0x0000000000048947 */ /* 0x000fea0003800000 */
[----:B------:R-:W-:Y:S01]  /*1ca10*/  BPT.TRAP 0x1 ;  /* 0x000000040000795c */ /* 0x000fe20000300000 */
.L_x_1604:
[----:B------:R-:W-:Y:S01]  /*1ca20*/  LOP3.LUT R3, R36, 0x1, RZ, 0x3c, !PT ;  /* 0x0000000124037812 */ /* 0x000fe200078e3cff */
[----:B-1----:R-:W-:Y:S01]  /*1ca30*/  IMAD R18, R32, 0x8, R17 ;  /* 0x0000000820127824 */ /* 0x002fe200078e0211 */
[----:B------:R-:W-:Y:S02]  /*1ca40*/  BSSY B0, `(.L_x_1605) ;  /* 0x0000004000007945 */ /* 0x000fe40003800000 */
[----:B------:R-:W-:-:S04]  /*1ca50*/  SHF.L.U32 R3, R3, 0x1f, RZ ;  /* 0x0000001f03037819 */ /* 0x000fc800000006ff */
[----:B------:R-:W0:Y:S02]  /*1ca60*/  SYNCS.PHASECHK.TRANS64.TRYWAIT P1, [R18+URZ+0x22870], R3 ;  /* 0x02287003120075a7 */ /* 0x000e24000802017f */
[----:B0-----:R-:W-:Y:S05]  /*1ca70*/  @!P1 BRA `(.L_x_1606) ;  /* 0x0000005000d49947 */ /* 0x001fea0003800000 */
.L_x_1753:
[----:B------:R-:W-:Y:S05]  /*1ca80*/  BSYNC B0 ;  /* 0x0000000000007941 */ /* 0x000fea0003800000 */
.L_x_1605:
[----:B------:R-:W-:-:S05]  /*1ca90*/  IMAD.U32 R0, RZ, RZ, UR43 ;  /* 0x0000002bff007e24 */ /* 0x000fca000f8e00ff */
[----:B------:R-:W-:-:S13]  /*1caa0*/  ISETP.NE.AND P1, PT, R0, 0x3, PT ;  /* 0x000000030000780c */ /* 0x000fda0003f25270 */
[----:B------:R-:W-:Y:S05]  /*1cab0*/  @!P1 BRA `(.L_x_1607) ;  /* 0x0000000000049947 */ /* 0x000fea0003800000 */
[----:B------:R-:W-:Y:S01]  /*1cac0*/  BPT.TRAP 0x1 ;  /* 0x000000040000795c */ /* 0x000fe20000300000 */
.L_x_1607:
[----:B0-----:R-:W-:-:S04]  /*1cad0*/  SHF.L.U32 R3, R36, 0x1f, RZ ;  /* 0x0000001f24037819 */ /* 0x001fc800000006ff */
[----:B------:R-:W0:Y:S02]  /*1cae0*/  SYNCS.PHASECHK.TRANS64.TRYWAIT P1, [R18+URZ+0x22860], R3 ;  /* 0x02286003120075a7 */ /* 0x000e24000802017f */
[----:B0-----:R-:W-:Y:S05]  /*1caf0*/  @!P1 BRA `(.L_x_1608) ;  /* 0x0000005000c89947 */ /* 0x001fea0003800000 */
.L_x_1754:
[----:B------:R-:W2:Y:S04]  /*1cb00*/  LDL R2, [R1+0x10] ;  /* 0x0000100001027983 */ /* 0x000ea80000100800 */
[----:B------:R-:W0:Y:S04]  /*1cb10*/  LDL R4, [R1+0x14] ;  /* 0x0000140001047983 */ /* 0x000e280000100800 */
[----:B------:R-:W3:Y:S01]  /*1cb20*/  LDL R19, [R1+0xc] ;  /* 0x00000c0001137983 */ /* 0x000ee20000100800 */
[----:B------:R-:W-:Y:S01]  /*1cb30*/  IMAD R0, R32, 0x5000, RZ ;  /* 0x0000500020007824 */ /* 0x000fe200078e02ff */
        /* <DEDUP_REMOVED lines=75> */
.L_x_1609:
[----:B-1----:R1:W-:Y:S01]  /*1cff0*/  SYNCS.ARRIVE.TRANS64.A1T0 RZ, [R18+URZ+0x22850], RZ ;  /* 0x022850ff12ff79a7 */ /* 0x0023e2000810003f */
[----:B------:R-:W-:Y:S06]  /*1d000*/  BAR.SYNC.DEFER_BLOCKING 0x2, 0x80 ;  /* 0x0082000000007b1d */ /* 0x000fec0000010000 */
[----:B------:R-:W-:Y:S05]  /*1d010*/  @!P0 BRA `(.L_x_1610) ;  /* 0x0000000000048947 */ /* 0x000fea0003800000 */
[----:B------:R-:W-:Y:S01]  /*1d020*/  BPT.TRAP 0x1 ;  /* 0x000000040000795c */ /* 0x000fe20000300000 */
.L_x_1610:
[----:B0-----:R-:W2:Y:S01]  /*1d030*/  LDL R0, [R1+0x4] ;  /* 0x0000040001007983 */ /* 0x001ea20000100800 */
[----:B-1----:R-:W-:Y:S02]  /*1d040*/  VIADD R18, R18, 0x22880 ;  /* 0x0002288012127836 */ /* 0x002fe40000000000 */
[----:B------:R-:W-:-:S05]  /*1d050*/  VIADD R32, R32, 0x1 ;  /* 0x0000000120207836 */ /* 0x000fca0000000000 */
[----:B------:R-:W-:-:S04]  /*1d060*/  ISETP.NE.AND P0, PT, R32, 0x2, PT ;  /* 0x000000022000780c */ /* 0x000fc80003f05270 */
[----:B------:R-:W-:Y:S02]  /*1d070*/  SEL R3, RZ, 0x1, P0 ;  /* 0x00000001ff037807 */ /* 0x000fe40000000000 */
[----:B------:R-:W-:Y:S02]  /*1d080*/  SEL R32, R32, RZ, P0 ;  /* 0x000000ff20207207 */ /* 0x000fe40000000000 */
[----:B------:R-:W-:Y:S02]  /*1d090*/  LOP3.LUT R36, R36, R3, RZ, 0x3c, !PT ;  /* 0x0000000324247212 */ /* 0x000fe400078e3cff */
[----:B--2---:R-:W-:-:S04]  /*1d0a0*/  PRMT R18, R0, 0x654, R18 ;  /* 0x0000065400127816 */ /* 0x004fc80000000012 */
[----:B------:R0:W-:Y:S03]  /*1d0b0*/  SYNCS.ARRIVE.TRANS64.RED.A1T0 RZ, [R18+URZ], RZ ;  /* 0x000000ff12ff79a7 */ /* 0x0001e6000810043f */
.L_x_1553:
[----:B------:R-:W-:Y:S05]  /*1d0c0*/  BSYNC B7 ;  /* 0x0000000000077941 */ /* 0x000fea0003800000 */
.L_x_1551:
[----:B------:R-:W-:-:S13]  /*1d0d0*/  LOP3.LUT P0, RZ, R16, 0x800, RZ, 0xc0, !PT ;  /* 0x0000080010ff7812 */ /* 0x000fda000780c0ff */
[----:B------:R-:W-:Y:S05]  /*1d0e0*/  @!P0 BRA `(.L_x_1611) ;  /* 0x0000000000288947 */ /* 0x000fea0003800000 */
[----:B------:R-:W1:Y:S08]  /*1d0f0*/  S2UR UR4, SR_CgaCtaId ;  /* 0x00000000000479c3 */ /* 0x000e700000008800 */
[----:B------:R-:W-:Y:S01]  /*1d100*/  BAR.SYNC.DEFER_BLOCKING 0x5, 0x180 ;  /* 0x0146000000007b1d */ /* 0x000fe20000010000 */
[----:B------:R-:W-:Y:S01]  /*1d110*/  MOV R17, 0x400 ;  /* 0x0000040000117802 */ /* 0x000fe20000000f00 */
[----:B-1----:R-:W-:-:S05]  /*1d120*/  IMAD.U32 R0, RZ, RZ, UR4 ;  /* 0x00000004ff007e24 */ /* 0x002fca000f8e00ff */
[----:B------:R-:W-:Y:S01]  /*1d130*/  LEA R17, R0, R17, 0x18 ;  /* 0x0000001100117211 */ /* 0x000fe200078ec0ff */
[----:B------:R-:W-:Y:S04]  /*1d140*/  STL [R1+0x4], R0 ;  /* 0x0000040001007387 */ /* 0x000fe80000100800 */
[----:B------:R-:W1:Y:S02]  /*1d150*/  LDS.128 R24, [R17+0x228d0] ;  /* 0x0228d00011187984 */ /* 0x000e640000000c00 */
[----:B-1----:R-:W-:Y:S01]  /*1d160*/  R2UR UR4, R25 ;  /* 0x00000000190472ca */ /* 0x002fe200000e0000 */
[----:B------:R-:W-:Y:S06]  /*1d170*/  BAR.ARV 0x4, 0x180 ;  /* 0x0106000000007b1d */ /* 0x000fec0000002000 */
[----:B------:R-:W-:Y:S08]  /*1d180*/  BRA `(.L_x_1612) ;  /* 0x0000000800d07947 */ /* 0x000ff00003800000 */
.L_x_1611:
[----:B------:R-:W1:Y:S01]  /*1d190*/  S2R R0, SR_TID.X ;  /* 0x0000000000007919 */ /* 0x000e620000002100 */
[----:B------:R-:W-:Y:S01]  /*1d1a0*/  ULDC UR4, c[0x0][0xc3c] ;  /* 0x00030f0000047ab9 */ /* 0x000fe20000000800 */
[----:B------:R-:W-:Y:S01]  /*1d1b0*/  IMAD.MOV.U32 R4, RZ, RZ, RZ ;  /* 0x000000ffff047224 */ /* 0x000fe200078e00ff */
[----:B-1----:R-:W-:-:S04]  /*1d1c0*/  LOP3.LUT R7, R0, 0x1f, RZ, 0xc0, !PT ;  /* 0x0000001f00077812 */ /* 0x002fc800078ec0ff */
[----:B------:R-:W-:Y:S01]  /*1d1d0*/  ISETP.NE.AND P0, PT, R7, 0x1f, PT ;  /* 0x0000001f0700780c */ /* 0x000fe20003f05270 */
[----:B------:R-:W-:-:S05]  /*1d1e0*/  IMAD.IADD R5, R27, 0x1, R7 ;  /* 0x000000011b057824 */ /* 0x000fca00078e0207 */
        /* <DEDUP_REMOVED lines=11> */
[----:B-1----:R-:W-:-:S05]  /*1d2a0*/  SEL R5, R0, RZ, P1 ;  /* 0x000000ff00057207 */ /* 0x002fca0000800000 */
[----:B------:R-:W-:-:S05]  /*1d2b0*/  IMAD.IADD R5, R4, 0x1, R5 ;  /* 0x0000000104057824 */ /* 0x000fca00078e0205 */
[----:B------:R-:W1:Y:S02]  /*1d2c0*/  SHFL.UP PT, R0, R5, 0x2, RZ ;  /* 0x0440000005007989 */ /* 0x000e6400000e00ff */
[----:B-1----:R-:W-:-:S05]  /*1d2d0*/  SEL R0, R0, RZ, P2 ;  /* 0x000000ff00007207 */ /* 0x002fca0001000000 */
[----:B------:R-:W-:-:S05]  /*1d2e0*/  IMAD.IADD R0, R5, 0x1, R0 ;  /* 0x0000000105007824 */ /* 0x000fca00078e0200 */
[----:B------:R-:W1:Y:S02]  /*1d2f0*/  SHFL.UP PT, R6, R0, 0x4, RZ ;  /* 0x0480000000067989 */ /* 0x000e6400000e00ff */
[----:B-1----:R-:W-:Y:S02]  /*1d300*/  SEL R3, R6, RZ, P3 ;  /* 0x000000ff06037207 */ /* 0x002fe40001800000 */
[----:B------:R-:W-:Y:S03]  /*1d310*/  SHFL.IDX PT, R6, R24, 0x1, 0x1f ;  /* 0x00201f0018067f89 */ /* 0x000fe600000e0000 */
[----:B------:R-:W-:Y:S02]  /*1d320*/  IMAD.IADD R3, R0, 0x1, R3 ;  /* 0x0000000100037824 */ /* 0x000fe400078e0203 */
[----:B------:R-:W1:Y:S03]  /*1d330*/  LDC R0, c[0x0][0xc38] ;  /* 0x00030e00ff007b82 */ /* 0x000e660000000800 */
[----:B------:R-:W2:Y:S02]  /*1d340*/  SHFL.UP PT, R2, R3, 0x8, RZ ;  /* 0x0500000003027989 */ /* 0x000ea400000e00ff */
[----:B--2---:R-:W-:-:S05]  /*1d350*/  SEL R2, R2, RZ, P4 ;  /* 0x000000ff02027207 */ /* 0x004fca0002000000 */
[----:B------:R-:W-:-:S05]  /*1d360*/  IMAD.IADD R2, R3, 0x1, R2 ;  /* 0x0000000103027824 */ /* 0x000fca00078e0202 */
[----:B------:R-:W2:Y:S02]  /*1d370*/  SHFL.UP PT, R5, R2, 0x10, RZ ;  /* 0x0600000002057989 */ /* 0x000ea400000e00ff */
[----:B--2---:R-:W-:-:S05]  /*1d380*/  SEL R5, R5, RZ, P5 ;  /* 0x000000ff05057207 */ /* 0x004fca0002800000 */
[----:B------:R-:W-:Y:S02]  /*1d390*/  IMAD.IADD R7, R2, 0x1, R5 ;  /* 0x0000000102077824 */ /* 0x000fe400078e0205 */
[----:B------:R-:W-:Y:S04]  /*1d3a0*/  SHFL.IDX PT, R5, R24, RZ, 0x1f ;  /* 0x00001fff18057589 */ /* 0x000fe800000e0000 */
[----:B------:R-:W1:Y:S02]  /*1d3b0*/  SHFL.IDX PT, R9, R7, 0x1f, 0x1f ;  /* 0x03e01f0007097f89 */ /* 0x000e6400000e0000 */
[----:B-1----:R-:W-:-:S04]  /*1d3c0*/  IMAD R9, R9, R0, RZ ;  /* 0x0000000009097224 */ /* 0x002fc800078e02ff */
[----:B------:R-:W-:-:S05]  /*1d3d0*/  IMAD.IADD R6, R6, 0x1, R9 ;  /* 0x0000000106067824 */ /* 0x000fca00078e0209 */
[----:B------:R-:W-:-:S13]  /*1d3e0*/  ISETP.GT.AND P6, PT, R6, R5, PT ;  /* 0x000000050600720c */ /* 0x000fda0003fc4270 */
[----:B------:R-:W-:Y:S05]  /*1d3f0*/  @P6 BRA `(.L_x_1613) ;  /* 0x0000000000946947 */ /* 0x000fea0003800000 */
.L_x_1617:
[----:B------:R-:W-:-:S05]  /*1d400*/  VIADD R27, R27, 0x1f ;  /* 0x0000001f1b1b7836 */ /* 0x000fca0000000000 */
[----:B------:R-:W-:-:S13]  /*1d410*/  ISETP.GE.AND P6, PT, R27, UR4, PT ;  /* 0x000000041b007c0c */ /* 0x000fda000bfc6270 */
[----:B------:R-:W-:Y:S05]  /*1d420*/  @P6 BRA `(.L_x_1614) ;  /* 0x0000000400e86947 */ /* 0x000fea0003800000 */
[----:B------:R-:W1:Y:S01]  /*1d430*/  S2R R0, SR_TID.X ;  /* 0x0000000000007919 */ /* 0x000e620000002100 */
[----:B------:R-:W-:Y:S01]  /*1d440*/  BSSY B0, `(.L_x_1615) ;  /* 0x0000009000007945 */ /* 0x000fe20003800000 */
[----:B------:R-:W-:Y:S01]  /*1d450*/  IMAD.MOV.U32 R4, RZ, RZ, RZ ;  /* 0x000000ffff047224 */ /* 0x000fe200078e00ff */
[----:B-1----:R-:W-:-:S05]  /*1d460*/  LOP3.LUT R0, R0, 0x1f, RZ, 0xc0, !PT ;  /* 0x0000001f00007812 */ /* 0x002fca00078ec0ff */
[----:B------:R-:W-:-:S05]  /*1d470*/  IMAD.IADD R7, R27, 0x1, R0 ;  /* 0x000000011b077824 */ /* 0x000fca00078e0200 */
[----:B------:R-:W-:-:S13]  /*1d480*/  ISETP.GE.OR P6, PT, R7, UR4, !P0 ;  /* 0x0000000407007c0c */ /* 0x000fda000c7c6670 */
[----:B------:R-:W-:Y:S05]  /*1d490*/  @P6 BRA `(.L_x_1616) ;  /* 0x00000000000c6947 */ /* 0x000fea0003800000 */
[----:B------:R-:W1:Y:S02]  /*1d4a0*/  LDC.64 R2, c[0x0][0xc80] ;  /* 0x00032000ff027b82 */ /* 0x000e640000000a00 */
[----:B-1----:R-:W-:-:S05]  /*1d4b0*/  IMAD.WIDE R2, R7, 0x4, R2 ;  /* 0x0000000407027825 */ /* 0x002fca00078e0202 */
[----:B------:R1:W5:Y:S02]  /*1d4c0*/  LDG.E R4, desc[UR50][R2.64] ;  /* 0x0000003202047981 */ /* 0x000364000c1e1900 */
.L_x_1616:
[----:B------:R-:W-:Y:S05]  /*1d4d0*/  BSYNC B0 ;  /* 0x0000000000007941 */ /* 0x000fea0003800000 */
.L_x_1615:
[----:B-----5:R-:W1:Y:S02]  /*1d4e0*/  SHFL.UP PT, R0, R4, 0x1, RZ ;  /* 0x0420000004007989 */ /* 0x020e6400000e00ff */
        /* <DEDUP_REMOVED lines=13> */
[----:B------:R-:W1:Y:S03]  /*1d5c0*/  LDC R0, c[0x0][0xc38] ;  /* 0x00030e00ff007b82 */ /* 0x000e660000000800 */
[----:B------:R-:W-:-:S05]  /*1d5d0*/  IMAD.IADD R9, R8, 0x1, R9 ;  /* 0x0000000108097824 */ /* 0x000fca00078e0209 */
[----:B------:R-:W1:Y:S02]  /*1d5e0*/  SHFL.IDX PT, R3, R9, 0x1f, 0x1f ;  /* 0x03e01f0009037f89 */ /* 0x000e6400000e0000 */
[----:B-1----:R-:W-:-:S04]  /*1d5f0*/  IMAD R3, R3, R0, RZ ;  /* 0x0000000003037224 */ /* 0x002fc800078e02ff */
[----:B------:R-:W-:-:S05]  /*1d600*/  IMAD.IADD R6, R3, 0x1, R6 ;  /* 0x0000000103067824 */ /* 0x000fca00078e0206 */
[----:B------:R-:W-:-:S13]  /*1d610*/  ISETP.GT.AND P6, PT, R6, R5, PT ;  /* 0x000000050600720c */ /* 0x000fda0003fc4270 */
[----:B------:R-:W-:Y:S05]  /*1d620*/  @!P6 BRA `(.L_x_1617) ;  /* 0xfffffffc0074e947 */ /* 0x000fea000383ffff */
[----:B------:R-:W-:Y:S02]  /*1d630*/  IMAD.MOV.U32 R7, RZ, RZ, R9 ;  /* 0x000000ffff077224 */ /* 0x000fe400078e0009 */
[----:B------:R-:W-:-:S07]  /*1d640*/  IMAD.MOV.U32 R9, RZ, RZ, R3 ;  /* 0x000000ffff097224 */ /* 0x000fce00078e0003 */
.L_x_1613:
[----:B------:R-:W-:-:S04]  /*1d650*/  IMAD.IADD R9, R6, 0x1, -R9 ;  /* 0x0000000106097824 */ /* 0x000fc800078e0a09 */
[----:B------:R-:W-:-:S05]  /*1d660*/  IMAD R2, R7, R0, R9 ;  /* 0x0000000007027224 */ /* 0x000fca00078e0209 */
[----:B------:R-:W-:Y:S02]  /*1d670*/  ISETP.GT.AND P0, PT, R2, R5, PT ;  /* 0x000000050200720c */ /* 0x000fe40003f04270 */
[----:B------:R-:W1:Y:S11]  /*1d680*/  LDC.64 R2, c[0x0][0xc90] ;  /* 0x00032400ff027b82 */ /* 0x000e760000000a00 */
[----:B------:R-:W-:-:S04]  /*1d690*/  VOTE.ANY R12, PT, !P0 ;  /* 0x00000000000c7806 */ /* 0x000fc800040e0100 */
[----:B------:R-:W2:Y:S02]  /*1d6a0*/  POPC R10, R12 ;  /* 0x0000000c000a7309 */ /* 0x000ea40000000000 */
[----:B--2---:R-:W-:-:S04]  /*1d6b0*/  IMAD.IADD R27, R10, 0x1, R27 ;  /* 0x000000010a1b7824 */ /* 0x004fc800078e021b */
[----:B-1----:R-:W-:-:S05]  /*1d6c0*/  IMAD.WIDE R2, R27, 0x4, R2 ;  /* 0x000000041b027825 */ /* 0x002fca00078e0202 */
[----:B------:R-:W2:Y:S01]  /*1d6d0*/  LDG.E R11, desc[UR50][R2.64] ;  /* 0x00000032020b7981 */ /* 0x000ea2000c1e1900 */
[----:B------:R-:W-:Y:S01]  /*1d6e0*/  ISETP.NE.AND P0, PT, R12, RZ, PT ;  /* 0x000000ff0c00720c */ /* 0x000fe20003f05270 */
[----:B------:R-:W-:Y:S02]  /*1d6f0*/  IMAD.MOV.U32 R24, RZ, RZ, RZ ;  /* 0x000000ffff187224 */ /* 0x000fe400078e00ff */
[----:B------:R-:W1:Y:S02]  /*1d700*/  SHFL.IDX PT, R4, R4, R10, 0x1f ;  /* 0x00001f0a04047589 */ /* 0x000e6400000e0000 */
[----:B-1----:R-:W-:-:S13]  /*1d710*/  R2UR UR7, R4 ;  /* 0x00000000040772ca */ /* 0x002fda00000e0000 */
[----:B--2---:R-:W-:-:S05]  /*1d720*/  IMAD R6, R11, UR7, RZ ;  /* 0x000000070b067c24 */ /* 0x004fca000f8e02ff */
[----:B------:R-:W-:-:S04]  /*1d730*/  IABS R8, R6 ;  /* 0x0000000600087213 */ /* 0x000fc80000000000 */
[----:B------:R-:W1:Y:S08]  /*1d740*/  I2F.RP R13, R8 ;  /* 0x00000008000d7306 */ /* 0x000e700000209400 */
[----:B-1----:R-:W1:Y:S02]  /*1d750*/  MUFU.RCP R13, R13 ;  /* 0x0000000d000d7308 */ /* 0x002e640000001000 */
[----:B-1----:R-:W-:-:S06]  /*1d760*/  VIADD R14, R13, 0xffffffe ;  /* 0x0ffffffe0d0e7836 */ /* 0x002fcc0000000000 */
[----:B------:R1:W2:Y:S01]  /*1d770*/  F2I.FTZ.U32.TRUNC.NTZ R3, R14 ;  /* 0x0000000e00037305 */ /* 0x0002a2000021f000 */
[----:B------:R-:W-:Y:S05]  /*1d780*/  @!P0 BRA `(.L_x_1618) ;  /* 0x0000000000088947 */ /* 0x000fea0003800000 */
[----:B------:R-:W-:-:S05]  /*1d790*/  VIADD R10, R10, 0xffffffff ;  /* 0xffffffff0a0a7836 */ /* 0x000fca0000000000 */
[----:B------:R3:W4:Y:S02]  /*1d7a0*/  SHFL.IDX PT, R24, R7, R10, 0x1f ;  /* 0x00001f0a07187589 */ /* 0x00072400000e0000 */
.L_x_1618:
[----:B--23--:R-:W-:Y:S02]  /*1d7b0*/  IMAD.MOV R7, RZ, RZ, -R3 ;  /* 0x000000ffff077224 */ /* 0x00cfe400078e0a03 */
[----:B------:R-:W-:Y:S02]  /*1d7c0*/  IMAD.MOV.U32 R2, RZ, RZ, RZ ;  /* 0x000000ffff027224 */ /* 0x000fe400078e00ff */
[----:B------:R-:W-:Y:S02]  /*1d7d0*/  IMAD R4, R7, R8, RZ ;  /* 0x0000000807047224 */ /* 0x000fe400078e02ff */
[----:B----4-:R-:W-:Y:S02]  /*1d7e0*/  IMAD R24, R24, R0, R9 ;  /* 0x0000000018187224 */ /* 0x010fe400078e0209 */
[----:B------:R-:W-:Y:S01]  /*1d7f0*/  IMAD.HI.U32 R2, R3, R4, R2 ;  /* 0x0000000403027227 */ /* 0x000fe200078e0002 */
[----:B------:R-:W-:-:S03]  /*1d800*/  IABS R4, R6 ;  /* 0x0000000600047213 */ /* 0x000fc60000000000 */
[----:B------:R-:W-:Y:S02]  /*1d810*/  IMAD.IADD R3, R5, 0x1, -R24 ;  /* 0x0000000105037824 */ /* 0x000fe400078e0a18 */
[----:B------:R-:W-:-:S03]  /*1d820*/  IMAD.MOV R4, RZ, RZ, -R4 ;  /* 0x000000ffff047224 */ /* 0x000fc600078e0a04 */
[----:B------:R-:W-:-:S05]  /*1d830*/  IABS R5, R3 ;  /* 0x0000000300057213 */ /* 0x000fca0000000000 */
        /* <DEDUP_REMOVED lines=9> */
[----:B------:R-:W-:-:S04]  /*1d8d0*/  @P0 VIADD R2, R2, 0x1 ;  /* 0x0000000102020836 */ /* 0x000fc80000000000 */
[----:B------:R-:W-:-:S04]  /*1d8e0*/  IMAD.MOV.U32 R4, RZ, RZ, R2 ;  /* 0x000000ffff047224 */ /* 0x000fc800078e0002 */
        /* <DEDUP_REMOVED lines=11> */
[----:B------:R-:W-:Y:S02]  /*1d9a0*/  IABS R0, UR9 ;  /* 0x0000000900007c13 */ /* 0x000fe40008000000 */
[----:B------:R-:W-:Y:S02]  /*1d9b0*/  IABS R3, UR9 ;  /* 0x0000000900037c13 */ /* 0x000fe40008000000 */
[----:B------:R-:W2:Y:S01]  /*1d9c0*/  I2F.RP R5, R0 ;  /* 0x0000000000057306 */ /* 0x000ea20000209400 */
[----:B------:R-:W-:Y:S02]  /*1d9d0*/  R2UR UR6, R0 ;  /* 0x00000000000672ca */ /* 0x000fe400000e0000 */
[----:B------:R-:W-:-:S05]  /*1d9e0*/  IMAD.MOV R3, RZ, RZ, -R3 ;  /* 0x000000ffff037224 */ /* 0x000fca00078e0a03 */
[----:B--2---:R-:W2:Y:S02]  /*1d9f0*/  MUFU.RCP R5, R5 ;  /* 0x0000000500057308 */ /* 0x004ea40000001000 */
[----:B--2---:R-:W-:-:S06]  /*1da00*/  VIADD R7, R5, 0xffffffe ;  /* 0x0ffffffe05077836 */ /* 0x004fcc0000000000 */
[----:B------:R-:W2:Y:S02]  /*1da10*/  F2I.FTZ.U32.TRUNC.NTZ R7, R7 ;  /* 0x0000000700077305 */ /* 0x000ea4000021f000 */
[----:B--2---:R-:W-:-:S13]  /*1da20*/  R2UR UR5, R7 ;  /* 0x00000000070572ca */ /* 0x004fda00000e0000 */
[----:B------:R-:W-:-:S04]  /*1da30*/  UIADD3 UR4, URZ, -UR5, URZ ;  /* 0x800000053f047290 */ /* 0x000fc8000fffe03f */
[----:B------:R-:W-:-:S03]  /*1da40*/  UIMAD UR6, UR4, UR6, URZ ;  /* 0x00000006040672a4 */ /* 0x000fc6000f8e023f */
[----:B------:R-:W-:Y:S02]  /*1da50*/  UMOV UR4, URZ ;  /* 0x0000003f00047c82 */ /* 0x000fe40008000000 */
[----:B------:R-:W-:-:S04]  /*1da60*/  UIMAD.WIDE.U32 UR4, UR5, UR6, UR4 ;  /* 0x00000006050472a5 */ /* 0x000fc8000f8e0004 */
[----:B------:R-:W-:-:S06]  /*1da70*/  UIMAD.WIDE.U32 UR4, UR5, UR8, URZ ;  /* 0x00000008050472a5 */ /* 0x000fcc000f8e003f */
[----:B------:R-:W-:Y:S01]  /*1da80*/  IMAD.U32 R4, RZ, RZ, UR5 ;  /* 0x00000005ff047e24 */ /* 0x000fe2000f8e00ff */
[----:B------:R-:W-:-:S03]  /*1da90*/  R2UR UR4, R9 ;  /* 0x00000000090472ca */ /* 0x000fc600000e0000 */
[----:B------:R-:W-:-:S05]  /*1daa0*/  IMAD R3, R3, R4, UR8 ;  /* 0x0000000803037e24 */ /* 0x000fca000f8e0204 */
[----:B------:R-:W-:-:S05]  /*1dab0*/  ISETP.GT.U32.AND P0, PT, R0, R3, PT ;  /* 0x000000030000720c */ /* 0x000fca0003f04070 */
[----:B------:R-:W-:-:S08]  /*1dac0*/  ULOP3.LUT UR4, UR4, UR9, URZ, 0x3c, !UPT ;  /* 0x0000000904047292 */ /* 0x000fd0000f8e3c3f */
[----:B------:R-:W-:Y:S01]  /*1dad0*/  VOTEU.ANY UP1, P0 ;  /* 0x00000000003f7886 */ /* 0x000fe20000020100 */
[----:B------:R-:W-:-:S04]  /*1dae0*/  PLOP3.LUT P0, PT, PT, PT, UP1, 0x80, 0x0 ;  /* 0x000000000000781c */ /* 0x000fc80003f0f018 */
[----:B------:R-:W-:Y:S02]  /*1daf0*/  @!UP1 UIADD3 UR5, UR5, 0x1, URZ ;  /* 0x0000000105059890 */ /* 0x000fe4000fffe03f */
[----:B------:R-:W-:-:S07]  /*1db00*/  UISETP.GE.AND UP1, UPT, UR4, URZ, UPT ;  /* 0x0000003f0400728c */ /* 0x000fce000bf26270 */
[----:B------:R-:W-:-:S05]  /*1db10*/  @!P0 IMAD.IADD R3, R3, 0x1, -R0 ;  /* 0x0000000103038824 */ /* 0x000fca00078e0a00 */
[----:B------:R-:W-:Y:S01]  /*1db20*/  ISETP.GE.U32.AND P0, PT, R3, R0, PT ;  /* 0x000000000300720c */ /* 0x000fe20003f06070 */
[----:B------:R-:W-:-:S12]  /*1db30*/  IMAD R3, RZ, RZ, -UR9 ;  /* 0x80000009ff037e24 */ /* 0x000fd8000f8e02ff */
        /* <DEDUP_REMOVED lines=9> */
.L_x_1614:
[----:B------:R-:W1:Y:S01]  /*1dbd0*/  LDC R27, c[0x0][0xc3c] ;  /* 0x00030f00ff1b7b82 */ /* 0x000e620000000800 */
[----:B------:R-:W-:Y:S01]  /*1dbe0*/  IMAD.MOV.U32 R24, RZ, RZ, R5 ;  /* 0x000000ffff187224 */ /* 0x000fe200078e0005 */
[----:B------:R-:W-:Y:S01]  /*1dbf0*/  UMOV UR4, URZ ;  /* 0x0000003f00047c82 */ /* 0x000fe20008000000 */
[----:B------:R-:W-:-:S07]  /*1dc00*/  IMAD.MOV.U32 R26, RZ, RZ, RZ ;  /* 0x000000ffff1a7224 */ /* 0x000fce00078e00ff */
.L_x_1619:
[----:B------:R2:W3:Y:S01]  /*1dc10*/  LDL R2, [R1+0x4] ;  /* 0x0000040001027983 */ /* 0x0004e20000100800 */
[----:B------:R-:W4:Y:S02]  /*1dc20*/  S2R R0, SR_TID.X ;  /* 0x0000000000007919 */ /* 0x000f240000002100 */
[----:B----4-:R-:W-:Y:S01]  /*1dc30*/  LOP3.LUT R0, R0, 0x1f, RZ, 0xc0, !PT ;  /* 0x0000001f00007812 */ /* 0x010fe200078ec0ff */
[----:B------:R-:W-:Y:S03]  /*1dc40*/  BAR.SYNC.DEFER_BLOCKING 0x4, 0x180 ;  /* 0x0106000000007b1d */ /* 0x000fe60000010000 */
[----:B------:R-:W-:Y:S01]  /*1dc50*/  ISETP.NE.AND P0, PT, R0, RZ, PT ;  /* 0x000000ff0000720c */ /* 0x000fe20003f05270 */
[----:B------:R-:W-:-:S12]  /*1dc60*/  IMAD.U32 R25, RZ, RZ, UR4 ;  /* 0x00000004ff197e24 */ /* 0x000fd8000f8e00ff */
[----:B------:R-:W-:Y:S01]  /*1dc70*/  @!P0 MOV R0, 0x400 ;  /* 0x0000040000008802 */ /* 0x000fe20000000f00 */
[----:B---3--:R-:W3:Y:S03]  /*1dc80*/  @!P0 S2R R2, SR_CgaCtaId ;  /* 0x0000000000028919 */ /* 0x008ee60000008800 */
[----:B---3--:R-:W-:Y:S01]  /*1dc90*/  @!P0 LEA R17, R2, R0, 0x18 ;  /* 0x0000000002118211 */ /* 0x008fe200078ec0ff */
[----:B------:R2:W-:Y:S04]  /*1dca0*/  @!P0 STL [R1+0x4], R2 ;  /* 0x0000040201008387 */ /* 0x0005e80000100800 */
[----:B-1----:R2:W-:Y:S01]  /*1dcb0*/  @!P0 STS.128 [R17+0x228d0], R24 ;  /* 0x0228d01811008388 */ /* 0x0025e20000000c00 */
[----:B------:R-:W-:Y:S06]  /*1dcc0*/  BAR.ARV 0x5, 0x180 ;  /* 0x0146000000007b1d */ /* 0x000fec0000002000 */
.L_x_1612:
[----:B------:R-:W-:Y:S02]  /*1dcd0*/  ULDC UR5, c[0x0][0xc3c] ;  /* 0x00030f0000057ab9 */ /* 0x000fe40000000800 */
[----:B------:R-:W-:-:S13]  /*1dce0*/  ISETP.GE.AND P0, PT, R27, UR5, PT ;  /* 0x000000051b007c0c */ /* 0x000fda000bf06270 */
[----:B------:R-:W-:Y:S05]  /*1dcf0*/  @!P0 BRA `(.L_x_1620) ;  /* 0xffffffa0009c8947 */ /* 0x000fea000383ffff */
.L_x_1541:
[----:B0-----:R-:W3:Y:S01]  /*1dd00*/  LDL.LU R0, [R1+0x1c] ;  /* 0x00001c0001007983 */ /* 0x001ee20000300800 */
[----:B------:R-:W-:Y:S01]  /*1dd10*/  BSSY B0, `(.L_x_1621) ;  /* 0x000000b000007945 */ /* 0x000fe20003800000 */
[----:B------:R-:W0:Y:S01]  /*1dd20*/  S2R R5, SR_CgaCtaId ;  /* 0x0000000000057919 */ /* 0x000e220000008800 */
[----:B---3--:R-:W-:-:S05]  /*1dd30*/  VIADD R0, R0, 0x1 ;  /* 0x0000000100007836 */ /* 0x008fca0000000000 */
[----:B--2---:R-:W-:-:S04]  /*1dd40*/  LEA.HI R2, R0, R0, RZ, 0x1 ;  /* 0x0000000000027211 */ /* 0x004fc800078f08ff */
[----:B------:R-:W-:Y:S02]  /*1dd50*/  LOP3.LUT R3, R2, 0xfffffffe, RZ, 0xc0, !PT ;  /* 0xfffffffe02037812 */ /* 0x000fe400078ec0ff */
[----:B------:R-:W-:-:S03]  /*1dd60*/  MOV R2, 0x400 ;  /* 0x0000040000027802 */ /* 0x000fc60000000f00 */
[----:B------:R-:W-:Y:S01]  /*1dd70*/  IMAD.IADD R0, R0, 0x1, -R3 ;  /* 0x0000000100007824 */ /* 0x000fe200078e0a03 */
[----:B0-----:R-:W-:-:S04]  /*1dd80*/  LEA R7, R5, R2, 0x18 ;  /* 0x0000000205077211 */ /* 0x001fc800078ec0ff */
[----:B------:R-:W-:-:S04]  /*1dd90*/  SHF.L.U32 R0, R0, 0x1f, RZ ;  /* 0x0000001f00007819 */ /* 0x000fc800000006ff */
[----:B------:R-:W0:Y:S02]  /*1dda0*/  SYNCS.PHASECHK.TRANS64.TRYWAIT P0, [R7+URZ+0x22820], R0 ;  /* 0x02282000070075a7 */ /* 0x000e24000800017f */
[----:B0-----:R-:W-:Y:S05]  /*1ddb0*/  @!P0 BRA `(.L_x_1622) ;  /* 0x00000040002c8947 */ /* 0x001fea0003800000 */
.L_x_1755:
[----:B------:R-:W-:Y:S05]  /*1ddc0*/  BSYNC B0 ;  /* 0x0000000000007941 */ /* 0x000fea0003800000 */
.L_x_1621:
[----:B------:R-:W-:-:S03]  /*1ddd0*/  UMOV UR4, 0xffffffff ;  /* 0xffffffff00047882 */ /* 0x000fc60000000000 */
[----:B------:R-:W-:Y:S05]  /*1dde0*/  BRA.DIV UR4, `(.L_x_1623) ;  /* 0x0000004204347947 */ /* 0x000fea000b800000 */
[----:B0-----:R-:W0:Y:S02]  /*1ddf0*/  S2R R0, SR_TID.X ;  /* 0x0000000000007919 */ /* 0x001e240000002100 */
[----:B0-----:R-:W-:-:S04]  /*1de00*/  SHF.R.U32.HI R0, RZ, 0x5, R0 ;  /* 0x00000005ff007819 */ /* 0x001fc80000011600 */
[----:B------:R-:W-:-:S05]  /*1de10*/  LOP3.LUT R0, R0, 0x3, RZ, 0xc0, !PT ;  /* 0x0000000300007812 */ /* 0x000fca00078ec0ff */
[----:B------:R0:W1:Y:S02]  /*1de20*/  SHFL.IDX PT, R14, R0, RZ, 0x1f ;  /* 0x00001fff000e7589 */ /* 0x00006400000e0000 */
.L_x_1758:
[----:B-1----:R-:W-:Y:S01]  /*1de30*/  ISETP.NE.AND P0, PT, R14, RZ, PT ;  /* 0x000000ff0e00720c */ /* 0x002fe20003f05270 */
[----:B------:R-:W-:-:S12]  /*1de40*/  BSSY B0, `(.L_x_1624) ;  /* 0x000002c000007945 */ /* 0x000fd80003800000 */
[----:B------:R-:W-:Y:S05]  /*1de50*/  @P0 BRA `(.L_x_1625) ;  /* 0x0000000000a80947 */ /* 0x000fea0003800000 */
[----:B------:R-:W-:-:S03]  /*1de60*/  UMOV UR4, 0xffffffff ;  /* 0xffffffff00047882 */ /* 0x000fc60000000000 */
[----:B------:R-:W-:Y:S05]  /*1de70*/  BRA.DIV UR4, `(.L_x_1626) ;  /* 0x0000004204447947 */ /* 0x000fea000b800000 */
[----:B------:R-:W-:-:S13]  /*1de80*/  ELECT P6, URZ, PT ;  /* 0x00000000003f782f */ /* 0x000fda00038c0000 */
.L_x_1761:
[----:B------:R-:W-:Y:S05]  /*1de90*/  @!P6 BRA `(.L_x_1625) ;  /* 0x000000000098e947 */ /* 0x000fea0003800000 */
[----:B------:R-:W-:-:S06]  /*1dea0*/  ULOP3.LUT UR4, UR36, 0x2, URZ, 0xfc, !UPT ;  /* 0x0000000224047892 */ /* 0x000fcc000f8efc3f */
[----:B0-----:R-:W-:-:S05]  /*1deb0*/  IMAD.U32 R0, RZ, RZ, UR4 ;  /* 0x00000004ff007e24 */ /* 0x001fca000f8e00ff */
[----:B------:R-:W-:-:S13]  /*1dec0*/  ISETP.NE.AND P0, PT, R0, 0x3, PT ;  /* 0x000000030000780c */ /* 0x000fda0003f05270 */
[----:B------:R-:W-:Y:S05]  /*1ded0*/  @!P0 BRA `(.L_x_1627) ;  /* 0x0000000000048947 */ /* 0x000fea0003800000 */
[----:B------:R-:W-:Y:S01]  /*1dee0*/  BPT.TRAP 0x1 ;  /* 0x000000040000795c */ /* 0x000fe20000300000 */
.L_x_1627:
[----:B------:R-:W-:Y:S01]  /*1def0*/  IMAD R5, R32, 0x8, R7 ;  /* 0x0000000820057824 */ /* 0x000fe200078e0207 */
[----:B------:R-:W-:Y:S01]  /*1df00*/  SHF.L.U32 R0, R36, 0x1f, RZ ;  /* 0x0000001f24007819 */ /* 0x000fe200000006ff */
[----:B------:R-:W-:-:S03]  /*1df10*/  VIADD R32, R32, 0x1 ;  /* 0x0000000120207836 */ /* 0x000fc60000000000 */
[----:B------:R-:W0:Y:S02]  /*1df20*/  SYNCS.PHASECHK.TRANS64.TRYWAIT P1, [R5+URZ+0x22840], R0 ;  /* 0x02284000050075a7 */ /* 0x000e24000802017f */
[----:B------:R-:W-:-:S04]  /*1df30*/  ISETP.NE.AND P2, PT, R32, 0x2, PT ;  /* 0x000000022000780c */ /* 0x000fc80003f45270 */
[----:B------:R-:W-:Y:S01]  /*1df40*/  SEL R3, RZ, 0x1, P2 ;  /* 0x00000001ff037807 */ /* 0x000fe20001000000 */
[----:B0-----:R-:W-:Y:S08]  /*1df50*/  @!P1 BRA `(.L_x_1628) ;  /* 0x00000040002c9947 */ /* 0x001ff00003800000 */
.L_x_1762:
[----:B------:R-:W-:Y:S02]  /*1df60*/  SEL R32, R32, RZ, P2 ;  /* 0x000000ff20207207 */ /* 0x000fe40001000000 */
[----:B------:R-:W-:Y:S01]  /*1df70*/  LOP3.LUT R2, R36, R3, RZ, 0x3c, !PT ;  /* 0x0000000324027212 */ /* 0x000fe200078e3cff */
[----:B------:R-:W-:Y:S06]  /*1df80*/  @!P0 BRA `(.L_x_1629) ;  /* 0x0000000000048947 */ /* 0x000fec0003800000 */
[----:B------:R-:W-:Y:S01]  /*1df90*/  BPT.TRAP 0x1 ;  /* 0x000000040000795c */ /* 0x000fe20000300000 */
.L_x_1629:
[----:B------:R-:W-:Y:S01]  /*1dfa0*/  IMAD R3, R32, 0x8, R7 ;  /* 0x0000000820037824 */ /* 0x000fe200078e0207 */
[----:B------:R-:W-:-:S04]  /*1dfb0*/  SHF.L.U32 R2, R2, 0x1f, RZ ;  /* 0x0000001f02027819 */ /* 0x000fc800000006ff */
[----:B------:R-:W1:Y:S02]  /*1dfc0*/  SYNCS.PHASECHK.TRANS64.TRYWAIT P1, [R3+URZ+0x22840], R2 ;  /* 0x02284002030075a7 */ /* 0x000e64000802017f */
[----:B-1----:R-:W-:Y:S05]  /*1dfd0*/  @!P1 BRA `(.L_x_1630) ;  /* 0x0000004000209947 */ /* 0x002fea0003800000 */
.L_x_1763:
[----:B------:R-:W-:Y:S05]  /*1dfe0*/  @!P0 BRA `(.L_x_1631) ;  /* 0x0000000000048947 */ /* 0x000fea0003800000 */
[----:B------:R-:W-:Y:S01]  /*1dff0*/  BPT.TRAP 0x1 ;  /* 0x000000040000795c */ /* 0x000fe20000300000 */
.L_x_1631:
[----:B------:R-:W2:Y:S02]  /*1e000*/  SYNCS.PHASECHK.TRANS64.TRYWAIT P1, [R5+URZ+0x22860], R0 ;  /* 0x02286000050075a7 */ /* 0x000ea4000802017f */
[----:B--2---:R-:W-:Y:S05]  /*1e010*/  @!P1 BRA `(.L_x_1632) ;  /* 0x0000004000249947 */ /* 0x004fea0003800000 */
.L_x_1764:
[----:B------:R-:W-:Y:S05]  /*1e020*/  @!P0 BRA `(.L_x_1633) ;  /* 0x0000000000048947 */ /* 0x000fea0003800000 */
[----:B------:R-:W-:Y:S01]  /*1e030*/  BPT.TRAP 0x1 ;  /* 0x000000040000795c */ /* 0x000fe20000300000 */
.L_x_1633:
[----:B------:R-:W3:Y:S02]  /*1e040*/  SYNCS.PHASECHK.TRANS64.TRYWAIT P1, [R3+URZ+0x22860], R2 ;  /* 0x02286002030075a7 */ /* 0x000ee4000802017f */
[----:B---3--:R-:W-:Y:S05]  /*1e050*/  @!P1 BRA `(.L_x_1634) ;  /* 0x0000004000289947 */ /* 0x008fea0003800000 */
.L_x_1765:
[----:B------:R-:W-:Y:S05]  /*1e060*/  @!P0 BRA `(.L_x_1635) ;  /* 0x0000000000048947 */ /* 0x000fea0003800000 */
[----:B------:R-:W-:Y:S01]  /*1e070*/  BPT.TRAP 0x1 ;  /* 0x000000040000795c */ /* 0x000fe20000300000 */
.L_x_1635:
[----:B------:R-:W4:Y:S02]  /*1e080*/  SYNCS.PHASECHK.TRANS64.TRYWAIT P1, [R5+URZ+0x22880], R0 ;  /* 0x02288000050075a7 */ /* 0x000f24000802017f */
[----:B----4-:R-:W-:Y:S05]  /*1e090*/  @!P1 BRA `(.L_x_1636) ;  /* 0x00000040002c9947 */ /* 0x010fea0003800000 */
.L_x_1766:
[----:B------:R-:W-:Y:S05]  /*1e0a0*/  @!P0 BRA `(.L_x_1637) ;  /* 0x0000000000048947 */ /* 0x000fea0003800000 */
[----:B------:R-:W-:Y:S01]  /*1e0b0*/  BPT.TRAP 0x1 ;  /* 0x000000040000795c */ /* 0x000fe20000300000 */
.L_x_1637:
[----:B------:R0:W0:Y:S02]  /*1e0c0*/  SYNCS.PHASECHK.TRANS64.TRYWAIT P0, [R3+URZ+0x22880], R2 ;  /* 0x02288002030075a7 */ /* 0x000024000800017f */
[----:B0-----:R-:W-:Y:S05]  /*1e0d0*/  @!P0 NANOSLEEP.SYNCS 0x989680 ;  /* 0x009896800000895d */ /* 0x001fea0003900000 */
[----:B------:R-:W0:Y:S02]  /*1e0e0*/  @!P0 SYNCS.PHASECHK.TRANS64 P0, [R3+URZ+0x22880], R2 ;  /* 0x02288002030085a7 */ /* 0x000e24000800007f */
[----:B0-----:R-:W-:Y:S05]  /*1e0f0*/  @!P0 BRA `(.L_x_1637) ;  /* 0xfffffffc00f08947 */ /* 0x001fea000383ffff */
.L_x_1625:
[----:B------:R-:W-:Y:S05]  /*1e100*/  BSYNC B0 ;  /* 0x0000000000007941 */ /* 0x000fea0003800000 */
.L_x_1624:
[----:B------:R-:W-:Y:S05]  /*1e110*/  EXIT ;  /* 0x000000000000794d */ /* 0x000fea0003800000 */
.L_x_1436:
[----:B0-----:R-:W-:-:S04]  /*1e120*/  IMAD.U32 R3, RZ, RZ, UR43 ;  /* 0x0000002bff037e24 */ /* 0x001fc8000f8e00ff */
[----:B------:R0:W1:Y:S03]  /*1e130*/  SYNCS.PHASECHK.TRANS64.TRYWAIT P1, [R3+URZ+0x22800], R8 ;  /* 0x02280008030075a7 */ /* 0x000066000802017f */
[----:B-1----:R-:W-:Y:S05]  /*1e140*/  @!P1 NANOSLEEP.SYNCS 0x989680 ;  /* 0x009896800000995d */ /* 0x002fea0003900000 */
[----:B------:R-:W1:Y:S02]  /*1e150*/  @!P1 SYNCS.PHASECHK.TRANS64 P1, [R3+URZ+0x22800], R8 ;  /* 0x02280008030095a7 */ /* 0x000e64000802007f */
[----:B-1----:R-:W-:Y:S05]  /*1e160*/  @!P1 BRA `(.L_x_1436) ;  /* 0xfffffffc00ec9947 */ /* 0x002fea000383ffff */
[----:B------:R-:W-:Y:S05]  /*1e170*/  BRA `(.L_x_1638) ;  /* 0xfffffe3c00207947 */ /* 0x000fea000383ffff */
.L_x_1440:
[----:B-1----:R1:W2:Y:S02]  /*1e180*/  SYNCS.PHASECHK.TRANS64.TRYWAIT P1, [R106+URZ+0x22830], R3 ;  /* 0x022830036a0075a7 */ /* 0x0022a4000802017f */
[----:B--2---:R-:W-:Y:S05]  /*1e190*/  @!P1 NANOSLEEP.SYNCS 0x989680 ;  /* 0x009896800000995d */ /* 0x004fea0003900000 */
[----:B------:R-:W2:Y:S02]  /*1e1a0*/  @!P1 SYNCS.PHASECHK.TRANS64 P1, [R106+URZ+0x22830], R3 ;  /* 0x022830036a0095a7 */ /* 0x000ea4000802007f */
[----:B--2---:R-:W-:Y:S05]  /*1e1b0*/  @!P1 BRA `(.L_x_1440) ;  /* 0xfffffffc00f09947 */ /* 0x004fea000383ffff */
[----:B------:R-:W-:Y:S05]  /*1e1c0*/  BRA `(.L_x_1439) ;  /* 0xfffffe3c003c7947 */ /* 0x000fea000383ffff */
.L_x_1457:
[----:B-1----:R-:W-:-:S04]  /*1e1d0*/  IMAD.U32 R10, RZ, RZ, UR6 ;  /* 0x00000006ff0a7e24 */ /* 0x002fc8000f8e00ff */
[----:B------:R1:W2:Y:S03]  /*1e1e0*/  SYNCS.PHASECHK.TRANS64.TRYWAIT P1, [R10+URZ+0x22830], R9 ;  /* 0x022830090a0075a7 */ /* 0x0002a6000802017f */
[----:B--2---:R-:W-:Y:S05]  /*1e1f0*/  @!P1 NANOSLEEP.SYNCS 0x989680 ;  /* 0x009896800000995d */ /* 0x004fea0003900000 */
[----:B------:R-:W2:Y:S02]  /*1e200*/  @!P1 SYNCS.PHASECHK.TRANS64 P1, [R10+URZ+0x22830], R9 ;  /* 0x022830090a0095a7 */ /* 0x000ea4000802007f */
[----:B--2---:R-:W-:Y:S05]  /*1e210*/  @!P1 BRA `(.L_x_1457) ;  /* 0xfffffffc00ec9947 */ /* 0x004fea000383ffff */
[----:B------:R-:W-:Y:S05]  /*1e220*/  BRA `(.L_x_1454) ;  /* 0xfffffe8400dc7947 */ /* 0x000fea000383ffff */
.L_x_1461:
[----:B-1----:R-:W-:-:S04]  /*1e230*/  IMAD.U32 R10, RZ, RZ, UR6 ;  /* 0x00000006ff0a7e24 */ /* 0x002fc8000f8e00ff */
[----:B------:R1:W2:Y:S03]  /*1e240*/  SYNCS.PHASECHK.TRANS64.TRYWAIT P1, [R10+URZ+0x22850], R9 ;  /* 0x022850090a0075a7 */ /* 0x0002a6000802017f */
[----:B--2---:R-:W-:Y:S05]  /*1e250*/  @!P1 NANOSLEEP.SYNCS 0x989680 ;  /* 0x009896800000995d */ /* 0x004fea0003900000 */
[----:B------:R-:W2:Y:S02]  /*1e260*/  @!P1 SYNCS.PHASECHK.TRANS64 P1, [R10+URZ+0x22850], R9 ;  /* 0x022850090a0095a7 */ /* 0x000ea4000802007f */
[----:B--2---:R-:W-:Y:S05]  /*1e270*/  @!P1 BRA `(.L_x_1461) ;  /* 0xfffffffc00ec9947 */ /* 0x004fea000383ffff */
[----:B------:R-:W-:Y:S05]  /*1e280*/  BRA `(.L_x_1458) ;  /* 0xfffffe8c00f87947 */ /* 0x000fea000383ffff */
.L_x_1480:
[----:B-1----:R-:W-:-:S04]  /*1e290*/  IMAD.U32 R10, RZ, RZ, UR6 ;  /* 0x00000006ff0a7e24 */ /* 0x002fc8000f8e00ff */
[----:B------:R1:W2:Y:S03]  /*1e2a0*/  SYNCS.PHASECHK.TRANS64.TRYWAIT P1, [R10+URZ+0x22830], R9 ;  /* 0x022830090a0075a7 */ /* 0x0002a6000802017f */
[----:B--2---:R-:W-:Y:S05]  /*1e2b0*/  @!P1 NANOSLEEP.SYNCS 0x989680 ;  /* 0x009896800000995d */ /* 0x004fea0003900000 */
[----:B------:R-:W2:Y:S02]  /*1e2c0*/  @!P1 SYNCS.PHASECHK.TRANS64 P1, [R10+URZ+0x22830], R9 ;  /* 0x022830090a0095a7 */ /* 0x000ea4000802007f */
[----:B--2---:R-:W-:Y:S05]  /*1e2d0*/  @!P1 BRA `(.L_x_1480) ;  /* 0xfffffffc00ec9947 */ /* 0x004fea000383ffff */
[----:B------:R-:W-:Y:S05]  /*1e2e0*/  BRA `(.L_x_1477) ;  /* 0xfffffed800447947 */ /* 0x000fea000383ffff */
.L_x_1484:
[----:B-1----:R-:W-:-:S04]  /*1e2f0*/  IMAD.U32 R10, RZ, RZ, UR6 ;  /* 0x00000006ff0a7e24 */ /* 0x002fc8000f8e00ff */
[----:B------:R1:W2:Y:S03]  /*1e300*/  SYNCS.PHASECHK.TRANS64.TRYWAIT P1, [R10+URZ+0x22850], R9 ;  /* 0x022850090a0075a7 */ /* 0x0002a6000802017f */
[----:B--2---:R-:W-:Y:S05]  /*1e310*/  @!P1 NANOSLEEP.SYNCS 0x989680 ;  /* 0x009896800000995d */ /* 0x004fea0003900000 */
[----:B------:R-:W2:Y:S02]  /*1e320*/  @!P1 SYNCS.PHASECHK.TRANS64 P1, [R10+URZ+0x22850], R9 ;  /* 0x022850090a0095a7 */ /* 0x000ea4000802007f */
[----:B--2---:R-:W-:Y:S05]  /*1e330*/  @!P1 BRA `(.L_x_1484) ;  /* 0xfffffffc00ec9947 */ /* 0x004fea000383ffff */
[----:B------:R-:W-:Y:S05]  /*1e340*/  BRA `(.L_x_1481) ;  /* 0xfffffee000607947 */ /* 0x000fea000383ffff */
.L_x_1492:
[----:B-1----:R-:W-:-:S04]  /*1e350*/  IMAD.U32 R10, RZ, RZ, UR6 ;  /* 0x00000006ff0a7e24 */ /* 0x002fc8000f8e00ff */
[----:B------:R1:W2:Y:S03]  /*1e360*/  SYNCS.PHASECHK.TRANS64.TRYWAIT P1, [R10+URZ+0x22830], R9 ;  /* 0x022830090a0075a7 */ /* 0x0002a6000802017f */
[----:B--2---:R-:W-:Y:S05]  /*1e370*/  @!P1 NANOSLEEP.SYNCS 0x989680 ;  /* 0x009896800000995d */ /* 0x004fea0003900000 */
[----:B------:R-:W2:Y:S02]  /*1e380*/  @!P1 SYNCS.PHASECHK.TRANS64 P1, [R10+URZ+0x22830], R9 ;  /* 0x022830090a0095a7 */ /* 0x000ea4000802007f */
[----:B--2---:R-:W-:Y:S05]  /*1e390*/  @!P1 BRA `(.L_x_1492) ;  /* 0xfffffffc00ec9947 */ /* 0x004fea000383ffff */
[----:B------:R-:W-:Y:S05]  /*1e3a0*/  BRA `(.L_x_1489) ;  /* 0xffffff0800f47947 */ /* 0x000fea000383ffff */
.L_x_1496:
[----:B-1----:R-:W-:-:S04]  /*1e3b0*/  IMAD.U32 R10, RZ, RZ, UR6 ;  /* 0x00000006ff0a7e24 */ /* 0x002fc8000f8e00ff */
[----:B------:R1:W2:Y:S03]  /*1e3c0*/  SYNCS.PHASECHK.TRANS64.TRYWAIT P1, [R10+URZ+0x22850], R9 ;  /* 0x022850090a0075a7 */ /* 0x0002a6000802017f */
[----:B--2---:R-:W-:Y:S05]  /*1e3d0*/  @!P1 NANOSLEEP.SYNCS 0x989680 ;  /* 0x009896800000995d */ /* 0x004fea0003900000 */
[----:B------:R-:W2:Y:S02]  /*1e3e0*/  @!P1 SYNCS.PHASECHK.TRANS64 P1, [R10+URZ+0x22850], R9 ;  /* 0x022850090a0095a7 */ /* 0x000ea4000802007f */
[----:B--2---:R-:W-:Y:S05]  /*1e3f0*/  @!P1 BRA `(.L_x_1496) ;  /* 0xfffffffc00ec9947 */ /* 0x004fea000383ffff */
[----:B------:R-:W-:Y:S05]  /*1e400*/  BRA `(.L_x_1493) ;  /* 0xffffff1400047947 */ /* 0x000fea000383ffff */
.L_x_1511:
[----:B-1----:R-:W-:-:S04]  /*1e410*/  IMAD.U32 R5, RZ, RZ, UR9 ;  /* 0x00000009ff057e24 */ /* 0x002fc8000f8e00ff */
[----:B------:R1:W2:Y:S03]  /*1e420*/  SYNCS.PHASECHK.TRANS64.TRYWAIT P1, [R5+URZ+0x22850], R0 ;  /* 0x02285000050075a7 */ /* 0x0002a6000802017f */
[----:B--2---:R-:W-:Y:S05]  /*1e430*/  @!P1 NANOSLEEP.SYNCS 0x989680 ;  /* 0x009896800000995d */ /* 0x004fea0003900000 */
[----:B------:R-:W2:Y:S02]  /*1e440*/  @!P1 SYNCS.PHASECHK.TRANS64 P1, [R5+URZ+0x22850], R0 ;  /* 0x02285000050095a7 */ /* 0x000ea4000802007f */
[----:B--2---:R-:W-:Y:S05]  /*1e450*/  @!P1 BRA `(.L_x_1511) ;  /* 0xfffffffc00ec9947 */ /* 0x004fea000383ffff */
[----:B------:R-:W-:Y:S05]  /*1e460*/  BRA `(.L_x_1510) ;  /* 0xffffff58007c7947 */ /* 0x000fea000383ffff */
.L_x_1562:
        /* <DEDUP_REMOVED lines=10> */
.L_x_1639:
[----:B------:R-:W-:Y:S05]  /*1e510*/  BRA `(.L_x_1640) ;  /* 0xffffffa800907947 */ /* 0x000fea000383ffff */
.L_x_1565:
[----:B0-----:R0:W1:Y:S02]  /*1e520*/  SYNCS.PHASECHK.TRANS64.TRYWAIT P0, [R0+URZ+0x22880], R29 ;  /* 0x0228801d000075a7 */ /* 0x001064000800017f */
[----:B-1----:R-:W-:Y:S05]  /*1e530*/  @!P0 NANOSLEEP.SYNCS 0x989680 ;  /* 0x009896800000895d */ /* 0x002fea0003900000 */
[----:B------:R-:W1:Y:S02]  /*1e540*/  @!P0 SYNCS.PHASECHK.TRANS64 P0, [R0+URZ+0x22880], R29 ;  /* 0x0228801d000085a7 */ /* 0x000e64000800007f */
[----:B-1----:R-:W-:Y:S05]  /*1e550*/  @!P0 BRA `(.L_x_1565) ;  /* 0xfffffffc00f08947 */ /* 0x002fea000383ffff */
[----:B------:R-:W-:Y:S05]  /*1e560*/  BRA `(.L_x_1641) ;  /* 0xffffffac00ac7947 */ /* 0x000fea000383ffff */
.L_x_1566:
        /* <DEDUP_REMOVED lines=8> */
.L_x_1643:
[----:B------:R-:W-:Y:S05]  /*1e5f0*/  BSYNC B0 ;  /* 0x0000000000007941 */ /* 0x000fea0003800000 */
.L_x_1642:
[----:B------:R-:W-:Y:S01]  /*1e600*/  IMAD.MOV.U32 R13, RZ, RZ, R9 ;  /* 0x000000ffff0d7224 */ /* 0x000fe200078e0009 */
[----:B------:R-:W-:Y:S01]  /*1e610*/  ISETP.GE.AND P3, PT, R18, 0x41, PT ;  /* 0x000000411200780c */ /* 0x000fe20003f66270 */
        /* <DEDUP_REMOVED lines=12> */
.L_x_1644:
[----:B------:R-:W-:Y:S02]  /*1e6e0*/  IMAD.MOV.U32 R13, RZ, RZ, R10 ;  /* 0x000000ffff0d7224 */ /* 0x000fe400078e000a */
[----:B------:R-:W-:Y:S02]  /*1e6f0*/  IMAD.MOV.U32 R12, RZ, RZ, 0x1 ;  /* 0x00000001ff0c7424 */ /* 0x000fe400078e00ff */
[----:B------:R-:W-:-:S07]  /*1e700*/  IMAD.MOV.U32 R2, RZ, RZ, R14 ;  /* 0x000000ffff027224 */ /* 0x000fce00078e000e */
[----:B------:R-:W-:Y:S05]  /*1e710*/  WARPSYNC.COLLECTIVE R15, `(.L_x_1645) ;  /* 0x000000000f087348 */ /* 0x000fea0003c00000 */
[----:B------:R0:W1:Y:S02]  /*1e720*/  SHFL.IDX P6, R14, R13, R12, R11 ;  /* 0x0000000c0d0e7389 */ /* 0x00006400000c000b */
[----:B01----:R-:W-:Y:S01]  /*1e730*/  ENDCOLLECTIVE ;  /* 0x000000000000791b */ /* 0x003fe20003800000 */
.L_x_1645:
        /* <DEDUP_REMOVED lines=12> */
.L_x_1646:
[----:B------:R-:W-:Y:S02]  /*1e800*/  IMAD.MOV.U32 R13, RZ, RZ, R10 ;  /* 0x000000ffff0d7224 */ /* 0x000fe400078e000a */
[----:B------:R-:W-:Y:S02]  /*1e810*/  IMAD.MOV.U32 R12, RZ, RZ, 0x2 ;  /* 0x00000002ff0c7424 */ /* 0x000fe400078e00ff */
[----:B------:R-:W-:-:S07]  /*1e820*/  IMAD.MOV.U32 R2, RZ, RZ, R14 ;  /* 0x000000ffff027224 */ /* 0x000fce00078e000e */
[----:B------:R-:W-:Y:S05]  /*1e830*/  WARPSYNC.COLLECTIVE R15, `(.L_x_1647) ;  /* 0x000000000f087348 */ /* 0x000fea0003c00000 */
[----:B------:R0:W1:Y:S02]  /*1e840*/  SHFL.IDX P6, R14, R13, R12, R11 ;  /* 0x0000000c0d0e7389 */ /* 0x00006400000c000b */
[----:B01----:R-:W-:Y:S01]  /*1e850*/  ENDCOLLECTIVE ;  /* 0x000000000000791b */ /* 0x003fe20003800000 */
.L_x_1647:
        /* <DEDUP_REMOVED lines=12> */
.L_x_1648:
[----:B------:R-:W-:Y:S02]  /*1e920*/  IMAD.MOV.U32 R13, RZ, RZ, R10 ;  /* 0x000000ffff0d7224 */ /* 0x000fe400078e000a */
[----:B------:R-:W-:Y:S02]  /*1e930*/  IMAD.MOV.U32 R12, RZ, RZ, 0x3 ;  /* 0x00000003ff0c7424 */ /* 0x000fe400078e00ff */
[----:B------:R-:W-:-:S07]  /*1e940*/  IMAD.MOV.U32 R2, RZ, RZ, R14 ;  /* 0x000000ffff027224 */ /* 0x000fce00078e000e */
[----:B------:R-:W-:Y:S05]  /*1e950*/  WARPSYNC.COLLECTIVE R15, `(.L_x_1649) ;  /* 0x000000000f087348 */ /* 0x000fea0003c00000 */
[----:B------:R0:W1:Y:S02]  /*1e960*/  SHFL.IDX P6, R14, R13, R12, R11 ;  /* 0x0000000c0d0e7389 */ /* 0x00006400000c000b */
[----:B01----:R-:W-:Y:S01]  /*1e970*/  ENDCOLLECTIVE ;  /* 0x000000000000791b */ /* 0x003fe20003800000 */
.L_x_1649:
        /* <DEDUP_REMOVED lines=12> */
.L_x_1650:
[----:B------:R-:W-:Y:S02]  /*1ea40*/  IMAD.MOV.U32 R13, RZ, RZ, R10 ;  /* 0x000000ffff0d7224 */ /* 0x000fe400078e000a */
[----:B------:R-:W-:Y:S02]  /*1ea50*/  IMAD.MOV.U32 R12, RZ, RZ, 0x4 ;  /* 0x00000004ff0c7424 */ /* 0x000fe400078e00ff */
[----:B------:R-:W-:-:S07]  /*1ea60*/  IMAD.MOV.U32 R2, RZ, RZ, R14 ;  /* 0x000000ffff027224 */ /* 0x000fce00078e000e */
[----:B------:R-:W-:Y:S05]  /*1ea70*/  WARPSYNC.COLLECTIVE R15, `(.L_x_1651) ;  /* 0x000000000f087348 */ /* 0x000fea0003c00000 */
[----:B------:R0:W1:Y:S02]  /*1ea80*/  SHFL.IDX P6, R14, R13, R12, R11 ;  /* 0x0000000c0d0e7389 */ /* 0x00006400000c000b */
[----:B01----:R-:W-:Y:S01]  /*1ea90*/  ENDCOLLECTIVE ;  /* 0x000000000000791b */ /* 0x003fe20003800000 */
.L_x_1651:
        /* <DEDUP_REMOVED lines=12> */
.L_x_1652:
[----:B------:R-:W-:Y:S02]  /*1eb60*/  IMAD.MOV.U32 R13, RZ, RZ, R10 ;  /* 0x000000ffff0d7224 */ /* 0x000fe400078e000a */
[----:B------:R-:W-:Y:S02]  /*1eb70*/  IMAD.MOV.U32 R12, RZ, RZ, 0x5 ;  /* 0x00000005ff0c7424 */ /* 0x000fe400078e00ff */
[----:B------:R-:W-:-:S07]  /*1eb80*/  IMAD.MOV.U32 R2, RZ, RZ, R14 ;  /* 0x000000ffff027224 */ /* 0x000fce00078e000e */
[----:B------:R-:W-:Y:S05]  /*1eb90*/  WARPSYNC.COLLECTIVE R15, `(.L_x_1653) ;  /* 0x000000000f087348 */ /* 0x000fea0003c00000 */
[----:B------:R0:W1:Y:S02]  /*1eba0*/  SHFL.IDX P6, R14, R13, R12, R11 ;  /* 0x0000000c0d0e7389 */ /* 0x00006400000c000b */
[----:B01----:R-:W-:Y:S01]  /*1ebb0*/  ENDCOLLECTIVE ;  /* 0x000000000000791b */ /* 0x003fe20003800000 */
.L_x_1653:
        /* <DEDUP_REMOVED lines=12> */
.L_x_1654:
[----:B------:R-:W-:Y:S02]  /*1ec80*/  IMAD.MOV.U32 R13, RZ, RZ, R10 ;  /* 0x000000ffff0d7224 */ /* 0x000fe400078e000a */
[----:B------:R-:W-:Y:S02]  /*1ec90*/  IMAD.MOV.U32 R12, RZ, RZ, 0x6 ;  /* 0x00000006ff0c7424 */ /* 0x000fe400078e00ff */
[----:B------:R-:W-:-:S07]  /*1eca0*/  IMAD.MOV.U32 R2, RZ, RZ, R14 ;  /* 0x000000ffff027224 */ /* 0x000fce00078e000e */
[----:B------:R-:W-:Y:S05]  /*1ecb0*/  WARPSYNC.COLLECTIVE R15, `(.L_x_1655) ;  /* 0x000000000f087348 */ /* 0x000fea0003c00000 */
[----:B------:R0:W1:Y:S02]  /*1ecc0*/  SHFL.IDX P6, R14, R13, R12, R11 ;  /* 0x0000000c0d0e7389 */ /* 0x00006400000c000b */
[----:B01----:R-:W-:Y:S01]  /*1ecd0*/  ENDCOLLECTIVE ;  /* 0x000000000000791b */ /* 0x003fe20003800000 */
.L_x_1655:
        /* <DEDUP_REMOVED lines=12> */
.L_x_1656:
[----:B------:R-:W-:Y:S02]  /*1eda0*/  IMAD.MOV.U32 R13, RZ, RZ, R10 ;  /* 0x000000ffff0d7224 */ /* 0x000fe400078e000a */
[----:B------:R-:W-:Y:S02]  /*1edb0*/  IMAD.MOV.U32 R12, RZ, RZ, 0x7 ;  /* 0x00000007ff0c7424 */ /* 0x000fe400078e00ff */
[----:B------:R-:W-:-:S07]  /*1edc0*/  IMAD.MOV.U32 R2, RZ, RZ, R14 ;  /* 0x000000ffff027224 */ /* 0x000fce00078e000e */
[----:B------:R-:W-:Y:S05]  /*1edd0*/  WARPSYNC.COLLECTIVE R15, `(.L_x_1657) ;  /* 0x000000000f087348 */ /* 0x000fea0003c00000 */
[----:B------:R0:W1:Y:S02]  /*1ede0*/  SHFL.IDX P6, R14, R13, R12, R11 ;  /* 0x0000000c0d0e7389 */ /* 0x00006400000c000b */
[----:B01----:R-:W-:Y:S01]  /*1edf0*/  ENDCOLLECTIVE ;  /* 0x000000000000791b */ /* 0x003fe20003800000 */
.L_x_1657:
        /* <DEDUP_REMOVED lines=12> */
.L_x_1658:
[----:B------:R-:W-:Y:S02]  /*1eec0*/  IMAD.MOV.U32 R13, RZ, RZ, R20 ;  /* 0x000000ffff0d7224 */ /* 0x000fe400078e0014 */
[----:B------:R-:W-:Y:S02]  /*1eed0*/  IMAD.MOV.U32 R12, RZ, RZ, RZ ;  /* 0x000000ffff0c7224 */ /* 0x000fe400078e00ff */
[----:B------:R-:W-:-:S07]  /*1eee0*/  IMAD.MOV.U32 R2, RZ, RZ, R14 ;  /* 0x000000ffff027224 */ /* 0x000fce00078e000e */
[----:B------:R-:W-:Y:S05]  /*1eef0*/  WARPSYNC.COLLECTIVE R15, `(.L_x_1659) ;  /* 0x000000000f087348 */ /* 0x000fea0003c00000 */
[----:B------:R0:W1:Y:S02]  /*1ef00*/  SHFL.IDX P6, R14, R13, R12, R11 ;  /* 0x0000000c0d0e7389 */ /* 0x00006400000c000b */
[----:B01----:R-:W-:Y:S01]  /*1ef10*/  ENDCOLLECTIVE ;  /* 0x000000000000791b */ /* 0x003fe20003800000 */
.L_x_1659:
        /* <DEDUP_REMOVED lines=12> */
.L_x_1660:
[----:B------:R-:W-:Y:S02]  /*1efe0*/  IMAD.MOV.U32 R13, RZ, RZ, R20 ;  /* 0x000000ffff0d7224 */ /* 0x000fe400078e0014 */
[----:B------:R-:W-:Y:S02]  /*1eff0*/  IMAD.MOV.U32 R12, RZ, RZ, 0x1 ;  /* 0x00000001ff0c7424 */ /* 0x000fe400078e00ff */
[----:B------:R-:W-:-:S07]  /*1f000*/  IMAD.MOV.U32 R2, RZ, RZ, R14 ;  /* 0x000000ffff027224 */ /* 0x000fce00078e000e */
[----:B------:R-:W-:Y:S05]  /*1f010*/  WARPSYNC.COLLECTIVE R15, `(.L_x_1661) ;  /* 0x000000000f087348 */ /* 0x000fea0003c00000 */
[----:B------:R0:W1:Y:S02]  /*1f020*/  SHFL.IDX P6, R14, R13, R12, R11 ;  /* 0x0000000c0d0e7389 */ /* 0x00006400000c000b */
[----:B01----:R-:W-:Y:S01]  /*1f030*/  ENDCOLLECTIVE ;  /* 0x000000000000791b */ /* 0x003fe20003800000 */
.L_x_1661:
        /* <DEDUP_REMOVED lines=13> */
.L_x_1662:
        /* <DEDUP_REMOVED lines=15> */
.L_x_1571:
[----:B--2---:R2:W3:Y:S02]  /*1f200*/  SYNCS.PHASECHK.TRANS64.TRYWAIT P0, [R0+URZ+0x22840], R29 ;  /* 0x0228401d000075a7 */ /* 0x0044e4000800017f */
[----:B---3--:R-:W-:Y:S05]  /*1f210*/  @!P0 NANOSLEEP.SYNCS 0x989680 ;  /* 0x009896800000895d */ /* 0x008fea0003900000 */
[----:B------:R-:W3:Y:S02]  /*1f220*/  @!P0 SYNCS.PHASECHK.TRANS64 P0, [R0+URZ+0x22840], R29 ;  /* 0x0228401d000085a7 */ /* 0x000ee4000800007f */
[----:B---3--:R-:W-:Y:S05]  /*1f230*/  @!P0 BRA `(.L_x_1571) ;  /* 0xfffffffc00f08947 */ /* 0x008fea000383ffff */
[----:B------:R-:W-:Y:S05]  /*1f240*/  BRA `(.L_x_1664) ;  /* 0xffffffa800d87947 */ /* 0x000fea000383ffff */
.L_x_1572:
        /* <DEDUP_REMOVED lines=8> */
.L_x_1666:
[----:B------:R-:W-:Y:S05]  /*1f2d0*/  BSYNC B0 ;  /* 0x0000000000007941 */ /* 0x000fea0003800000 */
.L_x_1665:
        /* <DEDUP_REMOVED lines=8> */
.L_x_1667:
        /* <DEDUP_REMOVED lines=13> */
.L_x_1668:
[----:B------:R-:W-:Y:S02]  /*1f430*/  IMAD.MOV.U32 R13, RZ, RZ, R8 ;  /* 0x000000ffff0d7224 */ /* 0x000fe400078e0008 */
[----:B------:R-:W-:-:S07]  /*1f440*/  IMAD.MOV.U32 R2, RZ, RZ, R14 ;  /* 0x000000ffff027224 */ /* 0x000fce00078e000e */
[----:B------:R-:W-:Y:S05]  /*1f450*/  WARPSYNC.COLLECTIVE R15, `(.L_x_1669) ;  /* 0x000000000f087348 */ /* 0x000fea0003c00000 */
[----:B------:R0:W1:Y:S02]  /*1f460*/  SHFL.IDX P6, R14, R13, R12, R11 ;  /* 0x0000000c0d0e7389 */ /* 0x00006400000c000b */
[----:B01----:R-:W-:Y:S01]  /*1f470*/  ENDCOLLECTIVE ;  /* 0x000000000000791b */ /* 0x003fe20003800000 */
.L_x_1669:
        /* <DEDUP_REMOVED lines=13> */
.L_x_1670:
[----:B------:R-:W-:Y:S02]  /*1f550*/  IMAD.MOV.U32 R13, RZ, RZ, R8 ;  /* 0x000000ffff0d7224 */ /* 0x000fe400078e0008 */
[----:B------:R-:W-:-:S07]  /*1f560*/  IMAD.MOV.U32 R2, RZ, RZ, R14 ;  /* 0x000000ffff027224 */ /* 0x000fce00078e000e */
[----:B------:R-:W-:Y:S05]  /*1f570*/  WARPSYNC.COLLECTIVE R15, `(.L_x_1671) ;  /* 0x000000000f087348 */ /* 0x000fea0003c00000 */
[----:B------:R0:W1:Y:S02]  /*1f580*/  SHFL.IDX P6, R14, R13, R12, R11 ;  /* 0x0000000c0d0e7389 */ /* 0x00006400000c000b */
[----:B01----:R-:W-:Y:S01]  /*1f590*/  ENDCOLLECTIVE ;  /* 0x000000000000791b */ /* 0x003fe20003800000 */
.L_x_1671:
        /* <DEDUP_REMOVED lines=8> */
.L_x_1672:
        /* <DEDUP_REMOVED lines=11> */
.L_x_1673:
        /* <DEDUP_REMOVED lines=8> */
.L_x_1674:
        /* <DEDUP_REMOVED lines=11> */
.L_x_1675:
        /* <DEDUP_REMOVED lines=8> */
.L_x_1676:
        /* <DEDUP_REMOVED lines=11> */
.L_x_1677:
        /* <DEDUP_REMOVED lines=8> */
.L_x_1678:
        /* <DEDUP_REMOVED lines=10> */
.L_x_1679:
        /* <DEDUP_REMOVED lines=8> */
.L_x_1680:
        /* <DEDUP_REMOVED lines=10> */
.L_x_1681:
[----:B------:R-:W-:Y:S02]  /*1fb70*/  IMAD.MOV.U32 R13, RZ, RZ, R5 ;  /* 0x000000ffff0d7224 */ /* 0x000fe400078e0005 */
[----:B------:R-:W-:Y:S01]  /*1fb80*/  IMAD.MOV.U32 R12, RZ, RZ, RZ ;  /* 0x000000ffff0c7224 */ /* 0x000fe200078e00ff */
[----:B------:R-:W-:-:S05]  /*1fb90*/  @P3 IADD3 R14, P0, R30, R14, RZ ;  /* 0x0000000e1e0e3210 */ /* 0x000fca0007f1e0ff */
[----:B------:R-:W-:-:S08]  /*1fba0*/  @P3 IMAD.MOV.U32 R2, RZ, RZ, R14 ;  /* 0x000000ffff023224 */ /* 0x000fd000078e000e */
[----:B------:R-:W-:Y:S05]  /*1fbb0*/  WARPSYNC.COLLECTIVE R15, `(.L_x_1682) ;  /* 0x000000000f087348 */ /* 0x000fea0003c00000 */
[----:B------:R0:W1:Y:S02]  /*1fbc0*/  SHFL.IDX P6, R14, R13, R12, R11 ;  /* 0x0000000c0d0e7389 */ /* 0x00006400000c000b */
[----:B01----:R-:W-:Y:S01]  /*1fbd0*/  ENDCOLLECTIVE ;  /* 0x000000000000791b */ /* 0x003fe20003800000 */
.L_x_1682:
[----:B------:R-:W-:-:S04]  /*1fbe0*/  @P3 IMAD.X R9, RZ, RZ, R7, P0 ;  /* 0x000000ffff093224 */ /* 0x000fc800000e0607 */
        /* <DEDUP_REMOVED lines=10> */
.L_x_1683:
        /* <DEDUP_REMOVED lines=8> */
.L_x_1684:
        /* <DEDUP_REMOVED lines=10> */
.L_x_1685:
[----:B------:R-:W-:Y:S05]  /*1fdb0*/  BRA `(.L_x_1686) ;  /* 0xffffffa400987947 */ /* 0x000fea000383ffff */
.L_x_1577:
[----:B------:R-:W-:Y:S02]  /*1fdc0*/  IMAD.MOV.U32 R13, RZ, RZ, R6 ;  /* 0x000000ffff0d7224 */ /* 0x000fe400078e0006 */
[----:B------:R-:W-:Y:S02]  /*1fdd0*/  IMAD.MOV.U32 R12, RZ, RZ, RZ ;  /* 0x000000ffff0c7224 */ /* 0x000fe400078e00ff */
[----:B------:R-:W-:Y:S02]  /*1fde0*/  IMAD.MOV.U32 R11, RZ, RZ, 0x181f ;  /* 0x0000181fff0b7424 */ /* 0x000fe400078e00ff */
[----:B------:R-:W-:Y:S02]  /*1fdf0*/  IMAD.MOV.U32 R15, RZ, RZ, -0x1 ;  /* 0xffffffffff0f7424 */ /* 0x000fe400078e00ff */
[----:B------:R-:W-:Y:S02]  /*1fe00*/  IMAD R5, R5, UR38, RZ ;  /* 0x0000002605057c24 */ /* 0x000fe4000f8e02ff */
[----:B------:R-:W-:-:S07]  /*1fe10*/  VIADD R4, R18, UR39 ;  /* 0x0000002712047c36 */ /* 0x000fce0008000000 */
[----:B-----5:R-:W-:Y:S05]  /*1fe20*/  WARPSYNC.COLLECTIVE R15, `(.L_x_1687) ;  /* 0x000000000f087348 */ /* 0x020fea0003c00000 */
[----:B------:R0:W1:Y:S02]  /*1fe30*/  SHFL.IDX P6, R14, R13, R12, R11 ;  /* 0x0000000c0d0e7389 */ /* 0x00006400000c000b */
[----:B01---5:R-:W-:Y:S01]  /*1fe40*/  ENDCOLLECTIVE ;  /* 0x000000000000791b */ /* 0x023fe20003800000 */
.L_x_1687:
[C---:B------:R-:W-:Y:S01]  /*1fe50*/  VIADD R8, R4.reuse, 0x10 ;  /* 0x0000001004087836 */ /* 0x040fe20000000000 */
[----:B------:R-:W-:Y:S01]  /*1fe60*/  ISETP.GE.AND P2, PT, R4, R5, PT ;  /* 0x000000050400720c */ /* 0x000fe20003f46270 */
[----:B------:R-:W-:Y:S02]  /*1fe70*/  IMAD.MOV.U32 R13, RZ, RZ, R0 ;  /* 0x000000ffff0d7224 */ /* 0x000fe400078e0000 */
[----:B------:R-:W-:-:S10]  /*1fe80*/  IMAD.MOV.U32 R2, RZ, RZ, R14 ;  /* 0x000000ffff027224 */ /* 0x000fd400078e000e */
[----:B------:R-:W-:Y:S05]  /*1fe90*/  WARPSYNC.COLLECTIVE R15, `(.L_x_1688) ;  /* 0x000000000f087348 */ /* 0x000fea0003c00000 */
[----:B------:R0:W1:Y:S02]  /*1fea0*/  SHFL.IDX P6, R14, R13, R12, R11 ;  /* 0x0000000c0d0e7389 */ /* 0x00006400000c000b */
[----:B01----:R-:W-:Y:S01]  /*1feb0*/  ENDCOLLECTIVE ;  /* 0x000000000000791b */ /* 0x003fe20003800000 */
.L_x_1688:
        /* <DEDUP_REMOVED lines=8> */
.L_x_1689:
[----:B------:R-:W-:Y:S01]  /*1ff40*/  @!PT LDS RZ, [RZ] ;  /* 0x00000000fffff984 */ /* 0x000fe20000000800 */
[----:B------:R-:W-:Y:S01]  /*1ff50*/  @!PT LDS RZ, [RZ] ;  /* 0x00000000fffff984 */ /* 0x000fe20000000800 */
[----:B------:R-:W-:Y:S01]  /*1ff60*/  @!PT LDS RZ, [RZ] ;  /* 0x00000000fffff984 */ /* 0x000fe20000000800 */
[----:B------:R0:W-:Y:S01]  /*1ff70*/  @!P2 LDGSTS.E.BYPASS.LTC128B.128 [R10+0x14400], desc[UR50][R2.64], !P0 ;  /* 0x14400000020aafae */ /* 0x0001e2000c101d72 */
[----:B------:R-:W-:Y:S01]  /*1ff80*/  ISETP.GE.AND P2, PT, R8, R5, PT ;  /* 0x000000050800720c */ /* 0x000fe20003f46270 */
[----:B------:R-:W-:Y:S02]  /*1ff90*/  VIADD R8, R4, 0x20 ;  /* 0x0000002004087836 */ /* 0x000fe40000000000 */
[----:B------:R-:W-:Y:S02]  /*1ffa0*/  IMAD.MOV.U32 R13, RZ, RZ, R0 ;  /* 0x000000ffff0d7224 */ /* 0x000fe400078e0000 */
[----:B------:R-:W-:-:S08]  /*1ffb0*/  IMAD.MOV.U32 R7, RZ, RZ, R14 ;  /* 0x000000ffff077224 */ /* 0x000fd000078e000e */
[----:B0-----:R-:W-:Y:S05]  /*1ffc0*/  WARPSYNC.COLLECTIVE R15, `(.L_x_1690) ;  /* 0x000000000f087348 */ /* 0x001fea0003c00000 */
[----:B------:R1:W2:Y:S02]  /*1ffd0*/  SHFL.IDX P6, R14, R13, R12, R11 ;  /* 0x0000000c0d0e7389 */ /* 0x0002a400000c000b */
[----:B012---:R-:W-:Y:S01]  /*1ffe0*/  ENDCOLLECTIVE ;  /* 0x000000000000791b */ /* 0x007fe20003800000 */
.L_x_1690:
[----:B------:R-:W-:Y:S02]  /*1fff0*/  IMAD.MOV.U32 R13, RZ, RZ, R6 ;  /* 0x000000ffff0d7224 */ /* 0x000fe400078e0006 */
[----:B------:R-:W-:Y:S01]  /*20000*/  IMAD.MOV.U32 R12, RZ, RZ, 0x2 ;  /* 0x00000002ff0c7424 */ /* 0x000fe200078e00ff */
[----:B------:R-:W-:-:S13]  /*20010*/  @!P2 IADD3 R2, P1, R30, R14, RZ ;  /* 0x0000000e1e02a210 */ /* 0x000fda0007f3e0ff */
[----:B------:R-:W-:Y:S05]  /*20020*/  WARPSYNC.COLLECTIVE R15, `(.L_x_1691) ;  /* 0x000000000f087348 */ /* 0x000fea0003c00000 */
[----:B------:R0:W1:Y:S02]  /*20030*/  SHFL.IDX P6, R14, R13, R12, R11 ;  /* 0x0000000c0d0e7389 */ /* 0x00006400000c000b */
[----:B01----:R-:W-:Y:S01]  /*20040*/  ENDCOLLECTIVE ;  /* 0x000000000000791b */ /* 0x003fe20003800000 */
.L_x_1691:
[----:B------:R-:W-:-:S05]  /*20050*/  @!P2 IMAD.X R3, RZ, RZ, R7, P1 ;  /* 0x000000ffff03a224 */ /* 0x000fca00008e0607 */
        /* <DEDUP_REMOVED lines=11> */
.L_x_1692:
[----:B------:R-:W-:Y:S02]  /*20110*/  IMAD.MOV.U32 R13, RZ, RZ, R6 ;  /* 0x000000ffff0d7224 */ /* 0x000fe400078e0006 */
[----:B------:R-:W-:Y:S01]  /*20120*/  IMAD.MOV.U32 R12, RZ, RZ, 0x3 ;  /* 0x00000003ff0c7424 */ /* 0x000fe200078e00ff */
[----:B------:R-:W-:-:S13]  /*20130*/  @!P2 IADD3 R2, P1, R30, R14, RZ ;  /* 0x0000000e1e02a210 */ /* 0x000fda0007f3e0ff */
[----:B------:R-:W-:Y:S05]  /*20140*/  WARPSYNC.COLLECTIVE R15, `(.L_x_1693) ;  /* 0x000000000f087348 */ /* 0x000fea0003c00000 */
[----:B------:R0:W1:Y:S02]  /*20150*/  SHFL.IDX P6, R14, R13, R12, R11 ;  /* 0x0000000c0d0e7389 */ /* 0x00006400000c000b */
[----:B01----:R-:W-:Y:S01]  /*20160*/  ENDCOLLECTIVE ;  /* 0x000000000000791b */ /* 0x003fe20003800000 */
.L_x_1693:
        /* <DEDUP_REMOVED lines=12> */
.L_x_1694:
[----:B------:R-:W-:Y:S02]  /*20230*/  IMAD.MOV.U32 R13, RZ, RZ, R6 ;  /* 0x000000ffff0d7224 */ /* 0x000fe400078e0006 */
[----:B------:R-:W-:Y:S01]  /*20240*/  IMAD.MOV.U32 R12, RZ, RZ, 0x4 ;  /* 0x00000004ff0c7424 */ /* 0x000fe200078e00ff */
[----:B------:R-:W-:-:S13]  /*20250*/  @!P2 IADD3 R2, P1, R30, R14, RZ ;  /* 0x0000000e1e02a210 */ /* 0x000fda0007f3e0ff */
[----:B------:R-:W-:Y:S05]  /*20260*/  WARPSYNC.COLLECTIVE R15, `(.L_x_1695) ;  /* 0x000000000f087348 */ /* 0x000fea0003c00000 */
[----:B------:R0:W1:Y:S02]  /*20270*/  SHFL.IDX P6, R14, R13, R12, R11 ;  /* 0x0000000c0d0e7389 */ /* 0x00006400000c000b */
[----:B01----:R-:W-:Y:S01]  /*20280*/  ENDCOLLECTIVE ;  /* 0x000000000000791b */ /* 0x003fe20003800000 */
.L_x_1695:
        /* <DEDUP_REMOVED lines=12> */
.L_x_1696:
[----:B------:R-:W-:Y:S02]  /*20350*/  IMAD.MOV.U32 R13, RZ, RZ, R6 ;  /* 0x000000ffff0d7224 */ /* 0x000fe400078e0006 */
[----:B------:R-:W-:Y:S01]  /*20360*/  IMAD.MOV.U32 R12, RZ, RZ, 0x5 ;  /* 0x00000005ff0c7424 */ /* 0x000fe200078e00ff */
[----:B------:R-:W-:-:S13]  /*20370*/  @!P2 IADD3 R2, P1, R30, R14, RZ ;  /* 0x0000000e1e02a210 */ /* 0x000fda0007f3e0ff */
[----:B------:R-:W-:Y:S05]  /*20380*/  WARPSYNC.COLLECTIVE R15, `(.L_x_1697) ;  /* 0x000000000f087348 */ /* 0x000fea0003c00000 */
[----:B------:R0:W1:Y:S02]  /*20390*/  SHFL.IDX P6, R14, R13, R12, R11 ;  /* 0x0000000c0d0e7389 */ /* 0x00006400000c000b */
[----:B01----:R-:W-:Y:S01]  /*203a0*/  ENDCOLLECTIVE ;  /* 0x000000000000791b */ /* 0x003fe20003800000 */
.L_x_1697:
        /* <DEDUP_REMOVED lines=11> */
.L_x_1698:
[----:B------:R-:W-:Y:S02]  /*20460*/  IMAD.MOV.U32 R13, RZ, RZ, R6 ;  /* 0x000000ffff0d7224 */ /* 0x000fe400078e0006 */
[----:B------:R-:W-:Y:S01]  /*20470*/  IMAD.MOV.U32 R12, RZ, RZ, 0x6 ;  /* 0x00000006ff0c7424 */ /* 0x000fe200078e00ff */
[----:B------:R-:W-:-:S13]  /*20480*/  @!P2 IADD3 R2, P1, R30, R14, RZ ;  /* 0x0000000e1e02a210 */ /* 0x000fda0007f3e0ff */
[----:B------:R-:W-:Y:S05]  /*20490*/  WARPSYNC.COLLECTIVE R15, `(.L_x_1699) ;  /* 0x000000000f087348 */ /* 0x000fea0003c00000 */
[----:B------:R0:W1:Y:S02]  /*204a0*/  SHFL.IDX P6, R14, R13, R12, R11 ;  /* 0x0000000c0d0e7389 */ /* 0x00006400000c000b */
[----:B01----:R-:W-:Y:S01]  /*204b0*/  ENDCOLLECTIVE ;  /* 0x000000000000791b */ /* 0x003fe20003800000 */
.L_x_1699:
        /* <DEDUP_REMOVED lines=12> */
.L_x_1700:
[----:B------:R-:W-:Y:S02]  /*20580*/  IMAD.MOV.U32 R13, RZ, RZ, R6 ;  /* 0x000000ffff0d7224 */ /* 0x000fe400078e0006 */
[----:B------:R-:W-:Y:S01]  /*20590*/  IMAD.MOV.U32 R12, RZ, RZ, 0x7 ;  /* 0x00000007ff0c7424 */ /* 0x000fe200078e00ff */
[----:B------:R-:W-:-:S13]  /*205a0*/  @!P2 IADD3 R2, P1, R30, R14, RZ ;  /* 0x0000000e1e02a210 */ /* 0x000fda0007f3e0ff */
[----:B------:R-:W-:Y:S05]  /*205b0*/  WARPSYNC.COLLECTIVE R15, `(.L_x_1701) ;  /* 0x000000000f087348 */ /* 0x000fea0003c00000 */
[----:B------:R0:W1:Y:S02]  /*205c0*/  SHFL.IDX P6, R14, R13, R12, R11 ;  /* 0x0000000c0d0e7389 */ /* 0x00006400000c000b */
[----:B01----:R-:W-:Y:S01]  /*205d0*/  ENDCOLLECTIVE ;  /* 0x000000000000791b */ /* 0x003fe20003800000 */
.L_x_1701:
        /* <DEDUP_REMOVED lines=10> */
.L_x_1702:
[----:B------:R-:W-:Y:S05]  /*20680*/  BRA `(.L_x_1703) ;  /* 0xffffffa400dc7947 */ /* 0x000fea000383ffff */
.L_x_1580:
[----:B0-----:R0:W1:Y:S02]  /*20690*/  SYNCS.PHASECHK.TRANS64.TRYWAIT P0, [R17+URZ+0x22820], R0 ;  /* 0x02282000110075a7 */ /* 0x001064000800017f */
[----:B-1----:R-:W-:Y:S05]  /*206a0*/  @!P0 NANOSLEEP.SYNCS 0x989680 ;  /* 0x009896800000895d */ /* 0x002fea0003900000 */
[----:B------:R-:W1:Y:S02]  /*206b0*/  @!P0 SYNCS.PHASECHK.TRANS64 P0, [R17+URZ+0x22820], R0 ;  /* 0x02282000110085a7 */ /* 0x000e64000800007f */
[----:B-1----:R-:W-:Y:S05]  /*206c0*/  @!P0 BRA `(.L_x_1580) ;  /* 0xfffffffc00f08947 */ /* 0x002fea000383ffff */
[----:B------:R-:W-:Y:S05]  /*206d0*/  BRA `(.L_x_1704) ;  /* 0xffffffa800387947 */ /* 0x000fea000383ffff */
.L_x_1584:
[----:B0-----:R0:W1:Y:S02]  /*206e0*/  SYNCS.PHASECHK.TRANS64.TRYWAIT P0, [R0+URZ+0x22880], R29 ;  /* 0x0228801d000075a7 */ /* 0x001064000800017f */
[----:B-1----:R-:W-:Y:S05]  /*206f0*/  @!P0 NANOSLEEP.SYNCS 0x989680 ;  /* 0x009896800000895d */ /* 0x002fea0003900000 */
[----:B------:R-:W1:Y:S02]  /*20700*/  @!P0 SYNCS.PHASECHK.TRANS64 P0, [R0+URZ+0x22880], R29 ;  /* 0x0228801d000085a7 */ /* 0x000e64000800007f */
[----:B-1----:R-:W-:Y:S05]  /*20710*/  @!P0 BRA `(.L_x_1584) ;  /* 0xfffffffc00f08947 */ /* 0x002fea000383ffff */
[----:B------:R-:W-:Y:S05]  /*20720*/  BRA `(.L_x_1705) ;  /* 0xffffffac00687947 */ /* 0x000fea000383ffff */
.L_x_1585:
        /* <DEDUP_REMOVED lines=8> */
.L_x_1707:
[----:B------:R-:W-:Y:S05]  /*207b0*/  BSYNC B0 ;  /* 0x0000000000007941 */ /* 0x000fea0003800000 */
.L_x_1706:
[----:B------:R-:W-:Y:S02]  /*207c0*/  IMAD.MOV.U32 R13, RZ, RZ, R18 ;  /* 0x000000ffff0d7224 */ /* 0x000fe400078e0012 */
[----:B------:R-:W-:Y:S02]  /*207d0*/  IMAD.MOV.U32 R12, RZ, RZ, RZ ;  /* 0x000000ffff0c7224 */ /* 0x000fe400078e00ff */
[----:B------:R-:W-:Y:S02]  /*207e0*/  IMAD.MOV.U32 R11, RZ, RZ, 0x181f ;  /* 0x0000181fff0b7424 */ /* 0x000fe400078e00ff */
[----:B------:R-:W-:Y:S02]  /*207f0*/  IMAD.MOV.U32 R15, RZ, RZ, -0x1 ;  /* 0xffffffffff0f7424 */ /* 0x000fe400078e00ff */
[----:B------:R-:W-:Y:S02]  /*20800*/  IMAD.MOV.U32 R3, RZ, RZ, R14 ;  /* 0x000000ffff037224 */ /* 0x000fe400078e000e */
[----:B------:R-:W-:-:S07]  /*20810*/  IMAD.IADD R6, R17, 0x1, R6 ;  /* 0x0000000111067824 */ /* 0x000fce00078e0206 */
[----:B------:R-:W-:Y:S05]  /*20820*/  WARPSYNC.COLLECTIVE R15, `(.L_x_1708) ;  /* 0x000000000f087348 */ /* 0x000fea0003c00000 */
[----:B------:R0:W1:Y:S02]  /*20830*/  SHFL.IDX P6, R14, R13, R12, R11 ;  /* 0x0000000c0d0e7389 */ /* 0x00006400000c000b */
[----:B01----:R-:W-:Y:S01]  /*20840*/  ENDCOLLECTIVE ;  /* 0x000000000000791b */ /* 0x003fe20003800000 */
.L_x_1708:
[----:B------:R-:W-:Y:S02]  /*20850*/  IMAD.MOV.U32 R13, RZ, RZ, R19 ;  /* 0x000000ffff0d7224 */ /* 0x000fe400078e0013 */
[----:B------:R-:W-:Y:S02]  /*20860*/  IMAD.MOV.U32 R12, RZ, RZ, 0x1 ;  /* 0x00000001ff0c7424 */ /* 0x000fe400078e00ff */
[----:B------:R-:W-:-:S07]  /*20870*/  IMAD.MOV.U32 R2, RZ, RZ, R14 ;  /* 0x000000ffff027224 */ /* 0x000fce00078e000e */
[----:B------:R-:W-:Y:S05]  /*20880*/  WARPSYNC.COLLECTIVE R15, `(.L_x_1709) ;  /* 0x000000000f087348 */ /* 0x000fea0003c00000 */
[----:B------:R0:W1:Y:S02]  /*20890*/  SHFL.IDX P6, R14, R13, R12, R11 ;  /* 0x0000000c0d0e7389 */ /* 0x00006400000c000b */
[----:B01----:R-:W-:Y:S01]  /*208a0*/  ENDCOLLECTIVE ;  /* 0x000000000000791b */ /* 0x003fe20003800000 */
.L_x_1709:
        /* <DEDUP_REMOVED lines=11> */
.L_x_1710:
        /* <DEDUP_REMOVED lines=8> */
.L_x_1711:
        /* <DEDUP_REMOVED lines=9> */
.L_x_1712:
[----:B------:R-:W-:Y:S02]  /*20a70*/  IMAD.MOV.U32 R13, RZ, RZ, R19 ;  /* 0x000000ffff0d7224 */ /* 0x000fe400078e0013 */
[----:B------:R-:W-:Y:S02]  /*20a80*/  IMAD.MOV.U32 R12, RZ, RZ, 0x3 ;  /* 0x00000003ff0c7424 */ /* 0x000fe400078e00ff */
[----:B------:R-:W-:-:S05]  /*20a90*/  IMAD.MOV.U32 R11, RZ, RZ, R14 ;  /* 0x000000ffff0b7224 */ /* 0x000fca00078e000e */
[----:B------:R-:W-:Y:S01]  /*20aa0*/  IADD3 R2, P0, R30, R11, RZ ;  /* 0x0000000b1e027210 */ /* 0x000fe20007f1e0ff */
[----:B------:R-:W-:-:S04]  /*20ab0*/  IMAD.MOV.U32 R11, RZ, RZ, 0x181f ;  /* 0x0000181fff0b7424 */ /* 0x000fc800078e00ff */
[----:B------:R-:W-:-:S08]  /*20ac0*/  IMAD.X R3, RZ, RZ, R31, P0 ;  /* 0x000000ffff037224 */ /* 0x000fd000000e061f */
[----:B------:R-:W-:Y:S05]  /*20ad0*/  WARPSYNC.COLLECTIVE R15, `(.L_x_1713) ;  /* 0x000000000f087348 */ /* 0x000fea0003c00000 */
[----:B------:R0:W1:Y:S02]  /*20ae0*/  SHFL.IDX P6, R14, R13, R12, R11 ;  /* 0x0000000c0d0e7389 */ /* 0x00006400000c000b */
[----:B01----:R-:W-:Y:S01]  /*20af0*/  ENDCOLLECTIVE ;  /* 0x000000000000791b */ /* 0x003fe20003800000 */
.L_x_1713:
        /* <DEDUP_REMOVED lines=9> */
.L_x_1714:
[----:B------:R-:W-:Y:S02]  /*20b90*/  IMAD.MOV.U32 R13, RZ, RZ, R19 ;  /* 0x000000ffff0d7224 */ /* 0x000fe400078e0013 */
[----:B------:R-:W-:Y:S02]  /*20ba0*/  IMAD.MOV.U32 R12, RZ, RZ, 0x4 ;  /* 0x00000004ff0c7424 */ /* 0x000fe400078e00ff */
[----:B------:R-:W-:-:S07]  /*20bb0*/  IMAD.MOV.U32 R2, RZ, RZ, R14 ;  /* 0x000000ffff027224 */ /* 0x000fce00078e000e */
[----:B------:R-:W-:Y:S05]  /*20bc0*/  WARPSYNC.COLLECTIVE R15, `(.L_x_1715) ;  /* 0x000000000f087348 */ /* 0x000fea0003c00000 */
[----:B------:R0:W1:Y:S02]  /*20bd0*/  SHFL.IDX P6, R14, R13, R12, R11 ;  /* 0x0000000c0d0e7389 */ /* 0x00006400000c000b */
[----:B01----:R-:W-:Y:S01]  /*20be0*/  ENDCOLLECTIVE ;  /* 0x000000000000791b */ /* 0x003fe20003800000 */
.L_x_1715:
        /* <DEDUP_REMOVED lines=11> */
.L_x_1716:
[----:B------:R-:W-:Y:S02]  /*20ca0*/  IMAD.MOV.U32 R13, RZ, RZ, R19 ;  /* 0x000000ffff0d7224 */ /* 0x000fe400078e0013 */
[----:B------:R-:W-:Y:S02]  /*20cb0*/  IMAD.MOV.U32 R12, RZ, RZ, 0x5 ;  /* 0x00000005ff0c7424 */ /* 0x000fe400078e00ff */
[----:B------:R-:W-:-:S07]  /*20cc0*/  IMAD.MOV.U32 R2, RZ, RZ, R14 ;  /* 0x000000ffff027224 */ /* 0x000fce00078e000e */
[----:B------:R-:W-:Y:S05]  /*20cd0*/  WARPSYNC.COLLECTIVE R15, `(.L_x_1717) ;  /* 0x000000000f087348 */ /* 0x000fea0003c00000 */
[----:B------:R0:W1:Y:S02]  /*20ce0*/  SHFL.IDX P6, R14, R13, R12, R11 ;  /* 0x0000000c0d0e7389 */ /* 0x00006400000c000b */
[----:B01----:R-:W-:Y:S01]  /*20cf0*/  ENDCOLLECTIVE ;  /* 0x000000000000791b */ /* 0x003fe20003800000 */
.L_x_1717:
        /* <DEDUP_REMOVED lines=11> */
.L_x_1718:
[----:B------:R-:W-:Y:S02]  /*20db0*/  IMAD.MOV.U32 R13, RZ, RZ, R19 ;  /* 0x000000ffff0d7224 */ /* 0x000fe400078e0013 */
[----:B------:R-:W-:Y:S02]  /*20dc0*/  IMAD.MOV.U32 R12, RZ, RZ, 0x6 ;  /* 0x00000006ff0c7424 */ /* 0x000fe400078e00ff */
[----:B------:R-:W-:-:S07]  /*20dd0*/  IMAD.MOV.U32 R2, RZ, RZ, R14 ;  /* 0x000000ffff027224 */ /* 0x000fce00078e000e */
[----:B------:R-:W-:Y:S05]  /*20de0*/  WARPSYNC.COLLECTIVE R15, `(.L_x_1719) ;  /* 0x000000000f087348 */ /* 0x000fea0003c00000 */
[----:B------:R0:W1:Y:S02]  /*20df0*/  SHFL.IDX P6, R14, R13, R12, R11 ;  /* 0x0000000c0d0e7389 */ /* 0x00006400000c000b */
[----:B01----:R-:W-:Y:S01]  /*20e00*/  ENDCOLLECTIVE ;  /* 0x000000000000791b */ /* 0x003fe20003800000 */
.L_x_1719:
        /* <DEDUP_REMOVED lines=11> */
.L_x_1720:
[----:B------:R-:W-:Y:S02]  /*20ec0*/  IMAD.MOV.U32 R13, RZ, RZ, R19 ;  /* 0x000000ffff0d7224 */ /* 0x000fe400078e0013 */
[----:B------:R-:W-:Y:S02]  /*20ed0*/  IMAD.MOV.U32 R12, RZ, RZ, 0x7 ;  /* 0x00000007ff0c7424 */ /* 0x000fe400078e00ff */
[----:B------:R-:W-:-:S07]  /*20ee0*/  IMAD.MOV.U32 R2, RZ, RZ, R14 ;  /* 0x000000ffff027224 */ /* 0x000fce00078e000e */
[----:B------:R-:W-:Y:S05]  /*20ef0*/  WARPSYNC.COLLECTIVE R15, `(.L_x_1721) ;  /* 0x000000000f087348 */ /* 0x000fea0003c00000 */
[----:B------:R0:W1:Y:S02]  /*20f00*/  SHFL.IDX P6, R14, R13, R12, R11 ;  /* 0x0000000c0d0e7389 */ /* 0x00006400000c000b */
[----:B01----:R-:W-:Y:S01]  /*20f10*/  ENDCOLLECTIVE ;  /* 0x000000000000791b */ /* 0x003fe20003800000 */
.L_x_1721:
[----:B------:R-:W-:Y:S01]  /*20f20*/  IMAD.MOV.U32 R13, RZ, RZ, R18 ;  /* 0x000000ffff0d7224 */ /* 0x000fe200078e0012 */
[----:B------:R-:W-:-:S05]  /*20f30*/  IADD3 R18, P0, R30, R2, RZ ;  /* 0x000000021e127210 */ /* 0x000fca0007f1e0ff */
[----:B------:R-:W-:Y:S02]  /*20f40*/  IMAD.X R19, RZ, RZ, R3, P0 ;  /* 0x000000ffff137224 */ /* 0x000fe400000e0603 */
[----:B------:R-:W-:-:S03]  /*20f50*/  IMAD.MOV.U32 R31, RZ, RZ, R14 ;  /* 0x000000ffff1f7224 */ /* 0x000fc600078e000e */
[----:B------:R-:W-:Y:S01]  /*20f60*/  @!PT LDS RZ, [RZ] ;  /* 0x00000000fffff984 */ /* 0x000fe20000000800 */
[----:B------:R-:W-:Y:S01]  /*20f70*/  @!PT LDS RZ, [RZ] ;  /* 0x00000000fffff984 */ /* 0x000fe20000000800 */
[----:B------:R-:W-:Y:S01]  /*20f80*/  @!PT LDS RZ, [RZ] ;  /* 0x00000000fffff984 */ /* 0x000fe20000000800 */
[----:B------:R0:W-:Y:S04]  /*20f90*/  LDGSTS.E.BYPASS.LTC128B.128 [R6+0xd400], desc[UR50][R18.64], !P2 ;  /* 0x0d40000012067fae */ /* 0x0001e8000d101d72 */
[----:B0-----:R-:W-:Y:S05]  /*20fa0*/  WARPSYNC.COLLECTIVE R15, `(.L_x_1722) ;  /* 0x000000000f087348 */ /* 0x001fea0003c00000 */
[----:B------:R1:W2:Y:S02]  /*20fb0*/  SHFL.IDX P6, R14, R13, R12, R11 ;  /* 0x0000000c0d0e7389 */ /* 0x0002a400000c000b */
[----:B012---:R-:W-:Y:S01]  /*20fc0*/  ENDCOLLECTIVE ;  /* 0x000000000000791b */ /* 0x007fe20003800000 */
.L_x_1722:
[----:B------:R-:W-:Y:S02]  /*20fd0*/  IMAD.MOV.U32 R13, RZ, RZ, R10 ;  /* 0x000000ffff0d7224 */ /* 0x000fe400078e000a */
[----:B------:R-:W-:Y:S02]  /*20fe0*/  IMAD.MOV.U32 R12, RZ, RZ, RZ ;  /* 0x000000ffff0c7224 */ /* 0x000fe400078e00ff */
[----:B------:R-:W-:-:S05]  /*20ff0*/  IMAD.MOV.U32 R11, RZ, RZ, R14 ;  /* 0x000000ffff0b7224 */ /* 0x000fca00078e000e */
[----:B------:R-:W-:Y:S01]  /*21000*/  IADD3 R2, P0, R30, R11, RZ ;  /* 0x0000000b1e027210 */ /* 0x000fe20007f1e0ff */
[----:B------:R-:W-:-:S04]  /*21010*/  IMAD.MOV.U32 R11, RZ, RZ, 0x181f ;  /* 0x0000181fff0b7424 */ /* 0x000fc800078e00ff */
[----:B------:R-:W-:-:S08]  /*21020*/  IMAD.X R3, RZ, RZ, R31, P0 ;  /* 0x000000ffff037224 */ /* 0x000fd000000e061f */
[----:B------:R-:W-:Y:S05]  /*21030*/  WARPSYNC.COLLECTIVE R15, `(.L_x_1723) ;  /* 0x000000000f087348 */ /* 0x000fea0003c00000 */
[----:B------:R0:W1:Y:S02]  /*21040*/  SHFL.IDX P6, R14, R13, R12, R11 ;  /* 0x0000000c0d0e7389 */ /* 0x00006400000c000b */
[----:B01----:R-:W-:Y:S01]  /*21050*/  ENDCOLLECTIVE ;  /* 0x000000000000791b */ /* 0x003fe20003800000 */
.L_x_1723:
        /* <DEDUP_REMOVED lines=9> */
.L_x_1724:
        /* <DEDUP_REMOVED lines=8> */
.L_x_1725:
        /* <DEDUP_REMOVED lines=9> */
.L_x_1726:
[----:B------:R-:W-:Y:S01]  /*21200*/  IMAD.MOV.U32 R2, RZ, RZ, R14 ;  /* 0x000000ffff027224 */ /* 0x000fe200078e000e */
[----:B------:R-:W-:Y:S06]  /*21210*/  BRA `(.L_x_1727) ;  /* 0xffffffa800007947 */ /* 0x000fec000383ffff */
.L_x_1590:
[----:B--2---:R2:W3:Y:S02]  /*21220*/  SYNCS.PHASECHK.TRANS64.TRYWAIT P0, [R0+URZ+0x22840], R29 ;  /* 0x0228401d000075a7 */ /* 0x0044e4000800017f */
[----:B---3--:R-:W-:Y:S05]  /*21230*/  @!P0 NANOSLEEP.SYNCS 0x989680 ;  /* 0x009896800000895d */ /* 0x008fea0003900000 */
[----:B------:R-:W3:Y:S02]  /*21240*/  @!P0 SYNCS.PHASECHK.TRANS64 P0, [R0+URZ+0x22840], R29 ;  /* 0x0228401d000085a7 */ /* 0x000ee4000800007f */
[----:B---3--:R-:W-:Y:S05]  /*21250*/  @!P0 BRA `(.L_x_1590) ;  /* 0xfffffffc00f08947 */ /* 0x008fea000383ffff */
[----:B------:R-:W-:Y:S05]  /*21260*/  BRA `(.L_x_1728) ;  /* 0xffffffa800507947 */ /* 0x000fea000383ffff */
.L_x_1591:
[----:B------:R-:W-:Y:S01]  /*21270*/  BSSY B0, `(.L_x_1729) ;  /* 0x0000008000007945 */ /* 0x000fe20003800000 */
[----:B------:R-:W-:Y:S02]  /*21280*/  IMAD.MOV.U32 R13, RZ, RZ, R4 ;  /* 0x000000ffff0d7224 */ /* 0x000fe400078e0004 */
[----:B------:R-:W-:Y:S02]  /*21290*/  IMAD.MOV.U32 R12, RZ, RZ, RZ ;  /* 0x000000ffff0c7224 */ /* 0x000fe400078e00ff */
[----:B------:R-:W-:Y:S02]  /*212a0*/  IMAD.MOV.U32 R11, RZ, RZ, 0x181f ;  /* 0x0000181fff0b7424 */ /* 0x000fe400078e00ff */
[----:B------:R-:W-:-:S07]  /*212b0*/  IMAD.MOV.U32 R15, RZ, RZ, -0x1 ;  /* 0xffffffffff0f7424 */ /* 0x000fce00078e00ff */
[----:B-12---:R-:W-:Y:S05]  /*212c0*/  WARPSYNC.COLLECTIVE R15, `(.L_x_1730) ;  /* 0x000000000f087348 */ /* 0x006fea0003c00000 */
[----:B------:R0:W3:Y:S02]  /*212d0*/  SHFL.IDX P6, R14, R13, R12, R11 ;  /* 0x0000000c0d0e7389 */ /* 0x0000e400000c000b */
[----:B0123--:R-:W-:Y:S01]  /*212e0*/  ENDCOLLECTIVE ;  /* 0x000000000000791b */ /* 0x00ffe20003800000 */
.L_x_1730:
[----:B------:R-:W-:Y:S05]  /*212f0*/  BSYNC B0 ;  /* 0x0000000000007941 */ /* 0x000fea0003800000 */
.L_x_1729:
        /* <DEDUP_REMOVED lines=8> */
.L_x_1731:
[----:B------:R-:W-:Y:S02]  /*21380*/  IMAD.MOV.U32 R13, RZ, RZ, R4 ;  /* 0x000000ffff0d7224 */ /* 0x000fe400078e0004 */
[----:B------:R-:W-:Y:S02]  /*21390*/  IMAD.MOV.U32 R12, RZ, RZ, 0x1 ;  /* 0x00000001ff0c7424 */ /* 0x000fe400078e00ff */
[----:B------:R-:W-:-:S07]  /*213a0*/  IMAD.MOV.U32 R2, RZ, RZ, R14 ;  /* 0x000000ffff027224 */ /* 0x000fce00078e000e */
[----:B------:R-:W-:Y:S05]  /*213b0*/  WARPSYNC.COLLECTIVE R15, `(.L_x_1732) ;  /* 0x000000000f087348 */ /* 0x000fea0003c00000 */
[----:B------:R0:W1:Y:S02]  /*213c0*/  SHFL.IDX P6, R14, R13, R12, R11 ;  /* 0x0000000c0d0e7389 */ /* 0x00006400000c000b */
[----:B01----:R-:W-:Y:S01]  /*213d0*/  ENDCOLLECTIVE ;  /* 0x000000000000791b */ /* 0x003fe20003800000 */
.L_x_1732:
        /* <DEDUP_REMOVED lines=11> */
.L_x_1733:
        /* <DEDUP_REMOVED lines=8> */
.L_x_1734:
        /* <DEDUP_REMOVED lines=9> */
.L_x_1735:
        /* <DEDUP_REMOVED lines=9> */
.L_x_1736:
        /* <DEDUP_REMOVED lines=9> */
.L_x_1737:
[----:B------:R-:W-:Y:S02]  /*216c0*/  IMAD.MOV.U32 R13, RZ, RZ, R4 ;  /* 0x000000ffff0d7224 */ /* 0x000fe400078e0004 */
[----:B------:R-:W-:Y:S02]  /*216d0*/  IMAD.MOV.U32 R12, RZ, RZ, 0x4 ;  /* 0x00000004ff0c7424 */ /* 0x000fe400078e00ff */
[----:B------:R-:W-:-:S07]  /*216e0*/  IMAD.MOV.U32 R2, RZ, RZ, R14 ;  /* 0x000000ffff027224 */ /* 0x000fce00078e000e */
[----:B------:R-:W-:Y:S05]  /*216f0*/  WARPSYNC.COLLECTIVE R15, `(.L_x_1738) ;  /* 0x000000000f087348 */ /* 0x000fea0003c00000 */
[----:B------:R0:W1:Y:S02]  /*21700*/  SHFL.IDX P6, R14, R13, R12, R11 ;  /* 0x0000000c0d0e7389 */ /* 0x00006400000c000b */
[----:B01----:R-:W-:Y:S01]  /*21710*/  ENDCOLLECTIVE ;  /* 0x000000000000791b */ /* 0x003fe20003800000 */
.L_x_1738:
        /* <DEDUP_REMOVED lines=11> */
.L_x_1739:
[----:B------:R-:W-:Y:S02]  /*217d0*/  IMAD.MOV.U32 R13, RZ, RZ, R4 ;  /* 0x000000ffff0d7224 */ /* 0x000fe400078e0004 */
[----:B------:R-:W-:Y:S02]  /*217e0*/  IMAD.MOV.U32 R12, RZ, RZ, 0x5 ;  /* 0x00000005ff0c7424 */ /* 0x000fe400078e00ff */
[----:B------:R-:W-:-:S07]  /*217f0*/  IMAD.MOV.U32 R2, RZ, RZ, R14 ;  /* 0x000000ffff027224 */ /* 0x000fce00078e000e */
[----:B------:R-:W-:Y:S05]  /*21800*/  WARPSYNC.COLLECTIVE R15, `(.L_x_1740) ;  /* 0x000000000f087348 */ /* 0x000fea0003c00000 */
[----:B------:R0:W1:Y:S02]  /*21810*/  SHFL.IDX P6, R14, R13, R12, R11 ;  /* 0x0000000c0d0e7389 */ /* 0x00006400000c000b */
[----:B01----:R-:W-:Y:S01]  /*21820*/  ENDCOLLECTIVE ;  /* 0x000000000000791b */ /* 0x003fe20003800000 */
.L_x_1740:
        /* <DEDUP_REMOVED lines=11> */
.L_x_1741:
[----:B------:R-:W-:Y:S02]  /*218e0*/  IMAD.MOV.U32 R13, RZ, RZ, R4 ;  /* 0x000000ffff0d7224 */ /* 0x000fe400078e0004 */
[----:B------:R-:W-:Y:S02]  /*218f0*/  IMAD.MOV.U32 R12, RZ, RZ, 0x6 ;  /* 0x00000006ff0c7424 */ /* 0x000fe400078e00ff */
[----:B------:R-:W-:-:S07]  /*21900*/  IMAD.MOV.U32 R2, RZ, RZ, R14 ;  /* 0x000000ffff027224 */ /* 0x000fce00078e000e */
[----:B------:R-:W-:Y:S05]  /*21910*/  WARPSYNC.COLLECTIVE R15, `(.L_x_1742) ;  /* 0x000000000f087348 */ /* 0x000fea0003c00000 */
[----:B------:R0:W1:Y:S02]  /*21920*/  SHFL.IDX P6, R14, R13, R12, R11 ;  /* 0x0000000c0d0e7389 */ /* 0x00006400000c000b */
[----:B01----:R-:W-:Y:S01]  /*21930*/  ENDCOLLECTIVE ;  /* 0x000000000000791b */ /* 0x003fe20003800000 */
.L_x_1742:
        /* <DEDUP_REMOVED lines=11> */
.L_x_1743:
[----:B------:R-:W-:Y:S02]  /*219f0*/  IMAD.MOV.U32 R13, RZ, RZ, R4 ;  /* 0x000000ffff0d7224 */ /* 0x000fe400078e0004 */
[----:B------:R-:W-:Y:S02]  /*21a00*/  IMAD.MOV.U32 R12, RZ, RZ, 0x7 ;  /* 0x00000007ff0c7424 */ /* 0x000fe400078e00ff */
[----:B------:R-:W-:-:S07]  /*21a10*/  IMAD.MOV.U32 R2, RZ, RZ, R14 ;  /* 0x000000ffff027224 */ /* 0x000fce00078e000e */
[----:B------:R-:W-:Y:S05]  /*21a20*/  WARPSYNC.COLLECTIVE R15, `(.L_x_1744) ;  /* 0x000000000f087348 */ /* 0x000fea0003c00000 */
[----:B------:R0:W1:Y:S02]  /*21a30*/  SHFL.IDX P6, R14, R13, R12, R11 ;  /* 0x0000000c0d0e7389 */ /* 0x00006400000c000b */
[----:B01----:R-:W-:Y:S01]  /*21a40*/  ENDCOLLECTIVE ;  /* 0x000000000000791b */ /* 0x003fe20003800000 */
.L_x_1744:
        /* <DEDUP_REMOVED lines=11> */
.L_x_1745:
[----:B------:R-:W-:Y:S02]  /*21b00*/  IMAD.MOV.U32 R13, RZ, RZ, R8 ;  /* 0x000000ffff0d7224 */ /* 0x000fe400078e0008 */
[----:B------:R-:W-:Y:S02]  /*21b10*/  IMAD.MOV.U32 R12, RZ, RZ, RZ ;  /* 0x000000ffff0c7224 */ /* 0x000fe400078e00ff */
[----:B------:R-:W-:-:S07]  /*21b20*/  IMAD.MOV.U32 R9, RZ, RZ, R14 ;  /* 0x000000ffff097224 */ /* 0x000fce00078e000e */
[----:B------:R-:W-:Y:S05]  /*21b30*/  WARPSYNC.COLLECTIVE R15, `(.L_x_1746) ;  /* 0x000000000f087348 */ /* 0x000fea0003c00000 */
[----:B------:R0:W1:Y:S02]  /*21b40*/  SHFL.IDX P6, R14, R13, R12, R11 ;  /* 0x0000000c0d0e7389 */ /* 0x00006400000c000b */
[----:B01----:R-:W-:Y:S01]  /*21b50*/  ENDCOLLECTIVE ;  /* 0x000000000000791b */ /* 0x003fe20003800000 */
.L_x_1746:
        /* <DEDUP_REMOVED lines=11> */
.L_x_1747:
[----:B------:R-:W-:Y:S02]  /*21c10*/  IMAD.MOV.U32 R13, RZ, RZ, R8 ;  /* 0x000000ffff0d7224 */ /* 0x000fe400078e0008 */
[----:B------:R-:W-:Y:S02]  /*21c20*/  IMAD.MOV.U32 R12, RZ, RZ, 0x1 ;  /* 0x00000001ff0c7424 */ /* 0x000fe400078e00ff */
[----:B------:R-:W-:-:S07]  /*21c30*/  IMAD.MOV.U32 R5, RZ, RZ, R14 ;  /* 0x000000ffff057224 */ /* 0x000fce00078e000e */
[----:B------:R-:W-:Y:S05]  /*21c40*/  WARPSYNC.COLLECTIVE R15, `(.L_x_1748) ;  /* 0x000000000f087348 */ /* 0x000fea0003c00000 */
[----:B------:R0:W1:Y:S02]  /*21c50*/  SHFL.IDX P6, R14, R13, R12, R11 ;  /* 0x0000000c0d0e7389 */ /* 0x00006400000c000b */
[----:B01----:R-:W-:Y:S01]  /*21c60*/  ENDCOLLECTIVE ;  /* 0x000000000000791b */ /* 0x003fe20003800000 */
.L_x_1748:
        /* <DEDUP_REMOVED lines=11> */
.L_x_1749:
[----:B------:R-:W-:Y:S05]  /*21d20*/  BRA `(.L_x_1750) ;  /* 0xffffffa000e47947 */ /* 0x000fea000383ffff */
.L_x_1596:
[----:B0-----:R0:W1:Y:S02]  /*21d30*/  SYNCS.PHASECHK.TRANS64.TRYWAIT P2, [R18+URZ+0x22870], R3 ;  /* 0x02287003120075a7 */ /* 0x001064000804017f */
[----:B-1----:R-:W-:Y:S05]  /*21d40*/  @!P2 NANOSLEEP.SYNCS 0x989680 ;  /* 0x009896800000a95d */ /* 0x002fea0003900000 */
[----:B------:R-:W1:Y:S02]  /*21d50*/  @!P2 SYNCS.PHASECHK.TRANS64 P2, [R18+URZ+0x22870], R3 ;  /* 0x022870031200a5a7 */ /* 0x000e64000804007f */
[----:B-1----:R-:W-:Y:S05]  /*21d60*/  @!P2 BRA `(.L_x_1596) ;  /* 0xfffffffc00f0a947 */ /* 0x002fea000383ffff */
[----:B------:R-:W-:Y:S05]  /*21d70*/  BRA `(.L_x_1751) ;  /* 0xffffffa400487947 */ /* 0x000fea000383ffff */
.L_x_1598:
[----:B0-----:R0:W1:Y:S02]  /*21d80*/  SYNCS.PHASECHK.TRANS64.TRYWAIT P2, [R18+URZ+0x22860], R3 ;  /* 0x02286003120075a7 */ /* 0x001064000804017f */
[----:B-1----:R-:W-:Y:S05]  /*21d90*/  @!P2 NANOSLEEP.SYNCS 0x989680 ;  /* 0x009896800000a95d */ /* 0x002fea0003900000 */
[----:B------:R-:W1:Y:S02]  /*21da0*/  @!P2 SYNCS.PHASECHK.TRANS64 P2, [R18+URZ+0x22860], R3 ;  /* 0x022860031200a5a7 */ /* 0x000e64000804007f */
[----:B-1----:R-:W-:Y:S05]  /*21db0*/  @!P2 BRA `(.L_x_1598) ;  /* 0xfffffffc00f0a947 */ /* 0x002fea000383ffff */
[----:B------:R-:W-:Y:S05]  /*21dc0*/  BRA `(.L_x_1752) ;  /* 0xffffffa400587947 */ /* 0x000fea000383ffff */
.L_x_1606:
[----:B0-----:R0:W1:Y:S02]  /*21dd0*/  SYNCS.PHASECHK.TRANS64.TRYWAIT P1, [R18+URZ+0x22870], R3 ;  /* 0x02287003120075a7 */ /* 0x001064000802017f */
[----:B-1----:R-:W-:Y:S05]  /*21de0*/  @!P1 NANOSLEEP.SYNCS 0x989680 ;  /* 0x009896800000995d */ /* 0x002fea0003900000 */
[----:B------:R-:W1:Y:S02]  /*21df0*/  @!P1 SYNCS.PHASECHK.TRANS64 P1, [R18+URZ+0x22870], R3 ;  /* 0x02287003120095a7 */ /* 0x000e64000802007f */
[----:B-1----:R-:W-:Y:S05]  /*21e00*/  @!P1 BRA `(.L_x_1606) ;  /* 0xfffffffc00f09947 */ /* 0x002fea000383ffff */
[----:B------:R-:W-:Y:S05]  /*21e10*/  BRA `(.L_x_1753) ;  /* 0xffffffac00187947 */ /* 0x000fea000383ffff */
.L_x_1608:
[----:B0-----:R0:W1:Y:S02]  /*21e20*/  SYNCS.PHASECHK.TRANS64.TRYWAIT P1, [R18+URZ+0x22860], R3 ;  /* 0x02286003120075a7 */ /* 0x001064000802017f */
[----:B-1----:R-:W-:Y:S05]  /*21e30*/  @!P1 NANOSLEEP.SYNCS 0x989680 ;  /* 0x009896800000995d */ /* 0x002fea0003900000 */
[----:B------:R-:W1:Y:S02]  /*21e40*/  @!P1 SYNCS.PHASECHK.TRANS64 P1, [R18+URZ+0x22860], R3 ;  /* 0x02286003120095a7 */ /* 0x000e64000802007f */
[----:B-1----:R-:W-:Y:S05]  /*21e50*/  @!P1 BRA `(.L_x_1608) ;  /* 0xfffffffc00f09947 */ /* 0x002fea000383ffff */
[----:B------:R-:W-:Y:S05]  /*21e60*/  BRA `(.L_x_1754) ;  /* 0xffffffac00247947 */ /* 0x000fea000383ffff */
.L_x_1622:
[----:B0-----:R0:W1:Y:S02]  /*21e70*/  SYNCS.PHASECHK.TRANS64.TRYWAIT P0, [R7+URZ+0x22820], R0 ;  /* 0x02282000070075a7 */ /* 0x001064000800017f */
[----:B-1----:R-:W-:Y:S05]  /*21e80*/  @!P0 NANOSLEEP.SYNCS 0x989680 ;  /* 0x009896800000895d */ /* 0x002fea0003900000 */
[----:B------:R-:W1:Y:S02]  /*21e90*/  @!P0 SYNCS.PHASECHK.TRANS64 P0, [R7+URZ+0x22820], R0 ;  /* 0x02282000070085a7 */ /* 0x000e64000800007f */
[----:B-1----:R-:W-:Y:S05]  /*21ea0*/  @!P0 BRA `(.L_x_1622) ;  /* 0xfffffffc00f08947 */ /* 0x002fea000383ffff */
[----:B------:R-:W-:Y:S05]  /*21eb0*/  BRA `(.L_x_1755) ;  /* 0xffffffbc00c07947 */ /* 0x000fea000383ffff */
.L_x_1623:
[----:B------:R-:W1:Y:S01]  /*21ec0*/  S2R R2, SR_TID.X ;  /* 0x0000000000027919 */ /* 0x000e620000002100 */
[----:B------:R-:W-:Y:S01]  /*21ed0*/  BSSY B0, `(.L_x_1756) ;  /* 0x000000a000007945 */ /* 0x000fe20003800000 */
[----:B------:R-:W-:Y:S02]  /*21ee0*/  IMAD.MOV.U32 R12, RZ, RZ, RZ ;  /* 0x000000ffff0c7224 */ /* 0x000fe400078e00ff */
[----:B------:R-:W-:Y:S02]  /*21ef0*/  IMAD.MOV.U32 R11, RZ, RZ, 0x1f ;  /* 0x0000001fff0b7424 */ /* 0x000fe400078e00ff */
[----:B------:R-:W-:Y:S01]  /*21f00*/  IMAD.MOV.U32 R15, RZ, RZ, -0x1 ;  /* 0xffffffffff0f7424 */ /* 0x000fe200078e00ff */
[----:B-1----:R-:W-:-:S04]  /*21f10*/  SHF.R.U32.HI R2, RZ, 0x5, R2 ;  /* 0x00000005ff027819 */ /* 0x002fc80000011602 */
[----:B------:R-:W-:-:S05]  /*21f20*/  LOP3.LUT R2, R2, 0x3, RZ, 0xc0, !PT ;  /* 0x0000000302027812 */ /* 0x000fca00078ec0ff */
[----:B------:R-:W-:-:S07]  /*21f30*/  IMAD.MOV.U32 R13, RZ, RZ, R2 ;  /* 0x000000ffff0d7224 */ /* 0x000fce00078e0002 */
[----:B0-----:R-:W-:Y:S05]  /*21f40*/  WARPSYNC.COLLECTIVE R15, `(.L_x_1757) ;  /* 0x000000000f087348 */ /* 0x001fea0003c00000 */
[----:B------:R1:W2:Y:S02]  /*21f50*/  SHFL.IDX P6, R14, R13, R12, R11 ;  /* 0x0000000c0d0e7389 */ /* 0x0002a400000c000b */
[----:B012---:R-:W-:Y:S01]  /*21f60*/  ENDCOLLECTIVE ;  /* 0x000000000000791b */ /* 0x007fe20003800000 */
.L_x_1757:
[----:B------:R-:W-:Y:S05]  /*21f70*/  BSYNC B0 ;  /* 0x0000000000007941 */ /* 0x000fea0003800000 */
.L_x_1756:
[----:B------:R-:W-:Y:S05]  /*21f80*/  BRA `(.L_x_1758) ;  /* 0xffffffbc00a87947 */ /* 0x000fea000383ffff */
.L_x_1626:
[----:B------:R-:W-:Y:S01]  /*21f90*/  BSSY B1, `(.L_x_1759) ;  /* 0x0000006000017945 */ /* 0x000fe20003800000 */
[----:B------:R-:W-:-:S07]  /*21fa0*/  IMAD.MOV.U32 R15, RZ, RZ, -0x1 ;  /* 0xffffffffff0f7424 */ /* 0x000fce00078e00ff */
[----:B0-----:R-:W-:Y:S05]  /*21fb0*/  WARPSYNC.COLLECTIVE R15, `(.L_x_1760) ;  /* 0x000000000f0c7348 */ /* 0x001fea0003c00000 */
[----:B------:R-:W-:Y:S02]  /*21fc0*/  ELECT P6, UR62, PT ;  /* 0x00000000003e782f */ /* 0x000fe400038c0000 */
[----:B------:R-:W-:Y:S01]  /*21fd0*/  MOV R14, UR62 ;  /* 0x0000003e000e7c02 */ /* 0x000fe20008000f00 */
[----:B0-----:R-:W-:Y:S10]  /*21fe0*/  ENDCOLLECTIVE ;  /* 0x000000000000791b */ /* 0x001ff40003800000 */
.L_x_1760:
[----:B------:R-:W-:Y:S05]  /*21ff0*/  BSYNC B1 ;  /* 0x0000000000017941 */ /* 0x000fea0003800000 */
.L_x_1759:
[----:B------:R-:W-:Y:S05]  /*22000*/  BRA `(.L_x_1761) ;  /* 0xffffffbc00a07947 */ /* 0x000fea000383ffff */
.L_x_1628:
[----:B0-----:R0:W1:Y:S02]  /*22010*/  SYNCS.PHASECHK.TRANS64.TRYWAIT P1, [R5+URZ+0x22840], R0 ;  /* 0x02284000050075a7 */ /* 0x001064000802017f */
[----:B-1----:R-:W-:Y:S05]  /*22020*/  @!P1 NANOSLEEP.SYNCS 0x989680 ;  /* 0x009896800000995d */ /* 0x002fea0003900000 */
[----:B------:R-:W1:Y:S02]  /*22030*/  @!P1 SYNCS.PHASECHK.TRANS64 P1, [R5+URZ+0x22840], R0 ;  /* 0x02284000050095a7 */ /* 0x000e64000802007f */
[----:B-1----:R-:W-:Y:S05]  /*22040*/  @!P1 BRA `(.L_x_1628) ;  /* 0xfffffffc00f09947 */ /* 0x002fea000383ffff */
[----:B------:R-:W-:Y:S05]  /*22050*/  BRA `(.L_x_1762) ;  /* 0xffffffbc00c07947 */ /* 0x000fea000383ffff */
.L_x_1630:
[----:B-1----:R1:W2:Y:S02]  /*22060*/  SYNCS.PHASECHK.TRANS64.TRYWAIT P1, [R3+URZ+0x22840], R2 ;  /* 0x02284002030075a7 */ /* 0x0022a4000802017f */
[----:B--2---:R-:W-:Y:S05]  /*22070*/  @!P1 NANOSLEEP.SYNCS 0x989680 ;  /* 0x009896800000995d */ /* 0x004fea0003900000 */
[----:B------:R-:W2:Y:S02]  /*22080*/  @!P1 SYNCS.PHASECHK.TRANS64 P1, [R3+URZ+0x22840], R2 ;  /* 0x02284002030095a7 */ /* 0x000ea4000802007f */
[----:B--2---:R-:W-:Y:S05]  /*22090*/  @!P1 BRA `(.L_x_1630) ;  /* 0xfffffffc00f09947 */ /* 0x004fea000383ffff */
[----:B------:R-:W-:Y:S05]  /*220a0*/  BRA `(.L_x_1763) ;  /* 0xffffffbc00cc7947 */ /* 0x000fea000383ffff */
.L_x_1632:
[----:B--2---:R2:W3:Y:S02]  /*220b0*/  SYNCS.PHASECHK.TRANS64.TRYWAIT P1, [R5+URZ+0x22860], R0 ;  /* 0x02286000050075a7 */ /* 0x0044e4000802017f */
[----:B---3--:R-:W-:Y:S05]  /*220c0*/  @!P1 NANOSLEEP.SYNCS 0x989680 ;  /* 0x009896800000995d */ /* 0x008fea0003900000 */
[----:B------:R-:W3:Y:S02]  /*220d0*/  @!P1 SYNCS.PHASECHK.TRANS64 P1, [R5+URZ+0x22860], R0 ;  /* 0x02286000050095a7 */ /* 0x000ee4000802007f */
[----:B---3--:R-:W-:Y:S05]  /*220e0*/  @!P1 BRA `(.L_x_1632) ;  /* 0xfffffffc00f09947 */ /* 0x008fea000383ffff */
[----:B------:R-:W-:Y:S05]  /*220f0*/  BRA `(.L_x_1764) ;  /* 0xffffffbc00c87947 */ /* 0x000fea000383ffff */
.L_x_1634:
[----:B---3--:R3:W4:Y:S02]  /*22100*/  SYNCS.PHASECHK.TRANS64.TRYWAIT P1, [R3+URZ+0x22860], R2 ;  /* 0x02286002030075a7 */ /* 0x008724000802017f */
[----:B----4-:R-:W-:Y:S05]  /*22110*/  @!P1 NANOSLEEP.SYNCS 0x989680 ;  /* 0x009896800000995d */ /* 0x010fea0003900000 */
[----:B------:R-:W4:Y:S02]  /*22120*/  @!P1 SYNCS.PHASECHK.TRANS64 P1, [R3+URZ+0x22860], R2 ;  /* 0x02286002030095a7 */ /* 0x000f24000802007f */
[----:B----4-:R-:W-:Y:S05]  /*22130*/  @!P1 BRA `(.L_x_1634) ;  /* 0xfffffffc00f09947 */ /* 0x010fea000383ffff */
[----:B------:R-:W-:Y:S05]  /*22140*/  BRA `(.L_x_1765) ;  /* 0xffffffbc00c47947 */ /* 0x000fea000383ffff */
.L_x_1636:
[----:B----4-:R4:W0:Y:S02]  /*22150*/  SYNCS.PHASECHK.TRANS64.TRYWAIT P1, [R5+URZ+0x22880], R0 ;  /* 0x02288000050075a7 */ /* 0x010824000802017f */
[----:B0-----:R-:W-:Y:S05]  /*22160*/  @!P1 NANOSLEEP.SYNCS 0x989680 ;  /* 0x009896800000995d */ /* 0x001fea0003900000 */
[----:B------:R-:W0:Y:S02]  /*22170*/  @!P1 SYNCS.PHASECHK.TRANS64 P1, [R5+URZ+0x22880], R0 ;  /* 0x02288000050095a7 */ /* 0x000e24000802007f */
[----:B0-----:R-:W-:Y:S05]  /*22180*/  @!P1 BRA `(.L_x_1636) ;  /* 0xfffffffc00f09947 */ /* 0x001fea000383ffff */
[----:B------:R-:W-:Y:S05]  /*22190*/  BRA `(.L_x_1766) ;  /* 0xffffffbc00c07947 */ /* 0x000fea000383ffff */
.L_x_1767:
        /* <DEDUP_REMOVED lines=14> */
.L_x_3626:


//--------------------- .text._ZN7cutlass13device_kernelIN5flash11enable_sm90INS1_16FlashAttnFwdSm90INS1_25CollectiveMainloopFwdSm90ILi2EN4cute5tupleIJNS5_1CILi1EEES8_S8_EEENS6_IJNS7_ILi128EEENS7_ILi160EEESA_EEELi128ENS_12float_e4m3_tEfNS_4arch4Sm90ELb0ELb1ELb1ELb1ELb1ELb1ELb0ELb1ELb1ELb1ELb0ELb0EEENS1_21CollectiveEpilogueFwdINS6_IJSA_SA_SB_EEES9_NS_10bfloat16_tESF_Li256ELb1ELb1ELb0ELb1EEENS1_36VarlenDynamicPersistentTileSchedulerILi128ELi160ELi256ELi128ELb0ELb1ELb1ELb1ELb0ELb1EEEEEEEEEvNT_6ParamsE --------------------------
	.section	.text._ZN7cutlass13device_kernelIN5flash11enable_sm90INS1_16FlashAttnFwdSm90INS1_25CollectiveMainloopFwdSm90ILi2EN4cute5tupleIJNS5_1CILi1EEES8_S8_EEENS6_IJNS7_ILi128EEENS7_ILi160EEESA_EEELi128ENS_12float_e4m3_tEfNS_4arch4Sm90ELb0ELb1ELb1ELb1ELb1ELb1ELb0ELb1ELb1ELb1ELb0ELb0EEENS1_21CollectiveEpilogueFwdINS6_IJSA_SA_SB_EEES9_NS_10bfloat16_tESF_Li256ELb1ELb1ELb0ELb1EEENS1_36VarlenDynamicPersistentTileSchedulerILi128ELi160ELi256ELi128ELb0ELb1ELb1ELb1ELb0ELb1EEEEEEEEEvNT_6ParamsE,"ax",@progbits
	.align	128
.text._ZN7cutlass13device_kernelIN5flash11enable_sm90INS1_16FlashAttnFwdSm90INS1_25CollectiveMainloopFwdSm90ILi2EN4cute5tupleIJNS5_1CILi1EEES8_S8_EEENS6_IJNS7_ILi128EEENS7_ILi160EEESA_EEELi128ENS_12float_e4m3_tEfNS_4arch4Sm90ELb0ELb1ELb1ELb1ELb1ELb1ELb0ELb1ELb1ELb1ELb0ELb0EEENS1_21CollectiveEpilogueFwdINS6_IJSA_SA_SB_EEES9_NS_10bfloat16_tESF_Li256ELb1ELb1ELb0ELb1EEENS1_36VarlenDynamicPersistentTileSchedulerILi128ELi160ELi256ELi128ELb0ELb1ELb1ELb1ELb0ELb1EEEEEEEEEvNT_6ParamsE:
        .type           _ZN7cutlass13device_kernelIN5flash11enable_sm90INS1_16FlashAttnFwdSm90INS1_25CollectiveMainloopFwdSm90ILi2EN4cute5tupleIJNS5_1CILi1EEES8_S8_EEENS6_IJNS7_ILi128EEENS7_ILi160EEESA_EEELi128ENS_12float_e4m3_tEfNS_4arch4Sm90ELb0ELb1ELb1ELb1ELb1ELb1ELb0ELb1ELb1ELb1ELb0ELb0EEENS1_21CollectiveEpilogueFwdINS6_IJSA_SA_SB_EEES9_NS_10bfloat16_tESF_Li256ELb1ELb1ELb0ELb1EEENS1_36VarlenDynamicPersistentTileSchedulerILi128ELi160ELi256ELi128ELb0ELb1ELb1ELb1ELb0ELb1EEEEEEEEEvNT_6ParamsE,@function
        .size           _ZN7cutlass13device_kernelIN5flash11enable_sm90INS1_16FlashAttnFwdSm90INS1_25CollectiveMainloopFwdSm90ILi2EN4cute5tupleIJNS5_1CILi1EEES8_S8_EEENS6_IJNS7_ILi128EEENS7_ILi160EEESA_EEELi128ENS_12float_e4m3_tEfNS_4arch4Sm90ELb0ELb1ELb1ELb1ELb1ELb1ELb0ELb1ELb1ELb1ELb0ELb0EEENS1_21CollectiveEpilogueFwdINS6_IJSA_SA_SB_EEES9_NS_10bfloat16_tESF_Li256ELb1ELb1ELb0ELb1EEENS1_36VarlenDynamicPersistentTileSchedulerILi128ELi160ELi256ELi128ELb0ELb1ELb1ELb1ELb0ELb1EEEEEEEEEvNT_6ParamsE,(.L_x_3627 - _ZN7cutlass13device_kernelIN5flash11enable_sm90INS1_16FlashAttnFwdSm90INS1_25CollectiveMainloopFwdSm90ILi2EN4cute5tupleIJNS5_1CILi1EEES8_S8_EEENS6_IJNS7_ILi128EEENS7_ILi160EEESA_EEELi128ENS_12float_e4m3_tEfNS_4arch4Sm90ELb0ELb1ELb1ELb1ELb1ELb1ELb0ELb1ELb1ELb1ELb0ELb0EEENS1_21CollectiveEpilogueFwdINS6_IJSA_SA_SB_EEES9_NS_10bfloat16_tESF_Li256ELb1ELb1ELb0ELb1EEENS1_36VarlenDynamicPersistentTileSchedulerILi128ELi160ELi256ELi128ELb0ELb1ELb1ELb1ELb0ELb1EEEEEEEEEvNT_6ParamsE)
        .other          _ZN7cutlass13device_kernelIN5flash11enable_sm90INS1_16FlashAttnFwdSm90INS1_25CollectiveMainloopFwdSm90ILi2EN4cute5tupleIJNS5_1CILi1EEES8_S8_EEENS6_IJNS7_ILi128EEENS7_ILi160EEESA_EEELi128ENS_12float_e4m3_tEfNS_4arch4Sm90ELb0ELb1ELb1ELb1ELb1ELb1ELb0ELb1ELb1ELb1ELb0ELb0EEENS1_21CollectiveEpilogueFwdINS6_IJSA_SA_SB_EEES9_NS_10bfloat16_tESF_Li256ELb1ELb1ELb0ELb1EEENS1_36VarlenDynamicPersistentTileSchedulerILi128ELi160ELi256ELi128ELb0ELb1ELb1ELb1ELb0ELb1EEEEEEEEEvNT_6ParamsE,@"STO_CUDA_ENTRY STV_DEFAULT"
_ZN7cutlass13device_kernelIN5flash11enable_sm90INS1_16FlashAttnFwdSm90INS1_25CollectiveMainloopFwdSm90ILi2EN4cute5tupleIJNS5_1CILi1EEES8_S8_EEENS6_IJNS7_ILi128EEENS7_ILi160EEESA_EEELi128ENS_12float_e4m3_tEfNS_4arch4Sm90ELb0ELb1ELb1ELb1ELb1ELb1ELb0ELb1ELb1ELb1ELb0ELb0EEENS1_21CollectiveEpilogueFwdINS6_IJSA_SA_SB_EEES9_NS_10bfloat16_tESF_Li256ELb1ELb1ELb0ELb1EEENS1_36VarlenDynamicPersistentTileSchedulerILi128ELi160ELi256ELi128ELb0ELb1ELb1ELb1ELb0ELb1EEEEEEEEEvNT_6ParamsE:
        /* <DEDUP_REMOVED lines=17> */
.L_x_1769:
[----:B------:R-:W-:Y:S05]  /*0110*/  BSYNC B0 ;  /* 0x0000000000007941 */ /* 0x000fea0003800000 */
.L_x_1768:
        /* <DEDUP_REMOVED lines=40> */
.L_x_1770:
        /* <DEDUP_REMOVED lines=22> */
.L_x_1771:
        /* <DEDUP_REMOVED lines=18> */
.L_x_1772:
        /* <DEDUP_REMOVED lines=22> */
.L_x_1773:
        /* <DEDUP_REMOVED lines=23> */
.L_x_1774:
        /* <DEDUP_REMOVED lines=9> */
.L_x_1777:
[----:B------:R-:W-:-:S08]  /*0980*/  NOP ;  /* 0x0000000000007918 */ /* 0x000fd00000000000 */
[----:B------:R-:W0:Y:S02]  /*0990*/  USETMAXREG.TRY_ALLOC.CTAPOOL UP0, 0xe8 ;  /* 0x000000e8000079c8 */ /* 0x000e240008000600 */
[----:B0-----:R-:W-:-:S13]  /*09a0*/  PLOP3.LUT P0, PT, PT, PT, UP0, 0x80, 0x0 ;  /* 0x000000000000781c */ /* 0x001fda0003f0f008 */
[----:B------:R-:W-:Y:S05]  /*09b0*/  @!P0 BRA `(.L_x_1777) ;  /* 0xfffffffc00f08947 */ /* 0x000fea000383ffff */
[----:B------:R-:W2:Y:S01]  /*09c0*/  S2R R0, SR_TID.X ;  /* 0x0000000000007919 */ /* 0x000ea20000002100 */
[----:B------:R-:W-:Y:S01]  /*09d0*/  MOV R17, 0x400 ;  /* 0x0000040000117802 */ /* 0x000fe20000000f00 */
[----:B------:R-:W-:Y:S01]  /*09e0*/  ULDC UR4, c[0x0][0xc3c] ;  /* 0x00030f0000047ab9 */ /* 0x000fe20000000800 */
[----:B------:R-:W-:Y:S02]  /*09f0*/  LOP3.LUT R22, R22, 0xffffffdf, RZ, 0xc0, !PT ;  /* 0xffffffdf16167812 */ /* 0x000fe400078ec0ff */
[----:B--2---:R-:W-:Y:S02]  /*0a00*/  SHF.R.U32.HI R2, RZ, 0x7, R0 ;  /* 0x00000007ff027819 */ /* 0x004fe40000011600 */
[----:B------:R-:W0:Y:S01]  /*0a10*/  S2R R0, SR_CgaCtaId ;  /* 0x0000000000007919 */ /* 0x000e220000008800 */
[----:B------:R-:W-:Y:S06]  /*0a20*/  BAR.ARV 0x8, 0x180 ;  /* 0x0206000000007b1d */ /* 0x000fec0000002000 */
[----:B------:R-:W-:-:S13]  /*0a30*/  ISETP.NE.AND P0, PT, R2, 0x1, PT ;  /* 0x000000010200780c */ /* 0x000fda0003f05270 */
[----:B------:R-:W-:Y:S06]  /*0a40*/  @!P0 BAR.ARV 0x9, 0x100 ;  /* 0x0244000000008b1d */ /* 0x000fec0000002000 */
[----:B------:R-:W-:Y:S02]  /*0a50*/  @P0 LOP3.LUT R22, R22, 0x20, RZ, 0xfc, !PT ;  /* 0x0000002016160812 */ /* 0x000fe400078efcff */
        /* <DEDUP_REMOVED lines=10> */
[----:B------:R-:W-:-:S04]  /*0b00*/  LEA.HI R2, R0, R12, RZ, 0x7 ;  /* 0x0000000c00027211 */ /* 0x000fc800078f38ff */
[----:B------:R-:W-:-:S05]  /*0b10*/  LOP3.LUT R3, R2, 0xffffff80, RZ, 0xc0, !PT ;  /* 0xffffff8002037812 */ /* 0x000fca00078ec0ff */
[----:B------:R-:W-:-:S05]  /*0b20*/  IMAD.IADD R11, R12, 0x1, -R3 ;  /* 0x000000010c0b7824 */ /* 0x000fca00078e0a03 */
[----:B------:R-:W-:-:S04]  /*0b30*/  SHF.R.S32.HI R6, RZ, 0x1f, R11 ;  /* 0x0000001fff067819 */ /* 0x000fc8000001140b */
[----:B------:R-:W-:-:S04]  /*0b40*/  LEA.HI R8, R6, R11, RZ, 0x2 ;  /* 0x0000000b06087211 */ /* 0x000fc800078f10ff */
[--C-:B------:R-:W-:Y:S02]  /*0b50*/  SHF.R.S32.HI R5, RZ, 0x2, R8.reuse ;  /* 0x00000002ff057819 */ /* 0x100fe40000011408 */
[----:B------:R-:W-:Y:S02]  /*0b60*/  SHF.R.S32.HI R4, RZ, 0x1f, R8 ;  /* 0x0000001fff047819 */ /* 0x000fe40000011408 */
[----:B------:R-:W-:Y:S02]  /*0b70*/  SHF.R.S32.HI R14, RZ, 0x7, R2 ;  /* 0x00000007ff0e7819 */ /* 0x000fe40000011402 */
[----:B------:R-:W-:Y:S02]  /*0b80*/  LEA.HI R3, R4, R5, RZ, 0x3 ;  /* 0x0000000504037211 */ /* 0x000fe400078f18ff */
[----:B------:R-:W-:Y:S02]  /*0b90*/  LEA.HI R4, R0, R12, RZ, 0x4 ;  /* 0x0000000c00047211 */ /* 0x000fe400078f20ff */
[----:B------:R-:W-:-:S02]  /*0ba0*/  LOP3.LUT R10, R3, 0xfffffff8, RZ, 0xc0, !PT ;  /* 0xfffffff8030a7812 */ /* 0x000fc400078ec0ff */
[----:B------:R-:W-:Y:S02]  /*0bb0*/  LEA.HI R2, R2, R14, RZ, 0x1 ;  /* 0x0000000e02027211 */ /* 0x000fe400078f08ff */
[----:B------:R-:W-:Y:S02]  /*0bc0*/  LEA.HI R6, R6, R11, RZ, 0x5 ;  /* 0x0000000b06067211 */ /* 0x000fe400078f28ff */
[-C--:B------:R-:W-:Y:S01]  /*0bd0*/  LEA.HI R3, R0, R12.reuse, RZ, 0x5 ;  /* 0x0000000c00037211 */ /* 0x080fe200078f28ff */
[----:B------:R-:W-:Y:S01]  /*0be0*/  IMAD.IADD R9, R5, 0x1, -R10 ;  /* 0x0000000105097824 */ /* 0x000fe200078e0a0a */
[----:B------:R-:W-:Y:S02]  /*0bf0*/  SHF.R.S32.HI R7, RZ, 0x4, R4 ;  /* 0x00000004ff077819 */ /* 0x000fe40000011404 */
[----:B------:R-:W-:Y:S02]  /*0c00*/  SHF.R.S32.HI R6, RZ, 0x5, R6 ;  /* 0x00000005ff067819 */ /* 0x000fe40000011406 */
[----:B------:R-:W-:Y:S01]  /*0c10*/  LOP3.LUT R2, R2, 0x3fffffe, RZ, 0xc0, !PT ;  /* 0x03fffffe02027812 */ /* 0x000fe200078ec0ff */
[----:B------:R-:W-:Y:S01]  /*0c20*/  IMAD.SHL.U32 R3, R3, 0x20, RZ ;  /* 0x0000002003037824 */ /* 0x000fe200078e00ff */
[----:B------:R-:W-:Y:S01]  /*0c30*/  LOP3.LUT R5, R4, 0x3fffff0, RZ, 0xc0, !PT ;  /* 0x03fffff004057812 */ /* 0x000fe200078ec0ff */
[----:B------:R-:W-:Y:S01]  /*0c40*/  IMAD R9, R6, 0x10, R9 ;  /* 0x0000001006097824 */ /* 0x000fe200078e0209 */
[----:B------:R-:W-:Y:S01]  /*0c50*/  LEA.HI R4, R4, R7, RZ, 0x1 ;  /* 0x0000000704047211 */ /* 0x000fe200078f08ff */
[----:B------:R-:W-:Y:S01]  /*0c60*/  IMAD.IADD R2, R14, 0x1, -R2 ;  /* 0x000000010e027824 */ /* 0x000fe200078e0a02 */
[----:B------:R-:W-:Y:S01]  /*0c70*/  LOP3.LUT R210, R3, 0xfffffc00, RZ, 0xc0, !PT ;  /* 0xfffffc0003d27812 */ /* 0x000fe200078ec0ff */
[----:B------:R-:W-:Y:S01]  /*0c80*/  IMAD.IADD R5, R12, 0x1, -R5 ;  /* 0x000000010c057824 */ /* 0x000fe200078e0a05 */
[----:B------:R-:W-:Y:S01]  /*0c90*/  LOP3.LUT R4, R4, 0x1ffffffe, RZ, 0xc0, !PT ;  /* 0x1ffffffe04047812 */ /* 0x000fe200078ec0ff */
[----:B------:R-:W-:Y:S01]  /*0ca0*/  IMAD R6, R2, 0x40, R9 ;  /* 0x0000004002067824 */ /* 0x000fe200078e0209 */
[----:B------:R-:W-:Y:S01]  /*0cb0*/  LEA.HI R2, R0, R12, RZ, 0x2 ;  /* 0x0000000c00027211 */ /* 0x000fe200078f10ff */
[----:B------:R-:W-:-:S02]  /*0cc0*/  IMAD R5, R5, 0x40, R210 ;  /* 0x0000004005057824 */ /* 0x000fc400078e02d2 */
[----:B------:R-:W-:Y:S01]  /*0cd0*/  IMAD.IADD R4, R7, 0x1, -R4 ;  /* 0x0000000107047824 */ /* 0x000fe200078e0a04 */
[----:B------:R-:W-:-:S03]  /*0ce0*/  SHF.R.S32.HI R198, RZ, 0x2, R2 ;  /* 0x00000002ffc67819 */ /* 0x000fc60000011402 */
[----:B------:R-:W-:Y:S01]  /*0cf0*/  IMAD R3, R4, 0x8, R5 ;  /* 0x0000000804037824 */ /* 0x000fe200078e0205 */
[----:B------:R-:W-:Y:S01]  /*0d00*/  LEA.HI R0, R0, R12, RZ, 0x3 ;  /* 0x0000000c00007211 */ /* 0x000fe200078f18ff */
[----:B------:R-:W-:Y:S01]  /*0d10*/  VIADD R7, R198, 0x40 ;  /* 0x00000040c6077836 */ /* 0x000fe20000000000 */
[----:B------:R-:W-:Y:S02]  /*0d20*/  LOP3.LUT R229, R2, 0xfffffffc, RZ, 0xc0, !PT ;  /* 0xfffffffc02e57812 */ /* 0x000fe400078ec0ff */
[----:B------:R0:W-:Y:S01]  /*0d30*/  STL [R1+0x28], R3 ;  /* 0x0000280301007387 */ /* 0x0001e20000100800 */
[----:B------:R-:W-:Y:S01]  /*0d40*/  LOP3.LUT R218, R0, 0xfffffff8, RZ, 0xc0, !PT ;  /* 0xfffffff800da7812 */ /* 0x000fe200078ec0ff */
[----:B------:R-:W-:Y:S02]  /*0d50*/  VIADD R5, R198, 0x80 ;  /* 0x00000080c6057836 */ /* 0x000fe40000000000 */
[----:B------:R-:W-:Y:S01]  /*0d60*/  IMAD.IADD R229, R12, 0x1, -R229 ;  /* 0x000000010ce57824 */ /* 0x000fe200078e0ae5 */
[----:B0-----:R-:W-:-:S02]  /*0d70*/  SHF.R.S32.HI R3, RZ, 0x1f, R2 ;  /* 0x0000001fff037819 */ /* 0x001fc40000011402 */
[----:B------:R-:W-:Y:S01]  /*0d80*/  SHF.R.S32.HI R2, RZ, 0x1f, R7 ;  /* 0x0000001fff027819 */ /* 0x000fe20000011407 */
[----:B------:R-:W-:Y:S01]  /*0d90*/  IMAD.IADD R218, R12, 0x1, -R218 ;  /* 0x000000010cda7824 */ /* 0x000fe200078e0ada */
[----:B------:R-:W-:Y:S01]  /*0da0*/  LEA.HI R3, R3, R198, RZ, 0x3 ;  /* 0x000000c603037211 */ /* 0x000fe200078f18ff */
[----:B------:R-:W-:Y:S01]  /*0db0*/  IMAD.SHL.U32 R206, R7, 0x80, RZ ;  /* 0x0000008007ce7824 */ /* 0x000fe200078e00ff */
[----:B------:R-:W-:Y:S01]  /*0dc0*/  LEA.HI R2, R2, R7, RZ, 0x3 ;  /* 0x0000000702027211 */ /* 0x000fe200078f18ff */
[----:B------:R-:W-:Y:S01]  /*0dd0*/  IMAD.SHL.U32 R208, R218, 0x8, RZ ;  /* 0x00000008dad07824 */ /* 0x000fe200078e00ff */
[----:B------:R-:W-:Y:S01]  /*0de0*/  LOP3.LUT R3, R3, 0xfffffff8, RZ, 0xc0, !PT ;  /* 0xfffffff803037812 */ /* 0x000fe200078ec0ff */
[----:B------:R-:W-:Y:S01]  /*0df0*/  IMAD.SHL.U32 R18, R229, 0x10, RZ ;  /* 0x00000010e5127824 */ /* 0x000fe200078e00ff */
[----:B------:R-:W-:Y:S01]  /*0e00*/  SHF.R.S32.HI R4, RZ, 0x1f, R5 ;  /* 0x0000001fff047819 */ /* 0x000fe20000011405 */
[----:B------:R-:W-:Y:S01]  /*0e10*/  IMAD.SHL.U32 R2, R2, 0x80, RZ ;  /* 0x0000008002027824 */ /* 0x000fe200078e00ff */
[----:B------:R-:W-:Y:S01]  /*0e20*/  LOP3.LUT R206, R206, 0x380, RZ, 0xc0, !PT ;  /* 0x00000380cece7812 */ /* 0x000fe200078ec0ff */
[----:B------:R-:W-:Y:S01]  /*0e30*/  IMAD.IADD R211, R198, 0x1, -R3 ;  /* 0x00000001c6d37824 */ /* 0x000fe200078e0a03 */
[----:B------:R-:W-:Y:S01]  /*0e40*/  LEA.HI R4, R4, R5, RZ, 0x3 ;  /* 0x0000000504047211 */ /* 0x000fe200078f18ff */
[----:B------:R-:W-:Y:S01]  /*0e50*/  IMAD.SHL.U32 R207, R5, 0x80, RZ ;  /* 0x0000008005cf7824 */ /* 0x000fe200078e00ff */
[----:B------:R-:W-:-:S02]  /*0e60*/  SHF.R.S32.HI R3, RZ, 0x1f, R208 ;  /* 0x0000001fff037819 */ /* 0x000fc400000114d0 */
[----:B------:R-:W-:Y:S02]  /*0e70*/  SHF.R.U32.HI R5, RZ, 0x3, R206 ;  /* 0x00000003ff057819 */ /* 0x000fe400000116ce */
[----:B------:R-:W-:Y:S02]  /*0e80*/  LOP3.LUT R3, R206, 0x70, R18, 0xf8, !PT ;  /* 0x00000070ce037812 */ /* 0x000fe400078ef812 */
[----:B------:R-:W-:-:S04]  /*0e90*/  LOP3.LUT R212, R2, 0xfffffc00, RZ, 0xc0, !PT ;  /* 0xfffffc0002d47812 */ /* 0x000fc800078ec0ff */
[----:B------:R-:W-:Y:S01]  /*0ea0*/  LOP3.LUT R2, R212, R3, R5, 0xf6, !PT ;  /* 0x00000003d4027212 */ /* 0x000fe200078ef605 */
[----:B------:R0:W-:Y:S04]  /*0eb0*/  STL [R1+0x24], R6 ;  /* 0x0000240601007387 */ /* 0x0001e80000100800 */
[----:B------:R-:W-:-:S05]  /*0ec0*/  IMAD.IADD R2, R17, 0x1, R2 ;  /* 0x0000000111027824 */ /* 0x000fca00078e0202 */
[----:B------:R0:W-:Y:S01]  /*0ed0*/  STL [R1+0xc], R2 ;  /* 0x00000c0201007387 */ /* 0x0001e20000100800 */
[----:B------:R-:W-:Y:S02]  /*0ee0*/  SHF.R.S32.HI R227, RZ, 0x3, R0 ;  /* 0x00000003ffe37819 */ /* 0x000fe40000011400 */
[C---:B------:R-:W-:Y:S01]  /*0ef0*/  LEA.HI R0, R229.reuse, R229, RZ, 0x1 ;  /* 0x000000e5e5007211 */ /* 0x040fe200078f08ff */
[----:B------:R-:W-:-:S03]  /*0f00*/  IMAD.SHL.U32 R192, R229, 0x8, RZ ;  /* 0x00000008e5c07824 */ /* 0x000fc600078e00ff */
[----:B------:R-:W-:Y:S01]  /*0f10*/  LOP3.LUT R0, R0, 0x1ffffffe, RZ, 0xc0, !PT ;  /* 0x1ffffffe00007812 */ /* 0x000fe200078ec0ff */
[----:B------:R-:W-:Y:S01]  /*0f20*/  VIADD R23, R18, 0x40 ;  /* 0x0000004012177836 */ /* 0x000fe20000000000 */
[----:B------:R-:W-:Y:S01]  /*0f30*/  LOP3.LUT R204, R8, 0x7ffffffc, RZ, 0xc0, !PT ;  /* 0x7ffffffc08cc7812 */ /* 0x000fe200078ec0ff */
[----:B------:R-:W-:Y:S02]  /*0f40*/  VIADD R214, R208, 0x40 ;  /* 0x00000040d0d67836 */ /* 0x000fe40000000000 */
[----:B------:R-:W-:Y:S02]  /*0f50*/  VIADD R199, R192, 0x20 ;  /* 0x00000020c0c77836 */ /* 0x000fe40000000000 */
[----:B------:R-:W-:Y:S02]  /*0f60*/  IMAD.SHL.U32 R4, R4, 0x80, RZ ;  /* 0x0000008004047824 */ /* 0x000fe400078e00ff */
[----:B------:R-:W-:Y:S01]  /*0f70*/  IMAD.IADD R0, R229, 0x1, -R0 ;  /* 0x00000001e5007824 */ /* 0x000fe200078e0a00 */
[----:B------:R-:W-:Y:S01]  /*0f80*/  CS2R R194, SRZ ;  /* 0x0000000000c27805 */ /* 0x000fe2000001ff00 */
[----:B------:R-:W-:Y:S01]  /*0f90*/  IMAD.MOV.U32 R226, RZ, RZ, RZ ;  /* 0x000000ffffe27224 */ /* 0x000fe200078e00ff */
[----:B------:R-:W-:Y:S01]  /*0fa0*/  LOP3.LUT R207, R207, 0x380, RZ, 0xc0, !PT ;  /* 0x00000380cfcf7812 */ /* 0x000fe200078ec0ff */
[----:B------:R-:W-:Y:S01]  /*0fb0*/  IMAD.MOV.U32 R201, RZ, RZ, RZ ;  /* 0x000000ffffc97224 */ /* 0x000fe200078e00ff */
[----:B------:R-:W-:Y:S01]  /*0fc0*/  SHF.R.S32.HI R19, RZ, 0x1f, R18 ;  /* 0x0000001fff137819 */ /* 0x000fe20000011412 */
[----:B------:R-:W-:Y:S01]  /*0fd0*/  IMAD.MOV.U32 R196, RZ, RZ, RZ ;  /* 0x000000ffffc47224 */ /* 0x000fe200078e00ff */
[----:B------:R-:W-:Y:S01]  /*0fe0*/  SHF.R.S32.HI R197, RZ, 0x1f, R23 ;  /* 0x0000001fffc57819 */ /* 0x000fe20000011417 */
[----:B------:R-:W-:Y:S01]  /*0ff0*/  IMAD.IADD R204, R11, 0x1, -R204 ;  /* 0x000000010bcc7824 */ /* 0x000fe200078e0acc */
[----:B------:R-:W-:Y:S01]  /*1000*/  SHF.R.S32.HI R7, RZ, 0x1f, R214 ;  /* 0x0000001fff077819 */ /* 0x000fe200000114d6 */
[----:B------:R-:W-:Y:S01]  /*1010*/  IMAD R205, R0, 0x8, R6 ;  /* 0x0000000800cd7824 */ /* 0x000fe200078e0206 */
[----:B------:R-:W-:-:S02]  /*1020*/  SHF.R.S32.HI R228, RZ, 0x1f, R199 ;  /* 0x0000001fffe47819 */ /* 0x000fc400000114c7 */
[----:B------:R-:W-:Y:S02]  /*1030*/  LOP3.LUT R213, R4, 0xfffffc00, RZ, 0xc0, !PT ;  /* 0xfffffc0004d57812 */ /* 0x000fe400078ec0ff */
[----:B0-2---:R-:W-:-:S07]  /*1040*/  LOP3.LUT R200, R13, 0x1, RZ, 0xfc, !PT ;  /* 0x000000010dc87812 */ /* 0x005fce00078efcff */
.L_x_2019:
[----:B------:R-:W-:Y:S05]  /*1050*/  YIELD ;  /* 0x0000000000007946 */ /* 0x000fea0003800000 */
[----:B------:R-:W-:Y:S01]  /*1060*/  ULDC.64 UR4, c[0x0][0xa28] ;  /* 0x00028a0000047ab9 */ /* 0x000fe20000000a00 */
[----:B0--3--:R-:W0:Y:S01]  /*1070*/  LDC.64 R4, c[0x0][0xa08] ;  /* 0x00028200ff047b82 */ /* 0x009e220000000a00 */
[----:B------:R-:W-:Y:S01]  /*1080*/  ISETP.NE.U32.AND P1, PT, RZ, UR4, PT ;  /* 0x00000004ff007c0c */ /* 0x000fe2000bf25070 */
[----:B------:R-:W-:Y:S02]  /*1090*/  IMAD.MOV.U32 R85, RZ, RZ, RZ ;  /* 0x000000ffff557224 */ /* 0x000fe400078e00ff */
[----:B------:R-:W-:Y:S01]  /*10a0*/  IMAD.MOV.U32 R11, RZ, RZ, RZ ;  /* 0x000000ffff0b7224 */ /* 0x000fe200078e00ff */
[----:B------:R-:W-:Y:S01]  /*10b0*/  ISETP.NE.AND.EX P1, PT, RZ, UR5, PT, P1 ;  /* 0x00000005ff007c0c */ /* 0x000fe2000bf25310 */
[----:B------:R-:W-:-:S02]  /*10c0*/  ULDC.64 UR4, c[0x0][0xa18] ;  /* 0x0002860000047ab9 */ /* 0x000fc40000000a00 */
[----:B------:R-:W-:-:S04]  /*10d0*/  ISETP.NE.U32.AND P2, PT, RZ, UR4, PT ;  /* 0x00000004ff007c0c */ /* 0x000fc8000bf45070 */
[----:B------:R-:W-:Y:S01]  /*10e0*/  ISETP.NE.AND.EX P2, PT, RZ, UR5, PT, P2 ;  /* 0x00000005ff007c0c */ /* 0x000fe2000bf45320 */
[----:B------:R-:W-:Y:S02]  /*10f0*/  ULDC.64 UR4, c[0x0][0xa08] ;  /* 0x0002820000047ab9 */ /* 0x000fe40000000a00 */
[----:B------:R-:W-:-:S03]  /*1100*/  ISETP.NE.U32.AND P0, PT, RZ, UR4, PT ;  /* 0x00000004ff007c0c */ /* 0x000fc6000bf05070 */
[----:B--2-4-:R-:W1:Y:S01]  /*1110*/  @P1 LDC.64 R2, c[0x0][0xa28] ;  /* 0x00028a00ff021b82 */ /* 0x014e620000000a00 */
[----:B------:R-:W-:Y:S01]  /*1120*/  ISETP.NE.AND.EX P0, PT, RZ, UR5, PT, P0 ;  /* 0x00000005ff007c0c */ /* 0x000fe2000bf05300 */
[----:B0-----:R-:W-:-:S06]  /*1130*/  IMAD.WIDE R8, R191, 0x4, R4 ;  /* 0x00000004bf087825 */ /* 0x001fcc00078e0204 */
[----:B------:R-:W0:Y:S01]  /*1140*/  @P2 LDC.64 R6, c[0x0][0xa18] ;  /* 0x00028600ff062b82 */ /* 0x000e220000000a00 */
[----:B------:R-:W-:Y:S02]  /*1150*/  ULDC UR4, c[0x0][0x288] ;  /* 0x0000a20000047ab9 */ /* 0x000fe40000000800 */
[----:B------:R-:W-:Y:S01]  /*1160*/  IMAD.U32 R188, RZ, RZ, UR4 ;  /* 0x00000004ffbc7e24 */ /* 0x000fe2000f8e00ff */
[----:B------:R-:W-:Y:S02]  /*1170*/  ULDC.64 UR4, c[0x0][0x418] ;  /* 0x0001060000047ab9 */ /* 0x000fe40000000a00 */
[----:B------:R-:W5:Y:S01]  /*1180*/  @P0 LDG.E R85, desc[UR60][R8.64] ;  /* 0x0000003c08550981 */ /* 0x000f62000c1e1900 */
[----:B-1----:R-:W-:-:S04]  /*1190*/  @P1 IMAD.WIDE R2, R191, 0x4, R2 ;  /* 0x00000004bf021825 */ /* 0x002fc800078e0202 */
[----:B0-----:R-:W-:Y:S01]  /*11a0*/  @P2 IMAD.WIDE R4, R191, 0x4, R6 ;  /* 0x00000004bf042825 */ /* 0x001fe200078e0206 */
[----:B------:R-:W-:Y:S01]  /*11b0*/  UISETP.NE.U32.AND UP0, UPT, UR4, URZ, UPT ;  /* 0x0000003f0400728c */ /* 0x000fe2000bf05070 */
[----:B------:R0:W5:Y:S02]  /*11c0*/  @P1 LDG.E R11, desc[UR60][R2.64] ;  /* 0x0000003c020b1981 */ /* 0x000164000c1e1900 */
[----:B------:R-:W-:Y:S02]  /*11d0*/  ULDC UR4, c[0x0][0x424] ;  /* 0x0001090000047ab9 */ /* 0x000fe40000000800 */
[----:B------:R1:W5:Y:S01]  /*11e0*/  @P2 LDG.E R188, desc[UR60][R4.64] ;  /* 0x0000003c04bc2981 */ /* 0x000362000c1e1900 */
[----:B------:R-:W-:-:S03]  /*11f0*/  UISETP.NE.AND.EX UP0, UPT, UR5, URZ, UPT, UP0 ;  /* 0x0000003f0500728c */ /* 0x000fc6000bf05300 */
[----:B------:R-:W-:Y:S01]  /*1200*/  ULDC UR5, c[0x0][0x2f0] ;  /* 0x0000bc0000057ab9 */ /* 0x000fe20000000800 */
[----:B------:R-:W-:-:S04]  /*1210*/  USEL UR4, UR4, 0x1, UP0 ;  /* 0x0000000104047887 */ /* 0x000fc80008000000 */
[----:B------:R-:W-:-:S03]  /*1220*/  UIMAD UR4, UR4, UR5, URZ ;  /* 0x00000005040472a4 */ /* 0x000fc6000f8e023f */
[----:B------:R-:W-:Y:S02]  /*1230*/  ULDC UR5, c[0x0][0x348] ;  /* 0x0000d20000057ab9 */ /* 0x000fe40000000800 */
[----:B0-----:R-:W-:Y:S02]  /*1240*/  IMAD.U32 R2, RZ, RZ, UR5 ;  /* 0x00000005ff027e24 */ /* 0x001fe4000f8e00ff */
[----:B------:R-:W-:Y:S01]  /*1250*/  IMAD.U32 R28, RZ, RZ, UR4 ;  /* 0x00000004ff1c7e24 */ /* 0x000fe2000f8e00ff */
[----:B-1----:R-:W-:Y:S06]  /*1260*/  @P2 BRA `(.L_x_1779) ;  /* 0x0000000000242947 */ /* 0x002fec0003800000 */
        /* <DEDUP_REMOVED lines=8> */
[----:B--2---:R-:W-:-:S07]  /*12f0*/  IMAD.IADD R188, R3, 0x1, -R188 ;  /* 0x0000000103bc7824 */ /* 0x004fce00078e0abc */
.L_x_1779:
[----:B------:R-:W-:Y:S01]  /*1300*/  ULDC.64 UR4, c[0x0][0xa20] ;  /* 0x0002880000047ab9 */ /* 0x000fe20000000a00 */
[----:B------:R-:W-:Y:S01]  /*1310*/  IMAD.MOV.U32 R221, RZ, RZ, R190 ;  /* 0x000000ffffdd7224 */ /* 0x000fe200078e00be */
[----:B------:R-:W-:Y:S01]  /*1320*/  ISETP.NE.U32.AND P1, PT, RZ, UR4, PT ;  /* 0x00000004ff007c0c */ /* 0x000fe2000bf25070 */
[----:B------:R-:W-:-:S03]  /*1330*/  IMAD.MOV.U32 R225, RZ, RZ, R191 ;  /* 0x000000ffffe17224 */ /* 0x000fc600078e00bf */
[----:B------:R-:W-:-:S13]  /*1340*/  ISETP.NE.AND.EX P1, PT, RZ, UR5, PT, P1 ;  /* 0x00000005ff007c0c */ /* 0x000fda000bf25310 */
[----:B------:R-:W-:Y:S05]  /*1350*/  @!P1 BRA `(.L_x_1780) ;  /* 0x0000000000109947 */ /* 0x000fea0003800000 */
[----:B------:R-:W0:Y:S02]  /*1360*/  LDC.64 R4, c[0x0][0xa20] ;  /* 0x00028800ff047b82 */ /* 0x000e240000000a00 */
[----:B0-----:R-:W-:-:S05]  /*1370*/  IMAD.WIDE R4, R191, 0x4, R4 ;  /* 0x00000004bf047825 */ /* 0x001fca00078e0204 */
[----:B------:R0:W5:Y:S01]  /*1380*/  LDG.E R28, desc[UR60][R4.64] ;  /* 0x0000003c041c7981 */ /* 0x000162000c1e1900 */
[----:B------:R-:W-:Y:S05]  /*1390*/  BRA `(.L_x_1781) ;  /* 0x0000000000107947 */ /* 0x000fea0003800000 */
.L_x_1780:
[----:B------:R-:W-:Y:S05]  /*13a0*/  @!P0 BRA `(.L_x_1781) ;  /* 0x00000000000c8947 */ /* 0x000fea0003800000 */
[----:B------:R-:W2:Y:S04]  /*13b0*/  LDG.E R3, desc[UR60][R8.64] ;  /* 0x0000003c08037981 */ /* 0x000ea8000c1e1900 */
[----:B------:R-:W2:Y:S02]  /*13c0*/  LDG.E R28, desc[UR60][R8.64+0x4] ;  /* 0x0000043c081c7981 */ /* 0x000ea4000c1e1900 */
[----:B--2---:R-:W-:-:S07]  /*13d0*/  IMAD.IADD R28, R28, 0x1, -R3 ;  /* 0x000000011c1c7824 */ /* 0x004fce00078e0a03 */
.L_x_1781:
[----:B------:R-:W-:Y:S01]  /*13e0*/  ULDC.64 UR4, c[0x0][0xa10] ;  /* 0x0002840000047ab9 */ /* 0x000fe20000000a00 */
[----:B------:R-:W1:Y:S01]  /*13f0*/  LDC R8, c[0x0][0x448] ;  /* 0x00011200ff087b82 */ /* 0x000e620000000800 */
[----:B------:R-:W-:-:S04]  /*1400*/  ISETP.NE.U32.AND P0, PT, RZ, UR4, PT ;  /* 0x00000004ff007c0c */ /* 0x000fc8000bf05070 */
[----:B------:R-:W-:Y:S01]  /*1410*/  ISETP.NE.AND.EX P0, PT, RZ, UR5, PT, P0 ;  /* 0x00000005ff007c0c */ /* 0x000fe2000bf05300 */
[----:B------:R-:W-:Y:S02]  /*1420*/  ULDC.64 UR4, c[0x0][0xa30] ;  /* 0x00028c0000047ab9 */ /* 0x000fe40000000a00 */
[----:B------:R-:W-:Y:S01]  /*1430*/  ISETP.NE.U32.AND P1, PT, RZ, UR4, PT ;  /* 0x00000004ff007c0c */ /* 0x000fe2000bf25070 */
[----:B-----5:R-:W-:Y:S01]  /*1440*/  IMAD.MOV.U32 R24, RZ, RZ, R28 ;  /* 0x000000ffff187224 */ /* 0x020fe200078e001c */
[----:B------:R-:W2:Y:S02]  /*1450*/  LDC.64 R12, c[0x0][0x9e0] ;  /* 0x00027800ff0c7b82 */ /* 0x000ea40000000a00 */
[----:B------:R-:W-:-:S06]  /*1460*/  ISETP.NE.AND.EX P1, PT, RZ, UR5, PT, P1 ;  /* 0x00000005ff007c0c */ /* 0x000fcc000bf25310 */
[----:B0-----:R-:W0:Y:S08]  /*1470*/  @P0 LDC.64 R4, c[0x0][0xa10] ;  /* 0x00028400ff040b82 */ /* 0x001e300000000a00 */
[----:B------:R-:W3:Y:S01]  /*1480*/  @P1 LDC.64 R6, c[0x0][0xa30] ;  /* 0x00028c00ff061b82 */ /* 0x000ee20000000a00 */
[----:B0-----:R-:W-:-:S05]  /*1490*/  @P0 IMAD.WIDE R4, R191, 0x4, R4 ;  /* 0x00000004bf040825 */ /* 0x001fca00078e0204 */
[----:B------:R-:W4:Y:S04]  /*14a0*/  @P0 LDG.E R0, desc[UR60][R4.64] ;  /* 0x0000003c04000981 */ /* 0x000f28000c1e1900 */
[----:B------:R-:W4:Y:S01]  /*14b0*/  @P0 LDG.E R3, desc[UR60][R4.64+0x4] ;  /* 0x0000043c04030981 */ /* 0x000f22000c1e1900 */
[----:B---3--:R-:W-:-:S05]  /*14c0*/  @P1 IMAD.WIDE R6, R191, 0x4, R6 ;  /* 0x00000004bf061825 */ /* 0x008fca00078e0206 */
[----:B------:R0:W5:Y:S01]  /*14d0*/  @P1 LDG.E R24, desc[UR60][R6.64] ;  /* 0x0000003c06181981 */ /* 0x000162000c1e1900 */
[----:B-1----:R-:W-:Y:S01]  /*14e0*/  ISETP.NE.AND P1, PT, R8, 0x1, PT ;  /* 0x000000010800780c */ /* 0x002fe20003f25270 */
[----:B------:R-:W-:Y:S01]  /*14f0*/  IMAD.SHL.U32 R202, R189, 0x80, RZ ;  /* 0x00000080bdca7824 */ /* 0x000fe200078e00ff */
[----:B--2---:R-:W-:Y:S01]  /*1500*/  ISETP.GE.AND P2, PT, R13, 0x1, PT ;  /* 0x000000010d00780c */ /* 0x004fe20003f46270 */
[----:B------:R-:W-:-:S10]  /*1510*/  IMAD.IADD R11, R28, 0x1, -R11 ;  /* 0x000000011c0b7824 */ /* 0x000fd400078e0a0b */
[----:B------:R-:W1:Y:S08]  /*1520*/  @P1 LDC R8, c[0x0][0x44c] ;  /* 0x00011300ff081b82 */ /* 0x000e700000000800 */
[----:B------:R-:W2:Y:S01]  /*1530*/  @P1 LDC R9, c[0x0][0x450] ;  /* 0x00011400ff091b82 */ /* 0x000ea20000000800 */
[----:B----4-:R-:W-:Y:S02]  /*1540*/  @P0 IMAD.IADD R2, R3, 0x1, -R0 ;  /* 0x0000000103020824 */ /* 0x010fe400078e0a00 */
[----:B------:R-:W-:-:S02]  /*1550*/  VIADD R3, R202, 0x7f ;  /* 0x0000007fca037836 */ /* 0x000fc40000000000 */
[----:B------:R-:W-:Y:S02]  /*1560*/  IMAD.IADD R189, R11, 0x1, R2 ;  /* 0x000000010bbd7824 */ /* 0x000fe400078e0202 */
[----:B-1----:R-:W-:-:S04]  /*1570*/  @P1 IMAD.HI.U32 R4, R3, R8, RZ ;  /* 0x0000000803041227 */ /* 0x002fc800078e00ff */
[C---:B------:R-:W-:Y:S01]  /*1580*/  VIADD R0, R189.reuse, 0x9f ;  /* 0x0000009fbd007836 */ /* 0x040fe20000000000 */
[----:B--2---:R-:W-:Y:S02]  /*1590*/  @P1 SHF.R.U32.HI R3, RZ, R9, R4 ;  /* 0x00000009ff031219 */ /* 0x004fe40000011604 */
[----:B------:R-:W-:Y:S01]  /*15a0*/  IADD3 R4, R189, 0x1, -R188 ;  /* 0x00000001bd047810 */ /* 0x000fe20007ffe8bc */
[----:B------:R-:W-:-:S04]  /*15b0*/  IMAD.HI R0, R0, 0x66666667, RZ ;  /* 0x6666666700007827 */ /* 0x000fc800078e02ff */
[----:B0-----:R-:W-:Y:S01]  /*15c0*/  IMAD.IADD R7, R4, 0x1, R3 ;  /* 0x0000000104077824 */ /* 0x001fe200078e0203 */
[----:B------:R-:W-:-:S04]  /*15d0*/  SHF.R.U32.HI R27, RZ, 0x1f, R0 ;  /* 0x0000001fff1b7819 */ /* 0x000fc80000011600 */
[----:B------:R-:W-:Y:S01]  /*15e0*/  LEA.HI.SX32 R27, R0, R27, 0x1a ;  /* 0x0000001b001b7211 */ /* 0x000fe200078fd2ff */
[----:B------:R-:W-:Y:S01]  /*15f0*/  IMAD.IADD R0, R7, 0x1, R12 ;  /* 0x0000000107007824 */ /* 0x000fe200078e020c */
[----:B------:R-:W-:Y:S06]  /*1600*/  @!P2 BRA `(.L_x_1782) ;  /* 0x000000000048a947 */ /* 0x000fec0003800000 */
[C---:B------:R-:W-:Y:S01]  /*1610*/  ISETP.GT.AND P0, PT, R7.reuse, RZ, PT ;  /* 0x000000ff0700720c */ /* 0x040fe20003f04270 */
[----:B------:R-:W-:Y:S01]  /*1620*/  BSSY B0, `(.L_x_1783) ;  /* 0x000000e000007945 */ /* 0x000fe20003800000 */
[----:B------:R-:W-:-:S11]  /*1630*/  VIADD R3, R7, 0xffffffff ;  /* 0xffffffff07037836 */ /* 0x000fd60000000000 */
        /* <DEDUP_REMOVED lines=8> */
.L_x_1784:
[----:B------:R-:W-:-:S13]  /*16c0*/  ISETP.NE.AND P0, PT, R13, 0x1, PT ;  /* 0x000000010d00780c */ /* 0x000fda0003f05270 */
[----:B------:R-:W0:Y:S02]  /*16d0*/  @P0 LDC.64 R4, c[0x0][0x9e8] ;  /* 0x00027a00ff040b82 */ /* 0x000e240000000a00 */
[----:B0-----:R-:W-:-:S05]  /*16e0*/  @P0 IMAD.HI.U32 R4, R3, R4, RZ ;  /* 0x0000000403040227 */ /* 0x001fca00078e00ff */
[----:B------:R-:W-:-:S07]  /*16f0*/  @P0 SHF.R.U32.HI R3, RZ, R5, R4 ;  /* 0x00000005ff030219 */ /* 0x000fce0000011604 */
.L_x_1785:
[----:B------:R-:W-:Y:S05]  /*1700*/  BSYNC B0 ;  /* 0x0000000000007941 */ /* 0x000fea0003800000 */
.L_x_1783:
[----:B------:R-:W-:-:S05]  /*1710*/  IMAD R3, R3, R13, R13 ;  /* 0x0000000d03037224 */ /* 0x000fca00078e020d */
[----:B------:R-:W-:-:S07]  /*1720*/  VIMNMX R0, R0, R3, PT ;  /* 0x0000000300007248 */ /* 0x000fce0003fe0100 */
.L_x_1782:
[----:B------:R-:W0:Y:S01]  /*1730*/  @P1 LDC R3, c[0x0][0x44c] ;  /* 0x00011300ff031b82 */ /* 0x000e220000000800 */
[----:B------:R-:W-:Y:S01]  /*1740*/  IMAD.IADD R104, R189, 0x1, -R188 ;  /* 0x00000001bd687824 */ /* 0x000fe200078e0abc */
[----:B------:R-:W-:-:S06]  /*1750*/  ULDC UR4, c[0x0][0x9dc] ;  /* 0x0002770000047ab9 */ /* 0x000fcc0000000800 */
[----:B------:R-:W1:Y:S01]  /*1760*/  @P1 LDC R5, c[0x0][0x450] ;  /* 0x00011400ff051b82 */ /* 0x000e620000000800 */
[----:B0-----:R-:W-:-:S04]  /*1770*/  @P1 IMAD.HI.U32 R4, R202, R3, RZ ;  /* 0x00000003ca041227 */ /* 0x001fc800078e00ff */
[----:B------:R-:W-:Y:S01]  /*1780*/  IMAD.MOV.U32 R3, RZ, RZ, R202 ;  /* 0x000000ffff037224 */ /* 0x000fe200078e00ca */
[----:B-1----:R-:W-:-:S05]  /*1790*/  @P1 SHF.R.U32.HI R3, RZ, R5, R4 ;  /* 0x00000005ff031219 */ /* 0x002fca0000011604 */
[----:B------:R-:W-:-:S04]  /*17a0*/  IMAD.IADD R3, R104, 0x1, R3 ;  /* 0x0000000168037824 */ /* 0x000fc800078e0203 */
[----:B------:R-:W-:Y:S01]  /*17b0*/  VIADD R4, R3, -UR4 ;  /* 0x8000000403047c36 */ /* 0x000fe20008000000 */
[----:B------:R-:W-:Y:S06]  /*17c0*/  @!P2 BRA `(.L_x_1786) ;  /* 0x000000000044a947 */ /* 0x000fec0003800000 */
[----:B------:R-:W-:Y:S01]  /*17d0*/  ISETP.GT.AND P0, PT, R3, -0x1, PT ;  /* 0xffffffff0300780c */ /* 0x000fe20003f04270 */
[----:B------:R-:W-:-:S12]  /*17e0*/  BSSY B0, `(.L_x_1787) ;  /* 0x000000d000007945 */ /* 0x000fd80003800000 */
        /* <DEDUP_REMOVED lines=8> */
.L_x_1788:
[----:B------:R-:W-:-:S13]  /*1870*/  ISETP.NE.AND P0, PT, R13, 0x1, PT ;  /* 0x000000010d00780c */ /* 0x000fda0003f05270 */
[----:B------:R-:W0:Y:S02]  /*1880*/  @P0 LDC.64 R6, c[0x0][0x9e8] ;  /* 0x00027a00ff060b82 */ /* 0x000e240000000a00 */
[----:B0-----:R-:W-:-:S05]  /*1890*/  @P0 IMAD.HI.U32 R6, R3, R6, RZ ;  /* 0x0000000603060227 */ /* 0x001fca00078e00ff */
[----:B------:R-:W-:-:S07]  /*18a0*/  @P0 SHF.R.U32.HI R3, RZ, R7, R6 ;  /* 0x00000007ff030219 */ /* 0x000fce0000011606 */
.L_x_1789:
[----:B------:R-:W-:Y:S05]  /*18b0*/  BSYNC B0 ;  /* 0x0000000000007941 */ /* 0x000fea0003800000 */
.L_x_1787:
[----:B------:R-:W-:-:S05]  /*18c0*/  IMAD R3, R3, R13, RZ ;  /* 0x0000000d03037224 */ /* 0x000fca00078e02ff */
[----:B------:R-:W-:-:S07]  /*18d0*/  VIMNMX R4, R4, R3, !PT ;  /* 0x0000000304047248 */ /* 0x000fce0007fe0100 */
.L_x_1786:
[----:B------:R-:W-:Y:S02]  /*18e0*/  VIADD R0, R0, 0x9f ;  /* 0x0000009f00007836 */ /* 0x000fe40000000000 */
[----:B------:R-:W-:-:S04]  /*18f0*/  IMAD.HI R4, R4, 0x66666667, RZ ;  /* 0x6666666704047827 */ /* 0x000fc800078e02ff */
[----:B------:R-:W-:Y:S01]  /*1900*/  IMAD.HI R0, R0, 0x66666667, RZ ;  /* 0x6666666700007827 */ /* 0x000fe200078e02ff */
[----:B------:R-:W-:-:S04]  /*1910*/  SHF.R.U32.HI R5, RZ, 0x1f, R4 ;  /* 0x0000001fff057819 */ /* 0x000fc80000011604 */
[----:B------:R-:W-:Y:S02]  /*1920*/  SHF.R.U32.HI R3, RZ, 0x1f, R0 ;  /* 0x0000001fff037819 */ /* 0x000fe40000011600 */
[----:B------:R-:W-:Y:S02]  /*1930*/  LEA.HI.SX32 R5, R4, R5, 0x1a ;  /* 0x0000000504057211 */ /* 0x000fe400078fd2ff */
[----:B------:R-:W-:Y:S02]  /*1940*/  LEA.HI.SX32 R0, R0, R3, 0x1a ;  /* 0x0000000300007211 */ /* 0x000fe400078fd2ff */
[----:B------:R-:W-:Y:S02]  /*1950*/  VIMNMX R5, RZ, R5, !PT ;  /* 0x00000005ff057248 */ /* 0x000fe40007fe0100 */
[----:B------:R-:W-:-:S03]  /*1960*/  VIMNMX R0, R27, R0, PT ;  /* 0x000000001b007248 */ /* 0x000fc60003fe0100 */
[--C-:B------:R-:W-:Y:S02]  /*1970*/  IMAD R5, R5, 0xa0, -R11.reuse ;  /* 0x000000a005057824 */ /* 0x100fe400078e0a0b */
[----:B------:R-:W-:-:S03]  /*1980*/  IMAD R3, R0, 0xa0, -R11 ;  /* 0x000000a000037824 */ /* 0x000fc600078e0a0b */
[----:B------:R-:W-:Y:S02]  /*1990*/  VIMNMX R5, RZ, R5, !PT ;  /* 0x00000005ff057248 */ /* 0x000fe40007fe0100 */
[----:B------:R-:W-:-:S04]  /*19a0*/  VIMNMX R0, R3, R2, PT ;  /* 0x0000000203007248 */ /* 0x000fc80003fe0100 */
        /* <DEDUP_REMOVED lines=30> */
[----:B-1---5:R-:W-:Y:S05]  /*1b90*/  CALL.ABS.NOINC R14 ;  /* 0x000000000e007343 */ /* 0x022fea0003c00000 */
.L_x_1792:
[----:B------:R-:W-:Y:S05]  /*1ba0*/  BSYNC B6 ;  /* 0x0000000000067941 */ /* 0x000fea0003800000 */
.L_x_1791:
        /* <DEDUP_REMOVED lines=20> */
.L_x_1794:
[----:B------:R-:W-:Y:S05]  /*1cf0*/  BSYNC B6 ;  /* 0x0000000000067941 */ /* 0x000fea0003800000 */
.L_x_1793:
[----:B------:R-:W-:Y:S01]  /*1d00*/  ULDC.64 UR4, c[0x0][0x9f8] ;  /* 0x00027e0000047ab9 */ /* 0x000fe20000000a00 */
[----:B------:R-:W-:Y:S01]  /*1d10*/  IMAD.MOV.U32 R86, RZ, RZ, R191 ;  /* 0x000000ffff567224 */ /* 0x000fe200078e00bf */
[----:B------:R-:W-:Y:S01]  /*1d20*/  ISETP.NE.U32.AND P0, PT, RZ, UR4, PT ;  /* 0x00000004ff007c0c */ /* 0x000fe2000bf05070 */
[----:B------:R-:W0:Y:S03]  /*1d30*/  LDC.64 R50, c[0x0][0x3f8] ;  /* 0x0000fe00ff327b82 */ /* 0x000e260000000a00 */
[----:B------:R-:W-:-:S05]  /*1d40*/  ISETP.NE.AND.EX P0, PT, RZ, UR5, PT, P0 ;  /* 0x00000005ff007c0c */ /* 0x000fca000bf05300 */
[----:B------:R-:W1:Y:S08]  /*1d50*/  LDC.64 R56, c[0x0][0x408] ;  /* 0x00010200ff387b82 */ /* 0x000e700000000a00 */
[----:B------:R-:W2:Y:S08]  /*1d60*/  @P0 LDC.64 R4, c[0x0][0x9f8] ;  /* 0x00027e00ff040b82 */ /* 0x000eb00000000a00 */
[----:B------:R-:W3:Y:S01]  /*1d70*/  LDC R29, c[0x0][0x3f4] ;  /* 0x0000fd00ff1d7b82 */ /* 0x000ee20000000800 */
[----:B--2---:R-:W-:-:S05]  /*1d80*/  @P0 IMAD.WIDE R4, R191, 0x4, R4 ;  /* 0x00000004bf040825 */ /* 0x004fca00078e0204 */
[----:B------:R2:W4:Y:S01]  /*1d90*/  @P0 LDG.E R86, desc[UR60][R4.64] ;  /* 0x0000003c04560981 */ /* 0x000522000c1e1900 */
[----:B------:R-:W-:Y:S01]  /*1da0*/  SHF.R.S32.HI R3, RZ, 0x1f, R198 ;  /* 0x0000001fff037819 */ /* 0x000fe200000114c6 */
[-C--:B0-----:R-:W-:Y:S01]  /*1db0*/  IMAD.WIDE.U32 R8, R198, R50.reuse, R18 ;  /* 0x00000032c6087225 */ /* 0x081fe200078e0012 */
[----:B------:R-:W-:Y:S01]  /*1dc0*/  SHF.R.S32.HI R193, RZ, 0x1f, R192 ;  /* 0x0000001fffc17819 */ /* 0x000fe200000114c0 */
[----:B------:R-:W0:Y:S01]  /*1dd0*/  S2R R30, SR_TID.X ;  /* 0x00000000001e7919 */ /* 0x000e220000002100 */
[----:B---3--:R-:W-:Y:S01]  /*1de0*/  ISETP.GE.AND P0, PT, R18, R29, PT ;  /* 0x0000001d1200720c */ /* 0x008fe20003f06270 */
[C---:B------:R-:W-:Y:S01]  /*1df0*/  IMAD R0, R3.reuse, R50, RZ ;  /* 0x0000003203007224 */ /* 0x040fe200078e02ff */
[C-C-:B-1----:R-:W-:Y:S01]  /*1e00*/  SHF.L.U64.HI R80, R56.reuse, 0x6, R57.reuse ;  /* 0x0000000638507819 */ /* 0x142fe20000010239 */
[----:B------:R-:W-:Y:S01]  /*1e10*/  IMAD R3, R3, R56, RZ ;  /* 0x0000003803037224 */ /* 0x000fe200078e02ff */
[----:B------:R-:W-:Y:S01]  /*1e20*/  SHF.L.U64.HI R79, R56, 0x7, R57 ;  /* 0x00000007384f7819 */ /* 0x000fe20000010239 */
[C---:B------:R-:W-:Y:S01]  /*1e30*/  IMAD R13, R198.reuse, R51, R0 ;  /* 0x00000033c60d7224 */ /* 0x040fe200078e0200 */
[----:B------:R-:W-:Y:S01]  /*1e40*/  SHF.R.U32.HI R76, RZ, 0x3, R207 ;  /* 0x00000003ff4c7819 */ /* 0x000fe200000116cf */
[----:B------:R-:W-:Y:S01]  /*1e50*/  IMAD.WIDE.U32 R6, R198, R50, R192 ;  /* 0x00000032c6067225 */ /* 0x000fe200078e00c0 */
[----:B------:R-:W-:-:S02]  /*1e60*/  SHF.L.U64.HI R84, R50, 0x6, R51 ;  /* 0x0000000632547819 */ /* 0x000fc40000010233 */
[----:B------:R-:W-:Y:S01]  /*1e70*/  SHF.L.U64.HI R83, R50, 0x7, R51 ;  /* 0x0000000732537819 */ /* 0x000fe20000010233 */
[C---:B------:R-:W-:Y:S01]  /*1e80*/  IMAD R15, R198.reuse, R57, R3 ;  /* 0x00000039c60f7224 */ /* 0x040fe200078e0203 */
[----:B------:R-:W-:Y:S01]  /*1e90*/  SEL R3, R29, RZ, P0 ;  /* 0x000000ff1d037207 */ /* 0x000fe20000000000 */
[----:B------:R-:W-:Y:S01]  /*1ea0*/  IMAD.IADD R7, R7, 0x1, R13 ;  /* 0x0000000107077824 */ /* 0x000fe200078e020d */
[----:B------:R-:W-:Y:S01]  /*1eb0*/  LOP3.LUT P1, RZ, R211, 0x4, RZ, 0xc0, !PT ;  /* 0x00000004d3ff7812 */ /* 0x000fe2000782c0ff */
[----:B------:R-:W-:Y:S01]  /*1ec0*/  IMAD.IADD R9, R13, 0x1, R9 ;  /* 0x000000010d097824 */ /* 0x000fe200078e0209 */
[----:B-----5:R-:W-:Y:S01]  /*1ed0*/  SHF.R.S32.HI R13, RZ, 0x1f, R24 ;  /* 0x0000001fff0d7819 */ /* 0x020fe20000011418 */
[----:B--2---:R-:W-:Y:S01]  /*1ee0*/  IMAD.WIDE.U32 R4, R198, R56, R192 ;  /* 0x00000038c6047225 */ /* 0x004fe200078e00c0 */
[----:B------:R-:W-:-:S03]  /*1ef0*/  SHF.R.S32.HI R74, RZ, 0x1f, R190 ;  /* 0x0000001fff4a7819 */ /* 0x000fc600000114be */
[----:B------:R-:W-:Y:S02]  /*1f00*/  IMAD.SHL.U32 R75, R211, 0x80, RZ ;  /* 0x00000080d34b7824 */ /* 0x000fe400078e00ff */
[----:B------:R-:W-:-:S03]  /*1f10*/  IMAD.WIDE.U32 R10, R198, R56, R18 ;  /* 0x00000038c60a7225 */ /* 0x000fc600078e0012 */
[----:B------:R-:W-:Y:S01]  /*1f20*/  LOP3.LUT R75, R75, 0x380, RZ, 0xc0, !PT ;  /* 0x000003804b4b7812 */ /* 0x000fe200078ec0ff */
[----:B------:R-:W-:Y:S02]  /*1f30*/  IMAD.IADD R3, R18, 0x1, R3 ;  /* 0x0000000112037824 */ /* 0x000fe400078e0203 */
[----:B------:R-:W-:Y:S01]  /*1f40*/  IMAD.IADD R5, R5, 0x1, R15 ;  /* 0x0000000105057824 */ /* 0x000fe200078e020f */
[----:B------:R-:W-:Y:S01]  /*1f50*/  SHF.R.U32.HI R71, RZ, 0x3, R75 ;  /* 0x00000003ff477819 */ /* 0x000fe2000001164b */
[----:B------:R-:W-:Y:S01]  /*1f60*/  IMAD R12, R13, R50, RZ ;  /* 0x000000320d0c7224 */ /* 0x000fe200078e02ff */
[----:B0-----:R-:W-:Y:S01]  /*1f70*/  SHF.R.U32.HI R30, RZ, 0x7, R30 ;  /* 0x00000007ff1e7819 */ /* 0x001fe2000001161e */
[----:B------:R-:W-:Y:S01]  /*1f80*/  IMAD.IADD R11, R15, 0x1, R11 ;  /* 0x000000010f0b7824 */ /* 0x000fe200078e020b */
[----:B------:R-:W-:Y:S01]  /*1f90*/  SHF.R.S32.HI R0, RZ, 0x1f, R3 ;  /* 0x0000001fff007819 */ /* 0x000fe20000011403 */
[----:B------:R-:W-:Y:S01]  /*1fa0*/  IMAD R13, R13, R56, RZ ;  /* 0x000000380d0d7224 */ /* 0x000fe200078e02ff */
[----:B------:R-:W-:Y:S01]  /*1fb0*/  ISETP.NE.AND P6, PT, R30, 0x1, PT ;  /* 0x000000011e00780c */ /* 0x000fe20003fc5270 */
[----:B------:R-:W-:Y:S01]  /*1fc0*/  IMAD.WIDE.U32 R20, R24, R50, R6 ;  /* 0x0000003218147225 */ /* 0x000fe200078e0006 */
[----:B------:R-:W-:-:S03]  /*1fd0*/  LEA.HI R0, R0, R3, RZ, 0x4 ;  /* 0x0000000300007211 */ /* 0x000fc600078f20ff */
[-C--:B------:R-:W-:Y:S01]  /*1fe0*/  IMAD.WIDE.U32 R52, R24, R56.reuse, R4 ;  /* 0x0000003818347225 */ /* 0x080fe200078e0004 */
[----:B------:R-:W-:Y:S02]  /*1ff0*/  LOP3.LUT R4, R75, 0x30, R18, 0xf8, !PT ;  /* 0x000000304b047812 */ /* 0x000fe400078ef812 */
[--C-:B------:R-:W-:Y:S01]  /*2000*/  LOP3.LUT R5, R206, 0x70, R0.reuse, 0xf8, !PT ;  /* 0x00000070ce057812 */ /* 0x100fe200078ef800 */
[----:B------:R-:W-:Y:S01]  /*2010*/  IMAD R13, R24, R57, R13 ;  /* 0x00000039180d7224 */ /* 0x000fe200078e020d */
[----:B------:R-:W-:Y:S01]  /*2020*/  LOP3.LUT R67, R4, R71, RZ, 0x3c, !PT ;  /* 0x0000004704437212 */ /* 0x000fe200078e3cff */
[----:B------:R-:W-:Y:S01]  /*2030*/  IMAD R7, R57, 0xa0, RZ ;  /* 0x000000a039077824 */ /* 0x000fe200078e02ff */
[--C-:B------:R-:W-:Y:S01]  /*2040*/  LOP3.LUT R4, R75, 0x70, R0.reuse, 0xf8, !PT ;  /* 0x000000704b047812 */ /* 0x100fe200078ef800 */
[----:B------:R-:W-:Y:S05]  /*2050*/  @!P6 WARPSYNC.ALL ;  /* 0x000000000000e948 */ /* 0x000fea0003800000 */
[C---:B------:R-:W-:Y:S01]  /*2060*/  IMAD.SHL.U32 R78, R56.reuse, 0x40, RZ ;  /* 0x00000040384e7824 */ /* 0x040fe200078e00ff */
[----:B------:R-:W-:Y:S01]  /*2070*/  ULDC UR4, c[0x0][0x2f4] ;  /* 0x0000bd0000047ab9 */ /* 0x000fe20000000800 */
[----:B------:R-:W-:Y:S01]  /*2080*/  IMAD.SHL.U32 R77, R56, 0x80, RZ ;  /* 0x00000080384d7824 */ /* 0x000fe200078e00ff */
[----:B------:R-:W-:Y:S01]  /*2090*/  SHF.R.S32.HI R61, RZ, 0x4, R0 ;  /* 0x00000004ff3d7819 */ /* 0x000fe20000011400 */
[----:B------:R-:W-:Y:S01]  /*20a0*/  IMAD.WIDE.U32 R54, R24, R56, R10 ;  /* 0x0000003818367225 */ /* 0x000fe200078e000a */
[----:B------:R-:W-:-:S02]  /*20b0*/  LOP3.LUT R60, R0, 0xfffffff0, RZ, 0xc0, !PT ;  /* 0xfffffff0003c7812 */ /* 0x000fc400078ec0ff */
[----:B------:R-:W-:Y:S01]  /*20c0*/  ISETP.GE.AND P2, PT, R23, UR4, PT ;  /* 0x0000000417007c0c */ /* 0x000fe2000bf46270 */
[----:B------:R-:W-:Y:S01]  /*20d0*/  IMAD.WIDE.U32 R56, R56, 0xa0, RZ ;  /* 0x000000a038387825 */ /* 0x000fe200078e00ff */
[----:B------:R-:W-:Y:S02]  /*20e0*/  ISETP.GE.AND P1, PT, R18, UR4, PT ;  /* 0x0000000412007c0c */ /* 0x000fe4000bf26270 */
[----:B------:R-:W-:Y:S01]  /*20f0*/  P2R R88, PR, RZ, 0x4 ;  /* 0x00000004ff587803 */ /* 0x000fe20000000000 */
[C---:B------:R-:W-:Y:S01]  /*2100*/  IMAD R3, R24.reuse, R51, R12 ;  /* 0x0000003318037224 */ /* 0x040fe200078e020c */
[----:B------:R-:W-:Y:S01]  /*2110*/  SHF.R.S32.HI R59, RZ, 0x1f, R60 ;  /* 0x0000001fff3b7819 */ /* 0x000fe2000001143c */
[----:B------:R-:W-:-:S04]  /*2120*/  IMAD.WIDE.U32 R48, R24, R50, R8 ;  /* 0x0000003218307225 */ /* 0x000fc800078e0008 */
[----:B------:R-:W-:Y:S01]  /*2130*/  VIADD R73, R30, 0x8 ;  /* 0x000000081e497836 */ /* 0x000fe20000000000 */
[----:B------:R-:W-:Y:S01]  /*2140*/  SHF.R.U32.HI R30, RZ, 0x3, R206 ;  /* 0x00000003ff1e7819 */ /* 0x000fe200000116ce */
[----:B------:R-:W-:Y:S01]  /*2150*/  IMAD.IADD R68, R57, 0x1, R7 ;  /* 0x0000000139447824 */ /* 0x000fe200078e0207 */
[----:B------:R-:W-:Y:S01]  /*2160*/  LOP3.LUT R7, R207, 0x70, R0, 0xf8, !PT ;  /* 0x00000070cf077812 */ /* 0x000fe200078ef800 */
[----:B------:R-:W-:Y:S01]  /*2170*/  IMAD.IADD R65, R21, 0x1, R3 ;  /* 0x0000000115417824 */ /* 0x000fe200078e0203 */
[----:B------:R-:W-:Y:S01]  /*2180*/  LOP3.LUT R5, R5, R30, RZ, 0x3c, !PT ;  /* 0x0000001e05057212 */ /* 0x000fe200078e3cff */
[----:B------:R-:W-:Y:S01]  /*2190*/  IMAD.IADD R64, R3, 0x1, R49 ;  /* 0x0000000103407824 */ /* 0x000fe200078e0231 */
[----:B------:R-:W-:Y:S01]  /*21a0*/  LOP3.LUT R3, R4, R71, RZ, 0x3c, !PT ;  /* 0x0000004704037212 */ /* 0x000fe200078e3cff */
[----:B------:R-:W-:Y:S01]  /*21b0*/  IMAD R69, R51, 0xa0, RZ ;  /* 0x000000a033457824 */ /* 0x000fe200078e02ff */
[----:B------:R-:W-:Y:S01]  /*21c0*/  LOP3.LUT R0, R7, R76, RZ, 0x3c, !PT ;  /* 0x0000004c07007212 */ /* 0x000fe200078e3cff */
[----:B------:R-:W-:-:S02]  /*21d0*/  IMAD.SHL.U32 R82, R50, 0x40, RZ ;  /* 0x0000004032527824 */ /* 0x000fc400078e00ff */
[C---:B------:R-:W-:Y:S02]  /*21e0*/  IMAD.SHL.U32 R81, R50.reuse, 0x80, RZ ;  /* 0x0000008032517824 */ /* 0x040fe400078e00ff */
[----:B------:R-:W-:-:S04]  /*21f0*/  IMAD.WIDE.U32 R50, R50, 0xa0, RZ ;  /* 0x000000a032327825 */ /* 0x000fc800078e00ff */
[C---:B------:R-:W-:Y:S02]  /*2200*/  IMAD.IADD R58, R210.reuse, 0x1, R3 ;  /* 0x00000001d23a7824 */ /* 0x040fe400078e0203 */
[----:B------:R-:W-:Y:S02]  /*2210*/  IMAD.IADD R85, R85, 0x1, R28 ;  /* 0x0000000155557824 */ /* 0x000fe400078e021c */
[----:B------:R-:W-:Y:S02]  /*2220*/  IMAD R72, R229, 0x40, R198 ;  /* 0x00000040e5487824 */ /* 0x000fe400078e02c6 */
[----:B------:R-:W-:Y:S02]  /*2230*/  IMAD.SHL.U32 R70, R29, 0x2, RZ ;  /* 0x000000021d467824 */ /* 0x000fe400078e00ff */
[----:B------:R-:W-:Y:S02]  /*2240*/  IMAD.IADD R69, R51, 0x1, R69 ;  /* 0x0000000133457824 */ /* 0x000fe400078e0245 */
[----:B------:R-:W-:-:S02]  /*2250*/  IMAD.IADD R67, R210, 0x1, R67 ;  /* 0x00000001d2437824 */ /* 0x000fc400078e0243 */
[----:B------:R-:W-:Y:S02]  /*2260*/  IMAD.IADD R63, R53, 0x1, R13 ;  /* 0x00000001353f7824 */ /* 0x000fe400078e020d */
[----:B------:R-:W-:Y:S02]  /*2270*/  IMAD.IADD R62, R13, 0x1, R55 ;  /* 0x000000010d3e7824 */ /* 0x000fe400078e0237 */
[----:B------:R-:W-:Y:S02]  /*2280*/  IMAD.IADD R3, R212, 0x1, R5 ;  /* 0x00000001d4037824 */ /* 0x000fe400078e0205 */
[----:B------:R-:W-:Y:S01]  /*2290*/  IMAD.IADD R0, R213, 0x1, R0 ;  /* 0x00000001d5007824 */ /* 0x000fe200078e0200 */
[----:B----4-:R-:W-:Y:S01]  /*22a0*/  SHF.R.S32.HI R66, RZ, 0x1f, R86 ;  /* 0x0000001fff427819 */ /* 0x010fe20000011456 */
[----:B------:R-:W-:Y:S06]  /*22b0*/  @!P6 BAR.SYNC.DEFER_BLOCKING 0x9, 0x100 ;  /* 0x024400000000eb1d */ /* 0x000fec0000010000 */
.L_x_1869:
[----:B0-----:R-:W0:Y:S01]  /*22c0*/  LDC R93, c[0x0][0x430] ;  /* 0x00010c00ff5d7b82 */ /* 0x001e220000000800 */
[----:B------:R-:W-:Y:S02]  /*22d0*/  VIADD R25, R25, 0xffffffff ;  /* 0xffffffff19197836 */ /* 0x000fe40000000000 */
[----:B------:R-:W-:Y:S02]  /*22e0*/  IMAD.MOV.U32 R92, RZ, RZ, RZ ;  /* 0x000000ffff5c7224 */ /* 0x000fe400078e00ff */
[----:B--23--:R-:W-:-:S03]  /*22f0*/  IMAD R8, R25, 0xa0, R72 ;  /* 0x000000a019087824 */ /* 0x00cfc600078e0248 */
[----:B------:R-:W1:Y:S01]  /*2300*/  LDC R103, c[0x0][0x3f4] ;  /* 0x0000fd00ff677b82 */ /* 0x000e620000000800 */
[----:B------:R-:W-:Y:S01]  /*2310*/  IMAD.IADD R11, R85, 0x1, R8 ;  /* 0x00000001550b7824 */ /* 0x000fe200078e0208 */
[----:B------:R-:W-:-:S03]  /*2320*/  ISETP.GE.AND P2, PT, R8, R2, PT ;  /* 0x000000020800720c */ /* 0x000fc60003f46270 */
[----:B------:R-:W-:Y:S01]  /*2330*/  IMAD.MOV.U32 R9, RZ, RZ, R11 ;  /* 0x000000ffff097224 */ /* 0x000fe200078e000b */
[----:B------:R-:W-:Y:S02]  /*2340*/  ISETP.GT.OR P2, PT, R72, 0x9f, P2 ;  /* 0x0000009f4800780c */ /* 0x000fe40001744670 */
[----:B0-----:R-:W-:-:S11]  /*2350*/  ISETP.NE.AND P3, PT, R93, 0x1, PT ;  /* 0x000000015d00780c */ /* 0x001fd60003f65270 */
[----:B------:R-:W0:Y:S08]  /*2360*/  @!P2 LDC.64 R6, c[0x0][0x428] ;  /* 0x00010a00ff06ab82 */ /* 0x000e300000000a00 */
[----:B------:R-:W2:Y:S08]  /*2370*/  @!P2 LDC.64 R12, c[0x0][0x418] ;  /* 0x00010600ff0cab82 */ /* 0x000eb00000000a00 */
[----:B------:R-:W3:Y:S08]  /*2380*/  @P3 LDC R4, c[0x0][0x434] ;  /* 0x00010d00ff043b82 */ /* 0x000ef00000000800 */
[----:B------:R-:W4:Y:S01]  /*2390*/  @P3 LDC R5, c[0x0][0x438] ;  /* 0x00010e00ff053b82 */ /* 0x000f220000000800 */
[----:B---3--:R-:W-:-:S05]  /*23a0*/  @P3 IMAD.HI.U32 R4, R11, R4, RZ ;  /* 0x000000040b043227 */ /* 0x008fca00078e00ff */
[----:B----4-:R-:W-:Y:S01]  /*23b0*/  @P3 SHF.R.U32.HI R9, RZ, R5, R4 ;  /* 0x00000005ff093219 */ /* 0x010fe20000011604 */
[----:B0-----:R-:W-:-:S03]  /*23c0*/  @!P2 IMAD R4, R66, R6, RZ ;  /* 0x000000064204a224 */ /* 0x001fc600078e02ff */
[--C-:B------:R-:W-:Y:S01]  /*23d0*/  @!P2 SHF.R.S32.HI R5, RZ, 0x1f, R9.reuse ;  /* 0x0000001fff05a819 */ /* 0x100fe20000011409 */
[----:B------:R-:W-:Y:S02]  /*23e0*/  @!P2 IMAD R7, R86, R7, R4 ;  /* 0x000000075607a224 */ /* 0x000fe400078e0204 */
[----:B------:R-:W-:-:S04]  /*23f0*/  @!P2 IMAD.MOV.U32 R4, RZ, RZ, R9 ;  /* 0x000000ffff04a224 */ /* 0x000fc800078e0009 */
[----:B------:R-:W-:-:S04]  /*2400*/  @!P2 IMAD.WIDE.U32 R4, R86, R6, R4 ;  /* 0x000000065604a225 */ /* 0x000fc800078e0004 */
[----:B------:R-:W-:Y:S01]  /*2410*/  @!P2 IMAD.IADD R5, R5, 0x1, R7 ;  /* 0x000000010505a824 */ /* 0x000fe200078e0207 */
[----:B--2---:R-:W-:-:S04]  /*2420*/  @!P2 LEA R6, P3, R4, R12, 0x2 ;  /* 0x0000000c0406a211 */ /* 0x004fc800078610ff */
[----:B------:R-:W-:-:S05]  /*2430*/  @!P2 LEA.HI.X R7, R4, R13, R5, 0x2, P3 ;  /* 0x0000000d0407a211 */ /* 0x000fca00018f1405 */
[----:B------:R0:W5:Y:S01]  /*2440*/  @!P2 LDG.E R92, desc[UR60][R6.64] ;  /* 0x0000003c065ca981 */ /* 0x000162000c1e1900 */
[----:B------:R-:W-:Y:S01]  /*2450*/  ISETP.GT.AND P2, PT, R25, R26, PT ;  /* 0x0000001a1900720c */ /* 0x000fe20003f44270 */
[----:B------:R-:W-:Y:S01]  /*2460*/  IMAD R4, R195, 0x5000, R67 ;  /* 0x00005000c3047824 */ /* 0x000fe200078e0243 */
[----:B------:R-:W-:Y:S01]  /*2470*/  LOP3.LUT P4, RZ, R211, 0x4, RZ, 0xc0, !PT ;  /* 0x00000004d3ff7812 */ /* 0x000fe2000788c0ff */
[----:B------:R-:W-:Y:S01]  /*2480*/  IMAD.MOV R8, RZ, RZ, -R9 ;  /* 0x000000ffff087224 */ /* 0x000fe200078e0a09 */
[----:B------:R-:W-:Y:S01]  /*2490*/  P2R R89, PR, RZ, 0x4 ;  /* 0x00000004ff597803 */ /* 0x000fe20000000000 */
[----:B------:R-:W-:Y:S01]  /*24a0*/  VIADD R90, R4, 0x40 ;  /* 0x00000040045a7836 */ /* 0x000fe20000000000 */
[----:B-1----:R-:W-:Y:S01]  /*24b0*/  ISETP.GE.AND P2, PT, R103, 0x1, PT ;  /* 0x000000016700780c */ /* 0x002fe20003f46270 */
[----:B------:R-:W-:Y:S05]  /*24c0*/  YIELD ;  /* 0x0000000000007946 */ /* 0x000fea0003800000 */
[----:B------:R-:W-:Y:S01]  /*24d0*/  BSSY B0, `(.L_x_1795) ;  /* 0x00006cc000007945 */ /* 0x000fe20003800000 */
[----:B------:R-:W-:-:S02]  /*24e0*/  IMAD R93, R93, R8, R11 ;  /* 0x000000085d5d7224 */ /* 0x000fc400078e020b */
[----:B------:R-:W-:Y:S02]  /*24f0*/  @P4 VIADD R90, R4, 0xffffffc0 ;  /* 0xffffffc0045a4836 */ /* 0x000fe40000000000 */
[C---:B------:R-:W-:Y:S02]  /*2500*/  IMAD.IADD R91, R17.reuse, 0x1, R4 ;  /* 0x00000001115b7824 */ /* 0x040fe400078e0204 */
[----:B------:R-:W-:Y:S01]  /*2510*/  IMAD.IADD R90, R17, 0x1, R90 ;  /* 0x00000001115a7824 */ /* 0x000fe200078e025a */
[----:B0-----:R-:W-:Y:S06]  /*2520*/  @!P2 BRA `(.L_x_1796) ;  /* 0x0000006400c0a947 */ /* 0x001fec0003800000 */
[----:B------:R-:W-:Y:S01]  /*2530*/  SHF.R.S32.HI R94, RZ, 0x1f, R93 ;  /* 0x0000001fff5e7819 */ /* 0x000fe2000001145d */
[----:B------:R-:W-:Y:S01]  /*2540*/  ULDC.64 UR4, c[0x0][0x300] ;  /* 0x0000c00000047ab9 */ /* 0x000fe20000000a00 */
[----:B-----5:R-:W-:Y:S01]  /*2550*/  SHF.R.S32.HI R95, RZ, 0x1f, R92 ;  /* 0x0000001fff5f7819 */ /* 0x020fe2000001145c */
[----:B------:R-:W-:-:S04]  /*2560*/  IMAD.WIDE.U32 R4, R93, UR4, RZ ;  /* 0x000000045d047c25 */ /* 0x000fc8000f8e00ff */
[----:B------:R-:W-:Y:S02]  /*2570*/  IMAD R6, R94, UR4, RZ ;  /* 0x000000045e067c24 */ /* 0x000fe4000f8e02ff */
[-C--:B------:R-:W-:Y:S02]  /*2580*/  IMAD R8, R68, R25.reuse, RZ ;  /* 0x0000001944087224 */ /* 0x080fe400078e02ff */
[----:B------:R-:W-:Y:S01]  /*2590*/  IMAD R7, R93, UR5, R6 ;  /* 0x000000055d077c24 */ /* 0x000fe2000f8e0206 */
[----:B------:R-:W-:Y:S01]  /*25a0*/  ULDC.64 UR4, c[0x0][0x310] ;  /* 0x0000c40000047ab9 */ /* 0x000fe20000000a00 */
[----:B------:R-:W-:Y:S02]  /*25b0*/  IMAD R6, R69, R25, RZ ;  /* 0x0000001945067224 */ /* 0x000fe400078e02ff */
[----:B------:R-:W-:Y:S02]  /*25c0*/  IMAD R9, R95, UR4, RZ ;  /* 0x000000045f097c24 */ /* 0x000fe4000f8e02ff */
[----:B------:R-:W-:Y:S01]  /*25d0*/  IMAD.IADD R5, R5, 0x1, R7 ;  /* 0x0000000105057824 */ /* 0x000fe200078e0207 */
[----:B------:R-:W-:Y:S01]  /*25e0*/  SHF.R.S32.HI R7, RZ, 0x1f, R25 ;  /* 0x0000001fff077819 */ /* 0x000fe20000011419 */
[----:B------:R-:W-:-:S02]  /*25f0*/  IMAD R9, R92, UR5, R9 ;  /* 0x000000055c097c24 */ /* 0x000fc4000f8e0209 */
[----:B------:R-:W-:Y:S01]  /*2600*/  IMAD.WIDE.U32 R4, R92, UR4, R4 ;  /* 0x000000045c047c25 */ /* 0x000fe2000f8e0004 */
[----:B------:R-:W-:-:S03]  /*2610*/  ULDC.64 UR4, c[0x0][0x308] ;  /* 0x0000c20000047ab9 */ /* 0x000fc60000000a00 */
[----:B------:R-:W-:Y:S02]  /*2620*/  IMAD.IADD R5, R5, 0x1, R9 ;  /* 0x0000000105057824 */ /* 0x000fe400078e0209 */
[----:B------:R-:W-:Y:S02]  /*2630*/  IMAD R9, R74, UR4, RZ ;  /* 0x000000044a097c24 */ /* 0x000fe4000f8e02ff */
[----:B------:R-:W-:-:S04]  /*2640*/  IMAD.WIDE.U32 R4, R190, UR4, R4 ;  /* 0x00000004be047c25 */ /* 0x000fc8000f8e0004 */
[----:B------:R-:W-:Y:S01]  /*2650*/  IMAD R9, R190, UR5, R9 ;  /* 0x00000005be097c24 */ /* 0x000fe2000f8e0209 */
[----:B------:R-:W-:Y:S01]  /*2660*/  ULDC.64 UR4, c[0x0][0x2e8] ;  /* 0x0000ba0000047ab9 */ /* 0x000fe20000000a00 */
[C---:B------:R-:W-:Y:S01]  /*2670*/  IMAD R11, R7.reuse, R50, R6 ;  /* 0x00000032070b7224 */ /* 0x040fe200078e0206 */
[----:B------:R-:W-:Y:S01]  /*2680*/  IADD3 R100, P2, R4, UR4, RZ ;  /* 0x0000000404647c10 */ /* 0x000fe2000ff5e0ff */
[----:B------:R-:W-:Y:S01]  /*2690*/  ULDC.U8 UR4, c[0x0][0x410] ;  /* 0x0001040000047ab9 */ /* 0x000fe20000000000 */
[----:B------:R-:W-:Y:S02]  /*26a0*/  IMAD R13, R7, R56, R8 ;  /* 0x00000038070d7224 */ /* 0x000fe400078e0208 */
[----:B------:R-:W-:Y:S01]  /*26b0*/  IADD3.X R101, R5, UR5, R9, P2, !PT ;  /* 0x0000000505657c10 */ /* 0x000fe200097fe409 */
[----:B------:R-:W-:Y:S01]  /*26c0*/  IMAD R96, R25, -0xa0, R2 ;  /* 0xffffff6019607824 */ /* 0x000fe200078e0202 */
[----:B------:R-:W-:Y:S01]  /*26d0*/  ISETP.NE.AND P2, PT, RZ, UR4, PT ;  /* 0x00000004ff007c0c */ /* 0x000fe2000bf45270 */
[----:B------:R-:W-:-:S03]  /*26e0*/  IMAD.WIDE.U32 R4, R50, R25, RZ ;  /* 0x0000001932047225 */ /* 0x000fc600078e00ff */
[----:B------:R-:W-:Y:S01]  /*26f0*/  VIMNMX R96, R96, 0xa0, PT ;  /* 0x000000a060607848 */ /* 0x000fe20003fe0100 */
[----:B------:R-:W-:-:S04]  /*2700*/  IMAD.WIDE.U32 R6, R56, R25, RZ ;  /* 0x0000001938067225 */ /* 0x000fc800078e00ff */
[----:B------:R-:W-:Y:S02]  /*2710*/  IMAD.IADD R102, R5, 0x1, R11 ;  /* 0x0000000105667824 */ /* 0x000fe400078e020b */
[----:B------:R-:W-:Y:S02]  /*2720*/  IMAD.IADD R106, R7, 0x1, R13 ;  /* 0x00000001076a7824 */ /* 0x000fe400078e020d */
[----:B------:R-:W-:Y:S05]  /*2730*/  @!P2 BRA `(.L_x_1797) ;  /* 0x0000003000a8a947 */ /* 0x000fea0003800000 */
        /* <DEDUP_REMOVED lines=31> */
.L_x_1799:
[----:B------:R-:W-:Y:S05]  /*2930*/  BSYNC B1 ;  /* 0x0000000000017941 */ /* 0x000fea0003800000 */
.L_x_1798:
[----:B0-----:R-:W-:Y:S01]  /*2940*/  VIADD R10, R198, 0x40 ;  /* 0x00000040c60a7836 */ /* 0x001fe20000000000 */
[----:B------:R-:W-:Y:S01]  /*2950*/  BSSY B1, `(.L_x_1800) ;  /* 0x0000019000017945 */ /* 0x000fe20003800000 */
[----:B-----5:R-:W-:Y:S02]  /*2960*/  IMAD.MOV.U32 R111, RZ, RZ, R42 ;  /* 0x000000ffff6f7224 */ /* 0x020fe400078e002a */
[----:B------:R-:W-:Y:S01]  /*2970*/  IMAD.MOV.U32 R123, RZ, RZ, R46 ;  /* 0x000000ffff7b7224 */ /* 0x000fe200078e002e */
[----:B------:R-:W-:-:S13]  /*2980*/  ISETP.GE.AND P3, PT, R10, R96, PT ;  /* 0x000000600a00720c */ /* 0x000fda0003f66270 */
[----:B------:R-:W-:Y:S05]  /*2990*/  @P3 BRA `(.L_x_1801) ;  /* 0x0000000000503947 */ /* 0x000fea0003800000 */
[----:B------:R-:W-:Y:S01]  /*29a0*/  IADD3 R10, P4, P5, R20, R4, R82 ;  /* 0x00000004140a7210 */ /* 0x000fe20007d9e052 */
        /* <DEDUP_REMOVED lines=19> */
.L_x_1801:
[----:B------:R-:W-:Y:S05]  /*2ae0*/  BSYNC B1 ;  /* 0x0000000000017941 */ /* 0x000fea0003800000 */
.L_x_1800:
[----:B0-----:R-:W-:Y:S01]  /*2af0*/  VIADD R10, R198, 0x80 ;  /* 0x00000080c60a7836 */ /* 0x001fe20000000000 */
[----:B------:R-:W-:Y:S04]  /*2b00*/  BSSY B1, `(.L_x_1802) ;  /* 0x0000015000017945 */ /* 0x000fe80003800000 */
[----:B------:R-:W-:-:S13]  /*2b10*/  ISETP.GE.AND P4, PT, R10, R96, PT ;  /* 0x000000600a00720c */ /* 0x000fda0003f86270 */
        /* <DEDUP_REMOVED lines=19> */
.L_x_1803:
[----:B------:R-:W-:Y:S05]  /*2c50*/  BSYNC B1 ;  /* 0x0000000000017941 */ /* 0x000fea0003800000 */
.L_x_1802:
[----:B------:R-:W-:Y:S01]  /*2c60*/  ISETP.NE.AND P5, PT, R200, 0x3, PT ;  /* 0x00000003c800780c */ /* 0x000fe20003fa5270 */
[----:B------:R-:W-:Y:S02]  /*2c70*/  IMAD.MOV.U32 R114, RZ, RZ, R44 ;  /* 0x000000ffff727224 */ /* 0x000fe400078e002c */
[----:B------:R-:W-:Y:S02]  /*2c80*/  IMAD.MOV.U32 R119, RZ, RZ, R98 ;  /* 0x000000ffff777224 */ /* 0x000fe400078e0062 */
[----:B-----5:R-:W-:Y:S02]  /*2c90*/  IMAD.MOV.U32 R109, RZ, RZ, R34 ;  /* 0x000000ffff6d7224 */ /* 0x020fe400078e0022 */
[----:B------:R-:W-:Y:S02]  /*2ca0*/  IMAD.MOV.U32 R112, RZ, RZ, R38 ;  /* 0x000000ffff707224 */ /* 0x000fe400078e0026 */
[----:B------:R-:W-:Y:S02]  /*2cb0*/  IMAD.MOV.U32 R110, RZ, RZ, R36 ;  /* 0x000000ffff6e7224 */ /* 0x000fe400078e0024 */
[----:B------:R-:W-:-:S02]  /*2cc0*/  IMAD.MOV.U32 R113, RZ, RZ, R40 ;  /* 0x000000ffff717224 */ /* 0x000fc400078e0028 */
[----:B------:R-:W-:Y:S02]  /*2cd0*/  IMAD.MOV.U32 R105, RZ, RZ, R8 ;  /* 0x000000ffff697224 */ /* 0x000fe400078e0008 */
[----:B------:R-:W-:Y:S02]  /*2ce0*/  IMAD.MOV.U32 R107, RZ, RZ, R30 ;  /* 0x000000ffff6b7224 */ /* 0x000fe400078e001e */
[----:B------:R-:W-:Y:S02]  /*2cf0*/  IMAD.MOV.U32 R106, RZ, RZ, R28 ;  /* 0x000000ffff6a7224 */ /* 0x000fe400078e001c */
[----:B------:R-:W-:Y:S01]  /*2d00*/  IMAD.MOV.U32 R108, RZ, RZ, R32 ;  /* 0x000000ffff6c7224 */ /* 0x000fe200078e0020 */
[----:B------:R-:W-:Y:S06]  /*2d10*/  @!P5 BRA `(.L_x_1804) ;  /* 0x000000000004d947 */ /* 0x000fec0003800000 */
[----:B------:R-:W-:Y:S01]  /*2d20*/  BPT.TRAP 0x1 ;  /* 0x000000040000795c */ /* 0x000fe20000300000 */
.L_x_1804:
[----:B------:R-:W-:Y:S01]  /*2d30*/  IMAD R87, R195, 0x8, R17 ;  /* 0x00000008c3577824 */ /* 0x000fe200078e0211 */
[----:B------:R-:W-:Y:S01]  /*2d40*/  SHF.L.U32 R97, R201, 0x1f, RZ ;  /* 0x0000001fc9617819 */ /* 0x000fe200000006ff */
[----:B------:R-:W-:Y:S03]  /*2d50*/  BSSY B1, `(.L_x_1805) ;  /* 0x0000003000017945 */ /* 0x000fe60003800000 */
[----:B------:R-:W1:Y:S02]  /*2d60*/  SYNCS.PHASECHK.TRANS64.TRYWAIT P6, [R87+URZ+0x22890], R97 ;  /* 0x02289061570075a7 */ /* 0x000e6400080c017f */
[----:B-1----:R-:W-:Y:S05]  /*2d70*/  @!P6 BRA `(.L_x_1806) ;  /* 0x000002b00014e947 */ /* 0x002fea0003800000 */
.L_x_2168:
[----:B------:R-:W-:Y:S05]  /*2d80*/  BSYNC B1 ;  /* 0x0000000000017941 */ /* 0x000fea0003800000 */
.L_x_1805:
[----:B------:R-:W-:-:S03]  /*2d90*/  UMOV UR4, 0xffffffff ;  /* 0xffffffff00047882 */ /* 0x000fc60000000000 */
[----:B------:R-:W-:Y:S05]  /*2da0*/  BRA.DIV UR4, `(.L_x_1807) ;  /* 0x000002b2041c7947 */ /* 0x000fea000b800000 */
[----:B------:R2:W3:Y:S04]  /*2db0*/  SHFL.IDX PT, R102, R101, RZ, 0x1c1f ;  /* 0x001c1fff65667589 */ /* 0x0004e800000e0000 */
[----:B------:R2:W4:Y:S02]  /*2dc0*/  SHFL.IDX PT, R14, R100, RZ, 0x1c1f ;  /* 0x001c1fff640e7589 */ /* 0x00052400000e0000 */
.L_x_2172:
[----:B------:R-:W-:Y:S04]  /*2dd0*/  BSSY B1, `(.L_x_1808) ;  /* 0x00000e7000017945 */ /* 0x000fe80003800000 */
[----:B------:R-:W-:Y:S05]  /*2de0*/  @P2 BRA `(.L_x_1809) ;  /* 0x0000000c00942947 */ /* 0x000fea0003800000 */
[----:B------:R-:W-:Y:S04]  /*2df0*/  BSSY B2, `(.L_x_1810) ;  /* 0x0000071000027945 */ /* 0x000fe80003800000 */
[----:B------:R-:W-:Y:S05]  /*2e00*/  @P1 BRA `(.L_x_1811) ;  /* 0x0000000400bc1947 */ /* 0x000fea0003800000 */
[----:B0-----:R0:W0:Y:S01]  /*2e10*/  LDS.128 R4, [R91+0x18400] ;  /* 0x018400005b047984 */ /* 0x0010220000000c00 */
[----:B----4-:R-:W-:Y:S01]  /*2e20*/  IADD3 R10, P2, R18, R14, RZ ;  /* 0x0000000e120a7210 */ /* 0x010fe20007f5e0ff */
[----:B------:R-:W-:Y:S04]  /*2e30*/  BSSY B3, `(.L_x_1812) ;  /* 0x000006b000037945 */ /* 0x000fe80003800000 */
[----:B---3--:R-:W-:Y:S01]  /*2e40*/  IMAD.X R11, R102, 0x1, R19, P2 ;  /* 0x00000001660b7824 */ /* 0x008fe200010e0613 */
[----:B------:R-:W-:-:S13]  /*2e50*/  ISETP.GE.AND P2, PT, R192, R103, PT ;  /* 0x00000067c000720c */ /* 0x000fda0003f46270 */
[----:B------:R-:W-:Y:S05]  /*2e60*/  @P2 BRA `(.L_x_1813) ;  /* 0x00000004009c2947 */ /* 0x000fea0003800000 */
[----:B------:R-:W-:Y:S01]  /*2e70*/  SHF.R.U32.HI R13, RZ, 0x8, R47 ;  /* 0x00000008ff0d7819 */ /* 0x000fe2000001162f */
[----:B0-----:R-:W-:Y:S01]  /*2e80*/  IMAD.MOV.U32 R12, RZ, RZ, R4 ;  /* 0x000000ffff0c7224 */ /* 0x001fe200078e0004 */
        /* <DEDUP_REMOVED lines=9> */
[----:B------:R-:W-:Y:S01]  /*2f20*/  LOP3.LUT R98, R98, 0xff00, R15, 0xf8, !PT ;  /* 0x0000ff0062627812 */ /* 0x000fe200078ef80f */
[----:B------:R-:W-:Y:S01]  /*2f30*/  IMAD.U32 R47, R47, 0x10000, RZ ;  /* 0x000100002f2f7824 */ /* 0x000fe200078e00ff */
        /* <DEDUP_REMOVED lines=90> */
.L_x_1813:
[----:B------:R-:W-:Y:S05]  /*34e0*/  BSYNC B3 ;  /* 0x0000000000037941 */ /* 0x000fea0003800000 */
.L_x_1812:
[----:B0-----:R0:W-:Y:S02]  /*34f0*/  ST.E.128 desc[UR60][R10.64], R4 ;  /* 0x000000040a007985 */ /* 0x0011e4000c101d3c */
.L_x_1811:
[----:B------:R-:W-:Y:S05]  /*3500*/  BSYNC B2 ;  /* 0x0000000000027941 */ /* 0x000fea0003800000 */
.L_x_1810:
[----:B------:R-:W-:-:S13]  /*3510*/  ISETP.NE.AND P2, PT, R88, RZ, PT ;  /* 0x000000ff5800720c */ /* 0x000fda0003f45270 */
        /* <DEDUP_REMOVED lines=9> */
[--C-:B------:R-:W-:Y:S01]  /*35b0*/  SHF.R.U32.HI R42, RZ, 0x8, R45.reuse ;  /* 0x00000008ff2a7819 */ /* 0x100fe2000001162d */
[----:B------:R-:W-:Y:S01]  /*35c0*/  IMAD.MOV.U32 R13, RZ, RZ, R6 ;  /* 0x000000ffff0d7224 */ /* 0x000fe200078e0006 */
[----:B------:R-:W-:Y:S01]  /*35d0*/  LOP3.LUT R12, R43, 0xff0000ff, RZ, 0xc0, !PT ;  /* 0xff0000ff2b0c7812 */ /* 0x000fe200078ec0ff */
[----:B------:R-:W-:Y:S01]  /*35e0*/  IMAD.SHL.U32 R7, R46, 0x100, RZ ;  /* 0x000001002e077824 */ /* 0x000fe200078e00ff */
[----:B------:R-:W-:Y:S01]  /*35f0*/  SHF.R.U32.HI R44, RZ, 0x10, R45 ;  /* 0x00000010ff2c7819 */ /* 0x000fe2000001162d */
[----:B------:R-:W-:Y:S01]  /*3600*/  IMAD.SHL.U32 R6, R42, 0x100, RZ ;  /* 0x000001002a067824 */ /* 0x000fe200078e00ff */
[----:B------:R-:W-:Y:S02]  /*3610*/  SHF.R.U32.HI R43, RZ, 0x10, R43 ;  /* 0x00000010ff2b7819 */ /* 0x000fe4000001162b */
[----:B------:R-:W-:Y:S01]  /*3620*/  LOP3.LUT R15, R45, 0xff0000ff, RZ, 0xc0, !PT ;  /* 0xff0000ff2d0f7812 */ /* 0x000fe200078ec0ff */
[----:B------:R-:W-:Y:S01]  /*3630*/  IMAD.U32 R44, R44, 0x10000, RZ ;  /* 0x000100002c2c7824 */ /* 0x000fe200078e00ff */
[----:B------:R-:W-:Y:S01]  /*3640*/  LOP3.LUT R7, R12, 0xff00, R7, 0xf8, !PT ;  /* 0x0000ff000c077812 */ /* 0x000fe200078ef807 */
[----:B------:R-:W-:Y:S01]  /*3650*/  IMAD.U32 R12, R43, 0x10000, RZ ;  /* 0x000100002b0c7824 */ /* 0x000fe200078e00ff */
[----:B------:R-:W-:-:S02]  /*3660*/  LOP3.LUT R15, R15, 0xff00, R6, 0xf8, !PT ;  /* 0x0000ff000f0f7812 */ /* 0x000fc400078ef806 */
        /* <DEDUP_REMOVED lines=91> */
.L_x_1815:
[----:B------:R-:W-:Y:S05]  /*3c20*/  BSYNC B2 ;  /* 0x0000000000027941 */ /* 0x000fea0003800000 */
.L_x_1814:
[----:B0-----:R0:W-:Y:S02]  /*3c30*/  ST.E.128 desc[UR60][R10.64], R4 ;  /* 0x000000040a007985 */ /* 0x0011e4000c101d3c */
.L_x_1809:
[----:B------:R-:W-:Y:S05]  /*3c40*/  BSYNC B1 ;  /* 0x0000000000017941 */ /* 0x000fea0003800000 */
.L_x_1808:
[----:B------:R-:W-:-:S03]  /*3c50*/  UMOV UR4, 0xffffffff ;  /* 0xffffffff00047882 */ /* 0x000fc60000000000 */
[----:B------:R-:W-:Y:S05]  /*3c60*/  BRA.DIV UR4, `(.L_x_1816) ;  /* 0x000002a204b47947 */ /* 0x000fea000b800000 */
[----:B------:R0:W0:Y:S04]  /*3c70*/  SHFL.IDX PT, R42, R101, 0x1, 0x1c1f ;  /* 0x003c1f00652a7f89 */ /* 0x00002800000e0000 */
[----:B----4-:R4:W0:Y:S02]  /*3c80*/  SHFL.IDX PT, R14, R100, 0x1, 0x1c1f ;  /* 0x003c1f00640e7f89 */ /* 0x01082400000e0000 */
.L_x_2176:
[----:B------:R-:W-:Y:S04]  /*3c90*/  BSSY B1, `(.L_x_1817) ;  /* 0x00000e8000017945 */ /* 0x000fe80003800000 */
[----:B------:R-:W-:Y:S05]  /*3ca0*/  @P3 BRA `(.L_x_1818) ;  /* 0x0000000c00983947 */ /* 0x000fea0003800000 */
[----:B------:R-:W-:Y:S04]  /*3cb0*/  BSSY B2, `(.L_x_1819) ;  /* 0x0000072000027945 */ /* 0x000fe80003800000 */
[----:B------:R-:W-:Y:S05]  /*3cc0*/  @P1 BRA `(.L_x_1820) ;  /* 0x0000000400c01947 */ /* 0x000fea0003800000 */
[----:B0-----:R0:W0:Y:S01]  /*3cd0*/  LDS.128 R4, [R91+0x1a400] ;  /* 0x01a400005b047984 */ /* 0x0010220000000c00 */
[----:B------:R-:W-:Y:S01]  /*3ce0*/  IADD3 R10, P2, R18, R14, RZ ;  /* 0x0000000e120a7210 */ /* 0x000fe20007f5e0ff */
[----:B------:R-:W-:Y:S04]  /*3cf0*/  BSSY B3, `(.L_x_1821) ;  /* 0x000006c000037945 */ /* 0x000fe80003800000 */
[----:B------:R-:W-:Y:S01]  /*3d00*/  IMAD.X R11, R42, 0x1, R19, P2 ;  /* 0x000000012a0b7824 */ /* 0x000fe200010e0613 */
[----:B------:R-:W-:-:S13]  /*3d10*/  ISETP.GE.AND P2, PT, R192, R103, PT ;  /* 0x00000067c000720c */ /* 0x000fda0003f46270 */
[----:B------:R-:W-:Y:S05]  /*3d20*/  @P2 BRA `(.L_x_1822) ;  /* 0x0000000400a02947 */ /* 0x000fea0003800000 */
[----:B------:R-:W-:Y:S01]  /*3d30*/  SHF.R.U32.HI R43, RZ, 0x8, R39 ;  /* 0x00000008ff2b7819 */ /* 0x000fe20000011627 */
[----:B0-----:R-:W-:Y:S01]  /*3d40*/  IMAD.MOV.U32 R15, RZ, RZ, R7 ;  /* 0x000000ffff0f7224 */ /* 0x001fe200078e0007 */
[----:B------:R-:W-:Y:S01]  /*3d50*/  LOP3.LUT R12, R39, 0xff0000ff, RZ, 0xc0, !PT ;  /* 0xff0000ff270c7812 */ /* 0x000fe200078ec0ff */
[----:B------:R-:W-:Y:S01]  /*3d60*/  IMAD.MOV.U32 R13, RZ, RZ, R6 ;  /* 0x000000ffff0d7224 */ /* 0x000fe200078e0006 */
        /* <DEDUP_REMOVED lines=8> */
[----:B------:R-:W-:Y:S01]  /*3df0*/  F2FP.F16.E4M3.UNPACK_B R6, R5 ;  /* 0x00000005ff06723e */ /* 0x000fe200020006ff */
[----:B------:R-:W-:Y:S01]  /*3e00*/  IMAD.U32 R41, R41, 0x10000, RZ ;  /* 0x0001000029297824 */ /* 0x000fe200078e00ff */
[----:B------:R-:W-:-:S02]  /*3e10*/  LOP3.LUT R38, R38, 0xff00, R39, 0xf8, !PT ;  /* 0x0000ff0026267812 */ /* 0x000fc400078ef827 */
[----:B------:R-:W-:Y:S02]  /*3e20*/  F2FP.F16.E4M3.UNPACK_B R39, R113.H1 ;  /* 0x00000071ff27723e */ /* 0x000fe400030006ff */
[----:B------:R-:W-:Y:S02]  /*3e30*/  LOP3.LUT R44, R38, 0xff0000, R41, 0xf8, !PT ;  /* 0x00ff0000262c7812 */ /* 0x000fe400078ef829 */
[----:B------:R-:W-:Y:S01]  /*3e40*/  LOP3.LUT R40, R7, 0xff0000, R12, 0xf8, !PT ;  /* 0x00ff000007287812 */ /* 0x000fe200078ef80c */
[--C-:B------:R-:W-:Y:S01]  /*3e50*/  HADD2.F32 R41, -RZ, R39.reuse.H0_H0 ;  /* 0x20000027ff297230 */ /* 0x100fe20000004100 */
[----:B------:R-:W-:Y:S01]  /*3e60*/  F2FP.F16.E4M3.UNPACK_B R38, R112.H1 ;  /* 0x00000070ff26723e */ /* 0x000fe200030006ff */
[--C-:B------:R-:W-:Y:S01]  /*3e70*/  HADD2.F32 R7, -RZ, R6.reuse.H1_H1 ;  /* 0x30000006ff077230 */ /* 0x100fe20000004100 */
[----:B------:R-:W-:Y:S01]  /*3e80*/  F2FP.F16.E4M3.UNPACK_B R5, R5.H1 ;  /* 0x00000005ff05723e */ /* 0x000fe200030006ff */
[----:B------:R-:W-:Y:S01]  /*3e90*/  HADD2.F32 R43, -RZ, R39.H1_H1 ;  /* 0x30000027ff2b7230 */ /* 0x000fe20000004100 */
[----:B------:R-:W-:Y:S01]  /*3ea0*/  F2FP.F16.E4M3.UNPACK_B R113, R113 ;  /* 0x00000071ff71723e */ /* 0x000fe200020006ff */
[----:B------:R-:W-:-:S02]  /*3eb0*/  HADD2.F32 R6, -RZ, R6.H0_H0 ;  /* 0x20000006ff067230 */ /* 0x000fc40000004100 */
[CC--:B------:R-:W-:Y:S01]  /*3ec0*/  FMUL.FTZ R45, R7.reuse, R41.reuse ;  /* 0x00000029072d7220 */ /* 0x0c0fe20000410000 */
[--C-:B------:R-:W-:Y:S01]  /*3ed0*/  HADD2.F32 R39, -RZ, R38.reuse.H0_H0 ;  /* 0x20000026ff277230 */ /* 0x100fe20000004100 */
[----:B------:R-:W-:Y:S01]  /*3ee0*/  F2FP.F16.E4M3.UNPACK_B R112, R112 ;  /* 0x00000070ff70723e */ /* 0x000fe200020006ff */
[--C-:B------:R-:W-:Y:S02]  /*3ef0*/  HADD2.F32 R12, -RZ, R5.reuse.H1_H1 ;  /* 0x30000005ff0c7230 */ /* 0x100fe40000004100 */
[C---:B------:R-:W-:Y:S01]  /*3f00*/  FMUL.FTZ R46, R6.reuse, R41 ;  /* 0x00000029062e7220 */ /* 0x040fe20000410000 */
[----:B------:R-:W-:Y:S02]  /*3f10*/  HADD2.F32 R5, -RZ, R5.H0_H0 ;  /* 0x20000005ff057230 */ /* 0x000fe40000004100 */
[----:B------:R-:W-:Y:S01]  /*3f20*/  FFMA.FTZ R47, R6, R39, -R45 ;  /* 0x00000027062f7223 */ /* 0x000fe2000001082d */
[----:B------:R-:W-:Y:S02]  /*3f30*/  HADD2.F32 R38, -RZ, R38.H1_H1 ;  /* 0x30000026ff267230 */ /* 0x000fe40000004100 */
[----:B------:R-:W-:Y:S01]  /*3f40*/  FMUL.FTZ R6, R12, R43 ;  /* 0x0000002b0c067220 */ /* 0x000fe20000410000 */
[----:B------:R-:W-:Y:S01]  /*3f50*/  FFMA.FTZ R98, R7, R39, R46 ;  /* 0x0000002707627223 */ /* 0x000fe2000001002e */
[----:B------:R-:W-:-:S02]  /*3f60*/  FMUL.FTZ R43, R5, R43 ;  /* 0x0000002b052b7220 */ /* 0x000fc40000410000 */
[----:B------:R-:W-:Y:S01]  /*3f70*/  FFMA.FTZ R41, R5, R38, -R6 ;  /* 0x0000002605297223 */ /* 0x000fe20000010806 */
[----:B------:R-:W-:Y:S01]  /*3f80*/  F2FP.F16.E4M3.UNPACK_B R5, R4.H1 ;  /* 0x00000004ff05723e */ /* 0x000fe200030006ff */
[----:B---3--:R-:W-:Y:S01]  /*3f90*/  FFMA.FTZ R102, R12, R38, R43 ;  /* 0x000000260c667223 */ /* 0x008fe2000001002b */
[----:B------:R-:W-:Y:S01]  /*3fa0*/  F2FP.F16.E4M3.UNPACK_B R4, R4 ;  /* 0x00000004ff04723e */ /* 0x000fe200020006ff */
[----:B------:R-:W-:Y:S02]  /*3fb0*/  HADD2.F32 R38, -RZ, R113.H1_H1 ;  /* 0x30000071ff267230 */ /* 0x000fe40000004100 */
[--C-:B------:R-:W-:Y:S02]  /*3fc0*/  HADD2.F32 R6, -RZ, R5.reuse.H0_H0 ;  /* 0x20000005ff067230 */ /* 0x100fe40000004100 */
[----:B------:R-:W-:Y:S02]  /*3fd0*/  HADD2.F32 R7, -RZ, R5.H1_H1 ;  /* 0x30000005ff077230 */ /* 0x000fe40000004100 */
[----:B------:R-:W-:-:S02]  /*3fe0*/  HADD2.F32 R5, -RZ, R4.H0_H0 ;  /* 0x20000004ff057230 */ /* 0x000fc40000004100 */
[CC--:B------:R-:W-:Y:S01]  /*3ff0*/  FMUL.FTZ R46, R6.reuse, R38.reuse ;  /* 0x00000026062e7220 */ /* 0x0c0fe20000410000 */
[----:B------:R-:W-:Y:S02]  /*4000*/  HADD2.F32 R12, -RZ, R112.H1_H1 ;  /* 0x30000070ff0c7230 */ /* 0x000fe40000004100 */
[C---:B------:R-:W-:Y:S01]  /*4010*/  FMUL.FTZ R39, R7.reuse, R38 ;  /* 0x0000002607277220 */ /* 0x040fe20000410000 */
[----:B------:R-:W-:Y:S02]  /*4020*/  HADD2.F32 R113, -RZ, R113.H0_H0 ;  /* 0x20000071ff717230 */ /* 0x000fe40000004100 */
[----:B------:R-:W-:Y:S02]  /*4030*/  HADD2.F32 R4, -RZ, R4.H1_H1 ;  /* 0x30000004ff047230 */ /* 0x000fe40000004100 */
[-C--:B------:R-:W-:Y:S01]  /*4040*/  FFMA.FTZ R39, R6, R12.reuse, -R39 ;  /* 0x0000000c06277223 */ /* 0x080fe20000010827 */
[----:B------:R-:W-:Y:S02]  /*4050*/  HADD2.F32 R112, -RZ, R112.H0_H0 ;  /* 0x20000070ff707230 */ /* 0x000fe40000004100 */
[----:B------:R-:W-:Y:S01]  /*4060*/  FFMA.FTZ R46, R7, R12, R46 ;  /* 0x0000000c072e7223 */ /* 0x000fe2000001002e */
[-C--:B------:R-:W-:Y:S01]  /*4070*/  F2FP.F16.E4M3.UNPACK_B R12, R40.reuse.H1 ;  /* 0x00000028ff0c723e */ /* 0x080fe200030006ff */
[-C--:B------:R-:W-:Y:S01]  /*4080*/  FMUL.FTZ R38, R4, R113.reuse ;  /* 0x0000007104267220 */ /* 0x080fe20000410000 */
[----:B------:R-:W-:Y:S01]  /*4090*/  FMUL.FTZ R113, R5, R113 ;  /* 0x0000007105717220 */ /* 0x000fe20000410000 */
[----:B------:R-:W-:-:S02]  /*40a0*/  F2FP.F16.E4M3.UNPACK_B R40, R40 ;  /* 0x00000028ff28723e */ /* 0x000fc400020006ff */
[-C--:B------:R-:W-:Y:S01]  /*40b0*/  FFMA.FTZ R45, R5, R112.reuse, -R38 ;  /* 0x00000070052d7223 */ /* 0x080fe20000010826 */
[----:B------:R-:W-:Y:S01]  /*40c0*/  F2FP.SATFINITE.E4M3.F32.PACK_AB_MERGE_C R111, R46, R39, RZ ;  /* 0x000000272e6f723e */ /* 0x000fe200048070ff */
[----:B------:R-:W-:Y:S01]  /*40d0*/  FFMA.FTZ R112, R4, R112, R113 ;  /* 0x0000007004707223 */ /* 0x000fe20000010071 */
[----:B------:R-:W-:Y:S01]  /*40e0*/  F2FP.F16.E4M3.UNPACK_B R5, R15.H1 ;  /* 0x0000000fff05723e */ /* 0x000fe200030006ff */
[--C-:B------:R-:W-:Y:S01]  /*40f0*/  HADD2.F32 R38, -RZ, R12.reuse.H1_H1 ;  /* 0x3000000cff267230 */ /* 0x100fe20000004100 */
[-C--:B------:R-:W-:Y:S01]  /*4100*/  F2FP.F16.E4M3.UNPACK_B R39, R44.reuse.H1 ;  /* 0x0000002cff27723e */ /* 0x080fe200030006ff */
[----:B------:R-:W-:Y:S01]  /*4110*/  HADD2.F32 R12, -RZ, R12.H0_H0 ;  /* 0x2000000cff0c7230 */ /* 0x000fe20000004100 */
[----:B------:R-:W-:Y:S01]  /*4120*/  F2FP.F16.E4M3.UNPACK_B R4, R13.H1 ;  /* 0x0000000dff04723e */ /* 0x000fe200030006ff */
[----:B------:R-:W-:Y:S01]  /*4130*/  HADD2.F32 R7, -RZ, R5.H1_H1 ;  /* 0x30000005ff077230 */ /* 0x000fe20000004100 */
[----:B------:R-:W-:Y:S01]  /*4140*/  F2FP.F16.E4M3.UNPACK_B R44, R44 ;  /* 0x0000002cff2c723e */ /* 0x000fe200020006ff */
[----:B------:R-:W-:Y:S01]  /*4150*/  HADD2.F32 R43, -RZ, R39.H1_H1 ;  /* 0x30000027ff2b7230 */ /* 0x000fe20000004100 */
[----:B------:R-:W-:Y:S01]  /*4160*/  F2FP.SATFINITE.E4M3.F32.PACK_AB_MERGE_C R113, R102, R41, RZ ;  /* 0x000000296671723e */ /* 0x000fe200048070ff */
        /* <DEDUP_REMOVED lines=10> */
[----:B------:R-:W-:Y:S01]  /*4210*/  F2FP.F16.E4M3.UNPACK_B R15, R15 ;  /* 0x0000000fff0f723e */ /* 0x000fe200020006ff */
[----:B------:R-:W-:Y:S01]  /*4220*/  FMUL.FTZ R46, R4, R41 ;  /* 0x00000029042e7220 */ /* 0x000fe20000410000 */
[----:B------:R-:W-:-:S02]  /*4230*/  HADD2.F32 R44, -RZ, R44.H0_H0 ;  /* 0x2000002cff2c7230 */ /* 0x000fc40000004100 */
[-C--:B------:R-:W-:Y:S01]  /*4240*/  FFMA.FTZ R43, R4, R6.reuse, -R43 ;  /* 0x00000006042b7223 */ /* 0x080fe2000001082b */
[----:B------:R-:W-:Y:S02]  /*4250*/  HADD2.F32 R4, -RZ, R13.H0_H0 ;  /* 0x2000000dff047230 */ /* 0x000fe40000004100 */
[----:B------:R-:W-:Y:S01]  /*4260*/  FFMA.FTZ R46, R5, R6, R46 ;  /* 0x00000006052e7223 */ /* 0x000fe2000001002e */
[----:B------:R-:W-:Y:S02]  /*4270*/  HADD2.F32 R5, -RZ, R15.H0_H0 ;  /* 0x2000000fff057230 */ /* 0x000fe40000004100 */
        /* <DEDUP_REMOVED lines=8> */
[----:B------:R-:W-:Y:S01]  /*4300*/  F2FP.SATFINITE.E4M3.F32.PACK_AB_MERGE_C R99, R102, R99, RZ ;  /* 0x000000636663723e */ /* 0x000fe200048070ff */
        /* <DEDUP_REMOVED lines=10> */
.L_x_1822:
[----:B------:R-:W-:Y:S05]  /*43b0*/  BSYNC B3 ;  /* 0x0000000000037941 */ /* 0x000fea0003800000 */
.L_x_1821:
[----:B0-----:R0:W-:Y:S02]  /*43c0*/  ST.E.128 desc[UR60][R10.64], R4 ;  /* 0x000000040a007985 */ /* 0x0011e4000c101d3c */
.L_x_1820:
[----:B------:R-:W-:Y:S05]  /*43d0*/  BSYNC B2 ;  /* 0x0000000000027941 */ /* 0x000fea0003800000 */
.L_x_1819:
[----:B------:R-:W-:-:S13]  /*43e0*/  ISETP.NE.AND P2, PT, R88, RZ, PT ;  /* 0x000000ff5800720c */ /* 0x000fda0003f45270 */
        /* <DEDUP_REMOVED lines=9> */
[----:B------:R-:W-:Y:S01]  /*4480*/  SHF.R.U32.HI R12, RZ, 0x8, R37 ;  /* 0x00000008ff0c7819 */ /* 0x000fe20000011625 */
[----:B------:R-:W-:Y:S01]  /*4490*/  IMAD.MOV.U32 R14, RZ, RZ, R7 ;  /* 0x000000ffff0e7224 */ /* 0x000fe200078e0007 */
        /* <DEDUP_REMOVED lines=101> */
.L_x_1824:
[----:B------:R-:W-:Y:S05]  /*4af0*/  BSYNC B2 ;  /* 0x0000000000027941 */ /* 0x000fea0003800000 */
.L_x_1823:
[----:B0-----:R0:W-:Y:S02]  /*4b00*/  ST.E.128 desc[UR60][R10.64], R4 ;  /* 0x000000040a007985 */ /* 0x0011e4000c101d3c */
.L_x_1818:
[----:B------:R-:W-:Y:S05]  /*4b10*/  BSYNC B1 ;  /* 0x0000000000017941 */ /* 0x000fea0003800000 */
.L_x_1817:
[----:B------:R-:W-:-:S03]  /*4b20*/  UMOV UR4, 0xffffffff ;  /* 0xffffffff00047882 */ /* 0x000fc60000000000 */
[----:B------:R-:W-:Y:S05]  /*4b30*/  BRA.DIV UR4, `(.L_x_1825) ;  /* 0x0000029604487947 */ /* 0x000fea000b800000 */
[----:B0-2---:R-:W0:Y:S04]  /*4b40*/  SHFL.IDX PT, R101, R101, 0x2, 0x1c1f ;  /* 0x005c1f0065657f89 */ /* 0x005e2800000e0000 */
[----:B------:R2:W0:Y:S02]  /*4b50*/  SHFL.IDX PT, R14, R100, 0x2, 0x1c1f ;  /* 0x005c1f00640e7f89 */ /* 0x00042400000e0000 */
.L_x_2180:
[----:B------:R-:W-:Y:S05]  /*4b60*/  @P4 BRA `(.L_x_1826) ;  /* 0x0000004400884947 */ /* 0x000fea0003800000 */
[----:B------:R-:W-:Y:S04]  /*4b70*/  BSSY B1, `(.L_x_1827) ;  /* 0x0000072000017945 */ /* 0x000fe80003800000 */
[----:B------:R-:W-:Y:S05]  /*4b80*/  @P1 BRA `(.L_x_1828) ;  /* 0x0000000400c01947 */ /* 0x000fea0003800000 */
[----:B------:R1:W1:Y:S01]  /*4b90*/  LDS.128 R4, [R91+0x1c400] ;  /* 0x01c400005b047984 */ /* 0x0002620000000c00 */
[----:B0-----:R-:W-:Y:S01]  /*4ba0*/  IADD3 R10, P2, R18, R14, RZ ;  /* 0x0000000e120a7210 */ /* 0x001fe20007f5e0ff */
[----:B------:R-:W-:Y:S04]  /*4bb0*/  BSSY B2, `(.L_x_1829) ;  /* 0x000006c000027945 */ /* 0x000fe80003800000 */
[----:B------:R-:W-:Y:S01]  /*4bc0*/  IMAD.X R11, R101, 0x1, R19, P2 ;  /* 0x00000001650b7824 */ /* 0x000fe200010e0613 */
[----:B------:R-:W-:-:S13]  /*4bd0*/  ISETP.GE.AND P2, PT, R192, R103, PT ;  /* 0x00000067c000720c */ /* 0x000fda0003f46270 */
[----:B------:R-:W-:Y:S05]  /*4be0*/  @P2 BRA `(.L_x_1830) ;  /* 0x0000000400a02947 */ /* 0x000fea0003800000 */
[----:B------:R-:W-:Y:S01]  /*4bf0*/  SHF.R.U32.HI R12, RZ, 0x8, R33 ;  /* 0x00000008ff0c7819 */ /* 0x000fe20000011621 */
[----:B-1----:R-:W-:Y:S01]  /*4c00*/  IMAD.MOV.U32 R15, RZ, RZ, R7 ;  /* 0x000000ffff0f7224 */ /* 0x002fe200078e0007 */
        /* <DEDUP_REMOVED lines=102> */
.L_x_1830:
[----:B------:R-:W-:Y:S05]  /*5270*/  BSYNC B2 ;  /* 0x0000000000027941 */ /* 0x000fea0003800000 */
.L_x_1829:
[----:B-1----:R0:W-:Y:S02]  /*5280*/  ST.E.128 desc[UR60][R10.64], R4 ;  /* 0x000000040a007985 */ /* 0x0021e4000c101d3c */
.L_x_1828:
[----:B------:R-:W-:Y:S05]  /*5290*/  BSYNC B1 ;  /* 0x0000000000017941 */ /* 0x000fea0003800000 */
.L_x_1827:
        /* <DEDUP_REMOVED lines=10> */
[----:B------:R-:W-:Y:S02]  /*5340*/  SHF.R.U32.HI R12, RZ, 0x8, R29 ;  /* 0x00000008ff0c7819 */ /* 0x000fe4000001161d */
[----:B------:R-:W-:Y:S01]  /*5350*/  LOP3.LUT R8, R9, 0xff0000ff, RZ, 0xc0, !PT ;  /* 0xff0000ff09087812 */ /* 0x000fe200078ec0ff */
[----:B------:R-:W-:Y:S01]  /*5360*/  IMAD.SHL.U32 R7, R30, 0x100, RZ ;  /* 0x000001001e077824 */ /* 0x000fe200078e00ff */
[----:B------:R-:W-:Y:S01]  /*5370*/  SHF.R.U32.HI R13, RZ, 0x10, R9 ;  /* 0x00000010ff0d7819 */ /* 0x000fe20000011609 */
[----:B------:R-:W-:Y:S01]  /*5380*/  IMAD.MOV.U32 R9, RZ, RZ, R6 ;  /* 0x000000ffff097224 */ /* 0x000fe200078e0006 */
[----:B------:R-:W-:Y:S01]  /*5390*/  SHF.R.U32.HI R28, RZ, 0x10, R29 ;  /* 0x00000010ff1c7819 */ /* 0x000fe2000001161d */
[----:B------:R-:W-:Y:S01]  /*53a0*/  IMAD.SHL.U32 R6, R12, 0x100, RZ ;  /* 0x000001000c067824 */ /* 0x000fe200078e00ff */
        /* <DEDUP_REMOVED lines=96> */
.L_x_1832:
[----:B------:R-:W-:Y:S05]  /*59b0*/  BSYNC B1 ;  /* 0x0000000000017941 */ /* 0x000fea0003800000 */
.L_x_1831:
[----:B0-----:R0:W-:Y:S01]  /*59c0*/  ST.E.128 desc[UR60][R14.64], R4 ;  /* 0x000000040e007985 */ /* 0x0011e2000c101d3c */
[----:B------:R-:W-:Y:S05]  /*59d0*/  BRA `(.L_x_1826) ;  /* 0x0000003400ec7947 */ /* 0x000fea0003800000 */
.L_x_1797:
[----:B------:R-:W-:Y:S01]  /*59e0*/  VIADD R8, R198, 0x40 ;  /* 0x00000040c6087836 */ /* 0x000fe20000000000 */
[----:B------:R-:W-:Y:S02]  /*59f0*/  CS2R R30, SRZ ;  /* 0x00000000001e7805 */ /* 0x000fe4000001ff00 */
[----:B------:R-:W-:Y:S02]  /*5a00*/  CS2R R28, SRZ ;  /* 0x00000000001c7805 */ /* 0x000fe4000001ff00 */
[----:B------:R-:W-:Y:S01]  /*5a10*/  ISETP.GE.AND P3, PT, R8, R96, PT ;  /* 0x000000600800720c */ /* 0x000fe20003f66270 */
[----:B------:R-:W-:-:S03]  /*5a20*/  VIADD R8, R198, 0x80 ;  /* 0x00000080c6087836 */ /* 0x000fc60000000000 */
        /* <DEDUP_REMOVED lines=23> */
[----:B0-----:R-:W-:-:S05]  /*5ba0*/  @!P3 IADD3 R12, P5, R11, R12, RZ ;  /* 0x0000000c0b0cb210 */ /* 0x001fca0007fbe0ff */
[----:B------:R-:W-:Y:S02]  /*5bb0*/  @!P3 IMAD.X R13, R14, 0x1, R13, P5 ;  /* 0x000000010e0db824 */ /* 0x000fe400028e060d */
        /* <DEDUP_REMOVED lines=27> */
[----:B------:R-:W-:-:S02]  /*5d70*/  IMAD.MOV.U32 R114, RZ, RZ, R36 ;  /* 0x000000ffff727224 */ /* 0x000fc400078e0024 */
[----:B----4-:R-:W-:Y:S02]  /*5d80*/  IMAD.MOV.U32 R108, RZ, RZ, R42 ;  /* 0x000000ffff6c7224 */ /* 0x010fe400078e002a */
[----:B------:R-:W-:Y:S02]  /*5d90*/  IMAD.MOV.U32 R109, RZ, RZ, R40 ;  /* 0x000000ffff6d7224 */ /* 0x000fe400078e0028 */
[----:B-----5:R-:W-:Y:S02]  /*5da0*/  IMAD.MOV.U32 R107, RZ, RZ, R46 ;  /* 0x000000ffff6b7224 */ /* 0x020fe400078e002e */
[----:B------:R-:W-:Y:S02]  /*5db0*/  IMAD.MOV.U32 R106, RZ, RZ, R44 ;  /* 0x000000ffff6a7224 */ /* 0x000fe400078e002c */
[----:B------:R-:W-:Y:S02]  /*5dc0*/  IMAD.MOV.U32 R115, RZ, RZ, R6 ;  /* 0x000000ffff737224 */ /* 0x000fe400078e0006 */
[----:B------:R-:W-:-:S02]  /*5dd0*/  IMAD.MOV.U32 R118, RZ, RZ, R4 ;  /* 0x000000ffff767224 */ /* 0x000fc400078e0004 */
[----:B------:R-:W-:Y:S02]  /*5de0*/  IMAD.MOV.U32 R110, RZ, RZ, R34 ;  /* 0x000000ffff6e7224 */ /* 0x000fe400078e0022 */
[----:B------:R-:W-:Y:S01]  /*5df0*/  IMAD.MOV.U32 R112, RZ, RZ, R32 ;  /* 0x000000ffff707224 */ /* 0x000fe200078e0020 */
[----:B------:R-:W-:Y:S06]  /*5e00*/  @!P5 BRA `(.L_x_1833) ;  /* 0x000000000004d947 */ /* 0x000fec0003800000 */
[----:B------:R-:W-:Y:S01]  /*5e10*/  BPT.TRAP 0x1 ;  /* 0x000000040000795c */ /* 0x000fe20000300000 */
.L_x_1833:
[----:B------:R-:W-:Y:S01]  /*5e20*/  IMAD R87, R195, 0x8, R17 ;  /* 0x00000008c3577824 */ /* 0x000fe200078e0211 */
[----:B------:R-:W-:Y:S01]  /*5e30*/  SHF.L.U32 R97, R201, 0x1f, RZ ;  /* 0x0000001fc9617819 */ /* 0x000fe200000006ff */
[----:B------:R-:W0:Y:S01]  /*5e40*/  LDC R105, c[0x0][0x2f4] ;  /* 0x0000bd00ff697b82 */ /* 0x000e220000000800 */
[----:B------:R-:W-:Y:S02]  /*5e50*/  BSSY B1, `(.L_x_1834) ;  /* 0x0000003000017945 */ /* 0x000fe40003800000 */
[----:B------:R-:W1:Y:S02]  /*5e60*/  SYNCS.PHASECHK.TRANS64.TRYWAIT P3, [R87+URZ+0x22890], R97 ;  /* 0x02289061570075a7 */ /* 0x000e64000806017f */
[----:B-1----:R-:W-:Y:S05]  /*5e70*/  @!P3 BRA `(.L_x_1835) ;  /* 0x0000028000c0b947 */ /* 0x002fea0003800000 */
.L_x_2181:
[----:B------:R-:W-:Y:S05]  /*5e80*/  BSYNC B1 ;  /* 0x0000000000017941 */ /* 0x000fea0003800000 */
.L_x_1834:
[----:B------:R-:W-:Y:S01]  /*5e90*/  UMOV UR4, 0xffffffff ;  /* 0xffffffff00047882 */ /* 0x000fe20000000000 */
[----:B0-----:R-:W-:Y:S02]  /*5ea0*/  IMAD.IADD R111, R105, 0x1, -R70 ;  /* 0x00000001696f7824 */ /* 0x001fe400078e0a46 */
[----:B------:R-:W-:Y:S05]  /*5eb0*/  BRA.DIV UR4, `(.L_x_1836) ;  /* 0x0000028204c47947 */ /* 0x000fea000b800000 */
[----:B------:R0:W2:Y:S04]  /*5ec0*/  SHFL.IDX PT, R102, R101, RZ, 0x1c1f ;  /* 0x001c1fff65667589 */ /* 0x0000a800000e0000 */
[----:B------:R0:W3:Y:S02]  /*5ed0*/  SHFL.IDX PT, R103, R100, RZ, 0x1c1f ;  /* 0x001c1fff64677589 */ /* 0x0000e400000e0000 */
.L_x_2185:
        /* <DEDUP_REMOVED lines=13> */
[----:B------:R-:W-:-:S04]  /*5fb0*/  IMAD R8, R195, 0x5000, R58 ;  /* 0x00005000c3087824 */ /* 0x000fc800078e023a */
[----:B------:R-:W-:Y:S02]  /*5fc0*/  IMAD.IADD R10, R210, 0x1, R9 ;  /* 0x00000001d20a7824 */ /* 0x000fe400078e0209 */
[----:B------:R-:W-:Y:S02]  /*5fd0*/  IMAD.IADD R8, R17, 0x1, R8 ;  /* 0x0000000111087824 */ /* 0x000fe400078e0208 */
[----:B------:R-:W-:-:S04]  /*5fe0*/  IMAD R10, R195, 0x5000, R10 ;  /* 0x00005000c30a7824 */ /* 0x000fc800078e020a */
[----:B------:R-:W-:Y:S02]  /*5ff0*/  IMAD.IADD R12, R17, 0x1, R10 ;  /* 0x00000001110c7824 */ /* 0x000fe400078e020a */
[----:B------:R-:W2:Y:S04]  /*6000*/  LDS.128 R8, [R8+0x18400] ;  /* 0x0184000008087984 */ /* 0x000ea80000000c00 */
[----:B------:R-:W3:Y:S01]  /*6010*/  LDS.128 R12, [R12+0x18400] ;  /* 0x018400000c0c7984 */ /* 0x000ee20000000c00 */
[----:B------:R-:W-:Y:S05]  /*6020*/  @P2 BRA `(.L_x_1840) ;  /* 0x0000000c00382947 */ /* 0x000fea0003800000 */
[----:B------:R-:W-:Y:S01]  /*6030*/  SHF.R.U32.HI R128, RZ, 0x8, R5 ;  /* 0x00000008ff807819 */ /* 0x000fe20000011605 */
[----:B--2---:R-:W-:Y:S01]  /*6040*/  IMAD.MOV.U32 R28, RZ, RZ, R8 ;  /* 0x000000ffff1c7224 */ /* 0x004fe200078e0008 */
[----:B------:R-:W-:Y:S02]  /*6050*/  SHF.R.U32.HI R122, RZ, 0x8, R29 ;  /* 0x00000008ff7a7819 */ /* 0x000fe4000001161d */
[----:B------:R-:W-:Y:S02]  /*6060*/  SHF.R.U32.HI R121, RZ, 0x8, R31 ;  /* 0x00000008ff797819 */ /* 0x000fe4000001161f */
[----:B------:R-:W-:Y:S02]  /*6070*/  LOP3.LUT R4, R5, 0xff0000ff, RZ, 0xc0, !PT ;  /* 0xff0000ff05047812 */ /* 0x000fe400078ec0ff */
[----:B------:R-:W-:Y:S01]  /*6080*/  SHF.R.U32.HI R125, RZ, 0x10, R5 ;  /* 0x00000010ff7d7819 */ /* 0x000fe20000011605 */
[----:B------:R-:W-:Y:S01]  /*6090*/  IMAD.SHL.U32 R5, R128, 0x100, RZ ;  /* 0x0000010080057824 */ /* 0x000fe200078e00ff */
[----:B------:R-:W-:Y:S01]  /*60a0*/  SHF.R.U32.HI R123, RZ, 0x8, R7 ;  /* 0x00000008ff7b7819 */ /* 0x000fe20000011607 */
[----:B------:R-:W-:Y:S01]  /*60b0*/  IMAD.SHL.U32 R121, R121, 0x100, RZ ;  /* 0x0000010079797824 */ /* 0x000fe200078e00ff */
[----:B------:R-:W-:-:S02]  /*60c0*/  LOP3.LUT R30, R29, 0xff0000ff, RZ, 0xc0, !PT ;  /* 0xff0000ff1d1e7812 */ /* 0x000fc400078ec0ff */
[----:B------:R-:W-:Y:S01]  /*60d0*/  SHF.R.U32.HI R124, RZ, 0x10, R29 ;  /* 0x00000010ff7c7819 */ /* 0x000fe2000001161d */
[----:B------:R-:W-:Y:S01]  /*60e0*/  IMAD.SHL.U32 R29, R122, 0x100, RZ ;  /* 0x000001007a1d7824 */ /* 0x000fe200078e00ff */
[----:B------:R-:W-:Y:S02]  /*60f0*/  LOP3.LUT R120, R31, 0xff0000ff, RZ, 0xc0, !PT ;  /* 0xff0000ff1f787812 */ /* 0x000fe400078ec0ff */
[----:B------:R-:W-:Y:S01]  /*6100*/  SHF.R.U32.HI R126, RZ, 0x10, R31 ;  /* 0x00000010ff7e7819 */ /* 0x000fe2000001161f */
[----:B---3--:R-:W-:Y:S01]  /*6110*/  IMAD.MOV.U32 R31, RZ, RZ, R12 ;  /* 0x000000ffff1f7224 */ /* 0x008fe200078e000c */
[----:B------:R-:W-:Y:S01]  /*6120*/  LOP3.LUT R6, R7, 0xff0000ff, RZ, 0xc0, !PT ;  /* 0xff0000ff07067812 */ /* 0x000fe200078ec0ff */
[----:B------:R-:W-:Y:S01]  /*6130*/  IMAD.U32 R124, R124, 0x10000, RZ ;  /* 0x000100007c7c7824 */ /* 0x000fe200078e00ff */
[----:B------:R-:W-:Y:S01]  /*6140*/  SHF.R.U32.HI R127, RZ, 0x10, R7 ;  /* 0x00000010ff7f7819 */ /* 0x000fe20000011607 */
[----:B------:R-:W-:Y:S01]  /*6150*/  IMAD.SHL.U32 R7, R123, 0x100, RZ ;  /* 0x000001007b077824 */ /* 0x000fe200078e00ff */
[----:B------:R-:W-:Y:S01]  /*6160*/  LOP3.LUT R4, R4, 0xff00, R5, 0xf8, !PT ;  /* 0x0000ff0004047812 */ /* 0x000fe200078ef805 */
[----:B------:R-:W-:Y:S01]  /*6170*/  IMAD.U32 R5, R125, 0x10000, RZ ;  /* 0x000100007d057824 */ /* 0x000fe200078e00ff */
[----:B------:R-:W-:Y:S01]  /*6180*/  LOP3.LUT R123, R30, 0xff00, R29, 0xf8, !PT ;  /* 0x0000ff001e7b7812 */ /* 0x000fe200078ef81d */
[----:B------:R-:W-:Y:S01]  /*6190*/  IMAD.U32 R126, R126, 0x10000, RZ ;  /* 0x000100007e7e7824 */ /* 0x000fe200078e00ff */
[----:B------:R-:W-:-:S02]  /*61a0*/  LOP3.LUT R125, R120, 0xff00, R121, 0xf8, !PT ;  /* 0x0000ff00787d7812 */ /* 0x000fc400078ef879 */
[----:B------:R-:W-:Y:S02]  /*61b0*/  F2FP.F16.E4M3.UNPACK_B R122, R119.H1 ;  /* 0x00000077ff7a723e */ /* 0x000fe400030006ff */
[----:B------:R-:W-:Y:S02]  /*61c0*/  F2FP.F16.E4M3.UNPACK_B R120, R31.H1 ;  /* 0x0000001fff78723e */ /* 0x000fe400030006ff */
[----:B------:R-:W-:Y:S02]  /*61d0*/  F2FP.F16.E4M3.UNPACK_B R29, R28.H1 ;  /* 0x0000001cff1d723e */ /* 0x000fe400030006ff */
[----:B------:R-:W-:Y:S01]  /*61e0*/  LOP3.LUT R7, R6, 0xff00, R7, 0xf8, !PT ;  /* 0x0000ff0006077812 */ /* 0x000fe200078ef807 */
[----:B------:R-:W-:Y:S01]  /*61f0*/  HADD2.F32 R12, -RZ, R120.H0_H0 ;  /* 0x20000078ff0c7230 */ /* 0x000fe20000004100 */
[----:B------:R-:W-:Y:S01]  /*6200*/  LOP3.LUT R6, R4, 0xff0000, R5, 0xf8, !PT ;  /* 0x00ff000004067812 */ /* 0x000fe200078ef805 */
[----:B------:R-:W-:Y:S01]  /*6210*/  HADD2.F32 R5, -RZ, R122.H0_H0 ;  /* 0x2000007aff057230 */ /* 0x000fe20000004100 */
[----:B------:R-:W-:Y:S01]  /*6220*/  F2FP.F16.E4M3.UNPACK_B R30, R118.H1 ;  /* 0x00000076ff1e723e */ /* 0x000fe200030006ff */
[----:B------:R-:W-:Y:S01]  /*6230*/  HADD2.F32 R8, -RZ, R29.H0_H0 ;  /* 0x2000001dff087230 */ /* 0x000fe20000004100 */
[----:B------:R-:W-:Y:S01]  /*6240*/  F2FP.F16.E4M3.UNPACK_B R28, R28 ;  /* 0x0000001cff1c723e */ /* 0x000fe200020006ff */
[----:B------:R-:W-:-:S02]  /*6250*/  IMAD.U32 R4, R127, 0x10000, RZ ;  /* 0x000100007f047824 */ /* 0x000fc400078e00ff */
[-C--:B------:R-:W-:Y:S01]  /*6260*/  FMUL.FTZ R127, R12, R5.reuse ;  /* 0x000000050c7f7220 */ /* 0x080fe20000410000 */
[----:B------:R-:W-:Y:S02]  /*6270*/  HADD2.F32 R121, -RZ, R30.H0_H0 ;  /* 0x2000001eff797230 */ /* 0x000fe40000004100 */
[C---:B------:R-:W-:Y:S01]  /*6280*/  FMUL.FTZ R129, R8.reuse, R5 ;  /* 0x0000000508817220 */ /* 0x040fe20000410000 */
[----:B------:R-:W-:Y:S01]  /*6290*/  LOP3.LUT R5, R125, 0xff0000, R126, 0xf8, !PT ;  /* 0x00ff00007d057812 */ /* 0x000fe200078ef87e */
[----:B------:R-:W-:Y:S01]  /*62a0*/  HADD2.F32 R125, -RZ, R122.H1_H1 ;  /* 0x3000007aff7d7230 */ /* 0x000fe20000004100 */
[----:B------:R-:W-:Y:S01]  /*62b0*/  F2FP.F16.E4M3.UNPACK_B R122, R119 ;  /* 0x00000077ff7a723e */ /* 0x000fe200020006ff */
[-C--:B------:R-:W-:Y:S01]  /*62c0*/  FFMA.FTZ R8, R8, R121.reuse, -R127 ;  /* 0x0000007908087223 */ /* 0x080fe2000001087f */
[----:B------:R-:W-:Y:S01]  /*62d0*/  FFMA.FTZ R12, R12, R121, R129 ;  /* 0x000000790c0c7223 */ /* 0x000fe20000010081 */
[----:B------:R-:W-:Y:S01]  /*62e0*/  HADD2.F32 R121, -RZ, R30.H1_H1 ;  /* 0x3000001eff797230 */ /* 0x000fe20000004100 */
[----:B------:R-:W-:Y:S01]  /*62f0*/  F2FP.F16.E4M3.UNPACK_B R31, R31 ;  /* 0x0000001fff1f723e */ /* 0x000fe200020006ff */
[----:B------:R-:W-:Y:S01]  /*6300*/  HADD2.F32 R120, -RZ, R120.H1_H1 ;  /* 0x30000078ff787230 */ /* 0x000fe20000004100 */
[----:B------:R-:W-:Y:S01]  /*6310*/  LOP3.LUT R4, R7, 0xff0000, R4, 0xf8, !PT ;  /* 0x00ff000007047812 */ /* 0x000fe200078ef804 */
[----:B------:R-:W-:Y:S01]  /*6320*/  HADD2.F32 R30, -RZ, R29.H1_H1 ;  /* 0x3000001dff1e7230 */ /* 0x000fe20000004100 */
[----:B------:R-:W-:Y:S01]  /*6330*/  LOP3.LUT R7, R123, 0xff0000, R124, 0xf8, !PT ;  /* 0x00ff00007b077812 */ /* 0x000fe200078ef87c */
[----:B------:R-:W-:Y:S01]  /*6340*/  HADD2.F32 R123, -RZ, R122.H0_H0 ;  /* 0x2000007aff7b7230 */ /* 0x000fe20000004100 */
[----:B------:R-:W-:Y:S01]  /*6350*/  F2FP.F16.E4M3.UNPACK_B R119, R118 ;  /* 0x00000076ff77723e */ /* 0x000fe200020006ff */
[-C--:B------:R-:W-:Y:S01]  /*6360*/  FMUL.FTZ R127, R120, R125.reuse ;  /* 0x0000007d787f7220 */ /* 0x080fe20000410000 */
[----:B------:R-:W-:Y:S01]  /*6370*/  FMUL.FTZ R125, R30, R125 ;  /* 0x0000007d1e7d7220 */ /* 0x000fe20000410000 */
[----:B------:R-:W-:-:S02]  /*6380*/  HADD2.F32 R29, -RZ, R28.H0_H0 ;  /* 0x2000001cff1d7230 */ /* 0x000fc40000004100 */
[----:B------:R-:W-:Y:S02]  /*6390*/  HADD2.F32 R118, -RZ, R31.H0_H0 ;  /* 0x2000001fff767230 */ /* 0x000fe40000004100 */
[-C--:B------:R-:W-:Y:S01]  /*63a0*/  FFMA.FTZ R127, R30, R121.reuse, -R127 ;  /* 0x000000791e7f7223 */ /* 0x080fe2000001087f */
[----:B------:R-:W-:Y:S01]  /*63b0*/  FFMA.FTZ R129, R120, R121, R125 ;  /* 0x0000007978817223 */ /* 0x000fe2000001007d */
[----:B------:R-:W-:Y:S02]  /*63c0*/  HADD2.F32 R30, -RZ, R119.H0_H0 ;  /* 0x20000077ff1e7230 */ /* 0x000fe40000004100 */
[-C--:B------:R-:W-:Y:S01]  /*63d0*/  FMUL.FTZ R121, R29, R123.reuse ;  /* 0x0000007b1d797220 */ /* 0x080fe20000410000 */
[----:B------:R-:W-:Y:S02]  /*63e0*/  HADD2.F32 R122, -RZ, R122.H1_H1 ;  /* 0x3000007aff7a7230 */ /* 0x000fe40000004100 */
[----:B------:R-:W-:Y:S01]  /*63f0*/  FMUL.FTZ R120, R118, R123 ;  /* 0x0000007b76787220 */ /* 0x000fe20000410000 */
[----:B------:R-:W-:-:S02]  /*6400*/  HADD2.F32 R31, -RZ, R31.H1_H1 ;  /* 0x3000001fff1f7230 */ /* 0x000fc40000004100 */
[-C--:B------:R-:W-:Y:S01]  /*6410*/  FFMA.FTZ R124, R118, R30.reuse, R121 ;  /* 0x0000001e767c7223 */ /* 0x080fe20000010079 */
[----:B------:R-:W-:Y:S02]  /*6420*/  HADD2.F32 R28, -RZ, R28.H1_H1 ;  /* 0x3000001cff1c7230 */ /* 0x000fe40000004100 */
[----:B------:R-:W-:Y:S01]  /*6430*/  FFMA.FTZ R123, R29, R30, -R120 ;  /* 0x0000001e1d7b7223 */ /* 0x000fe20000010878 */
        /* <DEDUP_REMOVED lines=14> */
[-C--:B------:R-:W-:Y:S01]  /*6520*/  FMUL.FTZ R126, R118, R121.reuse ;  /* 0x00000079767e7220 */ /* 0x080fe20000410000 */
        /* <DEDUP_REMOVED lines=10> */
[----:B------:R-:W-:Y:S01]  /*65d0*/  F2FP.F16.E4M3.UNPACK_B R115, R115 ;  /* 0x00000073ff73723e */ /* 0x000fe200020006ff */
[-C--:B------:R-:W-:Y:S01]  /*65e0*/  FFMA.FTZ R131, R28, R29.reuse, -R131 ;  /* 0x0000001d1c837223 */ /* 0x080fe20000010883 */
[----:B------:R-:W-:Y:S01]  /*65f0*/  F2FP.F16.E4M3.UNPACK_B R28, R14 ;  /* 0x0000000eff1c723e */ /* 0x000fe200020006ff */
[----:B------:R-:W-:Y:S01]  /*6600*/  FFMA.FTZ R133, R30, R29, R119 ;  /* 0x0000001d1e857223 */ /* 0x000fe20000010077 */
[--C-:B------:R-:W-:Y:S01]  /*6610*/  HADD2.F32 R31, -RZ, R117.reuse.H0_H0 ;  /* 0x20000075ff1f7230 */ /* 0x100fe20000004100 */
[----:B------:R-:W-:Y:S01]  /*6620*/  F2FP.SATFINITE.E4M3.F32.PACK_AB_MERGE_C R8, R127, R8, RZ ;  /* 0x000000087f08723e */ /* 0x000fe200048070ff */
[----:B------:R-:W-:Y:S01]  /*6630*/  HADD2.F32 R14, -RZ, R10.H0_H0 ;  /* 0x2000000aff0e7230 */ /* 0x000fe20000004100 */
[----:B------:R-:W-:Y:S01]  /*6640*/  F2FP.SATFINITE.E4M3.F32.PACK_AB_MERGE_C R12, R129, R12, RZ ;  /* 0x0000000c810c723e */ /* 0x000fe200048070ff */
[----:B------:R-:W-:Y:S01]  /*6650*/  HADD2.F32 R29, -RZ, R28.H0_H0 ;  /* 0x2000001cff1d7230 */ /* 0x000fe20000004100 */
[----:B------:R-:W-:Y:S01]  /*6660*/  F2FP.SATFINITE.E4M3.F32.PACK_AB_MERGE_C R133, R133, R120, RZ ;  /* 0x000000788585723e */ /* 0x000fe200048070ff */
[----:B------:R-:W-:-:S02]  /*6670*/  HADD2.F32 R117, -RZ, R117.H1_H1 ;  /* 0x30000075ff757230 */ /* 0x000fc40000004100 */
[-C--:B------:R-:W-:Y:S01]  /*6680*/  FMUL.FTZ R118, R14, R31.reuse ;  /* 0x0000001f0e767220 */ /* 0x080fe20000410000 */
[----:B------:R-:W-:Y:S02]  /*6690*/  HADD2.F32 R28, -RZ, R28.H1_H1 ;  /* 0x3000001cff1c7230 */ /* 0x000fe40000004100 */
[C---:B------:R-:W-:Y:S01]  /*66a0*/  FMUL.FTZ R119, R29.reuse, R31 ;  /* 0x0000001f1d777220 */ /* 0x040fe20000410000 */
[--C-:B------:R-:W-:Y:S01]  /*66b0*/  HADD2.F32 R30, -RZ, R115.reuse.H0_H0 ;  /* 0x20000073ff1e7230 */ /* 0x100fe20000004100 */
[----:B------:R-:W-:Y:S01]  /*66c0*/  F2FP.SATFINITE.E4M3.F32.PACK_AB_MERGE_C R8, R122, R123, R8 ;  /* 0x0000007b7a08723e */ /* 0x000fe20004807008 */
[----:B------:R-:W-:Y:S02]  /*66d0*/  HADD2.F32 R10, -RZ, R10.H1_H1 ;  /* 0x3000000aff0a7230 */ /* 0x000fe40000004100 */
[-C--:B------:R-:W-:Y:S01]  /*66e0*/  FMUL.FTZ R31, R28, R117.reuse ;  /* 0x000000751c1f7220 */ /* 0x080fe20000410000 */
[----:B------:R-:W-:Y:S02]  /*66f0*/  HADD2.F32 R115, -RZ, R115.H1_H1 ;  /* 0x30000073ff737230 */ /* 0x000fe40000004100 */
[-C--:B------:R-:W-:Y:S01]  /*6700*/  FFMA.FTZ R14, R14, R30.reuse, -R119 ;  /* 0x0000001e0e0e7223 */ /* 0x080fe20000010877 */
[----:B------:R-:W-:Y:S01]  /*6710*/  FFMA.FTZ R118, R29, R30, R118 ;  /* 0x0000001e1d767223 */ /* 0x000fe20000010076 */
[C---:B------:R-:W-:Y:S01]  /*6720*/  FMUL.FTZ R117, R10.reuse, R117 ;  /* 0x000000750a757220 */ /* 0x040fe20000410000 */
[----:B------:R-:W-:Y:S01]  /*6730*/  F2FP.F16.E4M3.UNPACK_B R30, R13 ;  /* 0x0000000dff1e723e */ /* 0x000fe200020006ff */
[----:B------:R-:W-:Y:S01]  /*6740*/  FFMA.FTZ R121, R10, R115, -R31 ;  /* 0x000000730a797223 */ /* 0x000fe2000001081f */
[----:B------:R-:W-:Y:S01]  /*6750*/  F2FP.F16.E4M3.UNPACK_B R119, R7 ;  /* 0x00000007ff77723e */ /* 0x000fe200020006ff */
[----:B------:R-:W-:Y:S01]  /*6760*/  FFMA.FTZ R115, R28, R115, R117 ;  /* 0x000000731c737223 */ /* 0x000fe20000010075 */
[----:B------:R-:W-:Y:S01]  /*6770*/  F2FP.F16.E4M3.UNPACK_B R29, R9 ;  /* 0x00000009ff1d723e */ /* 0x000fe200020006ff */
[----:B------:R-:W-:Y:S01]  /*6780*/  HADD2.F32 R31, -RZ, R30.H0_H0 ;  /* 0x2000001eff1f7230 */ /* 0x000fe20000004100 */
[----:B------:R-:W-:Y:S01]  /*6790*/  F2FP.SATFINITE.E4M3.F32.PACK_AB_MERGE_C R10, R131, R126, RZ ;  /* 0x0000007e830a723e */ /* 0x000fe200048070ff */
[----:B------:R-:W-:Y:S01]  /*67a0*/  HADD2.F32 R120, -RZ, R119.H0_H0 ;  /* 0x20000077ff787230 */ /* 0x000fe20000004100 */
[----:B------:R-:W-:Y:S01]  /*67b0*/  F2FP.F16.E4M3.UNPACK_B R117, R6 ;  /* 0x00000006ff75723e */ /* 0x000fe200020006ff */
[----:B------:R-:W-:Y:S01]  /*67c0*/  HADD2.F32 R28, -RZ, R29.H0_H0 ;  /* 0x2000001dff1c7230 */ /* 0x000fe20000004100 */
[----:B------:R-:W-:Y:S01]  /*67d0*/  F2FP.SATFINITE.E4M3.F32.PACK_AB_MERGE_C R10, R121, R14, R10 ;  /* 0x0000000e790a723e */ /* 0x000fe2000480700a */
[----:B------:R-:W-:Y:S01]  /*67e0*/  HADD2.F32 R119, -RZ, R119.H1_H1 ;  /* 0x30000077ff777230 */ /* 0x000fe20000004100 */
[----:B------:R-:W-:Y:S01]  /*67f0*/  F2FP.SATFINITE.E4M3.F32.PACK_AB_MERGE_C R14, R115, R118, R133 ;  /* 0x00000076730e723e */ /* 0x000fe20004807085 */
[----:B------:R-:W-:-:S02]  /*6800*/  HADD2.F32 R118, -RZ, R117.H0_H0 ;  /* 0x20000075ff767230 */ /* 0x000fc40000004100 */
[CC--:B------:R-:W-:Y:S01]  /*6810*/  FMUL.FTZ R121, R31.reuse, R120.reuse ;  /* 0x000000781f797220 */ /* 0x0c0fe20000410000 */
[----:B------:R-:W-:Y:S02]  /*6820*/  HADD2.F32 R115, -RZ, R30.H1_H1 ;  /* 0x3000001eff737230 */ /* 0x000fe40000004100 */
[C---:B------:R-:W-:Y:S01]  /*6830*/  FMUL.FTZ R120, R28.reuse, R120 ;  /* 0x000000781c787220 */ /* 0x040fe20000410000 */
[----:B------:R-:W-:Y:S02]  /*6840*/  HADD2.F32 R30, -RZ, R29.H1_H1 ;  /* 0x3000001dff1e7230 */ /* 0x000fe40000004100 */
[-C--:B------:R-:W-:Y:S01]  /*6850*/  FFMA.FTZ R28, R28, R118.reuse, -R121 ;  /* 0x000000761c1c7223 */ /* 0x080fe20000010879 */
[----:B------:R-:W-:Y:S02]  /*6860*/  HADD2.F32 R117, -RZ, R117.H1_H1 ;  /* 0x30000075ff757230 */ /* 0x000fe40000004100 */
[----:B------:R-:W-:Y:S01]  /*6870*/  FFMA.FTZ R29, R31, R118, R120 ;  /* 0x000000761f1d7223 */ /* 0x000fe20000010078 */
[-C--:B------:R-:W-:Y:S01]  /*6880*/  FMUL.FTZ R31, R115, R119.reuse ;  /* 0x00000077731f7220 */ /* 0x080fe20000410000 */
[----:B------:R-:W-:Y:S01]  /*6890*/  FMUL.FTZ R118, R30, R119 ;  /* 0x000000771e767220 */ /* 0x000fe20000410000 */
[----:B------:R-:W-:-:S02]  /*68a0*/  F2FP.F16.E4M3.UNPACK_B R13, R13.H1 ;  /* 0x0000000dff0d723e */ /* 0x000fc400030006ff */
[----:B------:R-:W-:Y:S01]  /*68b0*/  FFMA.FTZ R123, R30, R117, -R31 ;  /* 0x000000751e7b7223 */ /* 0x000fe2000001081f */
[----:B------:R-:W-:Y:S01]  /*68c0*/  F2FP.F16.E4M3.UNPACK_B R31, R7.H1 ;  /* 0x00000007ff1f723e */ /* 0x000fe200030006ff */
[----:B------:R-:W-:Y:S01]  /*68d0*/  FFMA.FTZ R122, R115, R117, R118 ;  /* 0x00000075737a7223 */ /* 0x000fe20000010076 */
[----:B------:R-:W-:Y:S01]  /*68e0*/  F2FP.F16.E4M3.UNPACK_B R9, R9.H1 ;  /* 0x00000009ff09723e */ /* 0x000fe200030006ff */
[----:B------:R-:W-:Y:S01]  /*68f0*/  HADD2.F32 R30, -RZ, R13.H0_H0 ;  /* 0x2000000dff1e7230 */ /* 0x000fe20000004100 */
[----:B------:R-:W-:Y:S01]  /*6900*/  F2FP.F16.E4M3.UNPACK_B R6, R6.H1 ;  /* 0x00000006ff06723e */ /* 0x000fe200030006ff */
[----:B------:R-:W-:Y:S01]  /*6910*/  HADD2.F32 R115, -RZ, R31.H0_H0 ;  /* 0x2000001fff737230 */ /* 0x000fe20000004100 */
[----:B------:R-:W-:Y:S01]  /*6920*/  F2FP.SATFINITE.E4M3.F32.PACK_AB_MERGE_C R12, R125, R124, R12 ;  /* 0x0000007c7d0c723e */ /* 0x000fe2000480700c */
[----:B------:R-:W-:Y:S01]  /*6930*/  HADD2.F32 R7, -RZ, R9.H0_H0 ;  /* 0x20000009ff077230 */ /* 0x000fe20000004100 */
[----:B------:R-:W-:Y:S01]  /*6940*/  F2FP.F16.E4M3.UNPACK_B R117, R5 ;  /* 0x00000005ff75723e */ /* 0x000fe200020006ff */
[----:B------:R-:W-:-:S02]  /*6950*/  HADD2.F32 R13, -RZ, R13.H1_H1 ;  /* 0x3000000dff0d7230 */ /* 0x000fc40000004100 */
[CC--:B------:R-:W-:Y:S01]  /*6960*/  FMUL.FTZ R124, R30.reuse, R115.reuse ;  /* 0x000000731e7c7220 */ /* 0x0c0fe20000410000 */
[----:B------:R-:W-:Y:S02]  /*6970*/  HADD2.F32 R120, -RZ, R31.H1_H1 ;  /* 0x3000001fff787230 */ /* 0x000fe40000004100 */
[----:B------:R-:W-:Y:S01]  /*6980*/  FMUL.FTZ R115, R7, R115 ;  /* 0x0000007307737220 */ /* 0x000fe20000410000 */
[--C-:B------:R-:W-:Y:S01]  /*6990*/  HADD2.F32 R31, -RZ, R6.reuse.H0_H0 ;  /* 0x20000006ff1f7230 */ /* 0x100fe20000004100 */
[----:B------:R-:W-:Y:S01]  /*69a0*/  F2FP.F16.E4M3.UNPACK_B R119, R5.H1 ;  /* 0x00000005ff77723e */ /* 0x000fe200030006ff */
[----:B------:R-:W-:Y:S01]  /*69b0*/  HADD2.F32 R9, -RZ, R9.H1_H1 ;  /* 0x30000009ff097230 */ /* 0x000fe20000004100 */
[----:B------:R-:W-:Y:S01]  /*69c0*/  F2FP.F16.E4M3.UNPACK_B R5, R4 ;  /* 0x00000004ff05723e */ /* 0x000fe200020006ff */
[----:B------:R-:W-:Y:S02]  /*69d0*/  HADD2.F32 R118, -RZ, R6.H1_H1 ;  /* 0x30000006ff767230 */ /* 0x000fe40000004100 */
[-C--:B------:R-:W-:Y:S01]  /*69e0*/  FMUL.FTZ R6, R13, R120.reuse ;  /* 0x000000780d067220 */ /* 0x080fe20000410000 */
[----:B------:R-:W-:Y:S01]  /*69f0*/  FFMA.FTZ R125, R30, R31, R115 ;  /* 0x0000001f1e7d7223 */ /* 0x000fe20000010073 */
[C---:B------:R-:W-:Y:S01]  /*6a00*/  FMUL.FTZ R120, R9.reuse, R120 ;  /* 0x0000007809787220 */ /* 0x040fe20000410000 */
[----:B------:R-:W-:Y:S01]  /*6a10*/  F2FP.F16.E4M3.UNPACK_B R30, R15 ;  /* 0x0000000fff1e723e */ /* 0x000fe200020006ff */
[-C--:B------:R-:W-:Y:S01]  /*6a20*/  FFMA.FTZ R127, R9, R118.reuse, -R6 ;  /* 0x00000076097f7223 */ /* 0x080fe20000010806 */
[----:B------:R-:W-:Y:S01]  /*6a30*/  F2FP.F16.E4M3.UNPACK_B R6, R11 ;  /* 0x0000000bff06723e */ /* 0x000fe200020006ff */
[----:B------:R-:W-:Y:S01]  /*6a40*/  FFMA.FTZ R126, R13, R118, R120 ;  /* 0x000000760d7e7223 */ /* 0x000fe20000010078 */
[----:B------:R-:W-:Y:S01]  /*6a50*/  FFMA.FTZ R124, R7, R31, -R124 ;  /* 0x0000001f077c7223 */ /* 0x000fe2000001087c */
[----:B------:R-:W-:Y:S01]  /*6a60*/  F2FP.F16.E4M3.UNPACK_B R15, R15.H1 ;  /* 0x0000000fff0f723e */ /* 0x000fe200030006ff */
[----:B------:R-:W-:Y:S01]  /*6a70*/  HADD2.F32 R13, -RZ, R30.H0_H0 ;  /* 0x2000001eff0d7230 */ /* 0x000fe20000004100 */
[----:B------:R-:W-:Y:S01]  /*6a80*/  F2FP.F16.E4M3.UNPACK_B R11, R11.H1 ;  /* 0x0000000bff0b723e */ /* 0x000fe200030006ff */
[----:B------:R-:W-:Y:S01]  /*6a90*/  HADD2.F32 R120, -RZ, R117.H0_H0 ;  /* 0x20000075ff787230 */ /* 0x000fe20000004100 */
[----:B------:R-:W-:Y:S01]  /*6aa0*/  F2FP.F16.E4M3.UNPACK_B R31, R4.H1 ;  /* 0x00000004ff1f723e */ /* 0x000fe200030006ff */
[----:B------:R-:W-:Y:S01]  /*6ab0*/  HADD2.F32 R7, -RZ, R6.H0_H0 ;  /* 0x20000006ff077230 */ /* 0x000fe20000004100 */
[----:B------:R-:W-:Y:S01]  /*6ac0*/  F2FP.SATFINITE.E4M3.F32.PACK_AB_MERGE_C R124, R127, R124, RZ ;  /* 0x0000007c7f7c723e */ /* 0x000fe200048070ff */
[----:B------:R-:W-:-:S02]  /*6ad0*/  HADD2.F32 R4, -RZ, R15.H0_H0 ;  /* 0x2000000fff047230 */ /* 0x000fc40000004100 */
[-C--:B------:R-:W-:Y:S01]  /*6ae0*/  FMUL.FTZ R128, R13, R120.reuse ;  /* 0x000000780d807220 */ /* 0x080fe20000410000 */
[----:B------:R-:W-:Y:S02]  /*6af0*/  HADD2.F32 R121, -RZ, R119.H0_H0 ;  /* 0x20000077ff797230 */ /* 0x000fe40000004100 */
[C---:B------:R-:W-:Y:S01]  /*6b00*/  FMUL.FTZ R120, R7.reuse, R120 ;  /* 0x0000007807787220 */ /* 0x040fe20000410000 */
[----:B------:R-:W-:Y:S01]  /*6b10*/  HADD2.F32 R118, -RZ, R5.H0_H0 ;  /* 0x20000005ff767230 */ /* 0x000fe20000004100 */
[----:B------:R-:W-:Y:S01]  /*6b20*/  F2FP.SATFINITE.E4M3.F32.PACK_AB_MERGE_C R125, R126, R125, RZ ;  /* 0x0000007d7e7d723e */ /* 0x000fe200048070ff */
[----:B------:R-:W-:Y:S02]  /*6b30*/  HADD2.F32 R9, -RZ, R11.H0_H0 ;  /* 0x2000000bff097230 */ /* 0x000fe40000004100 */
[-C--:B------:R-:W-:Y:S01]  /*6b40*/  FMUL.FTZ R130, R4, R121.reuse ;  /* 0x0000007904827220 */ /* 0x080fe20000410000 */
[----:B------:R-:W-:Y:S02]  /*6b50*/  HADD2.F32 R115, -RZ, R31.H0_H0 ;  /* 0x2000001fff737230 */ /* 0x000fe40000004100 */
[-C--:B------:R-:W-:Y:S01]  /*6b60*/  FFMA.FTZ R128, R7, R118.reuse, -R128 ;  /* 0x0000007607807223 */ /* 0x080fe20000010880 */
[----:B------:R-:W-:Y:S01]  /*6b70*/  FFMA.FTZ R120, R13, R118, R120 ;  /* 0x000000760d787223 */ /* 0x000fe20000010078 */
[----:B------:R-:W-:Y:S01]  /*6b80*/  FMUL.FTZ R121, R9, R121 ;  /* 0x0000007909797220 */ /* 0x000fe20000410000 */
[----:B------:R-:W-:-:S02]  /*6b90*/  HADD2.F32 R15, -RZ, R15.H1_H1 ;  /* 0x3000000fff0f7230 */ /* 0x000fc40000004100 */
[-C--:B------:R-:W-:Y:S01]  /*6ba0*/  FFMA.FTZ R130, R9, R115.reuse, -R130 ;  /* 0x0000007309827223 */ /* 0x080fe20000010882 */
[----:B------:R-:W-:Y:S02]  /*6bb0*/  HADD2.F32 R118, -RZ, R119.H1_H1 ;  /* 0x30000077ff767230 */ /* 0x000fe40000004100 */
[----:B------:R-:W-:Y:S01]  /*6bc0*/  FFMA.FTZ R121, R4, R115, R121 ;  /* 0x0000007304797223 */ /* 0x000fe20000010079 */
[----:B------:R-:W-:Y:S01]  /*6bd0*/  HADD2.F32 R11, -RZ, R11.H1_H1 ;  /* 0x3000000bff0b7230 */ /* 0x000fe20000004100 */
[----:B------:R-:W-:Y:S01]  /*6be0*/  F2FP.SATFINITE.E4M3.F32.PACK_AB_MERGE_C R9, R123, R28, R124 ;  /* 0x0000001c7b09723e */ /* 0x000fe2000480707c */
[----:B------:R-:W-:Y:S02]  /*6bf0*/  HADD2.F32 R30, -RZ, R30.H1_H1 ;  /* 0x3000001eff1e7230 */ /* 0x000fe40000004100 */
[-C--:B------:R-:W-:Y:S01]  /*6c00*/  FMUL.FTZ R132, R15, R118.reuse ;  /* 0x000000760f847220 */ /* 0x080fe20000410000 */
[----:B------:R-:W-:Y:S02]  /*6c10*/  HADD2.F32 R117, -RZ, R117.H1_H1 ;  /* 0x30000075ff757230 */ /* 0x000fe40000004100 */
[----:B------:R-:W-:Y:S01]  /*6c20*/  FMUL.FTZ R118, R11, R118 ;  /* 0x000000760b767220 */ /* 0x000fe20000410000 */
[----:B------:R-:W-:Y:S01]  /*6c30*/  HADD2.F32 R6, -RZ, R6.H1_H1 ;  /* 0x30000006ff067230 */ /* 0x000fe20000004100 */
[----:B------:R-:W-:Y:S01]  /*6c40*/  F2FP.SATFINITE.E4M3.F32.PACK_AB_MERGE_C R13, R122, R29, R125 ;  /* 0x0000001d7a0d723e */ /* 0x000fe2000480707d */
[----:B------:R-:W-:-:S02]  /*6c50*/  HADD2.F32 R4, -RZ, R31.H1_H1 ;  /* 0x3000001fff047230 */ /* 0x000fc40000004100 */
[-C--:B------:R-:W-:Y:S01]  /*6c60*/  FMUL.FTZ R7, R30, R117.reuse ;  /* 0x000000751e077220 */ /* 0x080fe20000410000 */
[----:B------:R-:W-:Y:S02]  /*6c70*/  HADD2.F32 R5, -RZ, R5.H1_H1 ;  /* 0x30000005ff057230 */ /* 0x000fe40000004100 */
[C---:B------:R-:W-:Y:S01]  /*6c80*/  FMUL.FTZ R117, R6.reuse, R117 ;  /* 0x0000007506757220 */ /* 0x040fe20000410000 */
[-C--:B------:R-:W-:Y:S01]  /*6c90*/  FFMA.FTZ R11, R11, R4.reuse, -R132 ;  /* 0x000000040b0b7223 */ /* 0x080fe20000010884 */
[----:B------:R-:W-:Y:S01]  /*6ca0*/  FFMA.FTZ R118, R15, R4, R118 ;  /* 0x000000040f767223 */ /* 0x000fe20000010076 */
[-C--:B------:R-:W-:Y:S01]  /*6cb0*/  FFMA.FTZ R7, R6, R5.reuse, -R7 ;  /* 0x0000000506077223 */ /* 0x080fe20000010807 */
[----:B------:R-:W-:Y:S02]  /*6cc0*/  FFMA.FTZ R117, R30, R5, R117 ;  /* 0x000000051e757223 */ /* 0x000fe40000010075 */
[----:B------:R-:W-:Y:S02]  /*6cd0*/  F2FP.SATFINITE.E4M3.F32.PACK_AB_MERGE_C R11, R11, R130, RZ ;  /* 0x000000820b0b723e */ /* 0x000fe400048070ff */
[----:B------:R-:W-:-:S02]  /*6ce0*/  F2FP.SATFINITE.E4M3.F32.PACK_AB_MERGE_C R118, R118, R121, RZ ;  /* 0x000000797676723e */ /* 0x000fc400048070ff */
[----:B------:R-:W-:Y:S02]  /*6cf0*/  F2FP.SATFINITE.E4M3.F32.PACK_AB_MERGE_C R11, R7, R128, R11 ;  /* 0x00000080070b723e */ /* 0x000fe4000480700b */
[----:B------:R-:W-:-:S07]  /*6d00*/  F2FP.SATFINITE.E4M3.F32.PACK_AB_MERGE_C R15, R117, R120, R118 ;  /* 0x00000078750f723e */ /* 0x000fce0004807076 */
.L_x_1840:
[----:B------:R-:W-:Y:S05]  /*6d10*/  BSYNC B2 ;  /* 0x0000000000027941 */ /* 0x000fea0003800000 */
.L_x_1839:
[----:B------:R-:W-:Y:S01]  /*6d20*/  ISETP.GE.AND P3, PT, R116, R105, PT ;  /* 0x000000697400720c */ /* 0x000fe20003f66270 */
[----:B--2---:R4:W-:-:S12]  /*6d30*/  ST.E.128 desc[UR60][R98.64], R8 ;  /* 0x0000000862007985 */ /* 0x0049d8000c101d3c */
[----:B------:R-:W-:-:S04]  /*6d40*/  @!P3 IADD3 R4, P4, R103, R116, RZ ;  /* 0x000000746704b210 */ /* 0x000fc80007f9e0ff */
[----:B------:R-:W-:-:S05]  /*6d50*/  @!P3 LEA.HI.X.SX32 R5, R116, R102, 0x1, P4 ;  /* 0x000000667405b211 */ /* 0x000fca00020f0eff */
[----:B---3--:R4:W-:Y:S04]  /*6d60*/  @!P3 ST.E.128 desc[UR60][R4.64], R12 ;  /* 0x0000000c0400b985 */ /* 0x0089e8000c101d3c */
.L_x_1838:
[----:B------:R-:W-:Y:S05]  /*6d70*/  BSYNC B1 ;  /* 0x0000000000017941 */ /* 0x000fea0003800000 */
.L_x_1837:
[----:B------:R-:W-:-:S03]  /*6d80*/  UMOV UR4, 0xffffffff ;  /* 0xffffffff00047882 */ /* 0x000fc60000000000 */
[----:B------:R-:W-:Y:S05]  /*6d90*/  BRA.DIV UR4, `(.L_x_1841) ;  /* 0x0000027604587947 */ /* 0x000fea000b800000 */
[----:B------:R0:W0:Y:S04]  /*6da0*/  SHFL.IDX PT, R28, R101, 0x1, 0x1c1f ;  /* 0x003c1f00651c7f89 */ /* 0x00002800000e0000 */
[----:B----4-:R4:W0:Y:S02]  /*6db0*/  SHFL.IDX PT, R14, R100, 0x1, 0x1c1f ;  /* 0x003c1f00640e7f89 */ /* 0x01082400000e0000 */
.L_x_2189:
[----:B------:R-:W-:Y:S01]  /*6dc0*/  VIADD R4, R198, 0x40 ;  /* 0x00000040c6047836 */ /* 0x000fe20000000000 */
[----:B------:R-:W-:Y:S04]  /*6dd0*/  BSSY B1, `(.L_x_1842) ;  /* 0x00000f0000017945 */ /* 0x000fe80003800000 */
[----:B------:R-:W-:-:S13]  /*6de0*/  ISETP.GE.OR P3, PT, R4, R96, P1 ;  /* 0x000000600400720c */ /* 0x000fda0000f66670 */
[----:B------:R-:W-:Y:S05]  /*6df0*/  @P3 BRA `(.L_x_1843) ;  /* 0x0000000c00b43947 */ /* 0x000fea0003800000 */
[----:B------:R-:W-:Y:S01]  /*6e00*/  SEL R4, R70, R111, !P0 ;  /* 0x0000006f46047207 */ /* 0x000fe20004000000 */
[----:B------:R-:W-:Y:S01]  /*6e10*/  BSSY B2, `(.L_x_1844) ;  /* 0x00000e6000027945 */ /* 0x000fe20003800000 */
[----:B------:R-:W-:Y:S02]  /*6e20*/  SHF.R.U32.HI R6, RZ, 0x3, R206 ;  /* 0x00000003ff067819 */ /* 0x000fe400000116ce */
[----:B------:R-:W-:Y:S02]  /*6e30*/  SHF.R.S32.HI R5, RZ, 0x1f, R4 ;  /* 0x0000001fff057819 */ /* 0x000fe40000011404 */
[----:B0-----:R-:W-:Y:S02]  /*6e40*/  IADD3 R12, P3, R60, R14, RZ ;  /* 0x0000000e3c0c7210 */ /* 0x001fe40007f7e0ff */
[----:B------:R-:W-:-:S03]  /*6e50*/  LEA.HI R4, R5, R4, RZ, 0x5 ;  /* 0x0000000405047211 */ /* 0x000fc600078f28ff */
[----:B------:R-:W-:Y:S01]  /*6e60*/  IMAD.X R13, R28, 0x1, R59, P3 ;  /* 0x000000011c0d7824 */ /* 0x000fe200018e063b */
        /* <DEDUP_REMOVED lines=9> */
[----:B------:R-:W0:Y:S04]  /*6f00*/  LDS.128 R4, [R4+0x18400] ;  /* 0x0184000004047984 */ /* 0x000e280000000c00 */
[----:B------:R-:W0:Y:S01]  /*6f10*/  LDS.128 R8, [R8+0x18400] ;  /* 0x0184000008087984 */ /* 0x000e220000000c00 */
[----:B------:R-:W-:Y:S05]  /*6f20*/  @P2 BRA `(.L_x_1845) ;  /* 0x0000000c00502947 */ /* 0x000fea0003800000 */
[--C-:B------:R-:W-:Y:S01]  /*6f30*/  SHF.R.U32.HI R29, RZ, 0x8, R33.reuse ;  /* 0x00000008ff1d7819 */ /* 0x100fe20000011621 */
[----:B0-----:R-:W-:Y:S01]  /*6f40*/  IMAD.MOV.U32 R31, RZ, RZ, R4 ;  /* 0x000000ffff1f7224 */ /* 0x001fe200078e0004 */
[----:B---3--:R-:W-:Y:S01]  /*6f50*/  SHF.R.U32.HI R103, RZ, 0x10, R33 ;  /* 0x00000010ff677819 */ /* 0x008fe20000011621 */
[----:B------:R-:W-:Y:S01]  /*6f60*/  IMAD.MOV.U32 R30, RZ, RZ, R10 ;  /* 0x000000ffff1e7224 */ /* 0x000fe200078e000a */
[----:B------:R-:W-:Y:S01]  /*6f70*/  LOP3.LUT R33, R33, 0xff0000ff, RZ, 0xc0, !PT ;  /* 0xff0000ff21217812 */ /* 0x000fe200078ec0ff */
[----:B------:R-:W-:Y:S01]  /*6f80*/  IMAD.SHL.U32 R4, R29, 0x100, RZ ;  /* 0x000001001d047824 */ /* 0x000fe200078e00ff */
[----:B--2---:R-:W-:Y:S01]  /*6f90*/  SHF.R.U32.HI R102, RZ, 0x8, R35 ;  /* 0x00000008ff667819 */ /* 0x004fe20000011623 */
[----:B------:R-:W-:Y:S01]  /*6fa0*/  IMAD.MOV.U32 R34, RZ, RZ, R8 ;  /* 0x000000ffff227224 */ /* 0x000fe200078e0008 */
[----:B------:R-:W-:Y:S01]  /*6fb0*/  SHF.R.U32.HI R32, RZ, 0x8, R39 ;  /* 0x00000008ff207819 */ /* 0x000fe20000011627 */
[----:B------:R-:W-:Y:S01]  /*6fc0*/  IMAD.MOV.U32 R29, RZ, RZ, R6 ;  /* 0x000000ffff1d7224 */ /* 0x000fe200078e0006 */
[----:B------:R-:W-:Y:S01]  /*6fd0*/  LOP3.LUT R33, R33, 0xff00, R4, 0xf8, !PT ;  /* 0x0000ff0021217812 */ /* 0x000fe200078ef804 */
[----:B------:R-:W-:Y:S01]  /*6fe0*/  IMAD.SHL.U32 R4, R102, 0x100, RZ ;  /* 0x0000010066047824 */ /* 0x000fe200078e00ff */
[----:B------:R-:W-:Y:S01]  /*6ff0*/  SHF.R.U32.HI R115, RZ, 0x10, R35 ;  /* 0x00000010ff737819 */ /* 0x000fe20000011623 */
[----:B------:R-:W-:Y:S01]  /*7000*/  IMAD.SHL.U32 R10, R32, 0x100, RZ ;  /* 0x00000100200a7824 */ /* 0x000fe200078e00ff */
[----:B------:R-:W-:Y:S01]  /*7010*/  LOP3.LUT R35, R35, 0xff0000ff, RZ, 0xc0, !PT ;  /* 0xff0000ff23237812 */ /* 0x000fe200078ec0ff */
[----:B------:R-:W-:Y:S01]  /*7020*/  IMAD.U32 R8, R103, 0x10000, RZ ;  /* 0x0001000067087824 */ /* 0x000fe200078e00ff */
[----:B------:R-:W-:-:S02]  /*7030*/  SHF.R.U32.HI R36, RZ, 0x8, R37 ;  /* 0x00000008ff247819 */ /* 0x000fc40000011625 */
[----:B------:R-:W-:Y:S02]  /*7040*/  SHF.R.U32.HI R98, RZ, 0x10, R39 ;  /* 0x00000010ff627819 */ /* 0x000fe40000011627 */
[----:B------:R-:W-:Y:S01]  /*7050*/  LOP3.LUT R39, R39, 0xff0000ff, RZ, 0xc0, !PT ;  /* 0xff0000ff27277812 */ /* 0x000fe200078ec0ff */
[----:B------:R-:W-:Y:S01]  /*7060*/  IMAD.SHL.U32 R6, R36, 0x100, RZ ;  /* 0x0000010024067824 */ /* 0x000fe200078e00ff */
[----:B------:R-:W-:Y:S01]  /*7070*/  SHF.R.U32.HI R38, RZ, 0x10, R37 ;  /* 0x00000010ff267819 */ /* 0x000fe20000011625 */
[----:B------:R-:W-:Y:S01]  /*7080*/  IMAD.U32 R98, R98, 0x10000, RZ ;  /* 0x0001000062627824 */ /* 0x000fe200078e00ff */
[----:B------:R-:W-:Y:S02]  /*7090*/  LOP3.LUT R99, R37, 0xff0000ff, RZ, 0xc0, !PT ;  /* 0xff0000ff25637812 */ /* 0x000fe400078ec0ff */
[----:B------:R-:W-:Y:S01]  /*70a0*/  LOP3.LUT R37, R35, 0xff00, R4, 0xf8, !PT ;  /* 0x0000ff0023257812 */ /* 0x000fe200078ef804 */
[----:B------:R-:W-:Y:S01]  /*70b0*/  IMAD.U32 R4, R115, 0x10000, RZ ;  /* 0x0001000073047824 */ /* 0x000fe200078e00ff */
[----:B------:R-:W-:Y:S01]  /*70c0*/  LOP3.LUT R103, R39, 0xff00, R10, 0xf8, !PT ;  /* 0x0000ff0027677812 */ /* 0x000fe200078ef80a */
[----:B------:R-:W-:Y:S01]  /*70d0*/  IMAD.U32 R10, R38, 0x10000, RZ ;  /* 0x00010000260a7824 */ /* 0x000fe200078e00ff */
        /* <DEDUP_REMOVED lines=12> */
[-C--:B------:R-:W-:Y:S01]  /*71a0*/  FMUL.FTZ R115, R33, R6.reuse ;  /* 0x0000000621737220 */ /* 0x080fe20000410000 */
[--C-:B------:R-:W-:Y:S02]  /*71b0*/  HADD2.F32 R38, -RZ, R37.reuse.H0_H0 ;  /* 0x20000025ff267230 */ /* 0x100fe40000004100 */
[C---:B------:R-:W-:Y:S01]  /*71c0*/  FMUL.FTZ R102, R36.reuse, R6 ;  /* 0x0000000624667220 */ /* 0x040fe20000410000 */
[----:B------:R-:W-:Y:S01]  /*71d0*/  LOP3.LUT R6, R103, 0xff0000, R98, 0xf8, !PT ;  /* 0x00ff000067067812 */ /* 0x000fe200078ef862 */
[----:B------:R-:W-:Y:S01]  /*71e0*/  HADD2.F32 R37, -RZ, R37.H1_H1 ;  /* 0x30000025ff257230 */ /* 0x000fe20000004100 */
[----:B------:R-:W-:Y:S01]  /*71f0*/  F2FP.F16.E4M3.UNPACK_B R34, R34 ;  /* 0x00000022ff22723e */ /* 0x000fe200020006ff */
[-C--:B------:R-:W-:Y:S01]  /*7200*/  FFMA.FTZ R115, R36, R38.reuse, R115 ;  /* 0x0000002624737223 */ /* 0x080fe20000010073 */
[----:B------:R-:W-:Y:S01]  /*7210*/  FFMA.FTZ R103, R33, R38, -R102 ;  /* 0x0000002621677223 */ /* 0x000fe20000010866 */
        /* <DEDUP_REMOVED lines=22> */
[----:B------:R-:W-:Y:S01]  /*7380*/  F2FP.F16.E4M3.UNPACK_B R33, R30.H1 ;  /* 0x0000001eff21723e */ /* 0x000fe200030006ff */
[----:B------:R-:W-:Y:S01]  /*7390*/  FFMA.FTZ R102, R31, R112, -R36 ;  /* 0x000000701f667223 */ /* 0x000fe20000010824 */
[----:B------:R-:W-:Y:S01]  /*73a0*/  LOP3.LUT R10, R99, 0xff0000, R10, 0xf8, !PT ;  /* 0x00ff0000630a7812 */ /* 0x000fe200078ef80a */
[----:B------:R-:W-:Y:S01]  /*73b0*/  FMUL.FTZ R99, R31, R114 ;  /* 0x000000721f637220 */ /* 0x000fe20000410000 */
        /* <DEDUP_REMOVED lines=8> */
[----:B------:R-:W-:Y:S01]  /*7440*/  FMUL.FTZ R117, R35, R37 ;  /* 0x0000002523757220 */ /* 0x000fe20000410000 */
[--C-:B------:R-:W-:Y:S01]  /*7450*/  HADD2.F32 R34, -RZ, R36.reuse.H0_H0 ;  /* 0x20000024ff227230 */ /* 0x100fe20000004100 */
[----:B------:R-:W-:Y:S01]  /*7460*/  F2FP.F16.E4M3.UNPACK_B R29, R29 ;  /* 0x0000001dff1d723e */ /* 0x000fe200020006ff */
[----:B------:R-:W-:Y:S02]  /*7470*/  HADD2.F32 R33, -RZ, R33.H1_H1 ;  /* 0x30000021ff217230 */ /* 0x000fe40000004100 */
[C---:B------:R-:W-:Y:S01]  /*7480*/  FMUL.FTZ R112, R32.reuse, R37 ;  /* 0x0000002520707220 */ /* 0x040fe20000410000 */
[----:B------:R-:W-:Y:S02]  /*7490*/  HADD2.F32 R31, -RZ, R31.H1_H1 ;  /* 0x3000001fff1f7230 */ /* 0x000fe40000004100 */
[----:B------:R-:W-:Y:S01]  /*74a0*/  FFMA.FTZ R117, R32, R34, -R117 ;  /* 0x0000002220757223 */ /* 0x000fe20000010875 */
[----:B------:R-:W-:Y:S02]  /*74b0*/  HADD2.F32 R36, -RZ, R36.H1_H1 ;  /* 0x30000024ff247230 */ /* 0x000fe40000004100 */
[----:B------:R-:W-:Y:S01]  /*74c0*/  FMUL.FTZ R32, R33, R38 ;  /* 0x0000002621207220 */ /* 0x000fe20000410000 */
        /* <DEDUP_REMOVED lines=9> */
[----:B------:R-:W-:Y:S02]  /*7560*/  HADD2.F32 R32, -RZ, R31.H0_H0 ;  /* 0x2000001fff207230 */ /* 0x000fe40000004100 */
[----:B------:R-:W-:Y:S01]  /*7570*/  HADD2.F32 R30, -RZ, R29.H0_H0 ;  /* 0x2000001dff1e7230 */ /* 0x000fe20000004100 */
[----:B------:R-:W-:Y:S01]  /*7580*/  F2FP.SATFINITE.E4M3.F32.PACK_AB_MERGE_C R119, R119, R38, RZ ;  /* 0x000000267777723e */ /* 0x000fe200048070ff */
[----:B------:R-:W-:Y:S02]  /*7590*/  HADD2.F32 R31, -RZ, R31.H1_H1 ;  /* 0x3000001fff1f7230 */ /* 0x000fe40000004100 */
[----:B------:R-:W-:Y:S01]  /*75a0*/  FMUL.FTZ R37, R32, R35 ;  /* 0x0000002320257220 */ /* 0x000fe20000410000 */
[----:B------:R-:W-:-:S02]  /*75b0*/  HADD2.F32 R29, -RZ, R29.H1_H1 ;  /* 0x3000001dff1d7230 */ /* 0x000fc40000004100 */
[----:B------:R-:W-:Y:S01]  /*75c0*/  FMUL.FTZ R35, R30, R35 ;  /* 0x000000231e237220 */ /* 0x000fe20000410000 */
[--C-:B------:R-:W-:Y:S02]  /*75d0*/  HADD2.F32 R33, -RZ, R110.reuse.H0_H0 ;  /* 0x2000006eff217230 */ /* 0x100fe40000004100 */
[-C--:B------:R-:W-:Y:S01]  /*75e0*/  FMUL.FTZ R36, R31, R34.reuse ;  /* 0x000000221f247220 */ /* 0x080fe20000410000 */
[----:B------:R-:W-:Y:S02]  /*75f0*/  HADD2.F32 R110, -RZ, R110.H1_H1 ;  /* 0x3000006eff6e7230 */ /* 0x000fe40000004100 */
[----:B------:R-:W-:Y:S01]  /*7600*/  FMUL.FTZ R34, R29, R34 ;  /* 0x000000221d227220 */ /* 0x000fe20000410000 */
[----:B------:R-:W-:Y:S01]  /*7610*/  F2FP.F16.E4M3.UNPACK_B R38, R10 ;  /* 0x0000000aff26723e */ /* 0x000fe200020006ff */
[-C--:B------:R-:W-:Y:S01]  /*7620*/  FFMA.FTZ R112, R32, R33.reuse, R35 ;  /* 0x0000002120707223 */ /* 0x080fe20000010023 */
[----:B------:R-:W-:Y:S01]  /*7630*/  FFMA.FTZ R30, R30, R33, -R37 ;  /* 0x000000211e1e7223 */ /* 0x000fe20000010825 */
[-C--:B------:R-:W-:Y:S01]  /*7640*/  FFMA.FTZ R113, R31, R110.reuse, R34 ;  /* 0x0000006e1f717223 */ /* 0x080fe20000010022 */
[----:B------:R-:W-:Y:S01]  /*7650*/  F2FP.SATFINITE.E4M3.F32.PACK_AB_MERGE_C R31, R118, R115, RZ ;  /* 0x00000073761f723e */ /* 0x000fe200048070ff */
[----:B------:R-:W-:Y:S01]  /*7660*/  FFMA.FTZ R29, R29, R110, -R36 ;  /* 0x0000006e1d1d7223 */ /* 0x000fe20000010824 */
[----:B------:R-:W-:-:S02]  /*7670*/  F2FP.F16.E4M3.UNPACK_B R35, R9 ;  /* 0x00000009ff23723e */ /* 0x000fc400020006ff */
[----:B------:R-:W-:Y:S02]  /*7680*/  F2FP.F16.E4M3.UNPACK_B R33, R5 ;  /* 0x00000005ff21723e */ /* 0x000fe400020006ff */
[----:B------:R-:W-:Y:S01]  /*7690*/  F2FP.SATFINITE.E4M3.F32.PACK_AB_MERGE_C R31, R99, R98, R31 ;  /* 0x00000062631f723e */ /* 0x000fe2000480701f */
[----:B------:R-:W-:Y:S01]  /*76a0*/  HADD2.F32 R36, -RZ, R35.H0_H0 ;  /* 0x20000023ff247230 */ /* 0x000fe20000004100 */
[----:B------:R-:W-:Y:S01]  /*76b0*/  F2FP.SATFINITE.E4M3.F32.PACK_AB_MERGE_C R32, R116, R103, RZ ;  /* 0x000000677420723e */ /* 0x000fe200048070ff */
[----:B------:R-:W-:Y:S01]  /*76c0*/  HADD2.F32 R99, -RZ, R38.H0_H0 ;  /* 0x20000026ff637230 */ /* 0x000fe20000004100 */
[----:B------:R-:W-:Y:S01]  /*76d0*/  F2FP.F16.E4M3.UNPACK_B R37, R8 ;  /* 0x00000008ff25723e */ /* 0x000fe200020006ff */
[----:B------:R-:W-:Y:S01]  /*76e0*/  HADD2.F32 R34, -RZ, R33.H0_H0 ;  /* 0x20000021ff227230 */ /* 0x000fe20000004100 */
[----:B------:R-:W-:Y:S01]  /*76f0*/  F2FP.SATFINITE.E4M3.F32.PACK_AB_MERGE_C R32, R102, R39, R32 ;  /* 0x000000276620723e */ /* 0x000fe20004807020 */
[----:B------:R-:W-:Y:S02]  /*7700*/  HADD2.F32 R35, -RZ, R35.H1_H1 ;  /* 0x30000023ff237230 */ /* 0x000fe40000004100 */
[----:B------:R-:W-:Y:S01]  /*7710*/  FMUL.FTZ R103, R36, R99 ;  /* 0x0000006324677220 */ /* 0x000fe20000410000 */
[----:B------:R-:W-:-:S02]  /*7720*/  HADD2.F32 R39, -RZ, R37.H0_H0 ;  /* 0x20000025ff277230 */ /* 0x000fc40000004100 */
[----:B------:R-:W-:Y:S01]  /*7730*/  FMUL.FTZ R99, R34, R99 ;  /* 0x0000006322637220 */ /* 0x000fe20000410000 */
[----:B------:R-:W-:Y:S01]  /*7740*/  HADD2.F32 R38, -RZ, R38.H1_H1 ;  /* 0x30000026ff267230 */ /* 0x000fe20000004100 */
[----:B------:R-:W-:Y:S01]  /*7750*/  F2FP.F16.E4M3.UNPACK_B R5, R5.H1 ;  /* 0x00000005ff05723e */ /* 0x000fe200030006ff */
[----:B------:R-:W-:Y:S02]  /*7760*/  HADD2.F32 R33, -RZ, R33.H1_H1 ;  /* 0x30000021ff217230 */ /* 0x000fe40000004100 */
        /* <DEDUP_REMOVED lines=10> */
[--C-:B------:R-:W-:Y:S01]  /*7810*/  HADD2.F32 R10, -RZ, R34.reuse.H0_H0 ;  /* 0x20000022ff0a7230 */ /* 0x100fe20000004100 */
[----:B------:R-:W-:Y:S01]  /*7820*/  F2FP.SATFINITE.E4M3.F32.PACK_AB_MERGE_C R30, R29, R30, R114 ;  /* 0x0000001e1d1e723e */ /* 0x000fe20004807072 */
[----:B------:R-:W-:Y:S01]  /*7830*/  HADD2.F32 R35, -RZ, R33.H0_H0 ;  /* 0x20000021ff237230 */ /* 0x000fe20000004100 */
[----:B------:R-:W-:Y:S01]  /*7840*/  F2FP.SATFINITE.E4M3.F32.PACK_AB_MERGE_C R29, R113, R112, R119 ;  /* 0x00000070711d723e */ /* 0x000fe20004807077 */
[----:B------:R-:W-:Y:S01]  /*7850*/  HADD2.F32 R9, -RZ, R5.H0_H0 ;  /* 0x20000005ff097230 */ /* 0x000fe20000004100 */
[----:B------:R-:W-:Y:S01]  /*7860*/  F2FP.F16.E4M3.UNPACK_B R37, R6 ;  /* 0x00000006ff25723e */ /* 0x000fe200020006ff */
[----:B------:R-:W-:-:S02]  /*7870*/  HADD2.F32 R34, -RZ, R34.H1_H1 ;  /* 0x30000022ff227230 */ /* 0x000fc40000004100 */
[-C--:B------:R-:W-:Y:S01]  /*7880*/  FMUL.FTZ R38, R10, R35.reuse ;  /* 0x000000230a267220 */ /* 0x080fe20000410000 */
[----:B------:R-:W-:Y:S02]  /*7890*/  HADD2.F32 R36, -RZ, R33.H1_H1 ;  /* 0x30000021ff247230 */ /* 0x000fe40000004100 */
[C---:B------:R-:W-:Y:S01]  /*78a0*/  FMUL.FTZ R35, R9.reuse, R35 ;  /* 0x0000002309237220 */ /* 0x040fe20000410000 */
[--C-:B------:R-:W-:Y:S02]  /*78b0*/  HADD2.F32 R33, -RZ, R8.reuse.H0_H0 ;  /* 0x20000008ff217230 */ /* 0x100fe40000004100 */
[----:B------:R-:W-:Y:S02]  /*78c0*/  HADD2.F32 R5, -RZ, R5.H1_H1 ;  /* 0x30000005ff057230 */ /* 0x000fe40000004100 */
[-C--:B------:R-:W-:Y:S01]  /*78d0*/  FMUL.FTZ R98, R34, R36.reuse ;  /* 0x0000002422627220 */ /* 0x080fe20000410000 */
[----:B------:R-:W-:Y:S02]  /*78e0*/  HADD2.F32 R8, -RZ, R8.H1_H1 ;  /* 0x30000008ff087230 */ /* 0x000fe40000004100 */
        /* <DEDUP_REMOVED lines=19> */
[C---:B------:R-:W-:Y:S01]  /*7a20*/  FMUL.FTZ R116, R8.reuse, R39 ;  /* 0x0000002708747220 */ /* 0x040fe20000410000 */
        /* <DEDUP_REMOVED lines=32> */
[----:B------:R-:W-:Y:S01]  /*7c30*/  F2FP.SATFINITE.E4M3.F32.PACK_AB_MERGE_C R5, R102, R103, R112 ;  /* 0x000000676605723e */ /* 0x000fe20004807070 */
[----:B------:R-:W-:Y:S01]  /*7c40*/  IMAD.MOV.U32 R10, RZ, RZ, R29 ;  /* 0x000000ffff0a7224 */ /* 0x000fe200078e001d */
[----:B------:R-:W-:-:S02]  /*7c50*/  F2FP.SATFINITE.E4M3.F32.PACK_AB_MERGE_C R9, R110, R99, R113 ;  /* 0x000000636e09723e */ /* 0x000fc40004807071 */
[----:B------:R-:W-:-:S07]  /*7c60*/  F2FP.SATFINITE.E4M3.F32.PACK_AB_MERGE_C R11, R37, R116, R38 ;  /* 0x00000074250b723e */ /* 0x000fce0004807026 */
.L_x_1845:
[----:B------:R-:W-:Y:S05]  /*7c70*/  BSYNC B2 ;  /* 0x0000000000027941 */ /* 0x000fea0003800000 */
.L_x_1844:
[----:B------:R-:W-:Y:S01]  /*7c80*/  ISETP.GE.AND P3, PT, R15, R105, PT ;  /* 0x000000690f00720c */ /* 0x000fe20003f66270 */
[----:B0-----:R0:W-:-:S12]  /*7c90*/  ST.E.128 desc[UR60][R12.64], R4 ;  /* 0x000000040c007985 */ /* 0x0011d8000c101d3c */
[----:B------:R-:W-:-:S04]  /*7ca0*/  @!P3 IADD3 R14, P4, R15, R14, RZ ;  /* 0x0000000e0f0eb210 */ /* 0x000fc80007f9e0ff */
[----:B------:R-:W-:-:S05]  /*7cb0*/  @!P3 LEA.HI.X.SX32 R15, R15, R28, 0x1, P4 ;  /* 0x0000001c0f0fb211 */ /* 0x000fca00020f0eff */
[----:B------:R0:W-:Y:S04]  /*7cc0*/  @!P3 ST.E.128 desc[UR60][R14.64], R8 ;  /* 0x000000080e00b985 */ /* 0x0001e8000c101d3c */
.L_x_1843:
[----:B------:R-:W-:Y:S05]  /*7cd0*/  BSYNC B1 ;  /* 0x0000000000017941 */ /* 0x000fea0003800000 */
.L_x_1842:
[----:B------:R-:W-:-:S03]  /*7ce0*/  UMOV UR4, 0xffffffff ;  /* 0xffffffff00047882 */ /* 0x000fc60000000000 */
[----:B------:R-:W-:Y:S05]  /*7cf0*/  BRA.DIV UR4, `(.L_x_1846) ;  /* 0x0000026604c87947 */ /* 0x000fea000b800000 */
[----:B0-----:R0:W0:Y:S04]  /*7d00*/  SHFL.IDX PT, R28, R101, 0x2, 0x1c1f ;  /* 0x005c1f00651c7f89 */ /* 0x00102800000e0000 */
[----:B------:R0:W0:Y:S02]  /*7d10*/  SHFL.IDX PT, R14, R100, 0x2, 0x1c1f ;  /* 0x005c1f00640e7f89 */ /* 0x00002400000e0000 */
.L_x_2193:
[----:B------:R-:W-:-:S05]  /*7d20*/  VIADD R4, R198, 0x80 ;  /* 0x00000080c6047836 */ /* 0x000fca0000000000 */
        /* <DEDUP_REMOVED lines=8> */
[----:B------:R-:W-:-:S05]  /*7db0*/  LEA.HI.SX32 R4, R4, R61, 0x1b ;  /* 0x0000003d04047211 */ /* 0x000fca00078fdaff */
[----:B------:R-:W-:-:S05]  /*7dc0*/  IMAD.SHL.U32 R15, R4, 0x10, RZ ;  /* 0x00000010040f7824 */ /* 0x000fca00078e00ff */
        /* <DEDUP_REMOVED lines=10> */
[--C-:B------:R-:W-:Y:S01]  /*7e70*/  SHF.R.U32.HI R31, RZ, 0x8, R41.reuse ;  /* 0x00000008ff1f7819 */ /* 0x100fe20000011629 */
[----:B0-----:R-:W-:Y:S01]  /*7e80*/  IMAD.MOV.U32 R33, RZ, RZ, R8 ;  /* 0x000000ffff217224 */ /* 0x001fe200078e0008 */
[----:B------:R-:W-:Y:S01]  /*7e90*/  LOP3.LUT R30, R41, 0xff0000ff, RZ, 0xc0, !PT ;  /* 0xff0000ff291e7812 */ /* 0x000fe200078ec0ff */
[----:B------:R-:W-:Y:S01]  /*7ea0*/  IMAD.MOV.U32 R29, RZ, RZ, R4 ;  /* 0x000000ffff1d7224 */ /* 0x000fe200078e0004 */
[----:B------:R-:W-:Y:S01]  /*7eb0*/  SHF.R.U32.HI R44, RZ, 0x10, R41 ;  /* 0x00000010ff2c7819 */ /* 0x000fe20000011629 */
[----:B------:R-:W-:Y:S01]  /*7ec0*/  IMAD.SHL.U32 R31, R31, 0x100, RZ ;  /* 0x000001001f1f7824 */ /* 0x000fe200078e00ff */
[----:B------:R-:W-:Y:S01]  /*7ed0*/  SHF.R.U32.HI R39, RZ, 0x8, R47 ;  /* 0x00000008ff277819 */ /* 0x000fe2000001162f */
[----:B------:R-:W-:Y:S01]  /*7ee0*/  IMAD.MOV.U32 R32, RZ, RZ, R6 ;  /* 0x000000ffff207224 */ /* 0x000fe200078e0006 */
[----:B------:R-:W-:Y:S01]  /*7ef0*/  SHF.R.U32.HI R35, RZ, 0x8, R43 ;  /* 0x00000008ff237819 */ /* 0x000fe2000001162b */
[----:B------:R-:W-:Y:S01]  /*7f00*/  IMAD.MOV.U32 R36, RZ, RZ, R10 ;  /* 0x000000ffff247224 */ /* 0x000fe200078e000a */
[----:B------:R-:W-:Y:S01]  /*7f10*/  LOP3.LUT R8, R30, 0xff00, R31, 0xf8, !PT ;  /* 0x0000ff001e087812 */ /* 0x000fe200078ef81f */
[----:B------:R-:W-:Y:S01]  /*7f20*/  IMAD.U32 R31, R44, 0x10000, RZ ;  /* 0x000100002c1f7824 */ /* 0x000fe200078e00ff */
[----:B------:R-:W-:Y:S01]  /*7f30*/  SHF.R.U32.HI R40, RZ, 0x8, R45 ;  /* 0x00000008ff287819 */ /* 0x000fe2000001162d */
[----:B------:R-:W-:Y:S01]  /*7f40*/  IMAD.SHL.U32 R39, R39, 0x100, RZ ;  /* 0x0000010027277824 */ /* 0x000fe200078e00ff */
[----:B------:R-:W-:Y:S01]  /*7f50*/  SHF.R.U32.HI R42, RZ, 0x10, R43 ;  /* 0x00000010ff2a7819 */ /* 0x000fe2000001162b */
[----:B------:R-:W-:Y:S01]  /*7f60*/  IMAD.SHL.U32 R35, R35, 0x100, RZ ;  /* 0x0000010023237824 */ /* 0x000fe200078e00ff */
[----:B------:R-:W-:Y:S01]  /*7f70*/  LOP3.LUT R38, R47, 0xff0000ff, RZ, 0xc0, !PT ;  /* 0xff0000ff2f267812 */ /* 0x000fe200078ec0ff */
[----:B------:R-:W-:Y:S01]  /*7f80*/  IMAD.SHL.U32 R6, R40, 0x100, RZ ;  /* 0x0000010028067824 */ /* 0x000fe200078e00ff */
[----:B------:R-:W-:-:S02]  /*7f90*/  LOP3.LUT R34, R43, 0xff0000ff, RZ, 0xc0, !PT ;  /* 0xff0000ff2b227812 */ /* 0x000fc400078ec0ff */
        /* <DEDUP_REMOVED lines=8> */
[----:B------:R-:W-:Y:S01]  /*8020*/  LOP3.LUT R10, R37, 0xff00, R6, 0xf8, !PT ;  /* 0x0000ff00250a7812 */ /* 0x000fe200078ef806 */
[----:B------:R-:W-:Y:S01]  /*8030*/  HADD2.F32 R6, -RZ, R39.H0_H0 ;  /* 0x20000027ff067230 */ /* 0x000fe20000004100 */
[----:B------:R-:W-:Y:S01]  /*8040*/  SHF.R.U32.HI R43, RZ, 0x10, R47 ;  /* 0x00000010ff2b7819 */ /* 0x000fe2000001162f */
[----:B------:R-:W-:Y:S01]  /*8050*/  HADD2.F32 R35, -RZ, R34.H0_H0 ;  /* 0x20000022ff237230 */ /* 0x000fe20000004100 */
[----:B------:R-:W-:Y:S01]  /*8060*/  LOP3.LUT R4, R4, 0xff0000, R31, 0xf8, !PT ;  /* 0x00ff000004047812 */ /* 0x000fe200078ef81f */
[----:B------:R-:W-:Y:S01]  /*8070*/  HADD2.F32 R31, -RZ, R30.H0_H0 ;  /* 0x2000001eff1f7230 */ /* 0x000fe20000004100 */
[----:B------:R-:W-:Y:S01]  /*8080*/  F2FP.F16.E4M3.UNPACK_B R37, R109.H1 ;  /* 0x0000006dff25723e */ /* 0x000fe200030006ff */
[----:B------:R-:W-:Y:S02]  /*8090*/  IMAD.U32 R43, R43, 0x10000, RZ ;  /* 0x000100002b2b7824 */ /* 0x000fe400078e00ff */
[----:B------:R-:W-:Y:S01]  /*80a0*/  FMUL.FTZ R42, R35, R6 ;  /* 0x00000006232a7220 */ /* 0x000fe20000410000 */
[----:B------:R-:W-:Y:S01]  /*80b0*/  F2FP.F16.E4M3.UNPACK_B R106, R106 ;  /* 0x0000006aff6a723e */ /* 0x000fe200020006ff */
[----:B------:R-:W-:Y:S01]  /*80c0*/  FMUL.FTZ R44, R31, R6 ;  /* 0x000000061f2c7220 */ /* 0x000fe20000410000 */
[----:B------:R-:W-:Y:S01]  /*80d0*/  HADD2.F32 R38, -RZ, R37.H0_H0 ;  /* 0x20000025ff267230 */ /* 0x000fe20000004100 */
[----:B------:R-:W-:Y:S01]  /*80e0*/  LOP3.LUT R6, R40, 0xff0000, R43, 0xf8, !PT ;  /* 0x00ff000028067812 */ /* 0x000fe200078ef82b */
[----:B------:R-:W-:Y:S01]  /*80f0*/  HADD2.F32 R40, -RZ, R39.H1_H1 ;  /* 0x30000027ff287230 */ /* 0x000fe20000004100 */
[----:B------:R-:W-:-:S02]  /*8100*/  F2FP.F16.E4M3.UNPACK_B R33, R33 ;  /* 0x00000021ff21723e */ /* 0x000fc400020006ff */
[-C--:B------:R-:W-:Y:S01]  /*8110*/  FFMA.FTZ R44, R35, R38.reuse, R44 ;  /* 0x00000026232c7223 */ /* 0x080fe2000001002c */
[----:B------:R-:W-:Y:S01]  /*8120*/  FFMA.FTZ R42, R31, R38, -R42 ;  /* 0x000000261f2a7223 */ /* 0x000fe2000001082a */
[----:B------:R-:W-:Y:S01]  /*8130*/  HADD2.F32 R35, -RZ, R34.H1_H1 ;  /* 0x30000022ff237230 */ /* 0x000fe20000004100 */
[----:B------:R-:W-:Y:S01]  /*8140*/  F2FP.F16.E4M3.UNPACK_B R29, R29 ;  /* 0x0000001dff1d723e */ /* 0x000fe200020006ff */
[----:B------:R-:W-:Y:S01]  /*8150*/  HADD2.F32 R31, -RZ, R30.H1_H1 ;  /* 0x3000001eff1f7230 */ /* 0x000fe20000004100 */
[----:B------:R-:W-:Y:S01]  /*8160*/  SHF.R.U32.HI R41, RZ, 0x10, R45 ;  /* 0x00000010ff297819 */ /* 0x000fe2000001162d */
[----:B------:R-:W-:Y:S01]  /*8170*/  HADD2.F32 R38, -RZ, R37.H1_H1 ;  /* 0x30000025ff267230 */ /* 0x000fe20000004100 */
[----:B------:R-:W-:Y:S01]  /*8180*/  F2FP.F16.E4M3.UNPACK_B R109, R109 ;  /* 0x0000006dff6d723e */ /* 0x000fe200020006ff */
[-C--:B------:R-:W-:Y:S01]  /*8190*/  FMUL.FTZ R46, R35, R40.reuse ;  /* 0x00000028232e7220 */ /* 0x080fe20000410000 */
[----:B------:R-:W-:Y:S02]  /*81a0*/  HADD2.F32 R37, -RZ, R106.H0_H0 ;  /* 0x2000006aff257230 */ /* 0x000fe40000004100 */
[----:B------:R-:W-:Y:S01]  /*81b0*/  FMUL.FTZ R40, R31, R40 ;  /* 0x000000281f287220 */ /* 0x000fe20000410000 */
[----:B------:R-:W-:-:S02]  /*81c0*/  HADD2.F32 R34, -RZ, R33.H0_H0 ;  /* 0x20000021ff227230 */ /* 0x000fc40000004100 */
[-C--:B------:R-:W-:Y:S01]  /*81d0*/  FFMA.FTZ R45, R31, R38.reuse, -R46 ;  /* 0x000000261f2d7223 */ /* 0x080fe2000001082e */
[----:B------:R-:W-:Y:S02]  /*81e0*/  HADD2.F32 R30, -RZ, R29.H0_H0 ;  /* 0x2000001dff1e7230 */ /* 0x000fe40000004100 */
[----:B------:R-:W-:Y:S01]  /*81f0*/  FFMA.FTZ R47, R35, R38, R40 ;  /* 0x00000026232f7223 */ /* 0x000fe20000010028 */
[----:B------:R-:W-:Y:S02]  /*8200*/  IMAD.U32 R41, R41, 0x10000, RZ ;  /* 0x0001000029297824 */ /* 0x000fe400078e00ff */
[-C--:B------:R-:W-:Y:S01]  /*8210*/  FMUL.FTZ R35, R34, R37.reuse ;  /* 0x0000002522237220 */ /* 0x080fe20000410000 */
[----:B------:R-:W-:Y:S02]  /*8220*/  HADD2.F32 R31, -RZ, R109.H0_H0 ;  /* 0x2000006dff1f7230 */ /* 0x000fe40000004100 */
[----:B------:R-:W-:Y:S01]  /*8230*/  FMUL.FTZ R37, R30, R37 ;  /* 0x000000251e257220 */ /* 0x000fe20000410000 */
[----:B------:R-:W-:Y:S01]  /*8240*/  HADD2.F32 R106, -RZ, R106.H1_H1 ;  /* 0x3000006aff6a7230 */ /* 0x000fe20000004100 */
[----:B------:R-:W-:Y:S01]  /*8250*/  LOP3.LUT R10, R10, 0xff0000, R41, 0xf8, !PT ;  /* 0x00ff00000a0a7812 */ /* 0x000fe200078ef829 */
[----:B------:R-:W-:-:S02]  /*8260*/  HADD2.F32 R33, -RZ, R33.H1_H1 ;  /* 0x30000021ff217230 */ /* 0x000fc40000004100 */
[-C--:B------:R-:W-:Y:S01]  /*8270*/  FFMA.FTZ R40, R30, R31.reuse, -R35 ;  /* 0x0000001f1e287223 */ /* 0x080fe20000010823 */
[----:B------:R-:W-:Y:S01]  /*8280*/  FFMA.FTZ R41, R34, R31, R37 ;  /* 0x0000001f22297223 */ /* 0x000fe20000010025 */
[----:B------:R-:W-:Y:S01]  /*8290*/  HADD2.F32 R29, -RZ, R29.H1_H1 ;  /* 0x3000001dff1d7230 */ /* 0x000fe20000004100 */
[----:B------:R-:W-:Y:S01]  /*82a0*/  F2FP.F16.E4M3.UNPACK_B R37, R107.H1 ;  /* 0x0000006bff25723e */ /* 0x000fe200030006ff */
[----:B------:R-:W-:Y:S02]  /*82b0*/  HADD2.F32 R30, -RZ, R109.H1_H1 ;  /* 0x3000006dff1e7230 */ /* 0x000fe40000004100 */
[----:B------:R-:W-:Y:S01]  /*82c0*/  FMUL.FTZ R34, R33, R106 ;  /* 0x0000006a21227220 */ /* 0x000fe20000410000 */
[----:B------:R-:W-:Y:S01]  /*82d0*/  F2FP.F16.E4M3.UNPACK_B R31, R36.H1 ;  /* 0x00000024ff1f723e */ /* 0x000fe200030006ff */
[C---:B------:R-:W-:Y:S01]  /*82e0*/  FMUL.FTZ R106, R29.reuse, R106 ;  /* 0x0000006a1d6a7220 */ /* 0x040fe20000410000 */
[----:B------:R-:W-:Y:S01]  /*82f0*/  F2FP.F16.E4M3.UNPACK_B R35, R108.H1 ;  /* 0x0000006cff23723e */ /* 0x000fe200030006ff */
[----:B------:R-:W-:Y:S01]  /*8300*/  FFMA.FTZ R43, R29, R30, -R34 ;  /* 0x0000001e1d2b7223 */ /* 0x000fe20000010822 */
[----:B------:R-:W-:Y:S01]  /*8310*/  F2FP.F16.E4M3.UNPACK_B R29, R32.H1 ;  /* 0x00000020ff1d723e */ /* 0x000fe200030006ff */
[----:B------:R-:W-:-:S02]  /*8320*/  HADD2.F32 R39, -RZ, R37.H0_H0 ;  /* 0x20000025ff277230 */ /* 0x000fc40000004100 */
[----:B------:R-:W-:Y:S01]  /*8330*/  FFMA.FTZ R106, R33, R30, R106 ;  /* 0x0000001e216a7223 */ /* 0x000fe2000001006a */
[----:B------:R-:W-:Y:S01]  /*8340*/  HADD2.F32 R34, -RZ, R31.H0_H0 ;  /* 0x2000001fff227230 */ /* 0x000fe20000004100 */
[----:B------:R-:W-:Y:S01]  /*8350*/  F2FP.F16.E4M3.UNPACK_B R107, R107 ;  /* 0x0000006bff6b723e */ /* 0x000fe200020006ff */
[----:B------:R-:W-:Y:S01]  /*8360*/  HADD2.F32 R38, -RZ, R37.H1_H1 ;  /* 0x30000025ff267230 */ /* 0x000fe20000004100 */
[----:B------:R-:W-:Y:S01]  /*8370*/  F2FP.F16.E4M3.UNPACK_B R32, R32 ;  /* 0x00000020ff20723e */ /* 0x000fe200020006ff */
[----:B------:R-:W-:Y:S02]  /*8380*/  HADD2.F32 R30, -RZ, R29.H0_H0 ;  /* 0x2000001dff1e7230 */ /* 0x000fe40000004100 */
[----:B------:R-:W-:Y:S01]  /*8390*/  FMUL.FTZ R37, R34, R39 ;  /* 0x0000002722257220 */ /* 0x000fe20000410000 */
[----:B------:R-:W-:Y:S01]  /*83a0*/  HADD2.F32 R33, -RZ, R35.H0_H0 ;  /* 0x20000023ff217230 */ /* 0x000fe20000004100 */
[----:B------:R-:W-:Y:S01]  /*83b0*/  F2FP.F16.E4M3.UNPACK_B R36, R36 ;  /* 0x00000024ff24723e */ /* 0x000fe200020006ff */
[----:B------:R-:W-:-:S02]  /*83c0*/  HADD2.F32 R31, -RZ, R31.H1_H1 ;  /* 0x3000001fff1f7230 */ /* 0x000fc40000004100 */
[C---:B------:R-:W-:Y:S01]  /*83d0*/  FMUL.FTZ R39, R30.reuse, R39 ;  /* 0x000000271e277220 */ /* 0x040fe20000410000 */
[----:B------:R-:W-:Y:S02]  /*83e0*/  HADD2.F32 R29, -RZ, R29.H1_H1 ;  /* 0x3000001dff1d7230 */ /* 0x000fe40000004100 */
[-C--:B------:R-:W-:Y:S01]  /*83f0*/  FFMA.FTZ R46, R30, R33.reuse, -R37 ;  /* 0x000000211e2e7223 */ /* 0x080fe20000010825 */
[----:B------:R-:W-:Y:S02]  /*8400*/  HADD2.F32 R30, -RZ, R35.H1_H1 ;  /* 0x30000023ff1e7230 */ /* 0x000fe40000004100 */
[-C--:B----4-:R-:W-:Y:S01]  /*8410*/  FMUL.FTZ R100, R31, R38.reuse ;  /* 0x000000261f647220 */ /* 0x090fe20000410000 */
[----:B------:R-:W-:Y:S01]  /*8420*/  FFMA.FTZ R98, R34, R33, R39 ;  /* 0x0000002122627223 */ /* 0x000fe20000010027 */
[C---:B------:R-:W-:Y:S01]  /*8430*/  FMUL.FTZ R38, R29.reuse, R38 ;  /* 0x000000261d267220 */ /* 0x040fe20000410000 */
[----:B------:R-:W-:Y:S01]  /*8440*/  F2FP.F16.E4M3.UNPACK_B R108, R108 ;  /* 0x0000006cff6c723e */ /* 0x000fe200020006ff */
[----:B------:R-:W-:Y:S01]  /*8450*/  FFMA.FTZ R99, R29, R30, -R100 ;  /* 0x0000001e1d637223 */ /* 0x000fe20000010864 */
[----:B------:R-:W-:-:S02]  /*8460*/  HADD2.F32 R34, -RZ, R107.H0_H0 ;  /* 0x2000006bff227230 */ /* 0x000fc40000004100 */
[----:B------:R-:W-:Y:S01]  /*8470*/  FFMA.FTZ R101, R31, R30, R38 ;  /* 0x0000001e1f657223 */ /* 0x000fe20000010026 */
[----:B------:R-:W-:Y:S01]  /*8480*/  HADD2.F32 R29, -RZ, R32.H0_H0 ;  /* 0x20000020ff1d7230 */ /* 0x000fe20000004100 */
[----:B------:R-:W-:Y:S01]  /*8490*/  F2FP.SATFINITE.E4M3.F32.PACK_AB_MERGE_C R42, R45, R42, RZ ;  /* 0x0000002a2d2a723e */ /* 0x000fe200048070ff */
[--C-:B------:R-:W-:Y:S01]  /*84a0*/  HADD2.F32 R30, -RZ, R36.reuse.H0_H0 ;  /* 0x20000024ff1e7230 */ /* 0x100fe20000004100 */
[----:B------:R-:W-:Y:S01]  /*84b0*/  F2FP.SATFINITE.E4M3.F32.PACK_AB_MERGE_C R46, R99, R46, RZ ;  /* 0x0000002e632e723e */ /* 0x000fe200048070ff */
[----:B------:R-:W-:Y:S02]  /*84c0*/  HADD2.F32 R107, -RZ, R107.H1_H1 ;  /* 0x3000006bff6b7230 */ /* 0x000fe40000004100 */
[-C--:B------:R-:W-:Y:S01]  /*84d0*/  FMUL.FTZ R35, R29, R34.reuse ;  /* 0x000000221d237220 */ /* 0x080fe20000410000 */
[----:B------:R-:W-:Y:S02]  /*84e0*/  HADD2.F32 R36, -RZ, R36.H1_H1 ;  /* 0x30000024ff247230 */ /* 0x000fe40000004100 */
[----:B------:R-:W-:Y:S01]  /*84f0*/  FMUL.FTZ R38, R30, R34 ;  /* 0x000000221e267220 */ /* 0x000fe20000410000 */
[----:B------:R-:W-:Y:S01]  /*8500*/  HADD2.F32 R31, -RZ, R108.H0_H0 ;  /* 0x2000006cff1f7230 */ /* 0x000fe20000004100 */
[----:B------:R-:W-:Y:S01]  /*8510*/  F2FP.F16.E4M3.UNPACK_B R34, R10 ;  /* 0x0000000aff22723e */ /* 0x000fe200020006ff */
[----:B------:R-:W-:-:S02]  /*8520*/  HADD2.F32 R32, -RZ, R32.H1_H1 ;  /* 0x30000020ff207230 */ /* 0x000fc40000004100 */
[----:B------:R-:W-:Y:S01]  /*8530*/  FMUL.FTZ R37, R36, R107 ;  /* 0x0000006b24257220 */ /* 0x000fe20000410000 */
        /* <DEDUP_REMOVED lines=23> */
[----:B------:R-:W-:-:S02]  /*86b0*/  HADD2.F32 R32, -RZ, R33.H1_H1 ;  /* 0x30000021ff207230 */ /* 0x000fc40000004100 */
[-C--:B------:R-:W-:Y:S01]  /*86c0*/  FMUL.FTZ R36, R31, R34.reuse ;  /* 0x000000221f247220 */ /* 0x080fe20000410000 */
[----:B------:R-:W-:Y:S01]  /*86d0*/  F2FP.F16.E4M3.UNPACK_B R30, R9.H1 ;  /* 0x00000009ff1e723e */ /* 0x000fe200030006ff */
[C---:B------:R-:W-:Y:S01]  /*86e0*/  FMUL.FTZ R34, R29.reuse, R34 ;  /* 0x000000221d227220 */ /* 0x040fe20000410000 */
[----:B------:R-:W-:Y:S01]  /*86f0*/  F2FP.F16.E4M3.UNPACK_B R5, R5.H1 ;  /* 0x00000005ff05723e */ /* 0x000fe200030006ff */
[----:B------:R-:W-:Y:S01]  /*8700*/  FFMA.FTZ R38, R29, R32, -R36 ;  /* 0x000000201d267223 */ /* 0x000fe20000010824 */
[----:B------:R-:W-:Y:S01]  /*8710*/  F2FP.F16.E4M3.UNPACK_B R29, R10.H1 ;  /* 0x0000000aff1d723e */ /* 0x000fe200030006ff */
[--C-:B------:R-:W-:Y:S01]  /*8720*/  HADD2.F32 R10, -RZ, R30.reuse.H0_H0 ;  /* 0x2000001eff0a7230 */ /* 0x100fe20000004100 */
[----:B------:R-:W-:Y:S01]  /*8730*/  F2FP.SATFINITE.E4M3.F32.PACK_AB_MERGE_C R44, R47, R44, RZ ;  /* 0x0000002c2f2c723e */ /* 0x000fe200048070ff */
[----:B------:R-:W-:Y:S01]  /*8740*/  HADD2.F32 R9, -RZ, R5.H0_H0 ;  /* 0x20000005ff097230 */ /* 0x000fe20000004100 */
[----:B------:R-:W-:Y:S01]  /*8750*/  F2FP.SATFINITE.E4M3.F32.PACK_AB_MERGE_C R47, R43, R40, R42 ;  /* 0x000000282b2f723e */ /* 0x000fe2000480702a */
[----:B------:R-:W-:Y:S01]  /*8760*/  FFMA.FTZ R40, R31, R32, R34 ;  /* 0x000000201f287223 */ /* 0x000fe20000010022 */
[----:B------:R-:W-:Y:S01]  /*8770*/  F2FP.F16.E4M3.UNPACK_B R8, R8.H1 ;  /* 0x00000008ff08723e */ /* 0x000fe200030006ff */
[--C-:B------:R-:W-:Y:S01]  /*8780*/  HADD2.F32 R31, -RZ, R29.reuse.H0_H0 ;  /* 0x2000001dff1f7230 */ /* 0x100fe20000004100 */
[----:B------:R-:W-:Y:S01]  /*8790*/  F2FP.SATFINITE.E4M3.F32.PACK_AB_MERGE_C R106, R106, R41, R44 ;  /* 0x000000296a6a723e */ /* 0x000fe2000480702c */
[----:B------:R-:W-:Y:S01]  /*87a0*/  HADD2.F32 R30, -RZ, R30.H1_H1 ;  /* 0x3000001eff1e7230 */ /* 0x000fe20000004100 */
[----:B------:R-:W-:Y:S01]  /*87b0*/  F2FP.F16.E4M3.UNPACK_B R33, R6 ;  /* 0x00000006ff21723e */ /* 0x000fe200020006ff */
[----:B------:R-:W-:-:S02]  /*87c0*/  HADD2.F32 R32, -RZ, R29.H1_H1 ;  /* 0x3000001dff207230 */ /* 0x000fc40000004100 */
[-C--:B------:R-:W-:Y:S01]  /*87d0*/  FMUL.FTZ R34, R10, R31.reuse ;  /* 0x0000001f0a227220 */ /* 0x080fe20000410000 */
[--C-:B------:R-:W-:Y:S02]  /*87e0*/  HADD2.F32 R29, -RZ, R8.reuse.H0_H0 ;  /* 0x20000008ff1d7230 */ /* 0x100fe40000004100 */
[C---:B------:R-:W-:Y:S01]  /*87f0*/  FMUL.FTZ R31, R9.reuse, R31 ;  /* 0x0000001f091f7220 */ /* 0x040fe20000410000 */
        /* <DEDUP_REMOVED lines=59> */
.L_x_1848:
[----:B------:R-:W-:Y:S05]  /*8bb0*/  BSYNC B1 ;  /* 0x0000000000017941 */ /* 0x000fea0003800000 */
.L_x_1847:
[----:B0-----:R0:W-:Y:S01]  /*8bc0*/  ST.E.128 desc[UR60][R12.64], R4 ;  /* 0x000000040c007985 */ /* 0x0011e2000c101d3c */
[----:B------:R-:W-:-:S13]  /*8bd0*/  ISETP.GE.AND P2, PT, R15, R105, PT ;  /* 0x000000690f00720c */ /* 0x000fda0003f46270 */
[----:B------:R-:W-:Y:S05]  /*8be0*/  @P2 BRA `(.L_x_1826) ;  /* 0x0000000400682947 */ /* 0x000fea0003800000 */
[----:B------:R-:W-:-:S04]  /*8bf0*/  IADD3 R14, P2, R15, R14, RZ ;  /* 0x0000000e0f0e7210 */ /* 0x000fc80007f5e0ff */
[----:B------:R-:W-:-:S05]  /*8c00*/  LEA.HI.X.SX32 R15, R15, R28, 0x1, P2 ;  /* 0x0000001c0f0f7211 */ /* 0x000fca00010f0eff */
[----:B------:R0:W-:Y:S01]  /*8c10*/  ST.E.128 desc[UR60][R14.64], R8 ;  /* 0x000000080e007985 */ /* 0x0001e2000c101d3c */
[----:B------:R-:W-:Y:S05]  /*8c20*/  BRA `(.L_x_1826) ;  /* 0x0000000400587947 */ /* 0x000fea0003800000 */
.L_x_1796:
[----:B------:R-:W-:-:S13]  /*8c30*/  ISETP.NE.AND P5, PT, R200, 0x3, PT ;  /* 0x00000003c800780c */ /* 0x000fda0003fa5270 */
[----:B------:R-:W-:Y:S05]  /*8c40*/  @!P5 BRA `(.L_x_1849) ;  /* 0x000000000004d947 */ /* 0x000fea0003800000 */
[----:B------:R-:W-:Y:S01]  /*8c50*/  BPT.TRAP 0x1 ;  /* 0x000000040000795c */ /* 0x000fe20000300000 */
.L_x_1849:
[----:B------:R-:W-:Y:S01]  /*8c60*/  IMAD R87, R195, 0x8, R17 ;  /* 0x00000008c3577824 */ /* 0x000fe200078e0211 */
[----:B------:R-:W-:Y:S01]  /*8c70*/  SHF.L.U32 R97, R201, 0x1f, RZ ;  /* 0x0000001fc9617819 */ /* 0x000fe200000006ff */
[----:B------:R-:W-:Y:S01]  /*8c80*/  BSSY B1, `(.L_x_1850) ;  /* 0x0000004000017945 */ /* 0x000fe20003800000 */
[----:B------:R-:W-:Y:S02]  /*8c90*/  SHF.R.S32.HI R94, RZ, 0x1f, R93 ;  /* 0x0000001fff5e7819 */ /* 0x000fe4000001145d */
[----:B------:R-:W0:Y:S02]  /*8ca0*/  SYNCS.PHASECHK.TRANS64.TRYWAIT P2, [R87+URZ+0x22890], R97 ;  /* 0x02289061570075a7 */ /* 0x000e24000804017f */
[----:B0-----:R-:W-:Y:S05]  /*8cb0*/  @!P2 BRA `(.L_x_1851) ;  /* 0x000002580020a947 */ /* 0x001fea0003800000 */
.L_x_2194:
[----:B------:R-:W-:Y:S05]  /*8cc0*/  BSYNC B1 ;  /* 0x0000000000017941 */ /* 0x000fea0003800000 */
.L_x_1850:
        /* <DEDUP_REMOVED lines=26> */
.L_x_2198:
[----:B------:R-:W-:Y:S04]  /*8e70*/  BSSY B1, `(.L_x_1853) ;  /* 0x000000d000017945 */ /* 0x000fe80003800000 */
[----:B------:R-:W-:Y:S05]  /*8e80*/  @!P2 BRA `(.L_x_1854) ;  /* 0x00000000002ca947 */ /* 0x000fea0003800000 */
[----:B------:R-:W-:Y:S02]  /*8e90*/  ULDC UR4, c[0x0][0x2f4] ;  /* 0x0000bd0000047ab9 */ /* 0x000fe40000000800 */
[----:B------:R-:W-:-:S13]  /*8ea0*/  ISETP.GE.AND P2, PT, R18, UR4, PT ;  /* 0x0000000412007c0c */ /* 0x000fda000bf46270 */
[----:B---3--:R-:W-:-:S05]  /*8eb0*/  @!P2 IADD3 R10, P3, R18, R14, RZ ;  /* 0x0000000e120aa210 */ /* 0x008fca0007f7e0ff */
[----:B--2---:R-:W-:Y:S01]  /*8ec0*/  @!P2 IMAD.X R11, R4, 0x1, R19, P3 ;  /* 0x00000001040ba824 */ /* 0x004fe200018e0613 */
[----:B------:R-:W-:-:S13]  /*8ed0*/  ISETP.GE.AND P3, PT, R23, UR4, PT ;  /* 0x0000000417007c0c */ /* 0x000fda000bf66270 */
[----:B------:R-:W-:-:S05]  /*8ee0*/  @!P3 IADD3 R14, P4, R23, R14, RZ ;  /* 0x0000000e170eb210 */ /* 0x000fca0007f9e0ff */
[----:B------:R-:W-:Y:S02]  /*8ef0*/  @!P3 IMAD.X R15, R4, 0x1, R197, P4 ;  /* 0x00000001040fb824 */ /* 0x000fe400020e06c5 */
[----:B------:R-:W2:Y:S04]  /*8f00*/  @!P2 LDS.128 R4, [R91+0x18400] ;  /* 0x018400005b04a984 */ /* 0x000ea80000000c00 */
[----:B--2---:R-:W-:Y:S04]  /*8f10*/  @!P2 ST.E.128 desc[UR60][R10.64], R4 ;  /* 0x000000040a00a985 */ /* 0x004fe8000c101d3c */
[----:B------:R-:W2:Y:S04]  /*8f20*/  @!P3 LDS.128 R4, [R90+0x18400] ;  /* 0x018400005a04b984 */ /* 0x000ea80000000c00 */
[----:B--2---:R4:W-:Y:S02]  /*8f30*/  @!P3 ST.E.128 desc[UR60][R14.64], R4 ;  /* 0x000000040e00b985 */ /* 0x0049e4000c101d3c */
.L_x_1854:
[----:B------:R-:W-:Y:S05]  /*8f40*/  BSYNC B1 ;  /* 0x0000000000017941 */ /* 0x000fea0003800000 */
.L_x_1853:
[----:B------:R-:W-:-:S03]  /*8f50*/  UMOV UR4, 0xffffffff ;  /* 0xffffffff00047882 */ /* 0x000fc60000000000 */
[----:B------:R-:W-:Y:S05]  /*8f60*/  BRA.DIV UR4, `(.L_x_1855) ;  /* 0x0000025604d07947 */ /* 0x000fea000b800000 */
[----:B--2-4-:R2:W4:Y:S04]  /*8f70*/  SHFL.IDX PT, R4, R9, 0x1, 0x1c1f ;  /* 0x003c1f0009047f89 */ /* 0x01452800000e0000 */
[----:B---3--:R2:W3:Y:S02]  /*8f80*/  SHFL.IDX PT, R14, R8, 0x1, 0x1c1f ;  /* 0x003c1f00080e7f89 */ /* 0x0084e400000e0000 */
.L_x_2202:
        /* <DEDUP_REMOVED lines=14> */
.L_x_1857:
[----:B------:R-:W-:Y:S05]  /*9070*/  BSYNC B1 ;  /* 0x0000000000017941 */ /* 0x000fea0003800000 */
.L_x_1856:
[----:B------:R-:W-:-:S03]  /*9080*/  UMOV UR4, 0xffffffff ;  /* 0xffffffff00047882 */ /* 0x000fc60000000000 */
[----:B------:R-:W-:Y:S05]  /*9090*/  BRA.DIV UR4, `(.L_x_1858) ;  /* 0x0000025604cc7947 */ /* 0x000fea000b800000 */
[----:B---34-:R3:W4:Y:S04]  /*90a0*/  SHFL.IDX PT, R4, R9, 0x2, 0x1c1f ;  /* 0x005c1f0009047f89 */ /* 0x01872800000e0000 */
[----:B------:R3:W0:Y:S02]  /*90b0*/  SHFL.IDX PT, R14, R8, 0x2, 0x1c1f ;  /* 0x005c1f00080e7f89 */ /* 0x00062400000e0000 */
.L_x_2206:
[----:B------:R-:W-:-:S13]  /*90c0*/  ISETP.GE.AND P2, PT, R28, 0x81, PT ;  /* 0x000000811c00780c */ /* 0x000fda0003f46270 */
[----:B------:R-:W-:Y:S05]  /*90d0*/  @!P2 BRA `(.L_x_1826) ;  /* 0x00000000002ca947 */ /* 0x000fea0003800000 */
[----:B------:R-:W-:Y:S02]  /*90e0*/  ULDC UR4, c[0x0][0x2f4] ;  /* 0x0000bd0000047ab9 */ /* 0x000fe40000000800 */
[----:B------:R-:W-:-:S13]  /*90f0*/  ISETP.GE.AND P2, PT, R18, UR4, PT ;  /* 0x0000000412007c0c */ /* 0x000fda000bf46270 */
[----:B0123--:R-:W-:-:S05]  /*9100*/  @!P2 IADD3 R8, P3, R18, R14, RZ ;  /* 0x0000000e1208a210 */ /* 0x00ffca0007f7e0ff */
[----:B----4-:R-:W-:Y:S01]  /*9110*/  @!P2 IMAD.X R9, R4, 0x1, R19, P3 ;  /* 0x000000010409a824 */ /* 0x010fe200018e0613 */
[----:B------:R-:W-:-:S13]  /*9120*/  ISETP.GE.AND P3, PT, R23, UR4, PT ;  /* 0x0000000417007c0c */ /* 0x000fda000bf66270 */
[----:B------:R-:W-:-:S05]  /*9130*/  @!P3 IADD3 R14, P4, R23, R14, RZ ;  /* 0x0000000e170eb210 */ /* 0x000fca0007f9e0ff */
[----:B------:R-:W-:Y:S02]  /*9140*/  @!P3 IMAD.X R15, R4, 0x1, R197, P4 ;  /* 0x00000001040fb824 */ /* 0x000fe400020e06c5 */
[----:B------:R-:W0:Y:S04]  /*9150*/  @!P2 LDS.128 R4, [R91+0x1c400] ;  /* 0x01c400005b04a984 */ /* 0x000e280000000c00 */
[----:B0-----:R-:W-:Y:S04]  /*9160*/  @!P2 ST.E.128 desc[UR60][R8.64], R4 ;  /* 0x000000040800a985 */ /* 0x001fe8000c101d3c */
[----:B------:R-:W0:Y:S04]  /*9170*/  @!P3 LDS.128 R4, [R90+0x1c400] ;  /* 0x01c400005a04b984 */ /* 0x000e280000000c00 */
[----:B0-----:R0:W-:Y:S02]  /*9180*/  @!P3 ST.E.128 desc[UR60][R14.64], R4 ;  /* 0x000000040e00b985 */ /* 0x0011e4000c101d3c */
.L_x_1826:
[----:B------:R-:W-:Y:S05]  /*9190*/  BSYNC B0 ;  /* 0x0000000000007941 */ /* 0x000fea0003800000 */
.L_x_1795:
[----:B0---4-:R-:W0:Y:S01]  /*91a0*/  S2R R4, SR_TID.X ;  /* 0x0000000000047919 */ /* 0x011e220000002100 */
[----:B------:R-:W-:Y:S01]  /*91b0*/  @!PT LDS RZ, [RZ] ;  /* 0x00000000fffff984 */ /* 0x000fe20000000800 */
[----:B------:R-:W-:Y:S01]  /*91c0*/  @!PT LDS RZ, [RZ] ;  /* 0x00000000fffff984 */ /* 0x000fe20000000800 */
[----:B------:R-:W-:Y:S01]  /*91d0*/  @!PT LDS RZ, [RZ] ;  /* 0x00000000fffff984 */ /* 0x000fe20000000800 */
[----:B------:R-:W-:Y:S01]  /*91e0*/  @!PT LDS RZ, [RZ] ;  /* 0x00000000fffff984 */ /* 0x000fe20000000800 */
[----:B------:R4:W-:Y:S06]  /*91f0*/  MEMBAR.ALL.CTA ;  /* 0x0000000000007992 */ /* 0x0009ec0000008000 */
[----:B----4-:R-:W4:Y:S01]  /*9200*/  FENCE.VIEW.ASYNC.S ;  /* 0x00000000000073c6 */ /* 0x010f220000000000 */
[----:B------:R-:W-:Y:S05]  /*9210*/  WARPSYNC.ALL ;  /* 0x0000000000007948 */ /* 0x000fea0003800000 */
[----:B------:R-:W-:Y:S01]  /*9220*/  BSSY B0, `(.L_x_1859) ;  /* 0x0000008000007945 */ /* 0x000fe20003800000 */
[----:B----4-:R4:W-:Y:S01]  /*9230*/  BAR.SYNC.DEFER_BLOCKING R73, 0x80 ;  /* 0x000200490000751d */ /* 0x0109e20000010000 */
[----:B0-----:R-:W-:-:S13]  /*9240*/  LOP3.LUT P2, RZ, R4, 0x7f, RZ, 0xc0, !PT ;  /* 0x0000007f04ff7812 */ /* 0x001fda000784c0ff */
[----:B------:R-:W-:-:S05]  /*9250*/  @!P2 VIADD R4, R87, 0x228a0 ;  /* 0x000228a05704a836 */ /* 0x000fca0000000000 */
[----:B------:R-:W-:-:S04]  /*9260*/  @!P2 PRMT R4, RZ, 0x654, R4 ;  /* 0x00000654ff04a816 */ /* 0x000fc80000000004 */
[----:B------:R4:W-:Y:S01]  /*9270*/  @!P2 SYNCS.ARRIVE.TRANS64.RED.A1T0 RZ, [R4+URZ], RZ ;  /* 0x000000ff04ffa9a7 */ /* 0x0009e2000810043f */
[----:B------:R-:W-:Y:S05]  /*9280*/  @!P5 BRA `(.L_x_1860) ;  /* 0x000000000004d947 */ /* 0x000fea0003800000 */
[----:B------:R-:W-:Y:S01]  /*9290*/  BPT.TRAP 0x1 ;  /* 0x000000040000795c */ /* 0x000fe20000300000 */
.L_x_1860:
[----:B------:R-:W-:Y:S05]  /*92a0*/  BSYNC B0 ;  /* 0x0000000000007941 */ /* 0x000fea0003800000 */
.L_x_1859:
[----:B------:R-:W0:Y:S01]  /*92b0*/  SYNCS.PHASECHK.TRANS64.TRYWAIT P3, [R87+URZ+0x228b0], R97 ;  /* 0x0228b061570075a7 */ /* 0x000e22000806017f */
[----:B------:R-:W-:Y:S04]  /*92c0*/  BSSY B0, `(.L_x_1861) ;  /* 0x0000002000007945 */ /* 0x000fe80003800000 */
[----:B0-----:R-:W-:Y:S05]  /*92d0*/  @!P3 BRA `(.L_x_1862) ;  /* 0x000002540084b947 */ /* 0x001fea0003800000 */
.L_x_2207:
[----:B------:R-:W-:Y:S05]  /*92e0*/  BSYNC B0 ;  /* 0x0000000000007941 */ /* 0x000fea0003800000 */
.L_x_1861:
[----:B------:R-:W-:Y:S01]  /*92f0*/  ULDC.64 UR4, c[0x0][0x328] ;  /* 0x0000ca0000047ab9 */ /* 0x000fe20000000a00 */
[----:B------:R-:W-:Y:S01]  /*9300*/  ULDC.64 UR6, c[0x0][0x318] ;  /* 0x0000c60000067ab9 */ /* 0x000fe20000000a00 */
[----:B------:R-:W-:Y:S01]  /*9310*/  IMAD R94, R94, UR4, RZ ;  /* 0x000000045e5e7c24 */ /* 0x000fe2000f8e02ff */
[----:B------:R-:W-:Y:S01]  /*9320*/  BSSY B0, `(.L_x_1863) ;  /* 0x000001f000007945 */ /* 0x000fe20003800000 */
[----:B----4-:R-:W-:-:S04]  /*9330*/  IMAD.WIDE.U32 R4, R93, UR4, RZ ;  /* 0x000000045d047c25 */ /* 0x010fc8000f8e00ff */
[----:B------:R-:W-:Y:S01]  /*9340*/  IMAD R93, R93, UR5, R94 ;  /* 0x000000055d5d7c24 */ /* 0x000fe2000f8e025e */
[----:B------:R-:W-:Y:S01]  /*9350*/  ULDC.64 UR4, c[0x0][0x338] ;  /* 0x0000ce0000047ab9 */ /* 0x000fe20000000a00 */
[----:B------:R-:W-:Y:S02]  /*9360*/  IMAD.IADD R96, R96, 0x1, -R198 ;  /* 0x0000000160607824 */ /* 0x000fe400078e0ac6 */
[----:B------:R-:W-:Y:S02]  /*9370*/  IMAD R95, R95, UR4, RZ ;  /* 0x000000045f5f7c24 */ /* 0x000fe4000f8e02ff */
[----:B------:R-:W-:Y:S02]  /*9380*/  IMAD.IADD R5, R5, 0x1, R93 ;  /* 0x0000000105057824 */ /* 0x000fe400078e025d */
[C---:B------:R-:W-:Y:S02]  /*9390*/  IMAD R95, R92.reuse, UR5, R95 ;  /* 0x000000055c5f7c24 */ /* 0x040fe4000f8e025f */
[----:B------:R-:W-:Y:S01]  /*93a0*/  IMAD.WIDE.U32 R92, R92, UR4, R4 ;  /* 0x000000045c5c7c25 */ /* 0x000fe2000f8e0004 */
[----:B------:R-:W-:-:S03]  /*93b0*/  ULDC.64 UR4, c[0x0][0x330] ;  /* 0x0000cc0000047ab9 */ /* 0x000fc60000000a00 */
[----:B------:R-:W-:Y:S02]  /*93c0*/  IMAD.IADD R93, R93, 0x1, R95 ;  /* 0x000000015d5d7824 */ /* 0x000fe400078e025f */
        /* <DEDUP_REMOVED lines=8> */
[----:B------:R-:W-:Y:S05]  /*9450*/  @!P3 BRA `(.L_x_1864) ;  /* 0x00000000002cb947 */ /* 0x000fea0003800000 */
[----:B------:R-:W-:Y:S02]  /*9460*/  ULDC UR4, c[0x0][0x2f4] ;  /* 0x0000bd0000047ab9 */ /* 0x000fe40000000800 */
[----:B------:R-:W-:-:S13]  /*9470*/  ISETP.GE.AND P3, PT, R18, UR4, PT ;  /* 0x0000000412007c0c */ /* 0x000fda000bf66270 */
[----:B-1234-:R-:W-:-:S05]  /*9480*/  @!P3 IADD3 R8, P4, R18, R10, RZ ;  /* 0x0000000a1208b210 */ /* 0x01efca0007f9e0ff */
        /* <DEDUP_REMOVED lines=8> */
.L_x_1864:
[----:B------:R-:W-:Y:S05]  /*9510*/  BSYNC B0 ;  /* 0x0000000000007941 */ /* 0x000fea0003800000 */
.L_x_1863:
[----:B------:R-:W-:Y:S01]  /*9520*/  ISETP.GE.AND P3, PT, R96, 0x41, PT ;  /* 0x000000416000780c */ /* 0x000fe20003f66270 */
[----:B0-----:R0:W0:Y:S01]  /*9530*/  SHFL.IDX PT, R4, R13, 0x1, 0x1c1f ;  /* 0x003c1f000d047f89 */ /* 0x00102200000e0000 */
[----:B------:R-:W-:Y:S03]  /*9540*/  BSSY B0, `(.L_x_1865) ;  /* 0x000000e000007945 */ /* 0x000fe60003800000 */
[----:B----4-:R4:W0:Y:S08]  /*9550*/  SHFL.IDX PT, R10, R12, 0x1, 0x1c1f ;  /* 0x003c1f000c0a7f89 */ /* 0x01083000000e0000 */
[----:B----4-:R-:W-:Y:S05]  /*9560*/  @!P3 BRA `(.L_x_1866) ;  /* 0x00000000002cb947 */ /* 0x010fea0003800000 */
[----:B------:R-:W-:Y:S02]  /*9570*/  ULDC UR4, c[0x0][0x2f4] ;  /* 0x0000bd0000047ab9 */ /* 0x000fe40000000800 */
[----:B------:R-:W-:-:S13]  /*9580*/  ISETP.GE.AND P3, PT, R18, UR4, PT ;  /* 0x0000000412007c0c */ /* 0x000fda000bf66270 */
[----:B0123--:R-:W-:-:S05]  /*9590*/  @!P3 IADD3 R8, P4, R18, R10, RZ ;  /* 0x0000000a1208b210 */ /* 0x00ffca0007f9e0ff */
[----:B------:R-:W-:Y:S01]  /*95a0*/  @!P3 IMAD.X R9, R4, 0x1, R19, P4 ;  /* 0x000000010409b824 */ /* 0x000fe200020e0613 */
[----:B------:R-:W-:-:S13]  /*95b0*/  ISETP.GE.AND P4, PT, R23, UR4, PT ;  /* 0x0000000417007c0c */ /* 0x000fda000bf86270 */
[----:B------:R-:W-:-:S05]  /*95c0*/  @!P4 IADD3 R10, P5, R23, R10, RZ ;  /* 0x0000000a170ac210 */ /* 0x000fca0007fbe0ff */
[----:B------:R-:W-:Y:S02]  /*95d0*/  @!P4 IMAD.X R11, R4, 0x1, R197, P5 ;  /* 0x00000001040bc824 */ /* 0x000fe400028e06c5 */
[----:B------:R-:W0:Y:S04]  /*95e0*/  @!P3 LDS.128 R4, [R91+0xc400] ;  /* 0x00c400005b04b984 */ /* 0x000e280000000c00 */
[----:B0-----:R-:W-:Y:S04]  /*95f0*/  @!P3 ST.E.128 desc[UR60][R8.64], R4 ;  /* 0x000000040800b985 */ /* 0x001fe8000c101d3c */
[----:B------:R-:W0:Y:S04]  /*9600*/  @!P4 LDS.128 R4, [R90+0xc400] ;  /* 0x00c400005a04c984 */ /* 0x000e280000000c00 */
[----:B0-----:R4:W-:Y:S02]  /*9610*/  @!P4 ST.E.128 desc[UR60][R10.64], R4 ;  /* 0x000000040a00c985 */ /* 0x0019e4000c101d3c */
.L_x_1866:
[----:B------:R-:W-:Y:S05]  /*9620*/  BSYNC B0 ;  /* 0x0000000000007941 */ /* 0x000fea0003800000 */
.L_x_1865:
[----:B------:R-:W-:Y:S01]  /*9630*/  ISETP.GE.AND P3, PT, R96, 0x81, PT ;  /* 0x000000816000780c */ /* 0x000fe20003f66270 */
[----:B0-----:R-:W0:Y:S01]  /*9640*/  SHFL.IDX PT, R13, R13, 0x2, 0x1c1f ;  /* 0x005c1f000d0d7f89 */ /* 0x001e2200000e0000 */
[----:B------:R-:W-:Y:S03]  /*9650*/  BSSY B0, `(.L_x_1867) ;  /* 0x000000e000007945 */ /* 0x000fe60003800000 */
[----:B----4-:R4:W0:Y:S08]  /*9660*/  SHFL.IDX PT, R10, R12, 0x2, 0x1c1f ;  /* 0x005c1f000c0a7f89 */ /* 0x01083000000e0000 */
[----:B----4-:R-:W-:Y:S05]  /*9670*/  @!P3 BRA `(.L_x_1868) ;  /* 0x00000000002cb947 */ /* 0x010fea0003800000 */
[----:B------:R-:W-:Y:S02]  /*9680*/  ULDC UR4, c[0x0][0x2f4] ;  /* 0x0000bd0000047ab9 */ /* 0x000fe40000000800 */
[----:B------:R-:W-:-:S13]  /*9690*/  ISETP.GE.AND P3, PT, R18, UR4, PT ;  /* 0x0000000412007c0c */ /* 0x000fda000bf66270 */
[----:B------:R-:W4:Y:S01]  /*96a0*/  @!P3 LDS.128 R4, [R91+0xe400] ;  /* 0x00e400005b04b984 */ /* 0x000f220000000c00 */
[----:B0123--:R-:W-:-:S05]  /*96b0*/  @!P3 IADD3 R8, P4, R18, R10, RZ ;  /* 0x0000000a1208b210 */ /* 0x00ffca0007f9e0ff */
[----:B------:R-:W-:Y:S01]  /*96c0*/  @!P3 IMAD.X R9, R13, 0x1, R19, P4 ;  /* 0x000000010d09b824 */ /* 0x000fe200020e0613 */
[----:B------:R-:W-:-:S13]  /*96d0*/  ISETP.GE.AND P4, PT, R23, UR4, PT ;  /* 0x0000000417007c0c */ /* 0x000fda000bf86270 */
[----:B------:R-:W-:-:S05]  /*96e0*/  @!P4 IADD3 R10, P5, R23, R10, RZ ;  /* 0x0000000a170ac210 */ /* 0x000fca0007fbe0ff */
[----:B------:R-:W-:Y:S01]  /*96f0*/  @!P4 IMAD.X R11, R13, 0x1, R197, P5 ;  /* 0x000000010d0bc824 */ /* 0x000fe200028e06c5 */
[----:B----4-:R-:W-:Y:S04]  /*9700*/  @!P3 ST.E.128 desc[UR60][R8.64], R4 ;  /* 0x000000040800b985 */ /* 0x010fe8000c101d3c */
[----:B------:R-:W0:Y:S04]  /*9710*/  @!P4 LDS.128 R4, [R90+0xe400] ;  /* 0x00e400005a04c984 */ /* 0x000e280000000c00 */
[----:B0-----:R4:W-:Y:S02]  /*9720*/  @!P4 ST.E.128 desc[UR60][R10.64], R4 ;  /* 0x000000040a00c985 */ /* 0x0019e4000c101d3c */
.L_x_1868:
[----:B------:R-:W-:Y:S05]  /*9730*/  BSYNC B0 ;  /* 0x0000000000007941 */ /* 0x000fea0003800000 */
.L_x_1867:
[----:B------:R-:W-:Y:S01]  /*9740*/  @!PT LDS RZ, [RZ] ;  /* 0x00000000fffff984 */ /* 0x000fe20000000800 */
[----:B------:R-:W-:Y:S01]  /*9750*/  @!PT LDS RZ, [RZ] ;  /* 0x00000000fffff984 */ /* 0x000fe20000000800 */
[----:B------:R-:W-:Y:S01]  /*9760*/  @!PT LDS RZ, [RZ] ;  /* 0x00000000fffff984 */ /* 0x000fe20000000800 */
[----:B------:R-:W-:Y:S01]  /*9770*/  @!PT LDS RZ, [RZ] ;  /* 0x00000000fffff984 */ /* 0x000fe20000000800 */
[----:B------:R5:W-:Y:S06]  /*9780*/  MEMBAR.ALL.CTA ;  /* 0x0000000000007992 */ /* 0x000bec0000008000 */
[----:B-----5:R-:W5:Y:S01]  /*9790*/  FENCE.VIEW.ASYNC.S ;  /* 0x00000000000073c6 */ /* 0x020f620000000000 */
[----:B-1----:R-:W-:Y:S01]  /*97a0*/  @!P2 VIADD R87, R87, 0x228c0 ;  /* 0x000228c05757a836 */ /* 0x002fe20000000000 */
[----:B-----5:R1:W-:Y:S01]  /*97b0*/  BAR.SYNC.DEFER_BLOCKING R73, 0x80 ;  /* 0x000200490000751d */ /* 0x0203e20000010000 */
[----:B------:R-:W-:Y:S01]  /*97c0*/  ISETP.NE.AND P3, PT, R89, RZ, PT ;  /* 0x000000ff5900720c */ /* 0x000fe20003f65270 */
[----:B------:R-:W-:-:S02]  /*97d0*/  VIADD R195, R195, 0x1 ;  /* 0x00000001c3c37836 */ /* 0x000fc40000000000 */
[----:B------:R-:W-:-:S04]  /*97e0*/  @!P2 PRMT R87, RZ, 0x654, R87 ;  /* 0x00000654ff57a816 */ /* 0x000fc80000000057 */
[----:B------:R1:W-:Y:S01]  /*97f0*/  @!P2 SYNCS.ARRIVE.TRANS64.RED.A1T0 RZ, [R87+URZ], RZ ;  /* 0x000000ff57ffa9a7 */ /* 0x0003e2000810043f */
[----:B------:R-:W-:-:S04]  /*9800*/  ISETP.NE.AND P2, PT, R195, 0x2, PT ;  /* 0x00000002c300780c */ /* 0x000fc80003f45270 */
[----:B----4-:R-:W-:Y:S02]  /*9810*/  SEL R4, RZ, 0x1, P2 ;  /* 0x00000001ff047807 */ /* 0x010fe40001000000 */
[----:B------:R-:W-:Y:S02]  /*9820*/  SEL R195, R195, RZ, P2 ;  /* 0x000000ffc3c37207 */ /* 0x000fe40001000000 */
[----:B------:R-:W-:Y:S01]  /*9830*/  LOP3.LUT R201, R201, R4, RZ, 0x3c, !PT ;  /* 0x00000004c9c97212 */ /* 0x000fe200078e3cff */
[----:B-1----:R-:W-:Y:S06]  /*9840*/  @P3 BRA `(.L_x_1869) ;  /* 0xffffff88009c3947 */ /* 0x002fec000383ffff */
[----:B------:R-:W1:Y:S01]  /*9850*/  S2R R5, SR_TID.X ;  /* 0x0000000000057919 */ /* 0x000e620000002100 */
[----:B------:R-:W-:Y:S02]  /*9860*/  PLOP3.LUT P0, PT, PT, PT, PT, 0x8, 0x0 ;  /* 0x000000000000781c */ /* 0x000fe40003f0e170 */
[----:B-1----:R-:W-:-:S04]  /*9870*/  SHF.R.U32.HI R5, RZ, 0x7, R5 ;  /* 0x00000007ff057819 */ /* 0x002fc80000011605 */
[----:B------:R-:W-:-:S13]  /*9880*/  ISETP.NE.AND P3, PT, R5, 0x1, PT ;  /* 0x000000010500780c */ /* 0x000fda0003f65270 */
[----:B------:R-:W-:Y:S06]  /*9890*/  @!P3 BAR.ARV 0x9, 0x100 ;  /* 0x024400000000bb1d */ /* 0x000fec0000002000 */
.L_x_1790:
[----:B------:R-:W1:Y:S01]  /*98a0*/  LDC R0, c[0x0][0x448] ;  /* 0x00011200ff007b82 */ /* 0x000e620000000800 */
[----:B------:R-:W-:-:S07]  /*98b0*/  IADD3 R5, R189, 0x1, -R188 ;  /* 0x00000001bd057810 */ /* 0x000fce0007ffe8bc */
[----:B------:R-:W4:Y:S01]  /*98c0*/  LDC.64 R6, c[0x0][0x9e0] ;  /* 0x00027800ff067b82 */ /* 0x000f220000000a00 */
[----:B-1----:R-:W-:Y:S01]  /*98d0*/  ISETP.NE.AND P1, PT, R0, 0x1, PT ;  /* 0x000000010000780c */ /* 0x002fe20003f25270 */
[----:B------:R-:W-:Y:S01]  /*98e0*/  VIADD R0, R202, 0x7f ;  /* 0x0000007fca007836 */ /* 0x000fe20000000000 */
[----:B----4-:R-:W-:-:S11]  /*98f0*/  ISETP.GE.AND P2, PT, R7, 0x1, PT ;  /* 0x000000010700780c */ /* 0x010fd60003f46270 */
[----:B------:R-:W1:Y:S08]  /*9900*/  @P1 LDC R3, c[0x0][0x44c] ;  /* 0x00011300ff031b82 */ /* 0x000e700000000800 */
[----:B------:R-:W4:Y:S01]  /*9910*/  @P1 LDC R2, c[0x0][0x450] ;  /* 0x00011400ff021b82 */ /* 0x000f220000000800 */
[----:B-1----:R-:W-:-:S05]  /*9920*/  @P1 IMAD.HI.U32 R3, R0, R3, RZ ;  /* 0x0000000300031227 */ /* 0x002fca00078e00ff */
[----:B----4-:R-:W-:-:S05]  /*9930*/  @P1 SHF.R.U32.HI R0, RZ, R2, R3 ;  /* 0x00000002ff001219 */ /* 0x010fca0000011603 */
[----:B------:R-:W-:Y:S01]  /*9940*/  IMAD.IADD R3, R5, 0x1, R0 ;  /* 0x0000000105037824 */ /* 0x000fe200078e0200 */
[----:B------:R-:W-:Y:S06]  /*9950*/  @P0 BRA `(.L_x_1870) ;  /* 0x00000000000c0947 */ /* 0x000fec0003800000 */
[----:B------:R-:W1:Y:S01]  /*9960*/  FENCE.VIEW.ASYNC.G ;  /* 0x00000000000073c6 */ /* 0x000e620000000100 */
[----:B------:R-:W-:Y:S05]  /*9970*/  WARPSYNC.ALL ;  /* 0x0000000000007948 */ /* 0x000fea0003800000 */
[----:B-1----:R-:W-:Y:S06]  /*9980*/  BAR.ARV 0xc, 0x180 ;  /* 0x0306000000007b1d */ /* 0x002fec0000002000 */
.L_x_1870:
        /* <DEDUP_REMOVED lines=8> */
[----:B------:R-:W1:Y:S02]  /*9a10*/  @P0 LDC.64 R4, c[0x0][0x9e8] ;  /* 0x00027a00ff040b82 */ /* 0x000e640000000a00 */
[----:B-1----:R-:W-:-:S05]  /*9a20*/  @P0 IMAD.HI.U32 R2, R3, R4, RZ ;  /* 0x0000000403020227 */ /* 0x002fca00078e00ff */
[----:B------:R-:W-:-:S04]  /*9a30*/  @P0 SHF.R.U32.HI R3, RZ, R5, R2 ;  /* 0x00000005ff030219 */ /* 0x000fc80000011602 */
[----:B------:R-:W-:Y:S01]  /*9a40*/  LOP3.LUT R2, RZ, R3, RZ, 0x33, !PT ;  /* 0x00000003ff027212 */ /* 0x000fe200078e33ff */
[----:B------:R-:W-:Y:S06]  /*9a50*/  BRA `(.L_x_1874) ;  /* 0x0000000000107947 */ /* 0x000fec0003800000 */
.L_x_1873:
[----:B------:R-:W-:-:S13]  /*9a60*/  ISETP.NE.AND P0, PT, R7, 0x1, PT ;  /* 0x000000010700780c */ /* 0x000fda0003f05270 */
[----:B------:R-:W1:Y:S02]  /*9a70*/  @P0 LDC.64 R4, c[0x0][0x9e8] ;  /* 0x00027a00ff040b82 */ /* 0x000e640000000a00 */
[----:B-1----:R-:W-:-:S05]  /*9a80*/  @P0 IMAD.HI.U32 R4, R2, R4, RZ ;  /* 0x0000000402040227 */ /* 0x002fca00078e00ff */
[----:B------:R-:W-:-:S07]  /*9a90*/  @P0 SHF.R.U32.HI R2, RZ, R5, R4 ;  /* 0x00000005ff020219 */ /* 0x000fce0000011604 */
.L_x_1874:
[----:B------:R-:W-:Y:S05]  /*9aa0*/  BSYNC B0 ;  /* 0x0000000000007941 */ /* 0x000fea0003800000 */
.L_x_1872:
[----:B------:R-:W-:-:S05]  /*9ab0*/  IMAD R3, R2, R7, R7 ;  /* 0x0000000702037224 */ /* 0x000fca00078e0207 */
[----:B------:R-:W-:-:S07]  /*9ac0*/  VIMNMX R0, R0, R3, PT ;  /* 0x0000000300007248 */ /* 0x000fce0003fe0100 */
.L_x_1871:
[----:B------:R-:W1:Y:S01]  /*9ad0*/  @P1 LDC R3, c[0x0][0x44c] ;  /* 0x00011300ff031b82 */ /* 0x000e620000000800 */
[----:B------:R-:W-:Y:S01]  /*9ae0*/  VIADD R0, R0, 0x9f ;  /* 0x0000009f00007836 */ /* 0x000fe20000000000 */
[----:B------:R-:W-:Y:S01]  /*9af0*/  ULDC UR4, c[0x0][0x9dc] ;  /* 0x0002770000047ab9 */ /* 0x000fe20000000800 */
[----:B------:R-:W-:Y:S02]  /*9b00*/  IMAD.MOV.U32 R5, RZ, RZ, R202 ;  /* 0x000000ffff057224 */ /* 0x000fe400078e00ca */
[----:B------:R-:W-:-:S03]  /*9b10*/  IMAD.HI R0, R0, 0x66666667, RZ ;  /* 0x6666666700007827 */ /* 0x000fc600078e02ff */
[----:B--23--:R-:W2:Y:S01]  /*9b20*/  @P1 LDC R9, c[0x0][0x450] ;  /* 0x00011400ff091b82 */ /* 0x00cea20000000800 */
[----:B-1----:R-:W-:Y:S01]  /*9b30*/  @P1 IMAD.HI.U32 R2, R202, R3, RZ ;  /* 0x00000003ca021227 */ /* 0x002fe200078e00ff */
[----:B------:R-:W-:-:S04]  /*9b40*/  SHF.R.U32.HI R3, RZ, 0x1f, R0 ;  /* 0x0000001fff037819 */ /* 0x000fc80000011600 */
[----:B------:R-:W-:Y:S02]  /*9b50*/  LEA.HI.SX32 R106, R0, R3, 0x1a ;  /* 0x00000003006a7211 */ /* 0x000fe400078fd2ff */
[----:B--2---:R-:W-:Y:S02]  /*9b60*/  @P1 SHF.R.U32.HI R5, RZ, R9, R2 ;  /* 0x00000009ff051219 */ /* 0x004fe40000011602 */
[----:B------:R-:W-:-:S03]  /*9b70*/  VIMNMX R106, R27, R106, PT ;  /* 0x0000006a1b6a7248 */ /* 0x000fc60003fe0100 */
        /* <DEDUP_REMOVED lines=8> */
[----:B------:R-:W1:Y:S02]  /*9c00*/  @P0 LDC.64 R4, c[0x0][0x9e8] ;  /* 0x00027a00ff040b82 */ /* 0x000e640000000a00 */
[----:B-1----:R-:W-:-:S05]  /*9c10*/  @P0 IMAD.HI.U32 R0, R3, R4, RZ ;  /* 0x0000000403000227 */ /* 0x002fca00078e00ff */
[----:B------:R-:W-:-:S04]  /*9c20*/  @P0 SHF.R.U32.HI R3, RZ, R5, R0 ;  /* 0x00000005ff030219 */ /* 0x000fc80000011600 */
[----:B------:R-:W-:Y:S01]  /*9c30*/  LOP3.LUT R0, RZ, R3, RZ, 0x33, !PT ;  /* 0x00000003ff007212 */ /* 0x000fe200078e33ff */
[----:B------:R-:W-:Y:S06]  /*9c40*/  BRA `(.L_x_1878) ;  /* 0x0000000000107947 */ /* 0x000fec0003800000 */
.L_x_1877:
[----:B------:R-:W-:-:S13]  /*9c50*/  ISETP.NE.AND P0, PT, R7, 0x1, PT ;  /* 0x000000010700780c */ /* 0x000fda0003f05270 */
[----:B------:R-:W1:Y:S02]  /*9c60*/  @P0 LDC.64 R4, c[0x0][0x9e8] ;  /* 0x00027a00ff040b82 */ /* 0x000e640000000a00 */
[----:B-1----:R-:W-:-:S05]  /*9c70*/  @P0 IMAD.HI.U32 R4, R0, R4, RZ ;  /* 0x0000000400040227 */ /* 0x002fca00078e00ff */
[----:B------:R-:W-:-:S07]  /*9c80*/  @P0 SHF.R.U32.HI R0, RZ, R5, R4 ;  /* 0x00000005ff000219 */ /* 0x000fce0000011604 */
.L_x_1878:
[----:B------:R-:W-:Y:S05]  /*9c90*/  BSYNC B0 ;  /* 0x0000000000007941 */ /* 0x000fea0003800000 */
.L_x_1876:
[----:B------:R-:W-:-:S05]  /*9ca0*/  IMAD R3, R0, R7, RZ ;  /* 0x0000000700037224 */ /* 0x000fca00078e02ff */
[----:B------:R-:W-:-:S07]  /*9cb0*/  VIMNMX R2, R2, R3, !PT ;  /* 0x0000000302027248 */ /* 0x000fce0007fe0100 */
.L_x_1875:
[----:B------:R-:W-:Y:S01]  /*9cc0*/  IMAD.HI R2, R2, 0x66666667, RZ ;  /* 0x6666666702027827 */ /* 0x000fe200078e02ff */
[----:B------:R-:W-:Y:S02]  /*9cd0*/  PLOP3.LUT P0, PT, PT, PT, PT, 0x80, 0x0 ;  /* 0x000000000000781c */ /* 0x000fe40003f0f070 */
[----:B------:R-:W-:Y:S02]  /*9ce0*/  CS2R R88, SRZ ;  /* 0x0000000000587805 */ /* 0x000fe4000001ff00 */
[----:B------:R-:W-:Y:S02]  /*9cf0*/  CS2R R86, SRZ ;  /* 0x0000000000567805 */ /* 0x000fe4000001ff00 */
[----:B------:R-:W-:Y:S02]  /*9d00*/  CS2R R6, SRZ ;  /* 0x0000000000067805 */ /* 0x000fe4000001ff00 */
[----:B------:R-:W-:Y:S02]  /*9d10*/  SHF.R.U32.HI R3, RZ, 0x1f, R2 ;  /* 0x0000001fff037819 */ /* 0x000fe40000011602 */
[----:B------:R-:W-:-:S02]  /*9d20*/  CS2R R84, SRZ ;  /* 0x0000000000547805 */ /* 0x000fc4000001ff00 */
[----:B------:R-:W-:Y:S02]  /*9d30*/  CS2R R8, SRZ ;  /* 0x0000000000087805 */ /* 0x000fe4000001ff00 */
[----:B------:R-:W-:Y:S02]  /*9d40*/  CS2R R4, SRZ ;  /* 0x0000000000047805 */ /* 0x000fe4000001ff00 */
[----:B------:R-:W-:Y:S02]  /*9d50*/  LEA.HI.SX32 R3, R2, R3, 0x1a ;  /* 0x0000000302037211 */ /* 0x000fe400078fd2ff */
[----:B------:R-:W-:Y:S02]  /*9d60*/  CS2R R78, SRZ ;  /* 0x00000000004e7805 */ /* 0x000fe4000001ff00 */
[----:B------:R-:W-:Y:S02]  /*9d70*/  CS2R R76, SRZ ;  /* 0x00000000004c7805 */ /* 0x000fe4000001ff00 */
[----:B0-----:R-:W-:-:S02]  /*9d80*/  CS2R R10, SRZ ;  /* 0x00000000000a7805 */ /* 0x001fc4000001ff00 */
[----:B------:R-:W-:Y:S02]  /*9d90*/  VIMNMX R209, RZ, R3, !PT ;  /* 0x00000003ffd17248 */ /* 0x000fe40007fe0100 */
[----:B------:R-:W-:Y:S02]  /*9da0*/  CS2R R70, SRZ ;  /* 0x0000000000467805 */ /* 0x000fe4000001ff00 */
[----:B------:R-:W-:Y:S02]  /*9db0*/  CS2R R12, SRZ ;  /* 0x00000000000c7805 */ /* 0x000fe4000001ff00 */
[----:B------:R-:W-:Y:S02]  /*9dc0*/  CS2R R68, SRZ ;  /* 0x0000000000447805 */ /* 0x000fe4000001ff00 */
[----:B------:R-:W-:Y:S02]  /*9dd0*/  ISETP.GT.AND P1, PT, R106, R209, PT ;  /* 0x000000d16a00720c */ /* 0x000fe40003f24270 */
        /* <DEDUP_REMOVED lines=15> */
[----:B------:R-:W-:Y:S01]  /*9ed0*/  IMAD.MOV.U32 R34, RZ, RZ, RZ ;  /* 0x000000ffff227224 */ /* 0x000fe200078e00ff */
[----:B------:R-:W-:Y:S02]  /*9ee0*/  CS2R R90, SRZ ;  /* 0x00000000005a7805 */ /* 0x000fe4000001ff00 */
[----:B------:R-:W-:Y:S02]  /*9ef0*/  CS2R R40, SRZ ;  /* 0x0000000000287805 */ /* 0x000fe4000001ff00 */
[----:B------:R-:W-:Y:S02]  /*9f00*/  CS2R R92, SRZ ;  /* 0x00000000005c7805 */ /* 0x000fe4000001ff00 */
[----:B------:R-:W-:Y:S02]  /*9f10*/  CS2R R48, SRZ ;  /* 0x0000000000307805 */ /* 0x000fe4000001ff00 */
[----:B------:R-:W-:Y:S01]  /*9f20*/  CS2R R94, SRZ ;  /* 0x00000000005e7805 */ /* 0x000fe2000001ff00 */
[----:B------:R-:W-:-:S02]  /*9f30*/  IMAD.MOV.U32 R57, RZ, RZ, RZ ;  /* 0x000000ffff397224 */ /* 0x000fc400078e00ff */
[----:B------:R-:W-:Y:S01]  /*9f40*/  IMAD.MOV.U32 R96, RZ, RZ, RZ ;  /* 0x000000ffff607224 */ /* 0x000fe200078e00ff */
[----:B------:R-:W-:Y:S06]  /*9f50*/  @!P1 BRA `(.L_x_1879) ;  /* 0x0000019000349947 */ /* 0x000fec0003800000 */
[----:B------:R-:W-:-:S03]  /*9f60*/  UMOV UR4, 0xffffffff ;  /* 0xffffffff00047882 */ /* 0x000fc60000000000 */
[----:B------:R-:W-:Y:S05]  /*9f70*/  BRA.DIV UR4, `(.L_x_1880) ;  /* 0x0000024a04707947 */ /* 0x000fea000b800000 */
[----:B------:R-:W0:Y:S02]  /*9f80*/  S2R R0, SR_TID.X ;  /* 0x0000000000007919 */ /* 0x000e240000002100 */
[----:B0-----:R-:W-:-:S05]  /*9f90*/  VIADD R2, R0, 0xffffff80 ;  /* 0xffffff8000027836 */ /* 0x001fca0000000000 */
[----:B------:R-:W-:-:S04]  /*9fa0*/  SHF.R.S32.HI R0, RZ, 0x1f, R2 ;  /* 0x0000001fff007819 */ /* 0x000fc80000011402 */
[----:B------:R-:W-:-:S04]  /*9fb0*/  LEA.HI R0, R0, R2, RZ, 0x7 ;  /* 0x0000000200007211 */ /* 0x000fc800078f38ff */
[----:B------:R-:W-:-:S05]  /*9fc0*/  SHF.R.S32.HI R0, RZ, 0x7, R0 ;  /* 0x00000007ff007819 */ /* 0x000fca0000011400 */
[----:B------:R0:W1:Y:S02]  /*9fd0*/  SHFL.IDX PT, R203, R0, RZ, 0x1f ;  /* 0x00001fff00cb7589 */ /* 0x00006400000e0000 */
.L_x_2210:
[----:B01----:R-:W-:Y:S01]  /*9fe0*/  LEA.HI R0, R203, R203, RZ, 0x1 ;  /* 0x000000cbcb007211 */ /* 0x003fe200078f08ff */
[----:B------:R-:W-:Y:S01]  /*9ff0*/  VIADD R25, R17, 0x14400 ;  /* 0x0001440011197836 */ /* 0x000fe20000000000 */
[----:B------:R-:W-:Y:S02]  /*a000*/  BSSY B6, `(.L_x_1881) ;  /* 0x0000018000067945 */ /* 0x000fe40003800000 */
        /* <DEDUP_REMOVED lines=23> */
.L_x_1882:
[----:B------:R-:W-:Y:S05]  /*a180*/  BSYNC B6 ;  /* 0x0000000000067941 */ /* 0x000fea0003800000 */
.L_x_1881:
[----:B------:R-:W-:Y:S01]  /*a190*/  ULDC.64 UR4, c[0x0][0x990] ;  /* 0x0002640000047ab9 */ /* 0x000fe20000000a00 */
[----:B------:R-:W-:Y:S01]  /*a1a0*/  ULDC.64 UR6, c[0x0][0x998] ;  /* 0x0002660000067ab9 */ /* 0x000fe20000000a00 */
[----:B------:R-:W-:Y:S02]  /*a1b0*/  ISETP.NE.U32.AND P0, PT, RZ, UR4, PT ;  /* 0x00000004ff007c0c */ /* 0x000fe4000bf05070 */
[----:B------:R-:W-:Y:S02]  /*a1c0*/  ISETP.NE.U32.AND P1, PT, RZ, UR6, PT ;  /* 0x00000006ff007c0c */ /* 0x000fe4000bf25070 */
[----:B------:R-:W-:Y:S02]  /*a1d0*/  ISETP.NE.AND.EX P0, PT, RZ, UR5, PT, P0 ;  /* 0x00000005ff007c0c */ /* 0x000fe4000bf05300 */
[----:B------:R-:W-:-:S11]  /*a1e0*/  ISETP.NE.AND.EX P1, PT, RZ, UR7, PT, P1 ;  /* 0x00000007ff007c0c */ /* 0x000fd6000bf25310 */
[----:B------:R-:W0:Y:S01]  /*a1f0*/  @P0 LDC.64 R6, c[0x0][0x9a8] ;  /* 0x00026a00ff060b82 */ /* 0x000e220000000a00 */
[--C-:B------:R-:W-:Y:S02]  /*a200*/  @P0 SHF.R.S32.HI R3, RZ, 0x1f, R191.reuse ;  /* 0x0000001fff030819 */ /* 0x100fe400000114bf */
[----:B------:R-:W-:Y:S02]  /*a210*/  @P1 SHF.R.S32.HI R5, RZ, 0x1f, R191 ;  /* 0x0000001fff051819 */ /* 0x000fe400000114bf */
[----:B------:R-:W-:-:S03]  /*a220*/  @P0 SHF.R.S32.HI R15, RZ, 0x1f, R190 ;  /* 0x0000001fff0f0819 */ /* 0x000fc600000114be */
[----:B------:R-:W1:Y:S08]  /*a230*/  @P1 LDC.64 R8, c[0x0][0x9b8] ;  /* 0x00026e00ff081b82 */ /* 0x000e700000000a00 */
[----:B------:R-:W2:Y:S08]  /*a240*/  @P0 LDC.64 R10, c[0x0][0x9b0] ;  /* 0x00026c00ff0a0b82 */ /* 0x000eb00000000a00 */
[----:B------:R-:W3:Y:S01]  /*a250*/  @P1 LDC.64 R12, c[0x0][0x9c0] ;  /* 0x00027000ff0c1b82 */ /* 0x000ee20000000a00 */
[----:B0-----:R-:W-:-:S02]  /*a260*/  @P0 IMAD R0, R3, R6, RZ ;  /* 0x0000000603000224 */ /* 0x001fc400078e02ff */
[----:B------:R-:W-:-:S04]  /*a270*/  @P0 IMAD.WIDE.U32 R2, R191, R6, RZ ;  /* 0x00000006bf020225 */ /* 0x000fc800078e00ff */
[----:B------:R-:W-:Y:S02]  /*a280*/  @P0 IMAD R7, R191, R7, R0 ;  /* 0x00000007bf070224 */ /* 0x000fe400078e0200 */
[-C--:B-1----:R-:W-:Y:S02]  /*a290*/  @P1 IMAD R4, R5, R8.reuse, RZ ;  /* 0x0000000805041224 */ /* 0x082fe400078e02ff */
[----:B------:R-:W-:Y:S01]  /*a2a0*/  @P0 IMAD.IADD R3, R3, 0x1, R7 ;  /* 0x0000000103030824 */ /* 0x000fe200078e0207 */
[----:B------:R-:W-:Y:S01]  /*a2b0*/  @P1 SHF.R.S32.HI R7, RZ, 0x1f, R190 ;  /* 0x0000001fff071819 */ /* 0x000fe200000114be */
[C---:B------:R-:W-:Y:S02]  /*a2c0*/  @P1 IMAD R9, R191.reuse, R9, R4 ;  /* 0x00000009bf091224 */ /* 0x040fe400078e0204 */
[----:B------:R-:W-:-:S04]  /*a2d0*/  @P1 IMAD.WIDE.U32 R4, R191, R8, RZ ;  /* 0x00000008bf041225 */ /* 0x000fc800078e00ff */
[----:B--2---:R-:W-:Y:S02]  /*a2e0*/  @P0 IMAD R0, R15, R10, RZ ;  /* 0x0000000a0f000224 */ /* 0x004fe400078e02ff */
[----:B------:R-:W-:Y:S02]  /*a2f0*/  @P1 IMAD.IADD R5, R5, 0x1, R9 ;  /* 0x0000000105051824 */ /* 0x000fe400078e0209 */
[C---:B------:R-:W-:Y:S02]  /*a300*/  @P0 IMAD R9, R190.reuse, R11, R0 ;  /* 0x0000000bbe090224 */ /* 0x040fe400078e0200 */
[----:B---3--:R-:W-:Y:S02]  /*a310*/  @P1 IMAD R6, R7, R12, RZ ;  /* 0x0000000c07061224 */ /* 0x008fe400078e02ff */
        /* <DEDUP_REMOVED lines=10> */
[----:B------:R-:W-:Y:S01]  /*a3c0*/  @P1 LEA.HI.X R9, R6, UR7, R3, 0x2, P3 ;  /* 0x0000000706091c11 */ /* 0x000fe200098f1403 */
[----:B------:R-:W-:-:S04]  /*a3d0*/  IMAD.MOV.U32 R3, RZ, RZ, 0x3f800000 ;  /* 0x3f800000ff037424 */ /* 0x000fc800078e00ff */
        /* <DEDUP_REMOVED lines=11> */
[----:B------:R0:W1:Y:S03]  /*a490*/  SYNCS.PHASECHK.TRANS64.TRYWAIT P0, [R17+URZ+0x22800], R0 ;  /* 0x02280000110075a7 */ /* 0x000066000800017f */
[----:B-1----:R-:W-:Y:S05]  /*a4a0*/  @!P0 NANOSLEEP.SYNCS 0x989680 ;  /* 0x009896800000895d */ /* 0x002fea0003900000 */
[----:B------:R-:W1:Y:S01]  /*a4b0*/  @!P0 SYNCS.PHASECHK.TRANS64 P0, [R17+URZ+0x22800], R0 ;  /* 0x02280000110085a7 */ /* 0x000e62000800007f */
[----:B------:R-:W-:Y:S04]  /*a4c0*/  BSSY B0, `(.L_x_1884) ;  /* 0x0000006000007945 */ /* 0x000fe80003800000 */
[----:B-1----:R-:W-:Y:S05]  /*a4d0*/  @P0 BRA `(.L_x_1885) ;  /* 0x0000000000100947 */ /* 0x002fea0003800000 */
.L_x_1886:
[----:B-1----:R1:W2:Y:S02]  /*a4e0*/  SYNCS.PHASECHK.TRANS64.TRYWAIT P0, [R17+URZ+0x22800], R0 ;  /* 0x02280000110075a7 */ /* 0x0022a4000800017f */
[----:B--2---:R-:W-:Y:S05]  /*a4f0*/  @!P0 NANOSLEEP.SYNCS 0x989680 ;  /* 0x009896800000895d */ /* 0x004fea0003900000 */
[----:B------:R-:W2:Y:S02]  /*a500*/  @!P0 SYNCS.PHASECHK.TRANS64 P0, [R17+URZ+0x22800], R0 ;  /* 0x02280000110085a7 */ /* 0x000ea4000800007f */
[----:B--2---:R-:W-:Y:S05]  /*a510*/  @!P0 BRA `(.L_x_1886) ;  /* 0xfffffffc00f08947 */ /* 0x004fea000383ffff */
.L_x_1885:
[----:B------:R-:W-:Y:S05]  /*a520*/  BSYNC B0 ;  /* 0x0000000000007941 */ /* 0x000fea0003800000 */
.L_x_1884:
[----:B------:R-:W-:Y:S05]  /*a530*/  BRA `(.L_x_1887) ;  /* 0x0000004c00987947 */ /* 0x000fea0003800000 */
.L_x_1883:
[----:B------:R-:W-:Y:S01]  /*a540*/  LOP3.LUT P0, RZ, R25, 0x3ff, RZ, 0xc0, !PT ;  /* 0x000003ff19ff7812 */ /* 0x000fe2000780c0ff */
[----:B------:R-:W-:Y:S01]  /*a550*/  ULDC.64 UR4, c[0x0][0x3f8] ;  /* 0x0000fe0000047ab9 */ /* 0x000fe20000000a00 */
[----:B-----5:R-:W-:Y:S01]  /*a560*/  SHF.R.S32.HI R0, RZ, 0x1f, R24 ;  /* 0x0000001fff007819 */ /* 0x020fe20000011418 */
[----:B------:R-:W-:Y:S01]  /*a570*/  ULDC.64 UR6, c[0x0][0x408] ;  /* 0x0001020000067ab9 */ /* 0x000fe20000000a00 */
[----:B------:R-:W-:Y:S01]  /*a580*/  IMAD.WIDE.U32 R26, R24, UR4, RZ ;  /* 0x00000004181a7c25 */ /* 0x000fe2000f8e00ff */
[----:B------:R-:W-:Y:S03]  /*a590*/  BSSY B6, `(.L_x_1888) ;  /* 0x0000019000067945 */ /* 0x000fe60003800000 */
[C---:B------:R-:W-:Y:S02]  /*a5a0*/  IMAD R3, R0.reuse, UR4, RZ ;  /* 0x0000000400037c24 */ /* 0x040fe4000f8e02ff */
[----:B------:R-:W-:-:S02]  /*a5b0*/  IMAD R5, R0, UR6, RZ ;  /* 0x0000000600057c24 */ /* 0x000fc4000f8e02ff */
[C---:B------:R-:W-:Y:S02]  /*a5c0*/  IMAD R3, R24.reuse, UR5, R3 ;  /* 0x0000000518037c24 */ /* 0x040fe4000f8e0203 */
[C---:B------:R-:W-:Y:S02]  /*a5d0*/  IMAD R5, R24.reuse, UR7, R5 ;  /* 0x0000000718057c24 */ /* 0x040fe4000f8e0205 */
[----:B------:R-:W-:-:S04]  /*a5e0*/  IMAD.WIDE.U32 R24, R24, UR6, RZ ;  /* 0x0000000618187c25 */ /* 0x000fc8000f8e00ff */
[----:B------:R-:W-:Y:S02]  /*a5f0*/  IMAD.IADD R29, R3, 0x1, R27 ;  /* 0x00000001031d7824 */ /* 0x000fe400078e021b */
[----:B------:R-:W-:Y:S01]  /*a600*/  IMAD.IADD R31, R5, 0x1, R25 ;  /* 0x00000001051f7824 */ /* 0x000fe200078e0219 */
        /* <DEDUP_REMOVED lines=17> */
.L_x_1889:
[----:B------:R-:W-:Y:S05]  /*a720*/  BSYNC B6 ;  /* 0x0000000000067941 */ /* 0x000fea0003800000 */
.L_x_1888:
[----:B------:R-:W-:Y:S01]  /*a730*/  ULDC.U8 UR4, c[0x0][0x410] ;  /* 0x0001040000047ab9 */ /* 0x000fe20000000000 */
[----:B------:R-:W-:Y:S01]  /*a740*/  BSSY B0, `(.L_x_1890) ;  /* 0x00004bd000007945 */ /* 0x000fe20003800000 */
[----:B------:R-:W-:Y:S01]  /*a750*/  ISETP.NE.AND P0, PT, RZ, UR4, PT ;  /* 0x00000004ff007c0c */ /* 0x000fe2000bf05270 */
[----:B------:R-:W-:-:S12]  /*a760*/  IMAD.IADD R36, R198, 0x1, R202 ;  /* 0x00000001c6247824 */ /* 0x000fd800078e02ca */
[----:B------:R-:W-:Y:S05]  /*a770*/  @!P0 BRA `(.L_x_1891) ;  /* 0x0000002400a48947 */ /* 0x000fea0003800000 */
[----:B------:R-:W0:Y:S01]  /*a780*/  LDC R35, c[0x0][0x448] ;  /* 0x00011200ff237b82 */ /* 0x000e220000000800 */
[----:B------:R-:W-:Y:S01]  /*a790*/  IMAD R3, R229, 0x40, R36 ;  /* 0x00000040e5037824 */ /* 0x000fe200078e0224 */
[----:B------:R-:W-:Y:S01]  /*a7a0*/  ULDC.64 UR4, c[0x0][0x3f8] ;  /* 0x0000fe0000047ab9 */ /* 0x000fe20000000a00 */
[----:B------:R-:W-:Y:S01]  /*a7b0*/  IMAD.MOV.U32 R8, RZ, RZ, R24 ;  /* 0x000000ffff087224 */ /* 0x000fe200078e0018 */
[----:B------:R-:W-:Y:S01]  /*a7c0*/  ULDC.64 UR6, c[0x0][0x408] ;  /* 0x0001020000067ab9 */ /* 0x000fe20000000a00 */
[----:B------:R-:W-:Y:S01]  /*a7d0*/  IMAD.MOV.U32 R9, RZ, RZ, R31 ;  /* 0x000000ffff097224 */ /* 0x000fe200078e001f */
[----:B------:R-:W-:Y:S01]  /*a7e0*/  ULDC.64 UR8, c[0x0][0x400] ;  /* 0x0001000000087ab9 */ /* 0x000fe20000000a00 */
[----:B------:R-:W-:Y:S01]  /*a7f0*/  IMAD.MOV.U32 R4, RZ, RZ, R26 ;  /* 0x000000ffff047224 */ /* 0x000fe200078e001a */
[----:B0-----:R-:W-:-:S13]  /*a800*/  ISETP.NE.AND P0, PT, R35, 0x1, PT ;  /* 0x000000012300780c */ /* 0x001fda0003f05270 */
[----:B------:R-:W0:Y:S08]  /*a810*/  @P0 LDC R0, c[0x0][0x44c] ;  /* 0x00011300ff000b82 */ /* 0x000e300000000800 */
[----:B------:R-:W1:Y:S01]  /*a820*/  @P0 LDC R5, c[0x0][0x450] ;  /* 0x00011400ff050b82 */ /* 0x000e620000000800 */
[----:B0-----:R-:W-:-:S05]  /*a830*/  @P0 IMAD.HI.U32 R0, R3, R0, RZ ;  /* 0x0000000003000227 */ /* 0x001fca00078e00ff */
[----:B-1----:R-:W-:Y:S01]  /*a840*/  @P0 SHF.R.U32.HI R3, RZ, R5, R0 ;  /* 0x00000005ff030219 */ /* 0x002fe20000011600 */
[----:B------:R-:W-:-:S03]  /*a850*/  IMAD.MOV.U32 R5, RZ, RZ, R29 ;  /* 0x000000ffff057224 */ /* 0x000fc600078e001d */
[----:B------:R-:W-:Y:S01]  /*a860*/  SHF.R.S32.HI R0, RZ, 0x1f, R3 ;  /* 0x0000001fff007819 */ /* 0x000fe20000011403 */
[----:B------:R-:W-:-:S04]  /*a870*/  IMAD.WIDE.U32 R8, R3, UR6, R8 ;  /* 0x0000000603087c25 */ /* 0x000fc8000f8e0008 */
[----:B------:R-:W-:Y:S01]  /*a880*/  IMAD R6, R0, UR4, RZ ;  /* 0x0000000400067c24 */ /* 0x000fe2000f8e02ff */
[----:B------:R-:W-:Y:S01]  /*a890*/  IADD3 R7, P1, R8, UR8, RZ ;  /* 0x0000000808077c10 */ /* 0x000fe2000ff3e0ff */
[----:B------:R-:W-:-:S04]  /*a8a0*/  IMAD.WIDE.U32 R4, R3, UR4, R4 ;  /* 0x0000000403047c25 */ /* 0x000fc8000f8e0004 */
[----:B------:R-:W-:Y:S02]  /*a8b0*/  IMAD R0, R0, UR6, RZ ;  /* 0x0000000600007c24 */ /* 0x000fe4000f8e02ff */
[C---:B------:R-:W-:Y:S01]  /*a8c0*/  IMAD R11, R3.reuse, UR5, R6 ;  /* 0x00000005030b7c24 */ /* 0x040fe2000f8e0206 */
[----:B------:R-:W-:Y:S01]  /*a8d0*/  ULDC.64 UR4, c[0x0][0x3e8] ;  /* 0x0000fa0000047ab9 */ /* 0x000fe20000000a00 */
[----:B------:R-:W-:Y:S01]  /*a8e0*/  IMAD R8, R3, UR7, R0 ;  /* 0x0000000703087c24 */ /* 0x000fe2000f8e0200 */
[----:B------:R-:W-:Y:S01]  /*a8f0*/  IADD3 R4, P0, R4, UR4, RZ ;  /* 0x0000000404047c10 */ /* 0x000fe2000ff1e0ff */
[----:B------:R-:W-:-:S03]  /*a900*/  UMOV UR4, 0xffffffff ;  /* 0xffffffff00047882 */ /* 0x000fc60000000000 */
[----:B------:R-:W-:Y:S02]  /*a910*/  IADD3.X R6, R5, UR5, R11, P0, !PT ;  /* 0x0000000505067c10 */ /* 0x000fe400087fe40b */
[----:B------:R-:W-:Y:S01]  /*a920*/  IADD3.X R8, R9, UR9, R8, P1, !PT ;  /* 0x0000000909087c10 */ /* 0x000fe20008ffe408 */
[----:B------:R-:W-:Y:S06]  /*a930*/  BRA.DIV UR4, `(.L_x_1892) ;  /* 0x0000024204407947 */ /* 0x000fec000b800000 */
[----:B------:R0:W1:Y:S04]  /*a940*/  SHFL.IDX PT, R3, R6, RZ, 0x1c1f ;  /* 0x001c1fff06037589 */ /* 0x00006800000e0000 */
[----:B------:R0:W2:Y:S04]  /*a950*/  SHFL.IDX PT, R0, R4, RZ, 0x1c1f ;  /* 0x001c1fff04007589 */ /* 0x0000a800000e0000 */
[----:B------:R0:W3:Y:S04]  /*a960*/  SHFL.IDX PT, R5, R8, RZ, 0x1c1f ;  /* 0x001c1fff08057589 */ /* 0x0000e800000e0000 */
[----:B------:R0:W4:Y:S02]  /*a970*/  SHFL.IDX PT, R14, R7, RZ, 0x1c1f ;  /* 0x001c1fff070e7589 */ /* 0x00012400000e0000 */
.L_x_2216:
[----:B------:R-:W-:Y:S01]  /*a980*/  IMAD R35, R188, R35, RZ ;  /* 0x00000023bc237224 */ /* 0x000fe200078e02ff */
[----:B------:R-:W-:Y:S01]  /*a990*/  BSSY B1, `(.L_x_1893) ;  /* 0x000001b000017945 */ /* 0x000fe20003800000 */
[----:B------:R-:W-:Y:S02]  /*a9a0*/  CS2R R20, SRZ ;  /* 0x0000000000147805 */ /* 0x000fe4000001ff00 */
[----:B------:R-:W-:Y:S02]  /*a9b0*/  CS2R R30, SRZ ;  /* 0x00000000001e7805 */ /* 0x000fe4000001ff00 */
[----:B------:R-:W-:Y:S02]  /*a9c0*/  CS2R R26, SRZ ;  /* 0x00000000001a7805 */ /* 0x000fe4000001ff00 */
[----:B------:R-:W-:Y:S02]  /*a9d0*/  ISETP.GE.AND P0, PT, R36, R35, PT ;  /* 0x000000232400720c */ /* 0x000fe40003f06270 */
[----:B------:R-:W-:-:S11]  /*a9e0*/  CS2R R28, SRZ ;  /* 0x00000000001c7805 */ /* 0x000fd6000001ff00 */
[----:B------:R-:W-:Y:S05]  /*a9f0*/  @P0 BRA `(.L_x_1894) ;  /* 0x0000000000500947 */ /* 0x000fea0003800000 */
[----:B------:R-:W-:Y:S01]  /*aa00*/  ULDC UR4, c[0x0][0x3f4] ;  /* 0x0000fd0000047ab9 */ /* 0x000fe20000000800 */
[----:B------:R-:W-:Y:S02]  /*aa10*/  CS2R R20, SRZ ;  /* 0x0000000000147805 */ /* 0x000fe4000001ff00 */
[----:B------:R-:W-:Y:S02]  /*aa20*/  ISETP.GE.AND P4, PT, R199, UR4, PT ;  /* 0x00000004c7007c0c */ /* 0x000fe4000bf86270 */
[----:B------:R-:W-:-:S11]  /*aa30*/  ISETP.GE.AND P3, PT, R192, UR4, PT ;  /* 0x00000004c0007c0c */ /* 0x000fd6000bf66270 */
[----:B--2---:R-:W-:Y:S02]  /*aa40*/  @!P4 IADD3 R24, P0, R199, R0, RZ ;  /* 0x00000000c718c210 */ /* 0x004fe40007f1e0ff */
[----:B----4-:R-:W-:-:S03]  /*aa50*/  @!P3 IADD3 R12, P1, R192, R14, RZ ;  /* 0x0000000ec00cb210 */ /* 0x010fc60007f3e0ff */
[----:B-1----:R-:W-:Y:S01]  /*aa60*/  @!P4 IMAD.X R25, R3, 0x1, R228, P0 ;  /* 0x000000010319c824 */ /* 0x002fe200000e06e4 */
[----:B------:R-:W-:Y:S02]  /*aa70*/  @!P3 IADD3 R10, P0, R192, R0, RZ ;  /* 0x00000000c00ab210 */ /* 0x000fe40007f1e0ff */
[----:B------:R-:W-:Y:S02]  /*aa80*/  @!P3 SHF.R.S32.HI R0, RZ, 0x1f, R192 ;  /* 0x0000001fff00b819 */ /* 0x000fe400000114c0 */
[----:B------:R-:W-:Y:S02]  /*aa90*/  @!P4 IADD3 R14, P2, R199, R14, RZ ;  /* 0x0000000ec70ec210 */ /* 0x000fe40007f5e0ff */
[----:B------:R-:W-:Y:S02]  /*aaa0*/  CS2R R30, SRZ ;  /* 0x00000000001e7805 */ /* 0x000fe4000001ff00 */
[----:B------:R-:W-:Y:S02]  /*aab0*/  CS2R R28, SRZ ;  /* 0x00000000001c7805 */ /* 0x000fe4000001ff00 */
[----:B------:R-:W-:Y:S01]  /*aac0*/  CS2R R26, SRZ ;  /* 0x00000000001a7805 */ /* 0x000fe2000001ff00 */
[--C-:B------:R-:W-:Y:S01]  /*aad0*/  @!P3 IMAD.X R11, R3, 0x1, R0.reuse, P0 ;  /* 0x00000001030bb824 */ /* 0x100fe200000e0600 */
[----:B------:R1:W5:Y:S01]  /*aae0*/  @!P4 LD.E.64 R20, desc[UR60][R24.64] ;  /* 0x0000003c1814c980 */ /* 0x000362000c101b00 */
[----:B---3--:R-:W-:-:S02]  /*aaf0*/  @!P3 IMAD.X R13, R5, 0x1, R0, P1 ;  /* 0x00000001050db824 */ /* 0x008fc400008e0600 */
[----:B------:R-:W-:Y:S01]  /*ab00*/  @!P4 IMAD.X R15, R5, 0x1, R228, P2 ;  /* 0x00000001050fc824 */ /* 0x000fe200010e06e4 */
[----:B------:R1:W5:Y:S04]  /*ab10*/  @!P3 LD.E.64 R30, desc[UR60][R10.64] ;  /* 0x0000003c0a1eb980 */ /* 0x000368000c101b00 */
[----:B------:R1:W5:Y:S04]  /*ab20*/  @!P3 LD.E.64 R28, desc[UR60][R12.64] ;  /* 0x0000003c0c1cb980 */ /* 0x000368000c101b00 */
[----:B------:R1:W5:Y:S02]  /*ab30*/  @!P4 LD.E.64 R26, desc[UR60][R14.64] ;  /* 0x0000003c0e1ac980 */ /* 0x000364000c101b00 */
.L_x_1894:
[----:B------:R-:W-:Y:S05]  /*ab40*/  BSYNC B1 ;  /* 0x0000000000017941 */ /* 0x000fea0003800000 */
.L_x_1893:
[----:B------:R-:W-:Y:S01]  /*ab50*/  UMOV UR4, 0xffffffff ;  /* 0xffffffff00047882 */ /* 0x000fe20000000000 */
[----:B-1----:R-:W-:Y:S02]  /*ab60*/  CS2R R24, SRZ ;  /* 0x0000000000187805 */ /* 0x002fe4000001ff00 */
[----:B------:R-:W-:Y:S05]  /*ab70*/  BRA.DIV UR4, `(.L_x_1895) ;  /* 0x0000024204207947 */ /* 0x000fea000b800000 */
[----:B------:R1:W0:Y:S04]  /*ab80*/  SHFL.IDX PT, R3, R6, 0x1, 0x1c1f ;  /* 0x003c1f0006037f89 */ /* 0x00022800000e0000 */
[----:B--2---:R1:W2:Y:S04]  /*ab90*/  SHFL.IDX PT, R0, R4, 0x1, 0x1c1f ;  /* 0x003c1f0004007f89 */ /* 0x0042a800000e0000 */
[----:B---3--:R1:W3:Y:S04]  /*aba0*/  SHFL.IDX PT, R5, R8, 0x1, 0x1c1f ;  /* 0x003c1f0008057f89 */ /* 0x0082e800000e0000 */
[----:B----4-:R1:W4:Y:S02]  /*abb0*/  SHFL.IDX PT, R14, R7, 0x1, 0x1c1f ;  /* 0x003c1f00070e7f89 */ /* 0x01032400000e0000 */
.L_x_2222:
[----:B01----:R-:W-:Y:S01]  /*abc0*/  VIADD R4, R36, 0x40 ;  /* 0x0000004024047836 */ /* 0x003fe20000000000 */
[----:B------:R-:W-:Y:S01]  /*abd0*/  LEA.HI R6, R226, R226, RZ, 0x1 ;  /* 0x000000e2e2067211 */ /* 0x000fe200078f08ff */
[----:B------:R-:W-:Y:S01]  /*abe0*/  BSSY B1, `(.L_x_1896) ;  /* 0x000001d000017945 */ /* 0x000fe20003800000 */
[----:B------:R-:W-:Y:S02]  /*abf0*/  CS2R R10, SRZ ;  /* 0x00000000000a7805 */ /* 0x000fe4000001ff00 */
[----:B------:R-:W-:Y:S02]  /*ac00*/  CS2R R8, SRZ ;  /* 0x0000000000087805 */ /* 0x000fe4000001ff00 */
[----:B------:R-:W-:Y:S02]  /*ac10*/  ISETP.GE.AND P0, PT, R4, R35, PT ;  /* 0x000000230400720c */ /* 0x000fe40003f06270 */
[----:B------:R-:W-:Y:S02]  /*ac20*/  CS2R R12, SRZ ;  /* 0x00000000000c7805 */ /* 0x000fe4000001ff00 */
[----:B------:R-:W-:-:S05]  /*ac30*/  LOP3.LUT R7, R6, 0xfffffffe, RZ, 0xc0, !PT ;  /* 0xfffffffe06077812 */ /* 0x000fca00078ec0ff */
[----:B------:R-:W-:-:S05]  /*ac40*/  IMAD.IADD R7, R226, 0x1, -R7 ;  /* 0x00000001e2077824 */ /* 0x000fca00078e0a07 */
[----:B------:R-:W-:Y:S01]  /*ac50*/  SHF.L.U32 R38, R7, 0x1f, RZ ;  /* 0x0000001f07267819 */ /* 0x000fe200000006ff */
[----:B------:R-:W-:Y:S06]  /*ac60*/  @P0 BRA `(.L_x_1897) ;  /* 0x0000000000500947 */ /* 0x000fec0003800000 */
[----:B------:R-:W-:Y:S01]  /*ac70*/  ULDC UR4, c[0x0][0x3f4] ;  /* 0x0000fd0000047ab9 */ /* 0x000fe20000000800 */
[----:B------:R-:W-:Y:S02]  /*ac80*/  CS2R R24, SRZ ;  /* 0x0000000000187805 */ /* 0x000fe4000001ff00 */
[----:B------:R-:W-:Y:S02]  /*ac90*/  ISETP.GE.AND P4, PT, R199, UR4, PT ;  /* 0x00000004c7007c0c */ /* 0x000fe4000bf86270 */
[----:B------:R-:W-:-:S11]  /*aca0*/  ISETP.GE.AND P3, PT, R192, UR4, PT ;  /* 0x00000004c0007c0c */ /* 0x000fd6000bf66270 */
[----:B--2---:R-:W-:Y:S02]  /*acb0*/  @!P4 IADD3 R36, P0, R199, R0, RZ ;  /* 0x00000000c724c210 */ /* 0x004fe40007f1e0ff */
[----:B----4-:R-:W-:-:S03]  /*acc0*/  @!P3 IADD3 R32, P1, R192, R14, RZ ;  /* 0x0000000ec020b210 */ /* 0x010fc60007f3e0ff */
[----:B------:R-:W-:Y:S01]  /*acd0*/  @!P4 IMAD.X R37, R3, 0x1, R228, P0 ;  /* 0x000000010325c824 */ /* 0x000fe200000e06e4 */
        /* <DEDUP_REMOVED lines=13> */
.L_x_1897:
[----:B------:R-:W-:Y:S05]  /*adb0*/  BSYNC B1 ;  /* 0x0000000000017941 */ /* 0x000fea0003800000 */
.L_x_1896:
[----:B------:R-:W1:Y:S01]  /*adc0*/  SYNCS.PHASECHK.TRANS64.TRYWAIT P0, [R17+URZ+0x22800], R38 ;  /* 0x02280026110075a7 */ /* 0x000e62000800017f */
[----:B--2---:R-:W-:Y:S01]  /*add0*/  IMAD.SHL.U32 R0, R211, 0x80, RZ ;  /* 0x00000080d3007824 */ /* 0x004fe200078e00ff */
[----:B0-----:R-:W-:Y:S01]  /*ade0*/  VIADDMNMX R15, R35, -R202, 0x80, PT ;  /* 0x00000080230f7446 */ /* 0x001fe200038009ca */
[----:B------:R-:W-:Y:S01]  /*adf0*/  BSSY B1, `(.L_x_1898) ;  /* 0x000000b000017945 */ /* 0x000fe20003800000 */
[----:B------:R-:W-:Y:S02]  /*ae00*/  LOP3.LUT P2, RZ, R211, 0x4, RZ, 0xc0, !PT ;  /* 0x00000004d3ff7812 */ /* 0x000fe4000784c0ff */
[----:B------:R-:W-:Y:S02]  /*ae10*/  LOP3.LUT R3, R0, 0x380, RZ, 0xc0, !PT ;  /* 0x0000038000037812 */ /* 0x000fe400078ec0ff */
[----:B------:R-:W-:Y:S02]  /*ae20*/  ISETP.GE.AND P1, PT, R198, R15, PT ;  /* 0x0000000fc600720c */ /* 0x000fe40003f26270 */
[----:B------:R-:W-:-:S02]  /*ae30*/  LOP3.LUT R0, R3, 0x30, R18, 0xf8, !PT ;  /* 0x0000003003007812 */ /* 0x000fc400078ef812 */
[----:B------:R-:W-:-:S04]  /*ae40*/  SHF.R.U32.HI R3, RZ, 0x3, R3 ;  /* 0x00000003ff037819 */ /* 0x000fc80000011603 */
[----:B------:R-:W-:-:S04]  /*ae50*/  LOP3.LUT R3, R0, R3, RZ, 0x3c, !PT ;  /* 0x0000000300037212 */ /* 0x000fc800078e3cff */
[----:B------:R-:W-:-:S05]  /*ae60*/  IADD3 R3, R17, R3, R210 ;  /* 0x0000000311037210 */ /* 0x000fca0007ffe0d2 */
[C---:B------:R-:W-:Y:S02]  /*ae70*/  VIADD R4, R3.reuse, 0x14400 ;  /* 0x0001440003047836 */ /* 0x040fe40000000000 */
[----:B------:R-:W-:Y:S01]  /*ae80*/  VIADD R0, R3, 0x14440 ;  /* 0x0001444003007836 */ /* 0x000fe20000000000 */
[----:B-1----:R-:W-:Y:S06]  /*ae90*/  @!P0 BRA `(.L_x_1899) ;  /* 0x0000023c00c88947 */ /* 0x002fec0003800000 */
.L_x_2223:
[----:B------:R-:W-:Y:S05]  /*aea0*/  BSYNC B1 ;  /* 0x0000000000017941 */ /* 0x000fea0003800000 */
.L_x_1898:
[----:B------:R-:W-:Y:S01]  /*aeb0*/  BSSY B1, `(.L_x_1900) ;  /* 0x00000fa000017945 */ /* 0x000fe20003800000 */
[----:B------:R-:W-:-:S03]  /*aec0*/  @P2 VIADD R0, R4, 0xffffffc0 ;  /* 0xffffffc004002836 */ /* 0x000fc60000000000 */
[----:B------:R-:W-:Y:S05]  /*aed0*/  @P1 BRA `(.L_x_1901) ;  /* 0x0000000c00dc1947 */ /* 0x000fea0003800000 */
[----:B------:R-:W1:Y:S01]  /*aee0*/  LDC R4, c[0x0][0x3f4] ;  /* 0x0000fd00ff047b82 */ /* 0x000e620000000800 */
[----:B------:R-:W-:Y:S01]  /*aef0*/  BSSY B2, `(.L_x_1902) ;  /* 0x000007a000027945 */ /* 0x000fe20003800000 */
[-C--:B-1----:R-:W-:Y:S02]  /*af00*/  ISETP.GE.AND P0, PT, R192, R4.reuse, PT ;  /* 0x00000004c000720c */ /* 0x082fe40003f06270 */
[----:B------:R-:W-:-:S11]  /*af10*/  ISETP.GE.AND P1, PT, R199, R4, PT ;  /* 0x00000004c700720c */ /* 0x000fd60003f26270 */
[----:B------:R-:W-:Y:S05]  /*af20*/  @P0 BRA `(.L_x_1903) ;  /* 0x0000000400d80947 */ /* 0x000fea0003800000 */
[----:B---3--:R-:W1:Y:S01]  /*af30*/  LDS.128 R4, [R3+0x14400] ;  /* 0x0144000003047984 */ /* 0x008e620000000c00 */
[----:B-----5:R-:W-:Y:S02]  /*af40*/  SHF.R.U32.HI R32, RZ, 0x8, R30 ;  /* 0x00000008ff207819 */ /* 0x020fe4000001161e */
[----:B------:R-:W-:Y:S02]  /*af50*/  SHF.R.U32.HI R36, RZ, 0x8, R31 ;  /* 0x00000008ff247819 */ /* 0x000fe4000001161f */
[----:B------:R-:W-:Y:S02]  /*af60*/  LOP3.LUT R33, R32, 0xff, RZ, 0xc0, !PT ;  /* 0x000000ff20217812 */ /* 0x000fe400078ec0ff */
[----:B------:R-:W-:Y:S02]  /*af70*/  LOP3.LUT R35, R31, 0xff, RZ, 0xc0, !PT ;  /* 0x000000ff1f237812 */ /* 0x000fe400078ec0ff */
[----:B------:R-:W-:Y:S02]  /*af80*/  LOP3.LUT R32, R36, 0xff, RZ, 0xc0, !PT ;  /* 0x000000ff24207812 */ /* 0x000fe400078ec0ff */
[----:B------:R-:W-:-:S02]  /*af90*/  SHF.R.U32.HI R39, RZ, 0x8, R29 ;  /* 0x00000008ff277819 */ /* 0x000fc4000001161d */
[----:B------:R-:W-:Y:S02]  /*afa0*/  PRMT R32, R32, 0x7604, R35 ;  /* 0x0000760420207816 */ /* 0x000fe40000000023 */
[----:B------:R-:W-:Y:S02]  /*afb0*/  SHF.R.U32.HI R40, RZ, 0x10, R31 ;  /* 0x00000010ff287819 */ /* 0x000fe4000001161f */
[----:B------:R-:W-:Y:S02]  /*afc0*/  SHF.R.U32.HI R35, RZ, 0x8, R28 ;  /* 0x00000008ff237819 */ /* 0x000fe4000001161c */
[----:B------:R-:W-:Y:S02]  /*afd0*/  LOP3.LUT R36, R29, 0xff, RZ, 0xc0, !PT ;  /* 0x000000ff1d247812 */ /* 0x000fe400078ec0ff */
[----:B------:R-:W-:Y:S02]  /*afe0*/  LOP3.LUT R39, R39, 0xff, RZ, 0xc0, !PT ;  /* 0x000000ff27277812 */ /* 0x000fe400078ec0ff */
[----:B0-----:R-:W-:-:S02]  /*aff0*/  SHF.R.U32.HI R38, RZ, 0x10, R29 ;  /* 0x00000010ff267819 */ /* 0x001fc4000001161d */
[----:B------:R-:W-:Y:S01]  /*b000*/  LOP3.LUT R37, R35, 0xff, RZ, 0xc0, !PT ;  /* 0x000000ff23257812 */ /* 0x000fe200078ec0ff */
[----:B------:R-:W-:Y:S01]  /*b010*/  IMAD.U32 R35, R40, 0x10000, RZ ;  /* 0x0001000028237824 */ /* 0x000fe200078e00ff */
[----:B------:R-:W-:Y:S01]  /*b020*/  PRMT R36, R39, 0x7604, R36 ;  /* 0x0000760427247816 */ /* 0x000fe20000000024 */
[----:B------:R-:W-:Y:S01]  /*b030*/  IMAD.U32 R39, R38, 0x10000, RZ ;  /* 0x0001000026277824 */ /* 0x000fe200078e00ff */
[----:B----4-:R-:W-:Y:S02]  /*b040*/  LOP3.LUT R14, R30, 0xff, RZ, 0xc0, !PT ;  /* 0x000000ff1e0e7812 */ /* 0x010fe400078ec0ff */
[----:B------:R-:W-:Y:S02]  /*b050*/  LOP3.LUT R35, R32, 0xff0000, R35, 0xf8, !PT ;  /* 0x00ff000020237812 */ /* 0x000fe400078ef823 */
[----:B------:R-:W-:Y:S02]  /*b060*/  PRMT R33, R33, 0x7604, R14 ;  /* 0x0000760421217816 */ /* 0x000fe4000000000e */
[----:B------:R-:W-:-:S02]  /*b070*/  LOP3.LUT R14, R28, 0xff, RZ, 0xc0, !PT ;  /* 0x000000ff1c0e7812 */ /* 0x000fc400078ec0ff */
[----:B------:R-:W-:Y:S02]  /*b080*/  LOP3.LUT R39, R36, 0xff0000, R39, 0xf8, !PT ;  /* 0x00ff000024277812 */ /* 0x000fe400078ef827 */
[----:B------:R-:W-:Y:S02]  /*b090*/  PRMT R37, R37, 0x7604, R14 ;  /* 0x0000760425257816 */ /* 0x000fe4000000000e */
[----:B------:R-:W-:Y:S02]  /*b0a0*/  LOP3.LUT R39, R39, 0xff000000, R29, 0xf8, !PT ;  /* 0xff00000027277812 */ /* 0x000fe400078ef81d */
[----:B------:R-:W-:Y:S02]  /*b0b0*/  LOP3.LUT R35, R35, 0xff000000, R31, 0xf8, !PT ;  /* 0xff00000023237812 */ /* 0x000fe400078ef81f */
[----:B------:R-:W-:Y:S02]  /*b0c0*/  LOP3.LUT R33, R33, 0xff0000, R30, 0xf8, !PT ;  /* 0x00ff000021217812 */ /* 0x000fe400078ef81e */
[----:B-1----:R-:W-:-:S02]  /*b0d0*/  F2FP.F16.E4M3.UNPACK_B R14, R6.H1 ;  /* 0x00000006ff0e723e */ /* 0x002fc400030006ff */
[----:B------:R-:W-:Y:S02]  /*b0e0*/  LOP3.LUT R37, R37, 0xff0000, R28, 0xf8, !PT ;  /* 0x00ff000025257812 */ /* 0x000fe400078ef81c */
[----:B------:R-:W-:Y:S02]  /*b0f0*/  F2FP.F16.E4M3.UNPACK_B R38, R39 ;  /* 0x00000027ff26723e */ /* 0x000fe400020006ff */
[----:B------:R-:W-:Y:S02]  /*b100*/  F2FP.F16.E4M3.UNPACK_B R32, R35 ;  /* 0x00000023ff20723e */ /* 0x000fe400020006ff */
[----:B------:R-:W-:Y:S01]  /*b110*/  LOP3.LUT R33, R33, 0xff000000, R30, 0xf8, !PT ;  /* 0xff00000021217812 */ /* 0x000fe200078ef81e */
[--C-:B------:R-:W-:Y:S01]  /*b120*/  HADD2.F32 R30, -RZ, R14.reuse.H0_H0 ;  /* 0x2000000eff1e7230 */ /* 0x100fe20000004100 */
[----:B------:R-:W-:Y:S01]  /*b130*/  LOP3.LUT R36, R37, 0xff000000, R28, 0xf8, !PT ;  /* 0xff00000025247812 */ /* 0x000fe200078ef81c */
[----:B------:R-:W-:Y:S01]  /*b140*/  HADD2.F32 R14, -RZ, R14.H1_H1 ;  /* 0x3000000eff0e7230 */ /* 0x000fe20000004100 */
[----:B------:R-:W-:Y:S01]  /*b150*/  F2FP.F16.E4M3.UNPACK_B R29, R6 ;  /* 0x00000006ff1d723e */ /* 0x000fe200020006ff */
[----:B------:R-:W-:Y:S01]  /*b160*/  HADD2.F32 R41, -RZ, R38.H1_H1 ;  /* 0x30000026ff297230 */ /* 0x000fe20000004100 */
[----:B------:R-:W-:Y:S01]  /*b170*/  F2FP.F16.E4M3.UNPACK_B R28, R5.H1 ;  /* 0x00000005ff1c723e */ /* 0x000fe200030006ff */
[----:B------:R-:W-:Y:S01]  /*b180*/  HADD2.F32 R37, -RZ, R32.H1_H1 ;  /* 0x30000020ff257230 */ /* 0x000fe20000004100 */
[----:B------:R-:W-:Y:S01]  /*b190*/  F2FP.F16.E4M3.UNPACK_B R31, R7 ;  /* 0x00000007ff1f723e */ /* 0x000fe200020006ff */
[----:B------:R-:W-:-:S02]  /*b1a0*/  HADD2.F32 R38, -RZ, R38.H0_H0 ;  /* 0x20000026ff267230 */ /* 0x000fc40000004100 */
[C---:B------:R-:W-:Y:S01]  /*b1b0*/  FMUL.FTZ R43, R14.reuse, R41 ;  /* 0x000000290e2b7220 */ /* 0x040fe20000410000 */
[----:B------:R-:W-:Y:S02]  /*b1c0*/  HADD2.F32 R32, -RZ, R32.H0_H0 ;  /* 0x20000020ff207230 */ /* 0x000fe40000004100 */
[----:B------:R-:W-:Y:S01]  /*b1d0*/  FMUL.FTZ R40, R14, R37 ;  /* 0x000000250e287220 */ /* 0x000fe20000410000 */
[----:B------:R-:W-:Y:S01]  /*b1e0*/  F2FP.F16.E4M3.UNPACK_B R14, R5 ;  /* 0x00000005ff0e723e */ /* 0x000fe200020006ff */
[--C-:B------:R-:W-:Y:S01]  /*b1f0*/  HADD2.F32 R5, -RZ, R29.reuse.H1_H1 ;  /* 0x3000001dff057230 */ /* 0x100fe20000004100 */
[----:B------:R-:W-:Y:S01]  /*b200*/  F2FP.F16.E4M3.UNPACK_B R39, R39.H1 ;  /* 0x00000027ff27723e */ /* 0x000fe200030006ff */
[C---:B------:R-:W-:Y:S01]  /*b210*/  FFMA.FTZ R43, R30.reuse, R37, -R43 ;  /* 0x000000251e2b7223 */ /* 0x040fe2000001082b */
[----:B------:R-:W-:Y:S01]  /*b220*/  FFMA.FTZ R44, R30, R41, R40 ;  /* 0x000000291e2c7223 */ /* 0x000fe20000010028 */
[----:B------:R-:W-:Y:S01]  /*b230*/  HADD2.F32 R29, -RZ, R29.H0_H0 ;  /* 0x2000001dff1d7230 */ /* 0x000fe20000004100 */
[----:B------:R-:W-:Y:S01]  /*b240*/  F2FP.F16.E4M3.UNPACK_B R35, R35.H1 ;  /* 0x00000023ff23723e */ /* 0x000fe200030006ff */
[C---:B------:R-:W-:Y:S01]  /*b250*/  FMUL.FTZ R30, R5.reuse, R38 ;  /* 0x00000026051e7220 */ /* 0x040fe20000410000 */
[----:B------:R-:W-:Y:S01]  /*b260*/  FMUL.FTZ R37, R5, R32 ;  /* 0x0000002005257220 */ /* 0x000fe20000410000 */
[----:B------:R-:W-:Y:S01]  /*b270*/  HADD2.F32 R5, -RZ, R31.H1_H1 ;  /* 0x3000001fff057230 */ /* 0x000fe20000004100 */
[----:B------:R-:W-:Y:S01]  /*b280*/  F2FP.F16.E4M3.UNPACK_B R7, R7.H1 ;  /* 0x00000007ff07723e */ /* 0x000fe200030006ff */
[----:B------:R-:W-:-:S02]  /*b290*/  HADD2.F32 R40, -RZ, R39.H0_H0 ;  /* 0x20000027ff287230 */ /* 0x000fc40000004100 */
[C---:B------:R-:W-:Y:S01]  /*b2a0*/  FFMA.FTZ R41, R29.reuse, R32, -R30 ;  /* 0x000000201d297223 */ /* 0x040fe2000001081e */
[----:B------:R-:W-:Y:S02]  /*b2b0*/  HADD2.F32 R30, -RZ, R35.H0_H0 ;  /* 0x20000023ff1e7230 */ /* 0x000fe40000004100 */
[----:B------:R-:W-:Y:S01]  /*b2c0*/  FFMA.FTZ R42, R29, R38, R37 ;  /* 0x000000261d2a7223 */ /* 0x000fe20000010025 */
[----:B------:R-:W-:Y:S02]  /*b2d0*/  HADD2.F32 R31, -RZ, R31.H0_H0 ;  /* 0x2000001fff1f7230 */ /* 0x000fe40000004100 */
[C---:B------:R-:W-:Y:S01]  /*b2e0*/  FMUL.FTZ R32, R5.reuse, R40 ;  /* 0x0000002805207220 */ /* 0x040fe20000410000 */
[----:B------:R-:W-:Y:S02]  /*b2f0*/  HADD2.F32 R38, -RZ, R39.H1_H1 ;  /* 0x30000027ff267230 */ /* 0x000fe40000004100 */
[----:B------:R-:W-:Y:S01]  /*b300*/  FMUL.FTZ R46, R5, R30 ;  /* 0x0000001e052e7220 */ /* 0x000fe20000410000 */
[----:B------:R-:W-:-:S02]  /*b310*/  HADD2.F32 R29, -RZ, R7.H1_H1 ;  /* 0x30000007ff1d7230 */ /* 0x000fc40000004100 */
[C---:B------:R-:W-:Y:S01]  /*b320*/  FFMA.FTZ R39, R31.reuse, R30, -R32 ;  /* 0x0000001e1f277223 */ /* 0x040fe20000010820 */
[----:B------:R-:W-:Y:S02]  /*b330*/  HADD2.F32 R30, -RZ, R35.H1_H1 ;  /* 0x30000023ff1e7230 */ /* 0x000fe40000004100 */
[----:B------:R-:W-:Y:S01]  /*b340*/  FFMA.FTZ R46, R31, R40, R46 ;  /* 0x000000281f2e7223 */ /* 0x000fe2000001002e */
[----:B------:R-:W-:Y:S01]  /*b350*/  F2FP.F16.E4M3.UNPACK_B R6, R4 ;  /* 0x00000004ff06723e */ /* 0x000fe200020006ff */
[----:B------:R-:W-:Y:S02]  /*b360*/  HADD2.F32 R5, -RZ, R7.H0_H0 ;  /* 0x20000007ff057230 */ /* 0x000fe40000004100 */
[C---:B------:R-:W-:Y:S01]  /*b370*/  FMUL.FTZ R32, R29.reuse, R38 ;  /* 0x000000261d207220 */ /* 0x040fe20000410000 */
[----:B------:R-:W-:Y:S01]  /*b380*/  FMUL.FTZ R40, R29, R30 ;  /* 0x0000001e1d287220 */ /* 0x000fe20000410000 */
[----:B------:R-:W-:Y:S02]  /*b390*/  F2FP.F16.E4M3.UNPACK_B R4, R4.H1 ;  /* 0x00000004ff04723e */ /* 0x000fe400030006ff */
[----:B------:R-:W-:Y:S01]  /*b3a0*/  F2FP.F16.E4M3.UNPACK_B R31, R36 ;  /* 0x00000024ff1f723e */ /* 0x000fe200020006ff */
[C---:B------:R-:W-:Y:S01]  /*b3b0*/  FFMA.FTZ R45, R5.reuse, R30, -R32 ;  /* 0x0000001e052d7223 */ /* 0x040fe20000010820 */
[-C--:B------:R-:W-:Y:S01]  /*b3c0*/  F2FP.F16.E4M3.UNPACK_B R29, R33.reuse ;  /* 0x00000021ff1d723e */ /* 0x080fe200020006ff */
[----:B------:R-:W-:Y:S01]  /*b3d0*/  FFMA.FTZ R48, R5, R38, R40 ;  /* 0x0000002605307223 */ /* 0x000fe20000010028 */
[----:B------:R-:W-:Y:S01]  /*b3e0*/  HADD2.F32 R7, -RZ, R4.H1_H1 ;  /* 0x30000004ff077230 */ /* 0x000fe20000004100 */
[----:B------:R-:W-:Y:S01]  /*b3f0*/  F2FP.F16.E4M3.UNPACK_B R33, R33.H1 ;  /* 0x00000021ff21723e */ /* 0x000fe200030006ff */
[----:B------:R-:W-:Y:S01]  /*b400*/  HADD2.F32 R32, -RZ, R31.H1_H1 ;  /* 0x3000001fff207230 */ /* 0x000fe20000004100 */
[----:B------:R-:W-:Y:S01]  /*b410*/  F2FP.F16.E4M3.UNPACK_B R36, R36.H1 ;  /* 0x00000024ff24723e */ /* 0x000fe200030006ff */
[----:B------:R-:W-:-:S02]  /*b420*/  HADD2.F32 R30, -RZ, R29.H1_H1 ;  /* 0x3000001dff1e7230 */ /* 0x000fc40000004100 */
[----:B------:R-:W-:Y:S02]  /*b430*/  HADD2.F32 R5, -RZ, R4.H0_H0 ;  /* 0x20000004ff057230 */ /* 0x000fe40000004100 */
[C---:B------:R-:W-:Y:S01]  /*b440*/  FMUL.FTZ R38, R7.reuse, R32 ;  /* 0x0000002007267220 */ /* 0x040fe20000410000 */
[----:B------:R-:W-:Y:S02]  /*b450*/  HADD2.F32 R31, -RZ, R31.H0_H0 ;  /* 0x2000001fff1f7230 */ /* 0x000fe40000004100 */
[-C--:B------:R-:W-:Y:S01]  /*b460*/  FMUL.FTZ R40, R7, R30.reuse ;  /* 0x0000001e07287220 */ /* 0x080fe20000410000 */
[--C-:B------:R-:W-:Y:S02]  /*b470*/  HADD2.F32 R4, -RZ, R6.reuse.H1_H1 ;  /* 0x30000006ff047230 */ /* 0x100fe40000004100 */
[C---:B------:R-:W-:Y:S01]  /*b480*/  FFMA.FTZ R38, R5.reuse, R30, -R38 ;  /* 0x0000001e05267223 */ /* 0x040fe20000010826 */
[----:B------:R-:W-:Y:S02]  /*b490*/  HADD2.F32 R29, -RZ, R29.H0_H0 ;  /* 0x2000001dff1d7230 */ /* 0x000fe40000004100 */
[----:B------:R-:W-:Y:S01]  /*b4a0*/  FFMA.FTZ R35, R5, R32, R40 ;  /* 0x0000002005237223 */ /* 0x000fe20000010028 */
[----:B------:R-:W-:-:S02]  /*b4b0*/  HADD2.F32 R6, -RZ, R6.H0_H0 ;  /* 0x20000006ff067230 */ /* 0x000fc40000004100 */
[C---:B------:R-:W-:Y:S01]  /*b4c0*/  FMUL.FTZ R7, R4.reuse, R31 ;  /* 0x0000001f04077220 */ /* 0x040fe20000410000 */
[--C-:B------:R-:W-:Y:S02]  /*b4d0*/  HADD2.F32 R5, -RZ, R28.reuse.H1_H1 ;  /* 0x3000001cff057230 */ /* 0x100fe40000004100 */
[-C--:B------:R-:W-:Y:S01]  /*b4e0*/  FMUL.FTZ R4, R4, R29.reuse ;  /* 0x0000001d04047220 */ /* 0x080fe20000410000 */
[----:B------:R-:W-:Y:S02]  /*b4f0*/  HADD2.F32 R28, -RZ, R28.H0_H0 ;  /* 0x2000001cff1c7230 */ /* 0x000fe40000004100 */
[C---:B------:R-:W-:Y:S01]  /*b500*/  FFMA.FTZ R30, R6.reuse, R29, -R7 ;  /* 0x0000001d061e7223 */ /* 0x040fe20000010807 */
[----:B------:R-:W-:Y:S02]  /*b510*/  HADD2.F32 R29, -RZ, R36.H1_H1 ;  /* 0x30000024ff1d7230 */ /* 0x000fe40000004100 */
[----:B------:R-:W-:Y:S01]  /*b520*/  FFMA.FTZ R31, R6, R31, R4 ;  /* 0x0000001f061f7223 */ /* 0x000fe20000010004 */
[----:B------:R-:W-:-:S02]  /*b530*/  HADD2.F32 R6, -RZ, R33.H1_H1 ;  /* 0x30000021ff067230 */ /* 0x000fc40000004100 */
[----:B------:R-:W-:Y:S02]  /*b540*/  HADD2.F32 R7, -RZ, R36.H0_H0 ;  /* 0x20000024ff077230 */ /* 0x000fe40000004100 */
[C---:B------:R-:W-:Y:S01]  /*b550*/  FMUL.FTZ R37, R5.reuse, R29 ;  /* 0x0000001d05257220 */ /* 0x040fe20000410000 */
[--C-:B------:R-:W-:Y:S02]  /*b560*/  HADD2.F32 R4, -RZ, R14.reuse.H1_H1 ;  /* 0x3000000eff047230 */ /* 0x100fe40000004100 */
[-C--:B------:R-:W-:Y:S01]  /*b570*/  FMUL.FTZ R32, R5, R6.reuse ;  /* 0x0000000605207220 */ /* 0x080fe20000410000 */
[----:B------:R-:W-:Y:S02]  /*b580*/  HADD2.F32 R33, -RZ, R33.H0_H0 ;  /* 0x20000021ff217230 */ /* 0x000fe40000004100 */
[----:B------:R-:W-:Y:S01]  /*b590*/  FFMA.FTZ R37, R28, R6, -R37 ;  /* 0x000000061c257223 */ /* 0x000fe20000010825 */
[----:B------:R-:W-:Y:S02]  /*b5a0*/  HADD2.F32 R14, -RZ, R14.H0_H0 ;  /* 0x2000000eff0e7230 */ /* 0x000fe40000004100 */
[----:B------:R-:W-:Y:S01]  /*b5b0*/  FMUL.FTZ R5, R4, R7 ;  /* 0x0000000704057220 */ /* 0x000fe20000410000 */
[----:B------:R-:W-:Y:S01]  /*b5c0*/  FFMA.FTZ R32, R28, R29, R32 ;  /* 0x0000001d1c207223 */ /* 0x000fe20000010020 */
[----:B------:R-:W-:Y:S01]  /*b5d0*/  FMUL.FTZ R4, R4, R33 ;  /* 0x0000002104047220 */ /* 0x000fe20000410000 */
[----:B------:R-:W-:Y:S01]  /*b5e0*/  F2FP.SATFINITE.E4M3.F32.PACK_AB_MERGE_C R6, R44, R43, RZ ;  /* 0x0000002b2c06723e */ /* 0x000fe200048070ff */
[----:B------:R-:W-:-:S02]  /*b5f0*/  FFMA.FTZ R5, R14, R33, -R5 ;  /* 0x000000210e057223 */ /* 0x000fc40000010805 */
[----:B------:R-:W-:Y:S01]  /*b600*/  FFMA.FTZ R14, R14, R7, R4 ;  /* 0x000000070e0e7223 */ /* 0x000fe20000010004 */
[----:B------:R-:W-:Y:S02]  /*b610*/  F2FP.SATFINITE.E4M3.F32.PACK_AB_MERGE_C R7, R48, R45, RZ ;  /* 0x0000002d3007723e */ /* 0x000fe400048070ff */
[----:B------:R-:W-:Y:S02]  /*b620*/  F2FP.SATFINITE.E4M3.F32.PACK_AB_MERGE_C R4, R35, R38, RZ ;  /* 0x000000262304723e */ /* 0x000fe400048070ff */
[----:B------:R-:W-:Y:S02]  /*b630*/  F2FP.SATFINITE.E4M3.F32.PACK_AB_MERGE_C R32, R32, R37, RZ ;  /* 0x000000252020723e */ /* 0x000fe400048070ff */
[----:B------:R-:W-:Y:S02]  /*b640*/  F2FP.SATFINITE.E4M3.F32.PACK_AB_MERGE_C R6, R42, R41, R6 ;  /* 0x000000292a06723e */ /* 0x000fe40004807006 */
[----:B------:R-:W-:Y:S02]  /*b650*/  F2FP.SATFINITE.E4M3.F32.PACK_AB_MERGE_C R7, R46, R39, R7 ;  /* 0x000000272e07723e */ /* 0x000fe40004807007 */
[----:B------:R-:W-:-:S02]  /*b660*/  F2FP.SATFINITE.E4M3.F32.PACK_AB_MERGE_C R4, R31, R30, R4 ;  /* 0x0000001e1f04723e */ /* 0x000fc40004807004 */
[----:B------:R-:W-:-:S05]  /*b670*/  F2FP.SATFINITE.E4M3.F32.PACK_AB_MERGE_C R5, R14, R5, R32 ;  /* 0x000000050e05723e */ /* 0x000fca0004807020 */
[----:B------:R1:W-:Y:S02]  /*b680*/  STS.128 [R3+0x14400], R4 ;  /* 0x0144000403007388 */ /* 0x0003e40000000c00 */
.L_x_1903:
[----:B------:R-:W-:Y:S05]  /*b690*/  BSYNC B2 ;  /* 0x0000000000027941 */ /* 0x000fea0003800000 */
.L_x_1902:
[----:B------:R-:W-:Y:S05]  /*b6a0*/  @P1 BRA `(.L_x_1901) ;  /* 0x0000000400e81947 */ /* 0x000fea0003800000 */
[----:B-1-3--:R-:W1:Y:S01]  /*b6b0*/  LDS.128 R4, [R0] ;  /* 0x0000000000047984 */ /* 0x00ae620000000c00 */
[----:B-----5:R-:W-:Y:S02]  /*b6c0*/  SHF.R.U32.HI R28, RZ, 0x8, R21 ;  /* 0x00000008ff1c7819 */ /* 0x020fe40000011615 */
[----:B------:R-:W-:Y:S02]  /*b6d0*/  SHF.R.U32.HI R32, RZ, 0x8, R27 ;  /* 0x00000008ff207819 */ /* 0x000fe4000001161b */
[----:B------:R-:W-:Y:S02]  /*b6e0*/  LOP3.LUT R31, R21, 0xff, RZ, 0xc0, !PT ;  /* 0x000000ff151f7812 */ /* 0x000fe400078ec0ff */
[----:B------:R-:W-:Y:S02]  /*b6f0*/  LOP3.LUT R35, R27, 0xff, RZ, 0xc0, !PT ;  /* 0x000000ff1b237812 */ /* 0x000fe400078ec0ff */
[----:B------:R-:W-:Y:S02]  /*b700*/  LOP3.LUT R28, R28, 0xff, RZ, 0xc0, !PT ;  /* 0x000000ff1c1c7812 */ /* 0x000fe400078ec0ff */
[----:B------:R-:W-:-:S02]  /*b710*/  LOP3.LUT R32, R32, 0xff, RZ, 0xc0, !PT ;  /* 0x000000ff20207812 */ /* 0x000fc400078ec0ff */
[----:B----4-:R-:W-:Y:S02]  /*b720*/  SHF.R.U32.HI R14, RZ, 0x8, R20 ;  /* 0x00000008ff0e7819 */ /* 0x010fe40000011614 */
[----:B------:R-:W-:Y:S02]  /*b730*/  SHF.R.U32.HI R30, RZ, 0x8, R26 ;  /* 0x00000008ff1e7819 */ /* 0x000fe4000001161a */
[----:B------:R-:W-:Y:S02]  /*b740*/  PRMT R31, R28, 0x7604, R31 ;  /* 0x000076041c1f7816 */ /* 0x000fe4000000001f */
[----:B------:R-:W-:Y:S02]  /*b750*/  PRMT R35, R32, 0x7604, R35 ;  /* 0x0000760420237816 */ /* 0x000fe40000000023 */
[----:B------:R-:W-:Y:S02]  /*b760*/  SHF.R.U32.HI R28, RZ, 0x10, R21 ;  /* 0x00000010ff1c7819 */ /* 0x000fe40000011615 */
[----:B------:R-:W-:-:S02]  /*b770*/  SHF.R.U32.HI R32, RZ, 0x10, R27 ;  /* 0x00000010ff207819 */ /* 0x000fc4000001161b */
[----:B------:R-:W-:Y:S02]  /*b780*/  LOP3.LUT R29, R20, 0xff, RZ, 0xc0, !PT ;  /* 0x000000ff141d7812 */ /* 0x000fe400078ec0ff */
[----:B------:R-:W-:Y:S02]  /*b790*/  LOP3.LUT R14, R14, 0xff, RZ, 0xc0, !PT ;  /* 0x000000ff0e0e7812 */ /* 0x000fe400078ec0ff */
[----:B------:R-:W-:Y:S02]  /*b7a0*/  LOP3.LUT R33, R26, 0xff, RZ, 0xc0, !PT ;  /* 0x000000ff1a217812 */ /* 0x000fe400078ec0ff */
[----:B------:R-:W-:Y:S02]  /*b7b0*/  LOP3.LUT R30, R30, 0xff, RZ, 0xc0, !PT ;  /* 0x000000ff1e1e7812 */ /* 0x000fe400078ec0ff */
[----:B------:R-:W-:Y:S02]  /*b7c0*/  LOP3.LUT R28, R28, 0xff, RZ, 0xc0, !PT ;  /* 0x000000ff1c1c7812 */ /* 0x000fe400078ec0ff */
[----:B------:R-:W-:-:S02]  /*b7d0*/  LOP3.LUT R32, R32, 0xff, RZ, 0xc0, !PT ;  /* 0x000000ff20207812 */ /* 0x000fc400078ec0ff */
[----:B------:R-:W-:Y:S02]  /*b7e0*/  PRMT R29, R14, 0x7604, R29 ;  /* 0x000076040e1d7816 */ /* 0x000fe4000000001d */
[----:B------:R-:W-:Y:S02]  /*b7f0*/  PRMT R33, R30, 0x7604, R33 ;  /* 0x000076041e217816 */ /* 0x000fe40000000021 */
[----:B------:R-:W-:Y:S02]  /*b800*/  SHF.R.U32.HI R14, RZ, 0x10, R20 ;  /* 0x00000010ff0e7819 */ /* 0x000fe40000011614 */
[----:B------:R-:W-:Y:S02]  /*b810*/  SHF.R.U32.HI R30, RZ, 0x10, R26 ;  /* 0x00000010ff1e7819 */ /* 0x000fe4000001161a */
[----:B------:R-:W-:Y:S02]  /*b820*/  PRMT R31, R28, 0x7054, R31 ;  /* 0x000070541c1f7816 */ /* 0x000fe4000000001f */
[----:B------:R-:W-:-:S02]  /*b830*/  PRMT R35, R32, 0x7054, R35 ;  /* 0x0000705420237816 */ /* 0x000fc40000000023 */
[----:B------:R-:W-:Y:S02]  /*b840*/  LOP3.LUT R14, R14, 0xff, RZ, 0xc0, !PT ;  /* 0x000000ff0e0e7812 */ /* 0x000fe400078ec0ff */
[----:B------:R-:W-:Y:S02]  /*b850*/  LOP3.LUT R30, R30, 0xff, RZ, 0xc0, !PT ;  /* 0x000000ff1e1e7812 */ /* 0x000fe400078ec0ff */
[----:B------:R-:W-:Y:S02]  /*b860*/  LOP3.LUT R35, R35, 0xff000000, R27, 0xf8, !PT ;  /* 0xff00000023237812 */ /* 0x000fe400078ef81b */
[----:B------:R-:W-:Y:S02]  /*b870*/  LOP3.LUT R31, R31, 0xff000000, R21, 0xf8, !PT ;  /* 0xff0000001f1f7812 */ /* 0x000fe400078ef815 */
[----:B------:R-:W-:Y:S02]  /*b880*/  PRMT R29, R14, 0x7054, R29 ;  /* 0x000070540e1d7816 */ /* 0x000fe4000000001d */
[----:B------:R-:W-:-:S02]  /*b890*/  PRMT R33, R30, 0x7054, R33 ;  /* 0x000070541e217816 */ /* 0x000fc40000000021 */
[-C--:B-1----:R-:W-:Y:S02]  /*b8a0*/  F2FP.F16.E4M3.UNPACK_B R14, R6.reuse.H1 ;  /* 0x00000006ff0e723e */ /* 0x082fe400030006ff */
[----:B------:R-:W-:Y:S02]  /*b8b0*/  F2FP.F16.E4M3.UNPACK_B R32, R35 ;  /* 0x00000023ff20723e */ /* 0x000fe400020006ff */
[----:B------:R-:W-:Y:S02]  /*b8c0*/  F2FP.F16.E4M3.UNPACK_B R28, R31 ;  /* 0x0000001fff1c723e */ /* 0x000fe400020006ff */
[----:B------:R-:W-:Y:S01]  /*b8d0*/  LOP3.LUT R30, R33, 0xff000000, R26, 0xf8, !PT ;  /* 0xff000000211e7812 */ /* 0x000fe200078ef81a */
[--C-:B------:R-:W-:Y:S01]  /*b8e0*/  HADD2.F32 R26, -RZ, R14.reuse.H0_H0 ;  /* 0x2000000eff1a7230 */ /* 0x100fe20000004100 */
[----:B------:R-:W-:Y:S01]  /*b8f0*/  F2FP.F16.E4M3.UNPACK_B R21, R6 ;  /* 0x00000006ff15723e */ /* 0x000fe200020006ff */
[----:B------:R-:W-:Y:S01]  /*b900*/  HADD2.F32 R14, -RZ, R14.H1_H1 ;  /* 0x3000000eff0e7230 */ /* 0x000fe20000004100 */
[----:B------:R-:W-:Y:S01]  /*b910*/  LOP3.LUT R29, R29, 0xff000000, R20, 0xf8, !PT ;  /* 0xff0000001d1d7812 */ /* 0x000fe200078ef814 */
        /* <DEDUP_REMOVED lines=22> */
[----:B0-----:R-:W-:Y:S01]  /*ba80*/  FFMA.FTZ R38, R21, R32, R33 ;  /* 0x0000002015267223 */ /* 0x001fe20000010021 */
        /* <DEDUP_REMOVED lines=59> */
[----:B------:R2:W-:Y:S02]  /*be40*/  STS.128 [R0], R4 ;  /* 0x0000000400007388 */ /* 0x0005e40000000c00 */
.L_x_1901:
[----:B------:R-:W-:Y:S05]  /*be50*/  BSYNC B1 ;  /* 0x0000000000017941 */ /* 0x000fea0003800000 */
.L_x_1900:
[----:B-12---:R-:W-:-:S05]  /*be60*/  VIADD R4, R198, 0x40 ;  /* 0x00000040c6047836 */ /* 0x006fca0000000000 */
[----:B------:R-:W-:-:S13]  /*be70*/  ISETP.GE.AND P0, PT, R4, R15, PT ;  /* 0x0000000f0400720c */ /* 0x000fda0003f06270 */
        /* <DEDUP_REMOVED lines=18> */
[----:B------:R-:W-:-:S02]  /*bfa0*/  LOP3.LUT R15, R10, 0xff, RZ, 0xc0, !PT ;  /* 0x000000ff0a0f7812 */ /* 0x000fc400078ec0ff */
[----:B------:R-:W-:Y:S02]  /*bfb0*/  LOP3.LUT R14, R14, 0xff, RZ, 0xc0, !PT ;  /* 0x000000ff0e0e7812 */ /* 0x000fe400078ec0ff */
[----:B------:R-:W-:Y:S02]  /*bfc0*/  SHF.R.U32.HI R20, RZ, 0x10, R11 ;  /* 0x00000010ff147819 */ /* 0x000fe4000001160b */
[----:B------:R-:W-:Y:S02]  /*bfd0*/  LOP3.LUT R27, R12, 0xff, RZ, 0xc0, !PT ;  /* 0x000000ff0c1b7812 */ /* 0x000fe400078ec0ff */
[----:B------:R-:W-:Y:S02]  /*bfe0*/  LOP3.LUT R26, R26, 0xff, RZ, 0xc0, !PT ;  /* 0x000000ff1a1a7812 */ /* 0x000fe400078ec0ff */
[----:B------:R-:W-:Y:S02]  /*bff0*/  LOP3.LUT R28, R28, 0xff, RZ, 0xc0, !PT ;  /* 0x000000ff1c1c7812 */ /* 0x000fe400078ec0ff */
[----:B------:R-:W-:-:S02]  /*c000*/  PRMT R15, R14, 0x7604, R15 ;  /* 0x000076040e0f7816 */ /* 0x000fc4000000000f */
[----:B------:R-:W-:Y:S02]  /*c010*/  LOP3.LUT R20, R20, 0xff, RZ, 0xc0, !PT ;  /* 0x000000ff14147812 */ /* 0x000fe400078ec0ff */
[----:B------:R-:W-:Y:S02]  /*c020*/  SHF.R.U32.HI R14, RZ, 0x10, R10 ;  /* 0x00000010ff0e7819 */ /* 0x000fe4000001160a */
[----:B------:R-:W-:Y:S02]  /*c030*/  PRMT R27, R26, 0x7604, R27 ;  /* 0x000076041a1b7816 */ /* 0x000fe4000000001b */
        /* <DEDUP_REMOVED lines=8> */
[----:B-1----:R-:W-:-:S02]  /*c0c0*/  F2FP.F16.E4M3.UNPACK_B R14, R6.H1 ;  /* 0x00000006ff0e723e */ /* 0x002fc400030006ff */
[----:B------:R-:W-:Y:S02]  /*c0d0*/  PRMT R27, R26, 0x7054, R27 ;  /* 0x000070541a1b7816 */ /* 0x000fe4000000001b */
[----:B------:R-:W-:Y:S01]  /*c0e0*/  F2FP.F16.E4M3.UNPACK_B R30, R29 ;  /* 0x0000001dff1e723e */ /* 0x000fe200020006ff */
[--C-:B------:R-:W-:Y:S01]  /*c0f0*/  HADD2.F32 R13, -RZ, R14.reuse.H0_H0 ;  /* 0x2000000eff0d7230 */ /* 0x100fe20000004100 */
[----:B------:R-:W-:Y:S01]  /*c100*/  F2FP.F16.E4M3.UNPACK_B R26, R21 ;  /* 0x00000015ff1a723e */ /* 0x000fe200020006ff */
[----:B------:R-:W-:Y:S01]  /*c110*/  HADD2.F32 R14, -RZ, R14.H1_H1 ;  /* 0x3000000eff0e7230 */ /* 0x000fe20000004100 */
[----:B------:R-:W-:Y:S01]  /*c120*/  LOP3.LUT R28, R27, 0xff000000, R12, 0xf8, !PT ;  /* 0xff0000001b1c7812 */ /* 0x000fe200078ef80c */
[----:B------:R-:W-:Y:S01]  /*c130*/  HADD2.F32 R31, -RZ, R30.H1_H1 ;  /* 0x3000001eff1f7230 */ /* 0x000fe20000004100 */
[----:B------:R-:W-:Y:S01]  /*c140*/  F2FP.F16.E4M3.UNPACK_B R12, R6 ;  /* 0x00000006ff0c723e */ /* 0x000fe200020006ff */
[----:B------:R-:W-:Y:S01]  /*c150*/  HADD2.F32 R27, -RZ, R26.H1_H1 ;  /* 0x3000001aff1b7230 */ /* 0x000fe20000004100 */
[----:B------:R-:W-:Y:S01]  /*c160*/  LOP3.LUT R20, R15, 0xff000000, R10, 0xf8, !PT ;  /* 0xff0000000f147812 */ /* 0x000fe200078ef80a */
[----:B------:R-:W-:-:S02]  /*c170*/  HADD2.F32 R30, -RZ, R30.H0_H0 ;  /* 0x2000001eff1e7230 */ /* 0x000fc40000004100 */
[C---:B------:R-:W-:Y:S01]  /*c180*/  FMUL.FTZ R32, R14.reuse, R31 ;  /* 0x0000001f0e207220 */ /* 0x040fe20000410000 */
[----:B------:R-:W-:Y:S01]  /*c190*/  F2FP.F16.E4M3.UNPACK_B R10, R5 ;  /* 0x00000005ff0a723e */ /* 0x000fe200020006ff */
[----:B------:R-:W-:Y:S01]  /*c1a0*/  FMUL.FTZ R14, R14, R27 ;  /* 0x0000001b0e0e7220 */ /* 0x000fe20000410000 */
[----:B------:R-:W-:Y:S01]  /*c1b0*/  F2FP.F16.E4M3.UNPACK_B R11, R5.H1 ;  /* 0x00000005ff0b723e */ /* 0x000fe200030006ff */
[----:B------:R-:W-:Y:S01]  /*c1c0*/  HADD2.F32 R5, -RZ, R12.H1_H1 ;  /* 0x3000000cff057230 */ /* 0x000fe20000004100 */
[----:B------:R-:W-:Y:S01]  /*c1d0*/  F2FP.F16.E4M3.UNPACK_B R15, R7 ;  /* 0x00000007ff0f723e */ /* 0x000fe200020006ff */
[----:B------:R-:W-:Y:S01]  /*c1e0*/  HADD2.F32 R26, -RZ, R26.H0_H0 ;  /* 0x2000001aff1a7230 */ /* 0x000fe20000004100 */
[----:B------:R-:W-:Y:S01]  /*c1f0*/  F2FP.F16.E4M3.UNPACK_B R29, R29.H1 ;  /* 0x0000001dff1d723e */ /* 0x000fe200030006ff */
[C---:B------:R-:W-:Y:S01]  /*c200*/  FFMA.FTZ R33, R13.reuse, R27, -R32 ;  /* 0x0000001b0d217223 */ /* 0x040fe20000010820 */
[----:B------:R-:W-:Y:S01]  /*c210*/  F2FP.F16.E4M3.UNPACK_B R21, R21.H1 ;  /* 0x00000015ff15723e */ /* 0x000fe200030006ff */
[----:B0-----:R-:W-:Y:S01]  /*c220*/  FFMA.FTZ R38, R13, R31, R14 ;  /* 0x0000001f0d267223 */ /* 0x001fe2000001000e */
[----:B------:R-:W-:-:S02]  /*c230*/  HADD2.F32 R12, -RZ, R12.H0_H0 ;  /* 0x2000000cff0c7230 */ /* 0x000fc40000004100 */
[C---:B------:R-:W-:Y:S01]  /*c240*/  FMUL.FTZ R13, R5.reuse, R30 ;  /* 0x0000001e050d7220 */ /* 0x040fe20000410000 */
[-C--:B------:R-:W-:Y:S01]  /*c250*/  FMUL.FTZ R27, R5, R26.reuse ;  /* 0x0000001a051b7220 */ /* 0x080fe20000410000 */
[----:B------:R-:W-:Y:S01]  /*c260*/  F2FP.F16.E4M3.UNPACK_B R7, R7.H1 ;  /* 0x00000007ff07723e */ /* 0x000fe200030006ff */
[----:B------:R-:W-:Y:S02]  /*c270*/  HADD2.F32 R5, -RZ, R15.H1_H1 ;  /* 0x3000000fff057230 */ /* 0x000fe40000004100 */
[C---:B------:R-:W-:Y:S01]  /*c280*/  FFMA.FTZ R31, R12.reuse, R26, -R13 ;  /* 0x0000001a0c1f7223 */ /* 0x040fe2000001080d */
[----:B------:R-:W-:Y:S02]  /*c290*/  HADD2.F32 R32, -RZ, R29.H0_H0 ;  /* 0x2000001dff207230 */ /* 0x000fe40000004100 */
[----:B------:R-:W-:Y:S01]  /*c2a0*/  FFMA.FTZ R36, R12, R30, R27 ;  /* 0x0000001e0c247223 */ /* 0x000fe2000001001b */
[----:B------:R-:W-:Y:S01]  /*c2b0*/  HADD2.F32 R14, -RZ, R21.H0_H0 ;  /* 0x20000015ff0e7230 */ /* 0x000fe20000004100 */
[----:B------:R-:W-:Y:S01]  /*c2c0*/  F2FP.F16.E4M3.UNPACK_B R6, R4 ;  /* 0x00000004ff06723e */ /* 0x000fe200020006ff */
[----:B------:R-:W-:-:S02]  /*c2d0*/  HADD2.F32 R15, -RZ, R15.H0_H0 ;  /* 0x2000000fff0f7230 */ /* 0x000fc40000004100 */
[C---:B------:R-:W-:Y:S01]  /*c2e0*/  FMUL.FTZ R26, R5.reuse, R32 ;  /* 0x00000020051a7220 */ /* 0x040fe20000410000 */
[----:B------:R-:W-:Y:S02]  /*c2f0*/  HADD2.F32 R29, -RZ, R29.H1_H1 ;  /* 0x3000001dff1d7230 */ /* 0x000fe40000004100 */
[-C--:B------:R-:W-:Y:S01]  /*c300*/  FMUL.FTZ R30, R5, R14.reuse ;  /* 0x0000000e051e7220 */ /* 0x080fe20000410000 */
[----:B------:R-:W-:Y:S02]  /*c310*/  HADD2.F32 R12, -RZ, R7.H1_H1 ;  /* 0x30000007ff0c7230 */ /* 0x000fe40000004100 */
[C---:B------:R-:W-:Y:S01]  /*c320*/  FFMA.FTZ R35, R15.reuse, R14, -R26 ;  /* 0x0000000e0f237223 */ /* 0x040fe2000001081a */
[----:B------:R-:W-:Y:S02]  /*c330*/  HADD2.F32 R21, -RZ, R21.H1_H1 ;  /* 0x30000015ff157230 */ /* 0x000fe40000004100 */
[----:B------:R-:W-:Y:S01]  /*c340*/  FFMA.FTZ R32, R15, R32, R30 ;  /* 0x000000200f207223 */ /* 0x000fe2000001001e */
[----:B------:R-:W-:-:S02]  /*c350*/  HADD2.F32 R5, -RZ, R7.H0_H0 ;  /* 0x20000007ff057230 */ /* 0x000fc40000004100 */
[C---:B------:R-:W-:Y:S01]  /*c360*/  FMUL.FTZ R14, R12.reuse, R29 ;  /* 0x0000001d0c0e7220 */ /* 0x040fe20000410000 */
[----:B------:R-:W-:Y:S01]  /*c370*/  F2FP.F16.E4M3.UNPACK_B R4, R4.H1 ;  /* 0x00000004ff04723e */ /* 0x000fe200030006ff */
[-C--:B------:R-:W-:Y:S01]  /*c380*/  FMUL.FTZ R30, R12, R21.reuse ;  /* 0x000000150c1e7220 */ /* 0x080fe20000410000 */
        /* <DEDUP_REMOVED lines=10> */
[----:B------:R-:W-:Y:S01]  /*c430*/  FMUL.FTZ R30, R7, R26 ;  /* 0x0000001a071e7220 */ /* 0x000fe20000410000 */
[----:B------:R-:W-:Y:S02]  /*c440*/  HADD2.F32 R15, -RZ, R13.H0_H0 ;  /* 0x2000000dff0f7230 */ /* 0x000fe40000004100 */
[----:B------:R-:W-:Y:S02]  /*c450*/  HADD2.F32 R4, -RZ, R6.H1_H1 ;  /* 0x30000006ff047230 */ /* 0x000fe40000004100 */
[-C--:B------:R-:W-:Y:S01]  /*c460*/  FFMA.FTZ R30, R5, R14.reuse, -R30 ;  /* 0x0000000e051e7223 */ /* 0x080fe2000001081e */
[----:B------:R-:W-:Y:S02]  /*c470*/  HADD2.F32 R13, -RZ, R12.H0_H0 ;  /* 0x2000000cff0d7230 */ /* 0x000fe40000004100 */
[----:B------:R-:W-:Y:S01]  /*c480*/  FMUL.FTZ R12, R7, R14 ;  /* 0x0000000e070c7220 */ /* 0x000fe20000410000 */
[----:B------:R-:W-:-:S02]  /*c490*/  HADD2.F32 R6, -RZ, R6.H0_H0 ;  /* 0x20000006ff067230 */ /* 0x000fc40000004100 */
[C---:B------:R-:W-:Y:S01]  /*c4a0*/  FMUL.FTZ R7, R4.reuse, R15 ;  /* 0x0000000f04077220 */ /* 0x040fe20000410000 */
[-C--:B------:R-:W-:Y:S01]  /*c4b0*/  FMUL.FTZ R4, R4, R13.reuse ;  /* 0x0000000d04047220 */ /* 0x080fe20000410000 */
[----:B------:R-:W-:Y:S02]  /*c4c0*/  FFMA.FTZ R21, R5, R26, R12 ;  /* 0x0000001a05157223 */ /* 0x000fe4000001000c */
[C---:B------:R-:W-:Y:S01]  /*c4d0*/  FFMA.FTZ R14, R6.reuse, R13, -R7 ;  /* 0x0000000d060e7223 */ /* 0x040fe20000010807 */
[----:B------:R-:W-:Y:S02]  /*c4e0*/  HADD2.F32 R5, -RZ, R11.H1_H1 ;  /* 0x3000000bff057230 */ /* 0x000fe40000004100 */
[----:B------:R-:W-:Y:S01]  /*c4f0*/  FFMA.FTZ R15, R6, R15, R4 ;  /* 0x0000000f060f7223 */ /* 0x000fe20000010004 */
[----:B------:R-:W-:Y:S02]  /*c500*/  HADD2.F32 R6, -RZ, R20.H1_H1 ;  /* 0x30000014ff067230 */ /* 0x000fe40000004100 */
[----:B------:R-:W-:-:S02]  /*c510*/  HADD2.F32 R12, -RZ, R28.H1_H1 ;  /* 0x3000001cff0c7230 */ /* 0x000fc40000004100 */
[----:B------:R-:W-:Y:S02]  /*c520*/  HADD2.F32 R13, -RZ, R28.H0_H0 ;  /* 0x2000001cff0d7230 */ /* 0x000fe40000004100 */
[C---:B------:R-:W-:Y:S01]  /*c530*/  FMUL.FTZ R27, R5.reuse, R6 ;  /* 0x00000006051b7220 */ /* 0x040fe20000410000 */
[----:B------:R-:W-:Y:S02]  /*c540*/  HADD2.F32 R4, -RZ, R10.H1_H1 ;  /* 0x3000000aff047230 */ /* 0x000fe40000004100 */
[----:B------:R-:W-:Y:S02]  /*c550*/  HADD2.F32 R7, -RZ, R20.H0_H0 ;  /* 0x20000014ff077230 */ /* 0x000fe40000004100 */
[----:B------:R-:W-:Y:S01]  /*c560*/  FMUL.FTZ R20, R5, R12 ;  /* 0x0000000c05147220 */ /* 0x000fe20000410000 */
[----:B------:R-:W-:Y:S02]  /*c570*/  HADD2.F32 R11, -RZ, R11.H0_H0 ;  /* 0x2000000bff0b7230 */ /* 0x000fe40000004100 */
[----:B------:R-:W-:Y:S01]  /*c580*/  FMUL.FTZ R5, R4, R13 ;  /* 0x0000000d04057220 */ /* 0x000fe20000410000 */
[----:B------:R-:W-:-:S02]  /*c590*/  HADD2.F32 R10, -RZ, R10.H0_H0 ;  /* 0x2000000aff0a7230 */ /* 0x000fc40000004100 */
[-C--:B------:R-:W-:Y:S01]  /*c5a0*/  FMUL.FTZ R4, R4, R7.reuse ;  /* 0x0000000704047220 */ /* 0x080fe20000410000 */
[C---:B------:R-:W-:Y:S01]  /*c5b0*/  FFMA.FTZ R20, R11.reuse, R6, -R20 ;  /* 0x000000060b147223 */ /* 0x040fe20000010814 */
[----:B------:R-:W-:Y:S01]  /*c5c0*/  FFMA.FTZ R27, R11, R12, R27 ;  /* 0x0000000c0b1b7223 */ /* 0x000fe2000001001b */
[C---:B------:R-:W-:Y:S01]  /*c5d0*/  FFMA.FTZ R5, R10.reuse, R7, -R5 ;  /* 0x000000070a057223 */ /* 0x040fe20000010805 */
[----:B------:R-:W-:Y:S01]  /*c5e0*/  FFMA.FTZ R10, R10, R13, R4 ;  /* 0x0000000d0a0a7223 */ /* 0x000fe20000010004 */
[----:B------:R-:W-:Y:S02]  /*c5f0*/  F2FP.SATFINITE.E4M3.F32.PACK_AB_MERGE_C R6, R38, R33, RZ ;  /* 0x000000212606723e */ /* 0x000fe400048070ff */
        /* <DEDUP_REMOVED lines=8> */
.L_x_1906:
[----:B------:R-:W-:Y:S05]  /*c680*/  BSYNC B1 ;  /* 0x0000000000017941 */ /* 0x000fea0003800000 */
.L_x_1905:
[----:B------:R-:W-:Y:S05]  /*c690*/  @P1 BRA `(.L_x_1904) ;  /* 0x0000002c001c1947 */ /* 0x000fea0003800000 */
[----:B-1-3--:R-:W1:Y:S01]  /*c6a0*/  LDS.128 R4, [R0+0x2000] ;  /* 0x0020000000047984 */ /* 0x00ae620000000c00 */
[----:B-----5:R-:W-:Y:S02]  /*c6b0*/  SHF.R.U32.HI R10, RZ, 0x8, R24 ;  /* 0x00000008ff0a7819 */ /* 0x020fe40000011618 */
[----:B------:R-:W-:Y:S02]  /*c6c0*/  LOP3.LUT R3, R24, 0xff, RZ, 0xc0, !PT ;  /* 0x000000ff18037812 */ /* 0x000fe400078ec0ff */
[----:B------:R-:W-:Y:S02]  /*c6d0*/  LOP3.LUT R10, R10, 0xff, RZ, 0xc0, !PT ;  /* 0x000000ff0a0a7812 */ /* 0x000fe400078ec0ff */
[----:B------:R-:W-:Y:S02]  /*c6e0*/  SHF.R.U32.HI R12, RZ, 0x8, R25 ;  /* 0x00000008ff0c7819 */ /* 0x000fe40000011619 */
[----:B------:R-:W-:Y:S02]  /*c6f0*/  SHF.R.U32.HI R15, RZ, 0x8, R9 ;  /* 0x00000008ff0f7819 */ /* 0x000fe40000011609 */
[----:B------:R-:W-:-:S02]  /*c700*/  PRMT R3, R10, 0x7604, R3 ;  /* 0x000076040a037816 */ /* 0x000fc40000000003 */
[----:B------:R-:W-:Y:S02]  /*c710*/  LOP3.LUT R11, R25, 0xff, RZ, 0xc0, !PT ;  /* 0x000000ff190b7812 */ /* 0x000fe400078ec0ff */
[----:B------:R-:W-:Y:S02]  /*c720*/  LOP3.LUT R12, R12, 0xff, RZ, 0xc0, !PT ;  /* 0x000000ff0c0c7812 */ /* 0x000fe400078ec0ff */
[----:B------:R-:W-:Y:S02]  /*c730*/  SHF.R.U32.HI R20, RZ, 0x10, R25 ;  /* 0x00000010ff147819 */ /* 0x000fe40000011619 */
[----:B------:R-:W-:Y:S02]  /*c740*/  SHF.R.U32.HI R10, RZ, 0x8, R8 ;  /* 0x00000008ff0a7819 */ /* 0x000fe40000011608 */
[----:B------:R-:W-:Y:S02]  /*c750*/  SHF.R.U32.HI R21, RZ, 0x10, R9 ;  /* 0x00000010ff157819 */ /* 0x000fe40000011609 */
[----:B----4-:R-:W-:-:S02]  /*c760*/  LOP3.LUT R14, R9, 0xff, RZ, 0xc0, !PT ;  /* 0x000000ff090e7812 */ /* 0x010fc400078ec0ff */
[----:B------:R-:W-:Y:S01]  /*c770*/  LOP3.LUT R15, R15, 0xff, RZ, 0xc0, !PT ;  /* 0x000000ff0f0f7812 */ /* 0x000fe200078ec0ff */
[----:B------:R-:W-:Y:S01]  /*c780*/  IMAD.U32 R21, R21, 0x10000, RZ ;  /* 0x0001000015157824 */ /* 0x000fe200078e00ff */
[----:B------:R-:W-:Y:S02]  /*c790*/  PRMT R11, R12, 0x7604, R11 ;  /* 0x000076040c0b7816 */ /* 0x000fe4000000000b */
[----:B------:R-:W-:Y:S01]  /*c7a0*/  LOP3.LUT R13, R10, 0xff, RZ, 0xc0, !PT ;  /* 0x000000ff0a0d7812 */ /* 0x000fe200078ec0ff */
[----:B------:R-:W-:Y:S01]  /*c7b0*/  IMAD.U32 R10, R20, 0x10000, RZ ;  /* 0x00010000140a7824 */ /* 0x000fe200078e00ff */
[----:B------:R-:W-:Y:S02]  /*c7c0*/  LOP3.LUT R12, R8, 0xff, RZ, 0xc0, !PT ;  /* 0x000000ff080c7812 */ /* 0x000fe400078ec0ff */
[----:B------:R-:W-:Y:S02]  /*c7d0*/  PRMT R14, R15, 0x7604, R14 ;  /* 0x000076040f0e7816 */ /* 0x000fe4000000000e */
[----:B------:R-:W-:-:S02]  /*c7e0*/  PRMT R15, R13, 0x7604, R12 ;  /* 0x000076040d0f7816 */ /* 0x000fc4000000000c */
[----:B------:R-:W-:Y:S02]  /*c7f0*/  LOP3.LUT R13, R11, 0xff0000, R10, 0xf8, !PT ;  /* 0x00ff00000b0d7812 */ /* 0x000fe400078ef80a */
[----:B------:R-:W-:Y:S02]  /*c800*/  LOP3.LUT R21, R14, 0xff0000, R21, 0xf8, !PT ;  /* 0x00ff00000e157812 */ /* 0x000fe400078ef815 */
[--C-:B------:R-:W-:Y:S02]  /*c810*/  LOP3.LUT R11, R3, 0xff0000, R24.reuse, 0xf8, !PT ;  /* 0x00ff0000030b7812 */ /* 0x100fe400078ef818 */
[----:B------:R-:W-:Y:S02]  /*c820*/  LOP3.LUT R21, R21, 0xff000000, R9, 0xf8, !PT ;  /* 0xff00000015157812 */ /* 0x000fe400078ef809 */
[----:B------:R-:W-:Y:S02]  /*c830*/  LOP3.LUT R13, R13, 0xff000000, R25, 0xf8, !PT ;  /* 0xff0000000d0d7812 */ /* 0x000fe400078ef819 */
[----:B------:R-:W-:-:S02]  /*c840*/  LOP3.LUT R12, R11, 0xff000000, R24, 0xf8, !PT ;  /* 0xff0000000b0c7812 */ /* 0x000fc400078ef818 */
[-C--:B-1----:R-:W-:Y:S02]  /*c850*/  F2FP.F16.E4M3.UNPACK_B R3, R6.reuse.H1 ;  /* 0x00000006ff03723e */ /* 0x082fe400030006ff */
[--C-:B------:R-:W-:Y:S02]  /*c860*/  LOP3.LUT R15, R15, 0xff0000, R8.reuse, 0xf8, !PT ;  /* 0x00ff00000f0f7812 */ /* 0x100fe400078ef808 */
[----:B------:R-:W-:Y:S01]  /*c870*/  F2FP.F16.E4M3.UNPACK_B R24, R21 ;  /* 0x00000015ff18723e */ /* 0x000fe200020006ff */
[--C-:B------:R-:W-:Y:S01]  /*c880*/  HADD2.F32 R9, -RZ, R3.reuse.H0_H0 ;  /* 0x20000003ff097230 */ /* 0x100fe20000004100 */
[----:B------:R-:W-:Y:S02]  /*c890*/  F2FP.F16.E4M3.UNPACK_B R14, R13 ;  /* 0x0000000dff0e723e */ /* 0x000fe400020006ff */
[----:B------:R-:W-:Y:S01]  /*c8a0*/  LOP3.LUT R20, R15, 0xff000000, R8, 0xf8, !PT ;  /* 0xff0000000f147812 */ /* 0x000fe200078ef808 */
[----:B------:R-:W-:Y:S01]  /*c8b0*/  HADD2.F32 R8, -RZ, R3.H1_H1 ;  /* 0x30000003ff087230 */ /* 0x000fe20000004100 */
[----:B------:R-:W-:Y:S01]  /*c8c0*/  F2FP.F16.E4M3.UNPACK_B R6, R6 ;  /* 0x00000006ff06723e */ /* 0x000fe200020006ff */
[----:B------:R-:W-:Y:S01]  /*c8d0*/  HADD2.F32 R25, -RZ, R24.H1_H1 ;  /* 0x30000018ff197230 */ /* 0x000fe20000004100 */
[-C--:B------:R-:W-:Y:S01]  /*c8e0*/  F2FP.F16.E4M3.UNPACK_B R10, R7.reuse ;  /* 0x00000007ff0a723e */ /* 0x080fe200020006ff */
[----:B------:R-:W-:Y:S01]  /*c8f0*/  HADD2.F32 R15, -RZ, R14.H1_H1 ;  /* 0x3000000eff0f7230 */ /* 0x000fe20000004100 */
[----:B------:R-:W-:Y:S01]  /*c900*/  F2FP.F16.E4M3.UNPACK_B R11, R7.H1 ;  /* 0x00000007ff0b723e */ /* 0x000fe200030006ff */
[----:B------:R-:W-:-:S02]  /*c910*/  HADD2.F32 R24, -RZ, R24.H0_H0 ;  /* 0x20000018ff187230 */ /* 0x000fc40000004100 */
[C---:B------:R-:W-:Y:S01]  /*c920*/  FMUL.FTZ R26, R8.reuse, R25 ;  /* 0x00000019081a7220 */ /* 0x040fe20000410000 */
[----:B------:R-:W-:Y:S01]  /*c930*/  F2FP.F16.E4M3.UNPACK_B R7, R5 ;  /* 0x00000005ff07723e */ /* 0x000fe200020006ff */
[----:B------:R-:W-:Y:S01]  /*c940*/  FMUL.FTZ R30, R8, R15 ;  /* 0x0000000f081e7220 */ /* 0x000fe20000410000 */
[----:B------:R-:W-:Y:S01]  /*c950*/  F2FP.F16.E4M3.UNPACK_B R8, R5.H1 ;  /* 0x00000005ff08723e */ /* 0x000fe200030006ff */
[----:B------:R-:W-:Y:S02]  /*c960*/  HADD2.F32 R5, -RZ, R6.H1_H1 ;  /* 0x30000006ff057230 */ /* 0x000fe40000004100 */
[C---:B------:R-:W-:Y:S01]  /*c970*/  FFMA.FTZ R28, R9.reuse, R15, -R26 ;  /* 0x0000000f091c7223 */ /* 0x040fe2000001081a */
[----:B------:R-:W-:Y:S02]  /*c980*/  HADD2.F32 R14, -RZ, R14.H0_H0 ;  /* 0x2000000eff0e7230 */ /* 0x000fe40000004100 */
[----:B------:R-:W-:Y:S01]  /*c990*/  FFMA.FTZ R29, R9, R25, R30 ;  /* 0x00000019091d7223 */ /* 0x000fe2000001001e */
[----:B------:R-:W-:Y:S01]  /*c9a0*/  HADD2.F32 R6, -RZ, R6.H0_H0 ;  /* 0x20000006ff067230 */ /* 0x000fe20000004100 */
[----:B------:R-:W-:Y:S01]  /*c9b0*/  F2FP.F16.E4M3.UNPACK_B R21, R21.H1 ;  /* 0x00000015ff15723e */ /* 0x000fe200030006ff */
[C---:B------:R-:W-:Y:S01]  /*c9c0*/  FMUL.FTZ R9, R5.reuse, R24 ;  /* 0x0000001805097220 */ /* 0x040fe20000410000 */
[----:B------:R-:W-:Y:S01]  /*c9d0*/  F2FP.F16.E4M3.UNPACK_B R13, R13.H1 ;  /* 0x0000000dff0d723e */ /* 0x000fe200030006ff */
[----:B------:R-:W-:Y:S01]  /*c9e0*/  FMUL.FTZ R27, R5, R14 ;  /* 0x0000000e051b7220 */ /* 0x000fe20000410000 */
[----:B------:R-:W-:-:S02]  /*c9f0*/  HADD2.F32 R5, -RZ, R10.H1_H1 ;  /* 0x3000000aff057230 */ /* 0x000fc40000004100 */
[C---:B------:R-:W-:Y:S01]  /*ca00*/  FFMA.FTZ R25, R6.reuse, R14, -R9 ;  /* 0x0000000e06197223 */ /* 0x040fe20000010809 */
[----:B------:R-:W-:Y:S02]  /*ca10*/  HADD2.F32 R15, -RZ, R21.H0_H0 ;  /* 0x20000015ff0f7230 */ /* 0x000fe40000004100 */
[----:B------:R-:W-:Y:S01]  /*ca20*/  FFMA.FTZ R26, R6, R24, R27 ;  /* 0x00000018061a7223 */ /* 0x000fe2000001001b */
[----:B------:R-:W-:Y:S01]  /*ca30*/  HADD2.F32 R9, -RZ, R13.H0_H0 ;  /* 0x2000000dff097230 */ /* 0x000fe20000004100 */
[----:B------:R-:W-:Y:S01]  /*ca40*/  F2FP.F16.E4M3.UNPACK_B R3, R4 ;  /* 0x00000004ff03723e */ /* 0x000fe200020006ff */
        /* <DEDUP_REMOVED lines=8> */
[----:B------:R-:W-:Y:S02]  /*cad0*/  HADD2.F32 R11, -RZ, R11.H0_H0 ;  /* 0x2000000bff0b7230 */ /* 0x000fe40000004100 */
[C---:B------:R-:W-:Y:S01]  /*cae0*/  FMUL.FTZ R14, R6.reuse, R21 ;  /* 0x00000015060e7220 */ /* 0x040fe20000410000 */
[----:B------:R-:W-:Y:S01]  /*caf0*/  F2FP.F16.E4M3.UNPACK_B R5, R20 ;  /* 0x00000014ff05723e */ /* 0x000fe200020006ff */
[-C--:B------:R-:W-:Y:S01]  /*cb00*/  FMUL.FTZ R10, R6, R13.reuse ;  /* 0x0000000d060a7220 */ /* 0x080fe20000410000 */
[----:B------:R-:W-:Y:S01]  /*cb10*/  F2FP.F16.E4M3.UNPACK_B R4, R4.H1 ;  /* 0x00000004ff04723e */ /* 0x000fe200030006ff */
[C---:B------:R-:W-:Y:S01]  /*cb20*/  FFMA.FTZ R31, R11.reuse, R13, -R14 ;  /* 0x0000000d0b1f7223 */ /* 0x040fe2000001080e */
[-C--:B------:R-:W-:Y:S01]  /*cb30*/  F2FP.F16.E4M3.UNPACK_B R9, R12.reuse ;  /* 0x0000000cff09723e */ /* 0x080fe200020006ff */
[----:B------:R-:W-:Y:S01]  /*cb40*/  FFMA.FTZ R32, R11, R21, R10 ;  /* 0x000000150b207223 */ /* 0x000fe2000001000a */
[--C-:B------:R-:W-:Y:S01]  /*cb50*/  HADD2.F32 R13, -RZ, R5.reuse.H1_H1 ;  /* 0x30000005ff0d7230 */ /* 0x100fe20000004100 */
[----:B------:R-:W-:Y:S01]  /*cb60*/  F2FP.F16.E4M3.UNPACK_B R12, R12.H1 ;  /* 0x0000000cff0c723e */ /* 0x000fe200030006ff */
[----:B------:R-:W-:Y:S01]  /*cb70*/  HADD2.F32 R11, -RZ, R5.H0_H0 ;  /* 0x20000005ff0b7230 */ /* 0x000fe20000004100 */
[----:B------:R-:W-:Y:S01]  /*cb80*/  F2FP.F16.E4M3.UNPACK_B R20, R20.H1 ;  /* 0x00000014ff14723e */ /* 0x000fe200030006ff */
[----:B------:R-:W-:Y:S01]  /*cb90*/  HADD2.F32 R6, -RZ, R4.H1_H1 ;  /* 0x30000004ff067230 */ /* 0x000fe20000004100 */
[----:B------:R-:W-:Y:S01]  /*cba0*/  F2FP.SATFINITE.E4M3.F32.PACK_AB_MERGE_C R28, R29, R28, RZ ;  /* 0x0000001c1d1c723e */ /* 0x000fe200048070ff */
[----:B------:R-:W-:-:S02]  /*cbb0*/  HADD2.F32 R10, -RZ, R9.H1_H1 ;  /* 0x30000009ff0a7230 */ /* 0x000fc40000004100 */
[----:B------:R-:W-:Y:S02]  /*cbc0*/  HADD2.F32 R5, -RZ, R4.H0_H0 ;  /* 0x20000004ff057230 */ /* 0x000fe40000004100 */
[C---:B------:R-:W-:Y:S01]  /*cbd0*/  FMUL.FTZ R14, R6.reuse, R13 ;  /* 0x0000000d060e7220 */ /* 0x040fe20000410000 */
[----:B------:R-:W-:Y:S02]  /*cbe0*/  HADD2.F32 R4, -RZ, R3.H1_H1 ;  /* 0x30000003ff047230 */ /* 0x000fe40000004100 */
[-C--:B------:R-:W-:Y:S01]  /*cbf0*/  FMUL.FTZ R24, R6, R10.reuse ;  /* 0x0000000a06187220 */ /* 0x080fe20000410000 */
[----:B------:R-:W-:Y:S02]  /*cc00*/  HADD2.F32 R9, -RZ, R9.H0_H0 ;  /* 0x20000009ff097230 */ /* 0x000fe40000004100 */
[C---:B------:R-:W-:Y:S01]  /*cc10*/  FFMA.FTZ R14, R5.reuse, R10, -R14 ;  /* 0x0000000a050e7223 */ /* 0x040fe2000001080e */
[----:B------:R-:W-:Y:S02]  /*cc20*/  HADD2.F32 R3, -RZ, R3.H0_H0 ;  /* 0x20000003ff037230 */ /* 0x000fe40000004100 */
[C---:B------:R-:W-:Y:S01]  /*cc30*/  FMUL.FTZ R6, R4.reuse, R11 ;  /* 0x0000000b04067220 */ /* 0x040fe20000410000 */
[----:B------:R-:W-:Y:S01]  /*cc40*/  FFMA.FTZ R13, R5, R13, R24 ;  /* 0x0000000d050d7223 */ /* 0x000fe20000010018 */
[----:B------:R-:W-:Y:S01]  /*cc50*/  FMUL.FTZ R4, R4, R9 ;  /* 0x0000000904047220 */ /* 0x000fe20000410000 */
[----:B------:R-:W-:-:S02]  /*cc60*/  HADD2.F32 R5, -RZ, R12.H1_H1 ;  /* 0x3000000cff057230 */ /* 0x000fc40000004100 */
[C---:B------:R-:W-:Y:S01]  /*cc70*/  FFMA.FTZ R10, R3.reuse, R9, -R6 ;  /* 0x00000009030a7223 */ /* 0x040fe20000010806 */
[----:B------:R-:W-:Y:S02]  /*cc80*/  HADD2.F32 R9, -RZ, R20.H1_H1 ;  /* 0x30000014ff097230 */ /* 0x000fe40000004100 */
[----:B------:R-:W-:Y:S01]  /*cc90*/  FFMA.FTZ R11, R3, R11, R4 ;  /* 0x0000000b030b7223 */ /* 0x000fe20000010004 */
[----:B------:R-:W-:Y:S02]  /*cca0*/  HADD2.F32 R4, -RZ, R8.H1_H1 ;  /* 0x30000008ff047230 */ /* 0x000fe40000004100 */
[----:B------:R-:W-:Y:S02]  /*ccb0*/  HADD2.F32 R20, -RZ, R20.H0_H0 ;  /* 0x20000014ff147230 */ /* 0x000fe40000004100 */
[----:B------:R-:W-:Y:S02]  /*ccc0*/  HADD2.F32 R3, -RZ, R7.H1_H1 ;  /* 0x30000007ff037230 */ /* 0x000fe40000004100 */
[----:B------:R-:W-:Y:S01]  /*ccd0*/  FMUL.FTZ R15, R4, R9 ;  /* 0x00000009040f7220 */ /* 0x000fe20000410000 */
[----:B------:R-:W-:-:S02]  /*cce0*/  HADD2.F32 R12, -RZ, R12.H0_H0 ;  /* 0x2000000cff0c7230 */ /* 0x000fc40000004100 */
[-C--:B------:R-:W-:Y:S01]  /*ccf0*/  FMUL.FTZ R6, R4, R5.reuse ;  /* 0x0000000504067220 */ /* 0x080fe20000410000 */
[----:B------:R-:W-:Y:S02]  /*cd00*/  HADD2.F32 R8, -RZ, R8.H0_H0 ;  /* 0x20000008ff087230 */ /* 0x000fe40000004100 */
[C---:B------:R-:W-:Y:S01]  /*cd10*/  FMUL.FTZ R4, R3.reuse, R20 ;  /* 0x0000001403047220 */ /* 0x040fe20000410000 */
[----:B------:R-:W-:Y:S02]  /*cd20*/  HADD2.F32 R7, -RZ, R7.H0_H0 ;  /* 0x20000007ff077230 */ /* 0x000fe40000004100 */
[-C--:B------:R-:W-:Y:S01]  /*cd30*/  FMUL.FTZ R3, R3, R12.reuse ;  /* 0x0000000c03037220 */ /* 0x080fe20000410000 */
[C---:B------:R-:W-:Y:S01]  /*cd40*/  FFMA.FTZ R15, R8.reuse, R5, -R15 ;  /* 0x00000005080f7223 */ /* 0x040fe2000001080f */
[----:B------:R-:W-:Y:S01]  /*cd50*/  FFMA.FTZ R6, R8, R9, R6 ;  /* 0x0000000908067223 */ /* 0x000fe20000010006 */
[C---:B------:R-:W-:Y:S01]  /*cd60*/  FFMA.FTZ R5, R7.reuse, R12, -R4 ;  /* 0x0000000c07057223 */ /* 0x040fe20000010804 */
[----:B------:R-:W-:Y:S01]  /*cd70*/  FFMA.FTZ R20, R7, R20, R3 ;  /* 0x0000001407147223 */ /* 0x000fe20000010003 */
[----:B------:R-:W-:-:S02]  /*cd80*/  F2FP.SATFINITE.E4M3.F32.PACK_AB_MERGE_C R7, R32, R31, RZ ;  /* 0x0000001f2007723e */ /* 0x000fc400048070ff */
[----:B------:R-:W-:Y:S02]  /*cd90*/  F2FP.SATFINITE.E4M3.F32.PACK_AB_MERGE_C R4, R13, R14, RZ ;  /* 0x0000000e0d04723e */ /* 0x000fe400048070ff */
[----:B------:R-:W-:Y:S02]  /*cda0*/  F2FP.SATFINITE.E4M3.F32.PACK_AB_MERGE_C R15, R6, R15, RZ ;  /* 0x0000000f060f723e */ /* 0x000fe400048070ff */
[----:B------:R-:W-:Y:S02]  /*cdb0*/  F2FP.SATFINITE.E4M3.F32.PACK_AB_MERGE_C R6, R26, R25, R28 ;  /* 0x000000191a06723e */ /* 0x000fe4000480701c */
[----:B------:R-:W-:Y:S02]  /*cdc0*/  F2FP.SATFINITE.E4M3.F32.PACK_AB_MERGE_C R7, R30, R27, R7 ;  /* 0x0000001b1e07723e */ /* 0x000fe40004807007 */
[----:B------:R-:W-:Y:S02]  /*cdd0*/  F2FP.SATFINITE.E4M3.F32.PACK_AB_MERGE_C R4, R11, R10, R4 ;  /* 0x0000000a0b04723e */ /* 0x000fe40004807004 */
[----:B------:R-:W-:-:S05]  /*cde0*/  F2FP.SATFINITE.E4M3.F32.PACK_AB_MERGE_C R5, R20, R5, R15 ;  /* 0x000000051405723e */ /* 0x000fca000480700f */
[----:B------:R1:W-:Y:S01]  /*cdf0*/  STS.128 [R0+0x2000], R4 ;  /* 0x0020000400007388 */ /* 0x0003e20000000c00 */
[----:B------:R-:W-:Y:S05]  /*ce00*/  BRA `(.L_x_1904) ;  /* 0x0000002400407947 */ /* 0x000fea0003800000 */
.L_x_1891:
        /* <DEDUP_REMOVED lines=16> */
[----:B------:R-:W-:Y:S02]  /*cf10*/  IMAD R8, R0, UR4, RZ ;  /* 0x0000000400087c24 */ /* 0x000fe4000f8e02ff */
[----:B------:R-:W-:-:S04]  /*cf20*/  IMAD.WIDE.U32 R6, R3, UR6, R6 ;  /* 0x0000000603067c25 */ /* 0x000fc8000f8e0006 */
[----:B------:R-:W-:Y:S01]  /*cf30*/  IMAD R0, R0, UR6, RZ ;  /* 0x0000000600007c24 */ /* 0x000fe2000f8e02ff */
[----:B------:R-:W-:Y:S01]  /*cf40*/  IADD3 R9, P1, R6, UR8, RZ ;  /* 0x0000000806097c10 */ /* 0x000fe2000ff3e0ff */
        /* <DEDUP_REMOVED lines=8> */
[----:B------:R-:W0:Y:S01]  /*cfd0*/  LDC R41, c[0x0][0x3f4] ;  /* 0x0000fd00ff297b82 */ /* 0x000e220000000800 */
[----:B------:R-:W1:Y:S01]  /*cfe0*/  SHFL.IDX PT, R5, R35, RZ, 0x1c1f ;  /* 0x001c1fff23057589 */ /* 0x000e6200000e0000 */
[----:B------:R-:W-:-:S03]  /*cff0*/  IMAD R39, R188, R39, RZ ;  /* 0x00000027bc277224 */ /* 0x000fc600078e02ff */
[----:B------:R-:W2:Y:S04]  /*d000*/  SHFL.IDX PT, R14, R9, RZ, 0x1c1f ;  /* 0x001c1fff090e7589 */ /* 0x000ea800000e0000 */
[----:B------:R-:W3:Y:S04]  /*d010*/  SHFL.IDX PT, R3, R8, RZ, 0x1c1f ;  /* 0x001c1fff08037589 */ /* 0x000ee800000e0000 */
[----:B------:R-:W4:Y:S01]  /*d020*/  SHFL.IDX PT, R7, R37, RZ, 0x1c1f ;  /* 0x001c1fff25077589 */ /* 0x000f2200000e0000 */
[----:B0-----:R-:W-:-:S04]  /*d030*/  ISETP.GE.AND P0, PT, R18, R41, PT ;  /* 0x000000291200720c */ /* 0x001fc80003f06270 */
[----:B------:R-:W-:-:S13]  /*d040*/  ISETP.GE.OR P1, PT, R36, R39, P0 ;  /* 0x000000272400720c */ /* 0x000fda0000726670 */
[C---:B-1----:R-:W-:Y:S02]  /*d050*/  @!P1 IADD3 R0, P2, R18.reuse, R5, RZ ;  /* 0x0000000512009210 */ /* 0x042fe40007f5e0ff */
[----:B--2---:R-:W-:-:S03]  /*d060*/  @!P1 IADD3 R14, P3, R18, R14, RZ ;  /* 0x0000000e120e9210 */ /* 0x004fc60007f7e0ff */
[--C-:B---3--:R-:W-:Y:S02]  /*d070*/  @!P1 IMAD.X R5, R3, 0x1, R19.reuse, P2 ;  /* 0x0000000103059824 */ /* 0x108fe400010e0613 */
[----:B----4-:R-:W-:Y:S02]  /*d080*/  @!P1 IMAD.X R3, R7, 0x1, R19, P3 ;  /* 0x0000000107039824 */ /* 0x010fe400018e0613 */
[----:B------:R-:W-:Y:S02]  /*d090*/  @!P1 IMAD.MOV.U32 R4, RZ, RZ, R0 ;  /* 0x000000ffff049224 */ /* 0x000fe400078e0000 */
[----:B------:R-:W-:Y:S02]  /*d0a0*/  @!P1 IMAD.MOV.U32 R24, RZ, RZ, R14 ;  /* 0x000000ffff189224 */ /* 0x000fe400078e000e */
[----:B------:R-:W-:Y:S02]  /*d0b0*/  @!P1 IMAD.MOV.U32 R25, RZ, RZ, R3 ;  /* 0x000000ffff199224 */ /* 0x000fe400078e0003 */
[----:B------:R-:W2:Y:S04]  /*d0c0*/  @!P1 LD.E.128 R4, desc[UR60][R4.64] ;  /* 0x0000003c04049980 */ /* 0x000ea8000c101d00 */
[----:B------:R-:W3:Y:S01]  /*d0d0*/  @!P1 LD.E.128 R24, desc[UR60][R24.64] ;  /* 0x0000003c18189980 */ /* 0x000ee2000c101d00 */
[----:B------:R-:W-:-:S02]  /*d0e0*/  CS2R R32, SRZ ;  /* 0x0000000000207805 */ /* 0x000fc4000001ff00 */
[----:B------:R-:W-:Y:S02]  /*d0f0*/  CS2R R30, SRZ ;  /* 0x00000000001e7805 */ /* 0x000fe4000001ff00 */
[----:B------:R-:W-:Y:S01]  /*d100*/  CS2R R28, SRZ ;  /* 0x00000000001c7805 */ /* 0x000fe2000001ff00 */
[----:B------:R-:W0:Y:S01]  /*d110*/  SHFL.IDX PT, R35, R35, 0x1, 0x1c1f ;  /* 0x003c1f0023237f89 */ /* 0x000e2200000e0000 */
[----:B------:R-:W-:-:S03]  /*d120*/  CS2R R20, SRZ ;  /* 0x0000000000147805 */ /* 0x000fc6000001ff00 */
[----:B------:R1:W4:Y:S04]  /*d130*/  SHFL.IDX PT, R3, R8, 0x1, 0x1c1f ;  /* 0x003c1f0008037f89 */ /* 0x00032800000e0000 */
[----:B------:R1:W0:Y:S04]  /*d140*/  SHFL.IDX PT, R14, R9, 0x1, 0x1c1f ;  /* 0x003c1f00090e7f89 */ /* 0x00022800000e0000 */
[----:B------:R-:W0:Y:S01]  /*d150*/  SHFL.IDX PT, R37, R37, 0x1, 0x1c1f ;  /* 0x003c1f0025257f89 */ /* 0x000e2200000e0000 */
[----:B--2---:R-:W-:Y:S02]  /*d160*/  @!P1 IMAD.MOV.U32 R32, RZ, RZ, R4 ;  /* 0x000000ffff209224 */ /* 0x004fe400078e0004 */
[----:B------:R-:W-:Y:S01]  /*d170*/  @!P1 IMAD.MOV.U32 R33, RZ, RZ, R5 ;  /* 0x000000ffff219224 */ /* 0x000fe200078e0005 */
[----:B------:R-:W-:Y:S01]  /*d180*/  CS2R R4, SRZ ;  /* 0x0000000000047805 */ /* 0x000fe2000001ff00 */
[----:B------:R-:W-:-:S02]  /*d190*/  @!P1 IMAD.MOV.U32 R30, RZ, RZ, R6 ;  /* 0x000000ffff1e9224 */ /* 0x000fc400078e0006 */
[----:B------:R-:W-:Y:S02]  /*d1a0*/  @!P1 IMAD.MOV.U32 R31, RZ, RZ, R7 ;  /* 0x000000ffff1f9224 */ /* 0x000fe400078e0007 */
[----:B---3--:R-:W-:Y:S02]  /*d1b0*/  @!P1 IMAD.MOV.U32 R28, RZ, RZ, R24 ;  /* 0x000000ffff1c9224 */ /* 0x008fe400078e0018 */
[----:B------:R-:W-:Y:S02]  /*d1c0*/  @!P1 IMAD.MOV.U32 R29, RZ, RZ, R25 ;  /* 0x000000ffff1d9224 */ /* 0x000fe400078e0019 */
[----:B------:R-:W-:Y:S02]  /*d1d0*/  @!P1 IMAD.MOV.U32 R20, RZ, RZ, R26 ;  /* 0x000000ffff149224 */ /* 0x000fe400078e001a */
[----:B01--4-:R-:W-:-:S07]  /*d1e0*/  @!P1 IMAD.MOV.U32 R21, RZ, RZ, R27 ;  /* 0x000000ffff159224 */ /* 0x013fce00078e001b */
.L_x_2233:
[----:B------:R-:W-:Y:S01]  /*d1f0*/  VIADD R36, R36, 0x40 ;  /* 0x0000004024247836 */ /* 0x000fe20000000000 */
[----:B------:R-:W-:Y:S01]  /*d200*/  LEA.HI R0, R226, R226, RZ, 0x1 ;  /* 0x000000e2e2007211 */ /* 0x000fe200078f08ff */
[----:B------:R-:W-:Y:S01]  /*d210*/  BSSY B1, `(.L_x_1908) ;  /* 0x0000013000017945 */ /* 0x000fe20003800000 */
[----:B------:R-:W-:Y:S02]  /*d220*/  CS2R R8, SRZ ;  /* 0x0000000000087805 */ /* 0x000fe4000001ff00 */
[----:B------:R-:W-:Y:S02]  /*d230*/  CS2R R10, SRZ ;  /* 0x00000000000a7805 */ /* 0x000fe4000001ff00 */
[----:B------:R-:W-:Y:S02]  /*d240*/  ISETP.GE.AND P1, PT, R36, R39, PT ;  /* 0x000000272400720c */ /* 0x000fe40003f26270 */
[----:B------:R-:W-:-:S05]  /*d250*/  LOP3.LUT R7, R0, 0xfffffffe, RZ, 0xc0, !PT ;  /* 0xfffffffe00077812 */ /* 0x000fca00078ec0ff */
[----:B------:R-:W-:Y:S01]  /*d260*/  IMAD.IADD R0, R226, 0x1, -R7 ;  /* 0x00000001e2007824 */ /* 0x000fe200078e0a07 */
[----:B------:R-:W-:-:S04]  /*d270*/  CS2R R6, SRZ ;  /* 0x0000000000067805 */ /* 0x000fc8000001ff00 */
[----:B------:R-:W-:Y:S01]  /*d280*/  SHF.L.U32 R0, R0, 0x1f, RZ ;  /* 0x0000001f00007819 */ /* 0x000fe200000006ff */
[----:B------:R-:W-:Y:S06]  /*d290*/  @P1 BRA `(.L_x_1909) ;  /* 0x0000000000281947 */ /* 0x000fec0003800000 */
[----:B------:R-:W-:Y:S02]  /*d2a0*/  CS2R R6, SRZ ;  /* 0x0000000000067805 */ /* 0x000fe4000001ff00 */
[----:B------:R-:W-:Y:S02]  /*d2b0*/  CS2R R8, SRZ ;  /* 0x0000000000087805 */ /* 0x000fe4000001ff00 */
[----:B------:R-:W-:Y:S01]  /*d2c0*/  CS2R R10, SRZ ;  /* 0x00000000000a7805 */ /* 0x000fe2000001ff00 */
[----:B------:R-:W-:Y:S06]  /*d2d0*/  @P0 BRA `(.L_x_1909) ;  /* 0x0000000000180947 */ /* 0x000fec0003800000 */
[C---:B------:R-:W-:Y:S02]  /*d2e0*/  IADD3 R8, P1, R18.reuse, R35, RZ ;  /* 0x0000002312087210 */ /* 0x040fe40007f3e0ff */
[----:B------:R-:W-:-:S03]  /*d2f0*/  IADD3 R4, P2, R18, R14, RZ ;  /* 0x0000000e12047210 */ /* 0x000fc60007f5e0ff */
[--C-:B------:R-:W-:Y:S02]  /*d300*/  IMAD.X R9, R3, 0x1, R19.reuse, P1 ;  /* 0x0000000103097824 */ /* 0x100fe400008e0613 */
[----:B------:R-:W-:-:S04]  /*d310*/  IMAD.X R5, R37, 0x1, R19, P2 ;  /* 0x0000000125057824 */ /* 0x000fc800010e0613 */
[----:B------:R-:W5:Y:S04]  /*d320*/  LD.E.128 R8, desc[UR60][R8.64] ;  /* 0x0000003c08087980 */ /* 0x000f68000c101d00 */
[----:B------:R-:W5:Y:S02]  /*d330*/  LD.E.128 R4, desc[UR60][R4.64] ;  /* 0x0000003c04047980 */ /* 0x000f64000c101d00 */
.L_x_1909:
[----:B------:R-:W-:Y:S05]  /*d340*/  BSYNC B1 ;  /* 0x0000000000017941 */ /* 0x000fea0003800000 */
.L_x_1908:
[----:B------:R-:W0:Y:S01]  /*d350*/  SYNCS.PHASECHK.TRANS64.TRYWAIT P1, [R17+URZ+0x22800], R0 ;  /* 0x02280000110075a7 */ /* 0x000e22000802017f */
[C---:B------:R-:W-:Y:S01]  /*d360*/  VIADD R3, R198.reuse, 0x40 ;  /* 0x00000040c6037836 */ /* 0x040fe20000000000 */
[----:B------:R-:W-:Y:S01]  /*d370*/  VIADDMNMX R39, R39, -R202, 0x80, PT ;  /* 0x0000008027277446 */ /* 0x000fe200038009ca */
[----:B------:R-:W-:Y:S03]  /*d380*/  BSSY B1, `(.L_x_1910) ;  /* 0x0000004000017945 */ /* 0x000fe60003800000 */
[-C--:B------:R-:W-:Y:S02]  /*d390*/  ISETP.GE.OR P2, PT, R198, R39.reuse, P0 ;  /* 0x00000027c600720c */ /* 0x080fe40000746670 */
[----:B------:R-:W-:Y:S01]  /*d3a0*/  ISETP.GE.OR P0, PT, R3, R39, P0 ;  /* 0x000000270300720c */ /* 0x000fe20000706670 */
[----:B0-----:R-:W-:-:S12]  /*d3b0*/  @!P1 BRA `(.L_x_1911) ;  /* 0x0000021c00bc9947 */ /* 0x001fd80003800000 */
.L_x_2234:
[----:B------:R-:W-:Y:S05]  /*d3c0*/  BSYNC B1 ;  /* 0x0000000000017941 */ /* 0x000fea0003800000 */
.L_x_1910:
[----:B------:R-:W-:Y:S04]  /*d3d0*/  BSSY B1, `(.L_x_1912) ;  /* 0x0000100000017945 */ /* 0x000fe80003800000 */
[----:B------:R-:W-:Y:S05]  /*d3e0*/  @P2 BRA `(.L_x_1913) ;  /* 0x0000000c00f82947 */ /* 0x000fea0003800000 */
[----:B0-----:R-:W-:Y:S02]  /*d3f0*/  SHF.R.U32.HI R0, RZ, 0x8, R32 ;  /* 0x00000008ff007819 */ /* 0x001fe40000011620 */
[----:B------:R-:W-:Y:S02]  /*d400*/  LOP3.LUT R3, R32, 0xff, RZ, 0xc0, !PT ;  /* 0x000000ff20037812 */ /* 0x000fe400078ec0ff */
[----:B------:R-:W-:Y:S02]  /*d410*/  LOP3.LUT R0, R0, 0xff, RZ, 0xc0, !PT ;  /* 0x000000ff00007812 */ /* 0x000fe400078ec0ff */
[----:B------:R-:W-:Y:S02]  /*d420*/  SHF.R.U32.HI R12, RZ, 0x8, R33 ;  /* 0x00000008ff0c7819 */ /* 0x000fe40000011621 */
[----:B------:R-:W-:Y:S01]  /*d430*/  PRMT R36, R0, 0x7604, R3 ;  /* 0x0000760400247816 */ /* 0x000fe20000000003 */
[----:B------:R-:W-:Y:S01]  /*d440*/  IMAD.SHL.U32 R3, R211, 0x80, RZ ;  /* 0x00000080d3037824 */ /* 0x000fe200078e00ff */
[----:B------:R-:W-:-:S02]  /*d450*/  LOP3.LUT R13, R33, 0xff, RZ, 0xc0, !PT ;  /* 0x000000ff210d7812 */ /* 0x000fc400078ec0ff */
[----:B------:R-:W-:Y:S02]  /*d460*/  LOP3.LUT R12, R12, 0xff, RZ, 0xc0, !PT ;  /* 0x000000ff0c0c7812 */ /* 0x000fe400078ec0ff */
[----:B------:R-:W-:Y:S02]  /*d470*/  SHF.R.U32.HI R14, RZ, 0x8, R30 ;  /* 0x00000008ff0e7819 */ /* 0x000fe4000001161e */
[----:B------:R-:W-:Y:S02]  /*d480*/  PRMT R38, R12, 0x7604, R13 ;  /* 0x000076040c267816 */ /* 0x000fe4000000000d */
[----:B------:R-:W-:Y:S02]  /*d490*/  SHF.R.U32.HI R12, RZ, 0x8, R31 ;  /* 0x00000008ff0c7819 */ /* 0x000fe4000001161f */
[----:B------:R-:W-:Y:S01]  /*d4a0*/  LOP3.LUT R24, R3, 0x380, RZ, 0xc0, !PT ;  /* 0x0000038003187812 */ /* 0x000fe200078ec0ff */
[----:B------:R-:W-:Y:S01]  /*d4b0*/  IMAD.IADD R3, R18, 0x1, R41 ;  /* 0x0000000112037824 */ /* 0x000fe200078e0229 */
[----:B------:R-:W-:-:S02]  /*d4c0*/  LOP3.LUT R15, R30, 0xff, RZ, 0xc0, !PT ;  /* 0x000000ff1e0f7812 */ /* 0x000fc400078ec0ff */
[----:B------:R-:W-:Y:S02]  /*d4d0*/  LOP3.LUT R14, R14, 0xff, RZ, 0xc0, !PT ;  /* 0x000000ff0e0e7812 */ /* 0x000fe400078ec0ff */
[----:B------:R-:W-:Y:S02]  /*d4e0*/  SHF.R.U32.HI R0, RZ, 0x8, R28 ;  /* 0x00000008ff007819 */ /* 0x000fe4000001161c */
[----:B------:R-:W-:Y:S02]  /*d4f0*/  LOP3.LUT R13, R31, 0xff, RZ, 0xc0, !PT ;  /* 0x000000ff1f0d7812 */ /* 0x000fe400078ec0ff */
[----:B------:R-:W-:Y:S02]  /*d500*/  LOP3.LUT R12, R12, 0xff, RZ, 0xc0, !PT ;  /* 0x000000ff0c0c7812 */ /* 0x000fe400078ec0ff */
[----:B------:R-:W-:Y:S02]  /*d510*/  PRMT R40, R14, 0x7604, R15 ;  /* 0x000076040e287816 */ /* 0x000fe4000000000f */
[----:B------:R-:W-:-:S02]  /*d520*/  SHF.R.U32.HI R25, RZ, 0x3, R24 ;  /* 0x00000003ff197819 */ /* 0x000fc40000011618 */
[----:B------:R-:W-:Y:S02]  /*d530*/  LOP3.LUT R3, R24, 0x70, R3, 0xf8, !PT ;  /* 0x0000007018037812 */ /* 0x000fe400078ef803 */
[----:B------:R-:W-:Y:S02]  /*d540*/  LOP3.LUT R14, R0, 0xff, RZ, 0xc0, !PT ;  /* 0x000000ff000e7812 */ /* 0x000fe400078ec0ff */
[----:B------:R-:W-:Y:S02]  /*d550*/  LOP3.LUT R0, R24, 0x70, R18, 0xf8, !PT ;  /* 0x0000007018007812 */ /* 0x000fe400078ef812 */
[----:B------:R-:W-:Y:S02]  /*d560*/  PRMT R43, R12, 0x7604, R13 ;  /* 0x000076040c2b7816 */ /* 0x000fe4000000000d */
[----:B------:R-:W-:Y:S02]  /*d570*/  SHF.R.U32.HI R24, RZ, 0x8, R29 ;  /* 0x00000008ff187819 */ /* 0x000fe4000001161d */
[----:B------:R-:W-:-:S02]  /*d580*/  SHF.R.U32.HI R12, RZ, 0x8, R20 ;  /* 0x00000008ff0c7819 */ /* 0x000fc40000011614 */
[-C--:B------:R-:W-:Y:S02]  /*d590*/  LOP3.LUT R3, R3, R25.reuse, RZ, 0x3c, !PT ;  /* 0x0000001903037212 */ /* 0x080fe400078e3cff */
[----:B------:R-:W-:Y:S02]  /*d5a0*/  LOP3.LUT R0, R0, R25, RZ, 0x3c, !PT ;  /* 0x0000001900007212 */ /* 0x000fe400078e3cff */
[----:B------:R-:W-:Y:S02]  /*d5b0*/  LOP3.LUT R25, R29, 0xff, RZ, 0xc0, !PT ;  /* 0x000000ff1d197812 */ /* 0x000fe400078ec0ff */
[----:B------:R-:W-:Y:S02]  /*d5c0*/  LOP3.LUT R27, R20, 0xff, RZ, 0xc0, !PT ;  /* 0x000000ff141b7812 */ /* 0x000fe400078ec0ff */
[----:B------:R-:W-:Y:S02]  /*d5d0*/  LOP3.LUT R24, R24, 0xff, RZ, 0xc0, !PT ;  /* 0x000000ff18187812 */ /* 0x000fe400078ec0ff */
[----:B------:R-:W-:-:S02]  /*d5e0*/  LOP3.LUT R26, R12, 0xff, RZ, 0xc0, !PT ;  /* 0x000000ff0c1a7812 */ /* 0x000fc400078ec0ff */
[C-C-:B------:R-:W-:Y:S02]  /*d5f0*/  IADD3 R3, R17.reuse, R3, R210.reuse ;  /* 0x0000000311037210 */ /* 0x140fe40007ffe0d2 */
[----:B------:R-:W-:Y:S02]  /*d600*/  LOP3.LUT R15, R28, 0xff, RZ, 0xc0, !PT ;  /* 0x000000ff1c0f7812 */ /* 0x000fe400078ec0ff */
[----:B------:R-:W-:Y:S02]  /*d610*/  IADD3 R0, R17, R0, R210 ;  /* 0x0000000011007210 */ /* 0x000fe40007ffe0d2 */
[----:B------:R-:W-:Y:S02]  /*d620*/  PRMT R47, R24, 0x7604, R25 ;  /* 0x00007604182f7816 */ /* 0x000fe40000000019 */
[----:B------:R-:W-:Y:S02]  /*d630*/  PRMT R51, R26, 0x7604, R27 ;  /* 0x000076041a337816 */ /* 0x000fe4000000001b */
[----:B------:R-:W0:Y:S01]  /*d640*/  LDS.128 R24, [R3+0x14400] ;  /* 0x0144000003187984 */ /* 0x000e220000000c00 */
[----:B------:R-:W-:-:S02]  /*d650*/  PRMT R45, R14, 0x7604, R15 ;  /* 0x000076040e2d7816 */ /* 0x000fc4000000000f */
[----:B------:R-:W-:Y:S01]  /*d660*/  SHF.R.U32.HI R35, RZ, 0x8, R21 ;  /* 0x00000008ff237819 */ /* 0x000fe20000011615 */
[----:B------:R-:W1:Y:S01]  /*d670*/  LDS.128 R12, [R0+0x14400] ;  /* 0x01440000000c7984 */ /* 0x000e620000000c00 */
[----:B------:R-:W-:Y:S02]  /*d680*/  SHF.R.U32.HI R37, RZ, 0x10, R33 ;  /* 0x00000010ff257819 */ /* 0x000fe40000011621 */
[----:B------:R-:W-:Y:S02]  /*d690*/  LOP3.LUT R42, R21, 0xff, RZ, 0xc0, !PT ;  /* 0x000000ff152a7812 */ /* 0x000fe400078ec0ff */
[----:B------:R-:W-:Y:S02]  /*d6a0*/  LOP3.LUT R35, R35, 0xff, RZ, 0xc0, !PT ;  /* 0x000000ff23237812 */ /* 0x000fe400078ec0ff */
[----:B------:R-:W-:Y:S02]  /*d6b0*/  LOP3.LUT R37, R37, 0xff, RZ, 0xc0, !PT ;  /* 0x000000ff25257812 */ /* 0x000fe400078ec0ff */
[----:B------:R-:W-:-:S02]  /*d6c0*/  PRMT R53, R35, 0x7604, R42 ;  /* 0x0000760423357816 */ /* 0x000fc4000000002a */
[----:B------:R-:W-:Y:S02]  /*d6d0*/  SHF.R.U32.HI R39, RZ, 0x10, R30 ;  /* 0x00000010ff277819 */ /* 0x000fe4000001161e */
[----:B------:R-:W-:Y:S02]  /*d6e0*/  SHF.R.U32.HI R42, RZ, 0x10, R31 ;  /* 0x00000010ff2a7819 */ /* 0x000fe4000001161f */
[----:B------:R-:W-:Y:S02]  /*d6f0*/  SHF.R.U32.HI R35, RZ, 0x10, R32 ;  /* 0x00000010ff237819 */ /* 0x000fe40000011620 */
[----:B------:R-:W-:Y:S02]  /*d700*/  PRMT R37, R37, 0x7054, R38 ;  /* 0x0000705425257816 */ /* 0x000fe40000000026 */
[----:B------:R-:W-:Y:S02]  /*d710*/  SHF.R.U32.HI R38, RZ, 0x10, R29 ;  /* 0x00000010ff267819 */ /* 0x000fe4000001161d */
[----:B------:R-:W-:-:S02]  /*d720*/  LOP3.LUT R39, R39, 0xff, RZ, 0xc0, !PT ;  /* 0x000000ff27277812 */ /* 0x000fc400078ec0ff */
[----:B------:R-:W-:Y:S02]  /*d730*/  LOP3.LUT R42, R42, 0xff, RZ, 0xc0, !PT ;  /* 0x000000ff2a2a7812 */ /* 0x000fe400078ec0ff */
[----:B------:R-:W-:Y:S02]  /*d740*/  LOP3.LUT R35, R35, 0xff, RZ, 0xc0, !PT ;  /* 0x000000ff23237812 */ /* 0x000fe400078ec0ff */
[----:B------:R-:W-:Y:S02]  /*d750*/  LOP3.LUT R38, R38, 0xff, RZ, 0xc0, !PT ;  /* 0x000000ff26267812 */ /* 0x000fe400078ec0ff */
[----:B------:R-:W-:Y:S02]  /*d760*/  PRMT R39, R39, 0x7054, R40 ;  /* 0x0000705427277816 */ /* 0x000fe40000000028 */
[----:B------:R-:W-:Y:S02]  /*d770*/  PRMT R43, R42, 0x7054, R43 ;  /* 0x000070542a2b7816 */ /* 0x000fe4000000002b */
[----:B------:R-:W-:-:S02]  /*d780*/  PRMT R35, R35, 0x7054, R36 ;  /* 0x0000705423237816 */ /* 0x000fc40000000024 */
[----:B------:R-:W-:Y:S02]  /*d790*/  SHF.R.U32.HI R40, RZ, 0x10, R20 ;  /* 0x00000010ff287819 */ /* 0x000fe40000011614 */
[----:B------:R-:W-:Y:S02]  /*d7a0*/  SHF.R.U32.HI R42, RZ, 0x10, R21 ;  /* 0x00000010ff2a7819 */ /* 0x000fe40000011615 */
[----:B------:R-:W-:Y:S02]  /*d7b0*/  SHF.R.U32.HI R36, RZ, 0x10, R28 ;  /* 0x00000010ff247819 */ /* 0x000fe4000001161c */
[----:B------:R-:W-:Y:S02]  /*d7c0*/  PRMT R49, R38, 0x7054, R47 ;  /* 0x0000705426317816 */ /* 0x000fe4000000002f */
[----:B------:R-:W-:Y:S02]  /*d7d0*/  LOP3.LUT R40, R40, 0xff, RZ, 0xc0, !PT ;  /* 0x000000ff28287812 */ /* 0x000fe400078ec0ff */
[----:B------:R-:W-:-:S02]  /*d7e0*/  LOP3.LUT R42, R42, 0xff, RZ, 0xc0, !PT ;  /* 0x000000ff2a2a7812 */ /* 0x000fc400078ec0ff */
[----:B------:R-:W-:Y:S02]  /*d7f0*/  LOP3.LUT R36, R36, 0xff, RZ, 0xc0, !PT ;  /* 0x000000ff24247812 */ /* 0x000fe400078ec0ff */
[----:B------:R-:W-:Y:S02]  /*d800*/  LOP3.LUT R49, R49, 0xff000000, R29, 0xf8, !PT ;  /* 0xff00000031317812 */ /* 0x000fe400078ef81d */
[----:B------:R-:W-:Y:S02]  /*d810*/  PRMT R51, R40, 0x7054, R51 ;  /* 0x0000705428337816 */ /* 0x000fe40000000033 */
[----:B------:R-:W-:Y:S02]  /*d820*/  PRMT R53, R42, 0x7054, R53 ;  /* 0x000070542a357816 */ /* 0x000fe40000000035 */
[----:B------:R-:W-:Y:S02]  /*d830*/  PRMT R45, R36, 0x7054, R45 ;  /* 0x00007054242d7816 */ /* 0x000fe4000000002d */
[----:B------:R-:W-:-:S02]  /*d840*/  LOP3.LUT R40, R35, 0xff000000, R32, 0xf8, !PT ;  /* 0xff00000023287812 */ /* 0x000fc400078ef820 */
[----:B------:R-:W-:Y:S02]  /*d850*/  LOP3.LUT R42, R37, 0xff000000, R33, 0xf8, !PT ;  /* 0xff000000252a7812 */ /* 0x000fe400078ef821 */
[----:B------:R-:W-:Y:S02]  /*d860*/  F2FP.F16.E4M3.UNPACK_B R48, R49.H1 ;  /* 0x00000031ff30723e */ /* 0x000fe400030006ff */
[----:B0-----:R-:W-:Y:S02]  /*d870*/  F2FP.F16.E4M3.UNPACK_B R35, R25.H1 ;  /* 0x00000019ff23723e */ /* 0x001fe400030006ff */
[----:B------:R-:W-:Y:S02]  /*d880*/  LOP3.LUT R46, R43, 0xff000000, R31, 0xf8, !PT ;  /* 0xff0000002b2e7812 */ /* 0x000fe400078ef81f */
[----:B------:R-:W-:Y:S02]  /*d890*/  LOP3.LUT R47, R45, 0xff000000, R28, 0xf8, !PT ;  /* 0xff0000002d2f7812 */ /* 0x000fe400078ef81c */
[----:B------:R-:W-:Y:S01]  /*d8a0*/  LOP3.LUT R50, R51, 0xff000000, R20, 0xf8, !PT ;  /* 0xff00000033327812 */ /* 0x000fe200078ef814 */
[--C-:B------:R-:W-:Y:S01]  /*d8b0*/  HADD2.F32 R51, -RZ, R48.reuse.H0_H0 ;  /* 0x20000030ff337230 */ /* 0x100fe20000004100 */
[----:B------:R-:W-:Y:S01]  /*d8c0*/  F2FP.F16.E4M3.UNPACK_B R43, R42.H1 ;  /* 0x0000002aff2b723e */ /* 0x000fe200030006ff */
[----:B------:R-:W-:Y:S01]  /*d8d0*/  HADD2.F32 R48, -RZ, R48.H1_H1 ;  /* 0x30000030ff307230 */ /* 0x000fe20000004100 */
[----:B-1----:R-:W-:-:S02]  /*d8e0*/  F2FP.F16.E4M3.UNPACK_B R31, R15 ;  /* 0x0000000fff1f723e */ /* 0x002fc400020006ff */
[----:B------:R-:W-:Y:S01]  /*d8f0*/  F2FP.F16.E4M3.UNPACK_B R32, R15.H1 ;  /* 0x0000000fff20723e */ /* 0x000fe200030006ff */
[--C-:B------:R-:W-:Y:S01]  /*d900*/  HADD2.F32 R45, -RZ, R43.reuse.H0_H0 ;  /* 0x2000002bff2d7230 */ /* 0x100fe20000004100 */
[-C--:B------:R-:W-:Y:S01]  /*d910*/  F2FP.F16.E4M3.UNPACK_B R28, R13.reuse.H1 ;  /* 0x0000000dff1c723e */ /* 0x080fe200030006ff */
[----:B------:R-:W-:Y:S01]  /*d920*/  HADD2.F32 R44, -RZ, R43.H1_H1 ;  /* 0x3000002bff2c7230 */ /* 0x000fe20000004100 */
[-C--:B------:R-:W-:Y:S02]  /*d930*/  F2FP.F16.E4M3.UNPACK_B R15, R12.reuse ;  /* 0x0000000cff0f723e */ /* 0x080fe400020006ff */
[----:B------:R-:W-:Y:S01]  /*d940*/  F2FP.F16.E4M3.UNPACK_B R20, R12.H1 ;  /* 0x0000000cff14723e */ /* 0x000fe200030006ff */
[--C-:B------:R-:W-:Y:S01]  /*d950*/  HADD2.F32 R12, -RZ, R35.reuse.H0_H0 ;  /* 0x20000023ff0c7230 */ /* 0x100fe20000004100 */
[----:B------:R-:W-:Y:S01]  /*d960*/  LOP3.LUT R53, R53, 0xff000000, R21, 0xf8, !PT ;  /* 0xff00000035357812 */ /* 0x000fe200078ef815 */
[----:B------:R-:W-:Y:S01]  /*d970*/  HADD2.F32 R35, -RZ, R35.H1_H1 ;  /* 0x30000023ff237230 */ /* 0x000fe20000004100 */
[----:B------:R-:W-:-:S02]  /*d980*/  F2FP.F16.E4M3.UNPACK_B R21, R13 ;  /* 0x0000000dff15723e */ /* 0x000fc400020006ff */
[-C--:B------:R-:W-:Y:S01]  /*d990*/  F2FP.F16.E4M3.UNPACK_B R13, R14.reuse ;  /* 0x0000000eff0d723e */ /* 0x080fe200020006ff */
[----:B------:R-:W-:Y:S01]  /*d9a0*/  FMUL.FTZ R55, R12, R51 ;  /* 0x000000330c377220 */ /* 0x000fe20000410000 */
[----:B------:R-:W-:Y:S01]  /*d9b0*/  F2FP.F16.E4M3.UNPACK_B R29, R14.H1 ;  /* 0x0000000eff1d723e */ /* 0x000fe200030006ff */
[--C-:B------:R-:W-:Y:S01]  /*d9c0*/  HADD2.F32 R14, -RZ, R28.reuse.H0_H0 ;  /* 0x2000001cff0e7230 */ /* 0x100fe20000004100 */
[----:B------:R-:W-:Y:S01]  /*d9d0*/  LOP3.LUT R30, R39, 0xff000000, R30, 0xf8, !PT ;  /* 0xff000000271e7812 */ /* 0x000fe200078ef81e */
[----:B------:R-:W-:Y:S01]  /*d9e0*/  HADD2.F32 R28, -RZ, R28.H1_H1 ;  /* 0x3000001cff1c7230 */ /* 0x000fe20000004100 */
[----:B------:R-:W-:Y:S01]  /*d9f0*/  F2FP.F16.E4M3.UNPACK_B R33, R25 ;  /* 0x00000019ff21723e */ /* 0x000fe200020006ff */
[----:B------:R-:W-:Y:S01]  /*da00*/  FMUL.FTZ R57, R35, R44 ;  /* 0x0000002c23397220 */ /* 0x000fe20000410000 */
[----:B------:R-:W-:Y:S02]  /*da10*/  F2FP.F16.E4M3.UNPACK_B R49, R49 ;  /* 0x00000031ff31723e */ /* 0x000fe400020006ff */
[-C--:B------:R-:W-:Y:S01]  /*da20*/  F2FP.F16.E4M3.UNPACK_B R38, R27.reuse ;  /* 0x0000001bff26723e */ /* 0x080fe200020006ff */
[----:B------:R-:W-:Y:S01]  /*da30*/  FFMA.FTZ R57, R28, R48, R57 ;  /* 0x000000301c397223 */ /* 0x000fe20000010039 */
[----:B------:R-:W-:-:S02]  /*da40*/  F2FP.F16.E4M3.UNPACK_B R39, R27.H1 ;  /* 0x0000001bff27723e */ /* 0x000fc400030006ff */
[-C--:B------:R-:W-:Y:S02]  /*da50*/  F2FP.F16.E4M3.UNPACK_B R25, R24.reuse ;  /* 0x00000018ff19723e */ /* 0x080fe400020006ff */
[----:B------:R-:W-:Y:S01]  /*da60*/  F2FP.F16.E4M3.UNPACK_B R27, R24.H1 ;  /* 0x00000018ff1b723e */ /* 0x000fe200030006ff */
[-C--:B------:R-:W-:Y:S01]  /*da70*/  FMUL.FTZ R24, R12, R45.reuse ;  /* 0x0000002d0c187220 */ /* 0x080fe20000410000 */
[-C--:B------:R-:W-:Y:S01]  /*da80*/  F2FP.F16.E4M3.UNPACK_B R36, R26.reuse ;  /* 0x0000001aff24723e */ /* 0x080fe200020006ff */
[C---:B------:R-:W-:Y:S01]  /*da90*/  FFMA.FTZ R12, R14.reuse, R45, -R55 ;  /* 0x0000002d0e0c7223 */ /* 0x040fe20000010837 */
[----:B------:R-:W-:Y:S01]  /*daa0*/  F2FP.F16.E4M3.UNPACK_B R37, R26.H1 ;  /* 0x0000001aff25723e */ /* 0x000fe200030006ff */
[----:B------:R-:W-:Y:S01]  /*dab0*/  HADD2.F32 R45, -RZ, R49.H0_H0 ;  /* 0x20000031ff2d7230 */ /* 0x000fe20000004100 */
[----:B------:R-:W-:Y:S01]  /*dac0*/  F2FP.F16.E4M3.UNPACK_B R42, R42 ;  /* 0x0000002aff2a723e */ /* 0x000fe200020006ff */
[----:B------:R-:W-:Y:S02]  /*dad0*/  HADD2.F32 R26, -RZ, R33.H0_H0 ;  /* 0x20000021ff1a7230 */ /* 0x000fe40000004100 */
[----:B------:R-:W-:Y:S01]  /*dae0*/  FFMA.FTZ R14, R14, R51, R24 ;  /* 0x000000330e0e7223 */ /* 0x000fe20000010018 */
[----:B------:R-:W-:-:S02]  /*daf0*/  HADD2.F32 R24, -RZ, R21.H0_H0 ;  /* 0x20000015ff187230 */ /* 0x000fc40000004100 */
[----:B------:R-:W-:Y:S01]  /*db00*/  FMUL.FTZ R51, R35, R48 ;  /* 0x0000003023337220 */ /* 0x000fe20000410000 */
[----:B------:R-:W-:Y:S02]  /*db10*/  HADD2.F32 R43, -RZ, R42.H0_H0 ;  /* 0x2000002aff2b7230 */ /* 0x000fe40000004100 */
[----:B------:R-:W-:Y:S01]  /*db20*/  FMUL.FTZ R35, R26, R45 ;  /* 0x0000002d1a237220 */ /* 0x000fe20000410000 */
[----:B------:R-:W-:Y:S02]  /*db30*/  HADD2.F32 R33, -RZ, R33.H1_H1 ;  /* 0x30000021ff217230 */ /* 0x000fe40000004100 */
[----:B------:R-:W-:Y:S01]  /*db40*/  FFMA.FTZ R55, R28, R44, -R51 ;  /* 0x0000002c1c377223 */ /* 0x000fe20000010833 */
[----:B------:R-:W-:Y:S01]  /*db50*/  F2FP.F16.E4M3.UNPACK_B R28, R46.H1 ;  /* 0x0000002eff1c723e */ /* 0x000fe200030006ff */
[-C--:B------:R-:W-:Y:S01]  /*db60*/  FMUL.FTZ R26, R26, R43.reuse ;  /* 0x0000002b1a1a7220 */ /* 0x080fe20000410000 */
[----:B------:R-:W-:Y:S01]  /*db70*/  FFMA.FTZ R48, R24, R43, -R35 ;  /* 0x0000002b18307223 */ /* 0x000fe20000010823 */
[----:B------:R-:W-:Y:S01]  /*db80*/  F2FP.F16.E4M3.UNPACK_B R43, R53.H1 ;  /* 0x00000035ff2b723e */ /* 0x000fe200030006ff */
[----:B------:R-:W-:-:S02]  /*db90*/  HADD2.F32 R44, -RZ, R49.H1_H1 ;  /* 0x30000031ff2c7230 */ /* 0x000fc40000004100 */
[----:B------:R-:W-:Y:S01]  /*dba0*/  FFMA.FTZ R51, R24, R45, R26 ;  /* 0x0000002d18337223 */ /* 0x000fe2000001001a */
[----:B------:R-:W-:Y:S01]  /*dbb0*/  HADD2.F32 R26, -RZ, R39.H0_H0 ;  /* 0x20000027ff1a7230 */ /* 0x000fe20000004100 */
[----:B------:R-:W-:Y:S01]  /*dbc0*/  F2FP.F16.E4M3.UNPACK_B R53, R53 ;  /* 0x00000035ff35723e */ /* 0x000fe200020006ff */
[----:B------:R-:W-:Y:S02]  /*dbd0*/  HADD2.F32 R45, -RZ, R43.H0_H0 ;  /* 0x2000002bff2d7230 */ /* 0x000fe40000004100 */
[----:B------:R-:W-:Y:S01]  /*dbe0*/  FMUL.FTZ R52, R33, R44 ;  /* 0x0000002c21347220 */ /* 0x000fe20000410000 */
[----:B------:R-:W-:Y:S01]  /*dbf0*/  HADD2.F32 R42, -RZ, R42.H1_H1 ;  /* 0x3000002aff2a7230 */ /* 0x000fe20000004100 */
[----:B------:R-:W-:Y:S01]  /*dc00*/  F2FP.F16.E4M3.UNPACK_B R46, R46 ;  /* 0x0000002eff2e723e */ /* 0x000fe200020006ff */
[----:B------:R-:W-:Y:S02]  /*dc10*/  HADD2.F32 R35, -RZ, R28.H0_H0 ;  /* 0x2000001cff237230 */ /* 0x000fe40000004100 */
[----:B------:R-:W-:Y:S01]  /*dc20*/  FMUL.FTZ R59, R26, R45 ;  /* 0x0000002d1a3b7220 */ /* 0x000fe20000410000 */
[----:B------:R-:W-:-:S02]  /*dc30*/  HADD2.F32 R21, -RZ, R21.H1_H1 ;  /* 0x30000015ff157230 */ /* 0x000fc40000004100 */
[----:B------:R-:W-:Y:S01]  /*dc40*/  FMUL.FTZ R33, R33, R42 ;  /* 0x0000002a21217220 */ /* 0x000fe20000410000 */
[----:B------:R-:W-:Y:S02]  /*dc50*/  HADD2.F32 R24, -RZ, R32.H0_H0 ;  /* 0x20000020ff187230 */ /* 0x000fe40000004100 */
[-C--:B------:R-:W-:Y:S01]  /*dc60*/  FMUL.FTZ R26, R26, R35.reuse ;  /* 0x000000231a1a7220 */ /* 0x080fe20000410000 */
[----:B------:R-:W-:Y:S02]  /*dc70*/  HADD2.F32 R28, -RZ, R28.H1_H1 ;  /* 0x3000001cff1c7230 */ /* 0x000fe40000004100 */
[----:B------:R-:W-:Y:S01]  /*dc80*/  FFMA.FTZ R44, R21, R44, R33 ;  /* 0x0000002c152c7223 */ /* 0x000fe20000010021 */
[----:B------:R-:W-:Y:S02]  /*dc90*/  HADD2.F32 R43, -RZ, R43.H1_H1 ;  /* 0x3000002bff2b7230 */ /* 0x000fe40000004100 */
[C---:B------:R-:W-:Y:S01]  /*dca0*/  FFMA.FTZ R59, R24.reuse, R35, -R59 ;  /* 0x00000023183b7223 */ /* 0x040fe2000001083b */
[----:B------:R-:W-:Y:S01]  /*dcb0*/  FFMA.FTZ R58, R24, R45, R26 ;  /* 0x0000002d183a7223 */ /* 0x000fe2000001001a */
[----:B------:R-:W-:-:S02]  /*dcc0*/  HADD2.F32 R39, -RZ, R39.H1_H1 ;  /* 0x30000027ff277230 */ /* 0x000fc40000004100 */
[----:B------:R-:W-:Y:S01]  /*dcd0*/  FFMA.FTZ R49, R21, R42, -R52 ;  /* 0x0000002a15317223 */ /* 0x000fe20000010834 */
[----:B------:R-:W-:Y:S02]  /*dce0*/  HADD2.F32 R33, -RZ, R53.H0_H0 ;  /* 0x20000035ff217230 */ /* 0x000fe40000004100 */
[----:B------:R-:W-:Y:S02]  /*dcf0*/  HADD2.F32 R24, -RZ, R38.H0_H0 ;  /* 0x20000026ff187230 */ /* 0x000fe40000004100 */
[C---:B------:R-:W-:Y:S01]  /*dd00*/  FMUL.FTZ R35, R39.reuse, R43 ;  /* 0x0000002b27237220 */ /* 0x040fe20000410000 */
[----:B------:R-:W-:Y:S02]  /*dd10*/  HADD2.F32 R32, -RZ, R32.H1_H1 ;  /* 0x30000020ff207230 */ /* 0x000fe40000004100 */
[----:B------:R-:W-:Y:S01]  /*dd20*/  FMUL.FTZ R52, R39, R28 ;  /* 0x0000001c27347220 */ /* 0x000fe20000410000 */
[----:B------:R-:W-:Y:S02]  /*dd30*/  HADD2.F32 R26, -RZ, R46.H0_H0 ;  /* 0x2000002eff1a7230 */ /* 0x000fe40000004100 */
[----:B------:R-:W-:Y:S01]  /*dd40*/  FMUL.FTZ R42, R24, R33 ;  /* 0x00000021182a7220 */ /* 0x000fe20000410000 */
[----:B------:R-:W-:-:S02]  /*dd50*/  HADD2.F32 R21, -RZ, R31.H0_H0 ;  /* 0x2000001fff157230 */ /* 0x000fc40000004100 */
[C---:B------:R-:W-:Y:S01]  /*dd60*/  FFMA.FTZ R60, R32.reuse, R28, -R35 ;  /* 0x0000001c203c7223 */ /* 0x040fe20000010823 */
[----:B------:R-:W-:Y:S01]  /*dd70*/  FFMA.FTZ R61, R32, R43, R52 ;  /* 0x0000002b203d7223 */ /* 0x000fe20000010034 */
[-C--:B------:R-:W-:Y:S01]  /*dd80*/  FMUL.FTZ R24, R24, R26.reuse ;  /* 0x0000001a18187220 */ /* 0x080fe20000410000 */
[----:B------:R-:W-:Y:S01]  /*dd90*/  F2FP.F16.E4M3.UNPACK_B R32, R47.H1 ;  /* 0x0000002fff20723e */ /* 0x000fe200030006ff */
[C---:B------:R-:W-:Y:S01]  /*dda0*/  FFMA.FTZ R45, R21.reuse, R26, -R42 ;  /* 0x0000001a152d7223 */ /* 0x040fe2000001082a */
[-C--:B------:R-:W-:Y:S01]  /*ddb0*/  F2FP.F16.E4M3.UNPACK_B R26, R40.reuse.H1 ;  /* 0x00000028ff1a723e */ /* 0x080fe200030006ff */
[----:B------:R-:W-:Y:S01]  /*ddc0*/  FFMA.FTZ R54, R21, R33, R24 ;  /* 0x0000002115367223 */ /* 0x000fe20000010018 */
[----:B------:R-:W-:Y:S01]  /*ddd0*/  HADD2.F32 R46, -RZ, R46.H1_H1 ;  /* 0x3000002eff2e7230 */ /* 0x000fe20000004100 */
[----:B------:R-:W-:Y:S01]  /*dde0*/  F2FP.F16.E4M3.UNPACK_B R47, R47 ;  /* 0x0000002fff2f723e */ /* 0x000fe200020006ff */
[----:B------:R-:W-:Y:S01]  /*ddf0*/  HADD2.F32 R53, -RZ, R53.H1_H1 ;  /* 0x30000035ff357230 */ /* 0x000fe20000004100 */
[----:B------:R-:W-:Y:S01]  /*de00*/  F2FP.F16.E4M3.UNPACK_B R40, R40 ;  /* 0x00000028ff28723e */ /* 0x000fe200020006ff */
        /* <DEDUP_REMOVED lines=11> */
[C---:B------:R-:W-:Y:S01]  /*dec0*/  FFMA.FTZ R56, R31.reuse, R46, -R42 ;  /* 0x0000002e1f387223 */ /* 0x040fe2000001082a */
[----:B------:R-:W-:Y:S02]  /*ded0*/  HADD2.F32 R27, -RZ, R27.H1_H1 ;  /* 0x3000001bff1b7230 */ /* 0x000fe40000004100 */
[----:B------:R-:W-:Y:S01]  /*dee0*/  FFMA.FTZ R53, R31, R53, R52 ;  /* 0x000000351f357223 */ /* 0x000fe20000010034 */
[----:B------:R-:W-:Y:S02]  /*def0*/  HADD2.F32 R26, -RZ, R26.H1_H1 ;  /* 0x3000001aff1a7230 */ /* 0x000fe40000004100 */
[C---:B------:R-:W-:Y:S01]  /*df00*/  FFMA.FTZ R35, R21.reuse, R33, R24 ;  /* 0x0000002115237223 */ /* 0x040fe20000010018 */
[----:B------:R-:W-:Y:S01]  /*df10*/  FFMA.FTZ R38, R21, R28, -R38 ;  /* 0x0000001c15267223 */ /* 0x000fe20000010826 */
[----:B------:R-:W-:-:S02]  /*df20*/  HADD2.F32 R20, -RZ, R20.H1_H1 ;  /* 0x30000014ff147230 */ /* 0x000fc40000004100 */
[C---:B------:R-:W-:Y:S01]  /*df30*/  FMUL.FTZ R31, R27.reuse, R32 ;  /* 0x000000201b1f7220 */ /* 0x040fe20000410000 */
[----:B------:R-:W-:Y:S01]  /*df40*/  FMUL.FTZ R33, R27, R26 ;  /* 0x0000001a1b217220 */ /* 0x000fe20000410000 */
[----:B------:R-:W-:Y:S01]  /*df50*/  HADD2.F32 R27, -RZ, R47.H0_H0 ;  /* 0x2000002fff1b7230 */ /* 0x000fe20000004100 */
[----:B------:R-:W-:Y:S01]  /*df60*/  F2FP.F16.E4M3.UNPACK_B R28, R50.H1 ;  /* 0x00000032ff1c723e */ /* 0x000fe200030006ff */
[----:B------:R-:W-:Y:S02]  /*df70*/  HADD2.F32 R21, -RZ, R25.H0_H0 ;  /* 0x20000019ff157230 */ /* 0x000fe40000004100 */
[C---:B------:R-:W-:Y:S01]  /*df80*/  FFMA.FTZ R39, R20.reuse, R26, -R31 ;  /* 0x0000001a14277223 */ /* 0x040fe2000001081f */
[----:B------:R-:W-:Y:S02]  /*df90*/  HADD2.F32 R24, -RZ, R40.H0_H0 ;  /* 0x20000028ff187230 */ /* 0x000fe40000004100 */
[----:B------:R-:W-:Y:S01]  /*dfa0*/  FFMA.FTZ R42, R20, R32, R33 ;  /* 0x00000020142a7223 */ /* 0x000fe20000010021 */
[----:B------:R-:W-:-:S02]  /*dfb0*/  HADD2.F32 R20, -RZ, R15.H0_H0 ;  /* 0x2000000fff147230 */ /* 0x000fc40000004100 */
[CC--:B------:R-:W-:Y:S01]  /*dfc0*/  FMUL.FTZ R31, R21.reuse, R27.reuse ;  /* 0x0000001b151f7220 */ /* 0x0c0fe20000410000 */
[----:B------:R-:W-:Y:S02]  /*dfd0*/  HADD2.F32 R26, -RZ, R47.H1_H1 ;  /* 0x3000002fff1a7230 */ /* 0x000fe40000004100 */
[-C--:B------:R-:W-:Y:S01]  /*dfe0*/  FMUL.FTZ R21, R21, R24.reuse ;  /* 0x0000001815157220 */ /* 0x080fe20000410000 */
[----:B------:R-:W-:Y:S02]  /*dff0*/  HADD2.F32 R25, -RZ, R25.H1_H1 ;  /* 0x30000019ff197230 */ /* 0x000fe40000004100 */
[C---:B------:R-:W-:Y:S01]  /*e000*/  FFMA.FTZ R31, R20.reuse, R24, -R31 ;  /* 0x00000018141f7223 */ /* 0x040fe2000001081f */
[----:B------:R-:W-:Y:S02]  /*e010*/  HADD2.F32 R40, -RZ, R40.H1_H1 ;  /* 0x30000028ff287230 */ /* 0x000fe40000004100 */
[----:B------:R-:W-:Y:S01]  /*e020*/  FFMA.FTZ R32, R20, R27, R21 ;  /* 0x0000001b14207223 */ /* 0x000fe20000010015 */
[----:B------:R-:W-:-:S02]  /*e030*/  HADD2.F32 R15, -RZ, R15.H1_H1 ;  /* 0x3000000fff0f7230 */ /* 0x000fc40000004100 */
[C---:B------:R-:W-:Y:S01]  /*e040*/  FMUL.FTZ R24, R25.reuse, R26 ;  /* 0x0000001a19187220 */ /* 0x040fe20000410000 */
[----:B------:R-:W-:Y:S01]  /*e050*/  F2FP.F16.E4M3.UNPACK_B R21, R30.H1 ;  /* 0x0000001eff15723e */ /* 0x000fe200030006ff */
[-C--:B------:R-:W-:Y:S01]  /*e060*/  FMUL.FTZ R27, R25, R40.reuse ;  /* 0x00000028191b7220 */ /* 0x080fe20000410000 */
[----:B------:R-:W-:Y:S02]  /*e070*/  HADD2.F32 R25, -RZ, R28.H0_H0 ;  /* 0x2000001cff197230 */ /* 0x000fe40000004100 */
        /* <DEDUP_REMOVED lines=10> */
[----:B------:R-:W-:Y:S01]  /*e120*/  FFMA.FTZ R46, R15, R24, -R46 ;  /* 0x000000180f2e7223 */ /* 0x000fe2000001082e */
[----:B------:R-:W-:Y:S01]  /*e130*/  HADD2.F32 R37, -RZ, R37.H1_H1 ;  /* 0x30000025ff257230 */ /* 0x000fe20000004100 */
[----:B------:R-:W-:Y:S01]  /*e140*/  F2FP.F16.E4M3.UNPACK_B R50, R50 ;  /* 0x00000032ff32723e */ /* 0x000fe200020006ff */
[----:B------:R-:W-:-:S03]  /*e150*/  HADD2.F32 R29, -RZ, R29.H1_H1 ;  /* 0x3000001dff1d7230 */ /* 0x000fc60000004100 */
[C---:B------:R-:W-:Y:S01]  /*e160*/  FMUL.FTZ R24, R37.reuse, R28 ;  /* 0x0000001c25187220 */ /* 0x040fe20000410000 */
[-C--:B------:R-:W-:Y:S01]  /*e170*/  FMUL.FTZ R21, R37, R26.reuse ;  /* 0x0000001a25157220 */ /* 0x080fe20000410000 */
[----:B------:R-:W-:Y:S01]  /*e180*/  FFMA.FTZ R37, R15, R25, R20 ;  /* 0x000000190f257223 */ /* 0x000fe20000010014 */
[----:B------:R-:W-:Y:S02]  /*e190*/  HADD2.F32 R20, -RZ, R36.H0_H0 ;  /* 0x20000024ff147230 */ /* 0x000fe40000004100 */
[C---:B------:R-:W-:Y:S01]  /*e1a0*/  FFMA.FTZ R43, R29.reuse, R26, -R24 ;  /* 0x0000001a1d2b7223 */ /* 0x040fe20000010818 */
[----:B------:R-:W-:Y:S01]  /*e1b0*/  FFMA.FTZ R52, R29, R28, R21 ;  /* 0x0000001c1d347223 */ /* 0x000fe20000010015 */
[----:B------:R-:W-:Y:S02]  /*e1c0*/  HADD2.F32 R21, -RZ, R30.H0_H0 ;  /* 0x2000001eff157230 */ /* 0x000fe40000004100 */
[----:B------:R-:W-:Y:S02]  /*e1d0*/  HADD2.F32 R24, -RZ, R50.H0_H0 ;  /* 0x20000032ff187230 */ /* 0x000fe40000004100 */
[----:B------:R-:W-:-:S02]  /*e1e0*/  HADD2.F32 R30, -RZ, R30.H1_H1 ;  /* 0x3000001eff1e7230 */ /* 0x000fc40000004100 */
[C---:B------:R-:W-:Y:S01]  /*e1f0*/  FMUL.FTZ R25, R20.reuse, R21 ;  /* 0x0000001514197220 */ /* 0x040fe20000410000 */
[----:B------:R-:W-:Y:S02]  /*e200*/  HADD2.F32 R50, -RZ, R50.H1_H1 ;  /* 0x30000032ff327230 */ /* 0x000fe40000004100 */
[----:B------:R-:W-:Y:S01]  /*e210*/  FMUL.FTZ R26, R20, R24 ;  /* 0x00000018141a7220 */ /* 0x000fe20000410000 */
[----:B------:R-:W-:Y:S01]  /*e220*/  HADD2.F32 R36, -RZ, R36.H1_H1 ;  /* 0x30000024ff247230 */ /* 0x000fe20000004100 */
[----:B------:R-:W-:Y:S01]  /*e230*/  F2FP.SATFINITE.E4M3.F32.PACK_AB_MERGE_C R37, R52, R37, RZ ;  /* 0x000000253425723e */ /* 0x000fe200048070ff */
[--C-:B------:R-:W-:Y:S02]  /*e240*/  HADD2.F32 R15, -RZ, R13.reuse.H0_H0 ;  /* 0x2000000dff0f7230 */ /* 0x100fe40000004100 */
[----:B------:R-:W-:Y:S02]  /*e250*/  HADD2.F32 R13, -RZ, R13.H1_H1 ;  /* 0x3000000dff0d7230 */ /* 0x000fe40000004100 */
[C---:B------:R-:W-:Y:S01]  /*e260*/  FMUL.FTZ R28, R36.reuse, R50 ;  /* 0x00000032241c7220 */ /* 0x040fe20000410000 */
[----:B------:R-:W-:Y:S01]  /*e270*/  FMUL.FTZ R27, R36, R30 ;  /* 0x0000001e241b7220 */ /* 0x000fe20000410000 */
[C---:B------:R-:W-:Y:S01]  /*e280*/  FFMA.FTZ R26, R15.reuse, R21, -R26 ;  /* 0x000000150f1a7223 */ /* 0x040fe2000001081a */
[----:B------:R-:W-:Y:S01]  /*e290*/  FFMA.FTZ R20, R15, R24, R25 ;  /* 0x000000180f147223 */ /* 0x000fe20000010019 */
[C---:B------:R-:W-:Y:S01]  /*e2a0*/  FFMA.FTZ R21, R13.reuse, R30, -R28 ;  /* 0x0000001e0d157223 */ /* 0x040fe2000001081c */
[----:B------:R-:W-:Y:S01]  /*e2b0*/  FFMA.FTZ R29, R13, R50, R27 ;  /* 0x000000320d1d7223 */ /* 0x000fe2000001001b */
[----:B------:R-:W-:-:S02]  /*e2c0*/  F2FP.SATFINITE.E4M3.F32.PACK_AB_MERGE_C R13, R55, R12, RZ ;  /* 0x0000000c370d723e */ /* 0x000fc400048070ff */
[----:B------:R-:W-:Y:S02]  /*e2d0*/  F2FP.SATFINITE.E4M3.F32.PACK_AB_MERGE_C R25, R57, R14, RZ ;  /* 0x0000000e3919723e */ /* 0x000fe400048070ff */
[----:B------:R-:W-:Y:S02]  /*e2e0*/  F2FP.SATFINITE.E4M3.F32.PACK_AB_MERGE_C R15, R60, R59, RZ ;  /* 0x0000003b3c0f723e */ /* 0x000fe400048070ff */
[----:B------:R-:W-:Y:S02]  /*e2f0*/  F2FP.SATFINITE.E4M3.F32.PACK_AB_MERGE_C R12, R39, R38, RZ ;  /* 0x00000026270c723e */ /* 0x000fe400048070ff */
[----:B------:R-:W-:Y:S02]  /*e300*/  F2FP.SATFINITE.E4M3.F32.PACK_AB_MERGE_C R14, R43, R46, RZ ;  /* 0x0000002e2b0e723e */ /* 0x000fe400048070ff */
[----:B------:R-:W-:Y:S02]  /*e310*/  F2FP.SATFINITE.E4M3.F32.PACK_AB_MERGE_C R27, R61, R58, RZ ;  /* 0x0000003a3d1b723e */ /* 0x000fe400048070ff */
[----:B------:R-:W-:-:S02]  /*e320*/  F2FP.SATFINITE.E4M3.F32.PACK_AB_MERGE_C R24, R42, R35, RZ ;  /* 0x000000232a18723e */ /* 0x000fc400048070ff */
[----:B------:R-:W-:Y:S02]  /*e330*/  F2FP.SATFINITE.E4M3.F32.PACK_AB_MERGE_C R13, R49, R48, R13 ;  /* 0x00000030310d723e */ /* 0x000fe4000480700d */
[----:B------:R-:W-:Y:S02]  /*e340*/  F2FP.SATFINITE.E4M3.F32.PACK_AB_MERGE_C R15, R56, R45, R15 ;  /* 0x0000002d380f723e */ /* 0x000fe4000480700f */
[----:B------:R-:W-:Y:S02]  /*e350*/  F2FP.SATFINITE.E4M3.F32.PACK_AB_MERGE_C R12, R40, R31, R12 ;  /* 0x0000001f280c723e */ /* 0x000fe4000480700c */
[----:B------:R-:W-:Y:S02]  /*e360*/  F2FP.SATFINITE.E4M3.F32.PACK_AB_MERGE_C R14, R21, R26, R14 ;  /* 0x0000001a150e723e */ /* 0x000fe4000480700e */
[----:B------:R-:W-:Y:S02]  /*e370*/  F2FP.SATFINITE.E4M3.F32.PACK_AB_MERGE_C R25, R44, R51, R25 ;  /* 0x000000332c19723e */ /* 0x000fe40004807019 */
[----:B------:R-:W-:Y:S01]  /*e380*/  F2FP.SATFINITE.E4M3.F32.PACK_AB_MERGE_C R27, R53, R54, R27 ;  /* 0x00000036351b723e */ /* 0x000fe2000480701b */
[----:B------:R1:W-:Y:S01]  /*e390*/  STS.128 [R0+0x14400], R12 ;  /* 0x0144000c00007388 */ /* 0x0003e20000000c00 */
[----:B------:R-:W-:-:S02]  /*e3a0*/  F2FP.SATFINITE.E4M3.F32.PACK_AB_MERGE_C R24, R33, R32, R24 ;  /* 0x000000202118723e */ /* 0x000fc40004807018 */
[----:B------:R-:W-:-:S05]  /*e3b0*/  F2FP.SATFINITE.E4M3.F32.PACK_AB_MERGE_C R26, R29, R20, R37 ;  /* 0x000000141d1a723e */ /* 0x000fca0004807025 */
[----:B------:R1:W-:Y:S02]  /*e3c0*/  STS.128 [R3+0x14400], R24 ;  /* 0x0144001803007388 */ /* 0x0003e40000000c00 */
.L_x_1913:
[----:B------:R-:W-:Y:S05]  /*e3d0*/  BSYNC B1 ;  /* 0x0000000000017941 */ /* 0x000fea0003800000 */
.L_x_1912:
[----:B------:R-:W-:Y:S05]  /*e3e0*/  @P0 BRA `(.L_x_1904) ;  /* 0x0000000c00c80947 */ /* 0x000fea0003800000 */
[----:B------:R-:W2:Y:S01]  /*e3f0*/  LDL R49, [R1+0xc] ;  /* 0x00000c0001317983 */ /* 0x000ea20000100800 */
[----:B-1---5:R-:W-:Y:S01]  /*e400*/  SHF.R.U32.HI R13, RZ, 0x8, R9 ;  /* 0x00000008ff0d7819 */ /* 0x022fe20000011609 */
[----:B------:R-:W-:Y:S01]  /*e410*/  IMAD.IADD R41, R18, 0x1, R41 ;  /* 0x0000000112297824 */ /* 0x000fe200078e0229 */
[----:B------:R-:W-:Y:S02]  /*e420*/  SHF.R.U32.HI R3, RZ, 0x8, R8 ;  /* 0x00000008ff037819 */ /* 0x000fe40000011608 */
[----:B------:R-:W-:Y:S02]  /*e430*/  LOP3.LUT R12, R9, 0xff, RZ, 0xc0, !PT ;  /* 0x000000ff090c7812 */ /* 0x000fe400078ec0ff */
[----:B------:R-:W-:Y:S02]  /*e440*/  LOP3.LUT R13, R13, 0xff, RZ, 0xc0, !PT ;  /* 0x000000ff0d0d7812 */ /* 0x000fe400078ec0ff */
[----:B0-----:R-:W-:Y:S02]  /*e450*/  LOP3.LUT R0, R8, 0xff, RZ, 0xc0, !PT ;  /* 0x000000ff08007812 */ /* 0x001fe400078ec0ff */
[----:B------:R-:W-:-:S02]  /*e460*/  LOP3.LUT R3, R3, 0xff, RZ, 0xc0, !PT ;  /* 0x000000ff03037812 */ /* 0x000fc400078ec0ff */
[----:B------:R-:W-:Y:S02]  /*e470*/  PRMT R20, R13, 0x7604, R12 ;  /* 0x000076040d147816 */ /* 0x000fe4000000000c */
[----:B------:R-:W-:Y:S02]  /*e480*/  SHF.R.U32.HI R12, RZ, 0x8, R10 ;  /* 0x00000008ff0c7819 */ /* 0x000fe4000001160a */
[----:B------:R-:W-:Y:S02]  /*e490*/  PRMT R3, R3, 0x7604, R0 ;  /* 0x0000760403037816 */ /* 0x000fe40000000000 */
[----:B------:R-:W-:Y:S02]  /*e4a0*/  LOP3.LUT R0, R10, 0xff, RZ, 0xc0, !PT ;  /* 0x000000ff0a007812 */ /* 0x000fe400078ec0ff */
[----:B------:R-:W-:Y:S02]  /*e4b0*/  LOP3.LUT R13, R12, 0xff, RZ, 0xc0, !PT ;  /* 0x000000ff0c0d7812 */ /* 0x000fe400078ec0ff */
[----:B------:R-:W-:-:S02]  /*e4c0*/  SHF.R.U32.HI R24, RZ, 0x3, R206 ;  /* 0x00000003ff187819 */ /* 0x000fc400000116ce */
[----:B------:R-:W-:Y:S02]  /*e4d0*/  PRMT R29, R13, 0x7604, R0 ;  /* 0x000076040d1d7816 */ /* 0x000fe40000000000 */
[----:B------:R-:W-:Y:S02]  /*e4e0*/  LOP3.LUT R0, R206, 0x70, R41, 0xf8, !PT ;  /* 0x00000070ce007812 */ /* 0x000fe400078ef829 */
[----:B------:R-:W-:Y:S02]  /*e4f0*/  SHF.R.U32.HI R15, RZ, 0x8, R11 ;  /* 0x00000008ff0f7819 */ /* 0x000fe4000001160b */
[----:B------:R-:W-:Y:S02]  /*e500*/  LOP3.LUT R0, R0, R24, RZ, 0x3c, !PT ;  /* 0x0000001800007212 */ /* 0x000fe400078e3cff */
[----:B------:R-:W-:Y:S02]  /*e510*/  SHF.R.U32.HI R21, RZ, 0x8, R4 ;  /* 0x00000008ff157819 */ /* 0x000fe40000011604 */
[----:B------:R-:W-:-:S02]  /*e520*/  IADD3 R0, R17, R0, R212 ;  /* 0x0000000011007210 */ /* 0x000fc40007ffe0d4 */
[----:B------:R-:W-:Y:S02]  /*e530*/  LOP3.LUT R14, R11, 0xff, RZ, 0xc0, !PT ;  /* 0x000000ff0b0e7812 */ /* 0x000fe400078ec0ff */
[----:B------:R-:W-:Y:S01]  /*e540*/  LOP3.LUT R12, R4, 0xff, RZ, 0xc0, !PT ;  /* 0x000000ff040c7812 */ /* 0x000fe200078ec0ff */
[----:B------:R-:W0:Y:S01]  /*e550*/  LDS.128 R24, [R0+0x14400] ;  /* 0x0144000000187984 */ /* 0x000e220000000c00 */
[----:B------:R-:W-:Y:S02]  /*e560*/  LOP3.LUT R15, R15, 0xff, RZ, 0xc0, !PT ;  /* 0x000000ff0f0f7812 */ /* 0x000fe400078ec0ff */
[----:B------:R-:W-:Y:S02]  /*e570*/  LOP3.LUT R21, R21, 0xff, RZ, 0xc0, !PT ;  /* 0x000000ff15157812 */ /* 0x000fe400078ec0ff */
[----:B------:R-:W-:Y:S02]  /*e580*/  PRMT R28, R15, 0x7604, R14 ;  /* 0x000076040f1c7816 */ /* 0x000fe4000000000e */
[----:B------:R-:W-:-:S02]  /*e590*/  PRMT R35, R21, 0x7604, R12 ;  /* 0x0000760415237816 */ /* 0x000fc4000000000c */
[----:B------:R-:W-:Y:S02]  /*e5a0*/  SHF.R.U32.HI R30, RZ, 0x8, R5 ;  /* 0x00000008ff1e7819 */ /* 0x000fe40000011605 */
[----:B------:R-:W-:Y:S02]  /*e5b0*/  SHF.R.U32.HI R32, RZ, 0x8, R6 ;  /* 0x00000008ff207819 */ /* 0x000fe40000011606 */
[----:B------:R-:W-:Y:S02]  /*e5c0*/  LOP3.LUT R21, R5, 0xff, RZ, 0xc0, !PT ;  /* 0x000000ff05157812 */ /* 0x000fe400078ec0ff */
[----:B------:R-:W-:Y:S02]  /*e5d0*/  LOP3.LUT R30, R30, 0xff, RZ, 0xc0, !PT ;  /* 0x000000ff1e1e7812 */ /* 0x000fe400078ec0ff */
[----:B------:R-:W-:Y:S02]  /*e5e0*/  LOP3.LUT R31, R6, 0xff, RZ, 0xc0, !PT ;  /* 0x000000ff061f7812 */ /* 0x000fe400078ec0ff */
[----:B------:R-:W-:-:S02]  /*e5f0*/  LOP3.LUT R32, R32, 0xff, RZ, 0xc0, !PT ;  /* 0x000000ff20207812 */ /* 0x000fc400078ec0ff */
[----:B------:R-:W-:Y:S02]  /*e600*/  PRMT R30, R30, 0x7604, R21 ;  /* 0x000076041e1e7816 */ /* 0x000fe40000000015 */
[----:B------:R-:W-:Y:S02]  /*e610*/  SHF.R.U32.HI R37, RZ, 0x10, R5 ;  /* 0x00000010ff257819 */ /* 0x000fe40000011605 */
[----:B------:R-:W-:Y:S02]  /*e620*/  SHF.R.U32.HI R21, RZ, 0x10, R9 ;  /* 0x00000010ff157819 */ /* 0x000fe40000011609 */
[----:B------:R-:W-:Y:S01]  /*e630*/  PRMT R39, R32, 0x7604, R31 ;  /* 0x0000760420277816 */ /* 0x000fe2000000001f */
[----:B------:R-:W-:Y:S01]  /*e640*/  IMAD.U32 R37, R37, 0x10000, RZ ;  /* 0x0001000025257824 */ /* 0x000fe200078e00ff */
[----:B------:R-:W-:Y:S01]  /*e650*/  SHF.R.U32.HI R31, RZ, 0x10, R11 ;  /* 0x00000010ff1f7819 */ /* 0x000fe2000001160b */
[----:B------:R-:W-:Y:S01]  /*e660*/  IMAD.U32 R21, R21, 0x10000, RZ ;  /* 0x0001000015157824 */ /* 0x000fe200078e00ff */
[----:B------:R-:W-:-:S02]  /*e670*/  SHF.R.U32.HI R36, RZ, 0x8, R7 ;  /* 0x00000008ff247819 */ /* 0x000fc40000011607 */
[----:B------:R-:W-:Y:S01]  /*e680*/  LOP3.LUT R33, R7, 0xff, RZ, 0xc0, !PT ;  /* 0x000000ff07217812 */ /* 0x000fe200078ec0ff */
[----:B------:R-:W-:Y:S01]  /*e690*/  IMAD.U32 R31, R31, 0x10000, RZ ;  /* 0x000100001f1f7824 */ /* 0x000fe200078e00ff */
[----:B------:R-:W-:Y:S02]  /*e6a0*/  LOP3.LUT R36, R36, 0xff, RZ, 0xc0, !PT ;  /* 0x000000ff24247812 */ /* 0x000fe400078ec0ff */
[----:B------:R-:W-:Y:S02]  /*e6b0*/  SHF.R.U32.HI R41, RZ, 0x10, R7 ;  /* 0x00000010ff297819 */ /* 0x000fe40000011607 */
[----:B------:R-:W-:Y:S02]  /*e6c0*/  LOP3.LUT R37, R30, 0xff0000, R37, 0xf8, !PT ;  /* 0x00ff00001e257812 */ /* 0x000fe400078ef825 */
[----:B------:R-:W-:Y:S01]  /*e6d0*/  LOP3.LUT R21, R20, 0xff0000, R21, 0xf8, !PT ;  /* 0x00ff000014157812 */ /* 0x000fe200078ef815 */
[----:B------:R-:W-:Y:S01]  /*e6e0*/  IMAD.U32 R41, R41, 0x10000, RZ ;  /* 0x0001000029297824 */ /* 0x000fe200078e00ff */
[----:B------:R-:W-:-:S02]  /*e6f0*/  LOP3.LUT R3, R3, 0xff0000, R8, 0xf8, !PT ;  /* 0x00ff000003037812 */ /* 0x000fc400078ef808 */
[----:B------:R-:W-:Y:S02]  /*e700*/  PRMT R36, R36, 0x7604, R33 ;  /* 0x0000760424247816 */ /* 0x000fe40000000021 */
[----:B------:R-:W-:Y:S02]  /*e710*/  LOP3.LUT R33, R28, 0xff0000, R31, 0xf8, !PT ;  /* 0x00ff00001c217812 */ /* 0x000fe400078ef81f */
[----:B------:R-:W-:Y:S02]  /*e720*/  LOP3.LUT R39, R39, 0xff0000, R6, 0xf8, !PT ;  /* 0x00ff000027277812 */ /* 0x000fe400078ef806 */
[----:B------:R-:W-:Y:S02]  /*e730*/  LOP3.LUT R31, R29, 0xff0000, R10, 0xf8, !PT ;  /* 0x00ff00001d1f7812 */ /* 0x000fe400078ef80a */
[----:B------:R-:W-:Y:S02]  /*e740*/  LOP3.LUT R37, R37, 0xff000000, R5, 0xf8, !PT ;  /* 0xff00000025257812 */ /* 0x000fe400078ef805 */
[----:B------:R-:W-:-:S02]  /*e750*/  LOP3.LUT R29, R3, 0xff000000, R8, 0xf8, !PT ;  /* 0xff000000031d7812 */ /* 0x000fc400078ef808 */
[----:B------:R-:W-:Y:S02]  /*e760*/  LOP3.LUT R20, R21, 0xff000000, R9, 0xf8, !PT ;  /* 0xff00000015147812 */ /* 0x000fe400078ef809 */
[----:B------:R-:W-:Y:S02]  /*e770*/  LOP3.LUT R3, R35, 0xff0000, R4, 0xf8, !PT ;  /* 0x00ff000023037812 */ /* 0x000fe400078ef804 */
[----:B------:R-:W-:Y:S02]  /*e780*/  LOP3.LUT R35, R33, 0xff000000, R11, 0xf8, !PT ;  /* 0xff00000021237812 */ /* 0x000fe400078ef80b */
[----:B------:R-:W-:Y:S02]  /*e790*/  LOP3.LUT R40, R39, 0xff000000, R6, 0xf8, !PT ;  /* 0xff00000027287812 */ /* 0x000fe400078ef806 */
[----:B------:R-:W-:Y:S02]  /*e7a0*/  F2FP.F16.E4M3.UNPACK_B R33, R37 ;  /* 0x00000025ff21723e */ /* 0x000fe400020006ff */
[----:B0-----:R-:W-:-:S02]  /*e7b0*/  F2FP.F16.E4M3.UNPACK_B R6, R25 ;  /* 0x00000019ff06723e */ /* 0x001fc400020006ff */
[----:B------:R-:W-:Y:S01]  /*e7c0*/  F2FP.F16.E4M3.UNPACK_B R11, R20 ;  /* 0x00000014ff0b723e */ /* 0x000fe200020006ff */
[----:B------:R-:W-:Y:S01]  /*e7d0*/  HADD2.F32 R38, -RZ, R33.H0_H0 ;  /* 0x20000021ff267230 */ /* 0x000fe20000004100 */
[----:B------:R-:W-:Y:S01]  /*e7e0*/  LOP3.LUT R41, R36, 0xff0000, R41, 0xf8, !PT ;  /* 0x00ff000024297812 */ /* 0x000fe200078ef829 */
[----:B------:R-:W-:Y:S01]  /*e7f0*/  HADD2.F32 R5, -RZ, R6.H0_H0 ;  /* 0x20000006ff057230 */ /* 0x000fe20000004100 */
[----:B------:R-:W-:Y:S01]  /*e800*/  LOP3.LUT R36, R3, 0xff000000, R4, 0xf8, !PT ;  /* 0xff00000003247812 */ /* 0x000fe200078ef804 */
[----:B------:R-:W-:Y:S01]  /*e810*/  HADD2.F32 R30, -RZ, R11.H0_H0 ;  /* 0x2000000bff1e7230 */ /* 0x000fe20000004100 */
[----:B------:R-:W-:Y:S02]  /*e820*/  LOP3.LUT R32, R31, 0xff000000, R10, 0xf8, !PT ;  /* 0xff0000001f207812 */ /* 0x000fe400078ef80a */
[C---:B------:R-:W-:Y:S01]  /*e830*/  FMUL.FTZ R42, R5.reuse, R38 ;  /* 0x00000026052a7220 */ /* 0x040fe20000410000 */
[----:B------:R-:W-:Y:S01]  /*e840*/  F2FP.F16.E4M3.UNPACK_B R25, R25.H1 ;  /* 0x00000019ff19723e */ /* 0x000fe200030006ff */
[----:B------:R-:W-:Y:S01]  /*e850*/  FMUL.FTZ R31, R5, R30 ;  /* 0x0000001e051f7220 */ /* 0x000fe20000410000 */
[----:B------:R-:W-:-:S02]  /*e860*/  F2FP.F16.E4M3.UNPACK_B R37, R37.H1 ;  /* 0x00000025ff25723e */ /* 0x000fc400030006ff */
[----:B------:R-:W-:Y:S02]  /*e870*/  LOP3.LUT R41, R41, 0xff000000, R7, 0xf8, !PT ;  /* 0xff00000029297812 */ /* 0x000fe400078ef807 */
[-C--:B------:R-:W-:Y:S01]  /*e880*/  F2FP.F16.E4M3.UNPACK_B R28, R27.reuse ;  /* 0x0000001bff1c723e */ /* 0x080fe200020006ff */
[----:B------:R-:W-:Y:S01]  /*e890*/  HADD2.F32 R39, -RZ, R37.H0_H0 ;  /* 0x20000025ff277230 */ /* 0x000fe20000004100 */
[----:B------:R-:W-:Y:S02]  /*e8a0*/  F2FP.F16.E4M3.UNPACK_B R27, R27.H1 ;  /* 0x0000001bff1b723e */ /* 0x000fe400030006ff */
[-C--:B------:R-:W-:Y:S02]  /*e8b0*/  F2FP.F16.E4M3.UNPACK_B R10, R24.reuse ;  /* 0x00000018ff0a723e */ /* 0x080fe400020006ff */
[----:B------:R-:W-:Y:S02]  /*e8c0*/  F2FP.F16.E4M3.UNPACK_B R24, R24.H1 ;  /* 0x00000018ff18723e */ /* 0x000fe400030006ff */
[----:B------:R-:W-:-:S02]  /*e8d0*/  F2FP.F16.E4M3.UNPACK_B R21, R26 ;  /* 0x0000001aff15723e */ /* 0x000fc400020006ff */
[----:B------:R-:W-:Y:S01]  /*e8e0*/  F2FP.F16.E4M3.UNPACK_B R26, R26.H1 ;  /* 0x0000001aff1a723e */ /* 0x000fe200030006ff */
[----:B--2---:R-:W0:Y:S02]  /*e8f0*/  LDS.128 R12, [R49+0x14400] ;  /* 0x01440000310c7984 */ /* 0x004e240000000c00 */
[-C--:B0-----:R-:W-:Y:S02]  /*e900*/  F2FP.F16.E4M3.UNPACK_B R4, R13.reuse ;  /* 0x0000000dff04723e */ /* 0x081fe400020006ff */
[----:B------:R-:W-:Y:S02]  /*e910*/  F2FP.F16.E4M3.UNPACK_B R13, R13.H1 ;  /* 0x0000000dff0d723e */ /* 0x000fe400030006ff */
[-C--:B------:R-:W-:Y:S01]  /*e920*/  F2FP.F16.E4M3.UNPACK_B R8, R15.reuse ;  /* 0x0000000fff08723e */ /* 0x080fe200020006ff */
[--C-:B------:R-:W-:Y:S01]  /*e930*/  HADD2.F32 R9, -RZ, R4.reuse.H0_H0 ;  /* 0x20000004ff097230 */ /* 0x100fe20000004100 */
[----:B------:R-:W-:Y:S01]  /*e940*/  F2FP.F16.E4M3.UNPACK_B R15, R15.H1 ;  /* 0x0000000fff0f723e */ /* 0x000fe200030006ff */
[----:B------:R-:W-:Y:S01]  /*e950*/  HADD2.F32 R4, -RZ, R4.H1_H1 ;  /* 0x30000004ff047230 */ /* 0x000fe20000004100 */
[----:B------:R-:W-:-:S02]  /*e960*/  F2FP.F16.E4M3.UNPACK_B R3, R12 ;  /* 0x0000000cff03723e */ /* 0x000fc400020006ff */
[C---:B------:R-:W-:Y:S01]  /*e970*/  FFMA.FTZ R5, R9.reuse, R30, -R42 ;  /* 0x0000001e09057223 */ /* 0x040fe2000001082a */
[----:B------:R-:W-:Y:S01]  /*e980*/  FFMA.FTZ R9, R9, R38, R31 ;  /* 0x0000002609097223 */ /* 0x000fe2000001001f */
[----:B------:R-:W-:Y:S01]  /*e990*/  HADD2.F32 R31, -RZ, R11.H1_H1 ;  /* 0x3000000bff1f7230 */ /* 0x000fe20000004100 */
[----:B------:R-:W-:Y:S01]  /*e9a0*/  F2FP.F16.E4M3.UNPACK_B R30, R20.H1 ;  /* 0x00000014ff1e723e */ /* 0x000fe200030006ff */
[----:B------:R-:W-:Y:S01]  /*e9b0*/  HADD2.F32 R38, -RZ, R33.H1_H1 ;  /* 0x30000021ff267230 */ /* 0x000fe20000004100 */
[----:B------:R-:W-:Y:S01]  /*e9c0*/  F2FP.F16.E4M3.UNPACK_B R12, R12.H1 ;  /* 0x0000000cff0c723e */ /* 0x000fe200030006ff */
[----:B------:R-:W-:Y:S01]  /*e9d0*/  HADD2.F32 R11, -RZ, R6.H1_H1 ;  /* 0x30000006ff0b7230 */ /* 0x000fe20000004100 */
[-C--:B------:R-:W-:Y:S01]  /*e9e0*/  F2FP.F16.E4M3.UNPACK_B R7, R14.reuse ;  /* 0x0000000eff07723e */ /* 0x080fe200020006ff */
[----:B------:R-:W-:Y:S01]  /*e9f0*/  HADD2.F32 R20, -RZ, R25.H0_H0 ;  /* 0x20000019ff147230 */ /* 0x000fe20000004100 */
[----:B------:R-:W-:Y:S01]  /*ea00*/  F2FP.F16.E4M3.UNPACK_B R14, R14.H1 ;  /* 0x0000000eff0e723e */ /* 0x000fe200030006ff */
[----:B------:R-:W-:-:S02]  /*ea10*/  HADD2.F32 R33, -RZ, R30.H0_H0 ;  /* 0x2000001eff217230 */ /* 0x000fc40000004100 */
[CC--:B------:R-:W-:Y:S01]  /*ea20*/  FMUL.FTZ R43, R11.reuse, R38.reuse ;  /* 0x000000260b2b7220 */ /* 0x0c0fe20000410000 */
[----:B------:R-:W-:Y:S02]  /*ea30*/  HADD2.F32 R6, -RZ, R13.H0_H0 ;  /* 0x2000000dff067230 */ /* 0x000fe40000004100 */
[C---:B------:R-:W-:Y:S01]  /*ea40*/  FMUL.FTZ R45, R20.reuse, R39 ;  /* 0x00000027142d7220 */ /* 0x040fe20000410000 */
[----:B------:R-:W-:Y:S01]  /*ea50*/  FMUL.FTZ R11, R11, R31 ;  /* 0x0000001f0b0b7220 */ /* 0x000fe20000410000 */
[----:B------:R-:W-:Y:S01]  /*ea60*/  FMUL.FTZ R20, R20, R33 ;  /* 0x0000002114147220 */ /* 0x000fe20000410000 */
[----:B------:R-:W-:Y:S01]  /*ea70*/  FFMA.FTZ R42, R4, R31, -R43 ;  /* 0x0000001f042a7223 */ /* 0x000fe2000001082b */
[----:B------:R-:W-:Y:S01]  /*ea80*/  FFMA.FTZ R45, R6, R33, -R45 ;  /* 0x00000021062d7223 */ /* 0x000fe2000001082d */
[----:B------:R-:W-:Y:S01]  /*ea90*/  FFMA.FTZ R38, R4, R38, R11 ;  /* 0x0000002604267223 */ /* 0x000fe2000001000b */
[----:B------:R-:W-:Y:S01]  /*eaa0*/  F2FP.F16.E4M3.UNPACK_B R33, R41 ;  /* 0x00000029ff21723e */ /* 0x000fe200020006ff */
[----:B------:R-:W-:Y:S01]  /*eab0*/  FFMA.FTZ R39, R6, R39, R20 ;  /* 0x0000002706277223 */ /* 0x000fe20000010014 */
[----:B------:R-:W-:Y:S01]  /*eac0*/  F2FP.F16.E4M3.UNPACK_B R11, R35 ;  /* 0x00000023ff0b723e */ /* 0x000fe200020006ff */
[----:B------:R-:W-:Y:S01]  /*ead0*/  HADD2.F32 R20, -RZ, R37.H1_H1 ;  /* 0x30000025ff147230 */ /* 0x000fe20000004100 */
[----:B------:R-:W-:Y:S01]  /*eae0*/  F2FP.F16.E4M3.UNPACK_B R41, R41.H1 ;  /* 0x00000029ff29723e */ /* 0x000fe200030006ff */
[----:B------:R-:W-:Y:S01]  /*eaf0*/  HADD2.F32 R25, -RZ, R25.H1_H1 ;  /* 0x30000019ff197230 */ /* 0x000fe20000004100 */
[----:B------:R-:W-:Y:S01]  /*eb00*/  F2FP.F16.E4M3.UNPACK_B R35, R35.H1 ;  /* 0x00000023ff23723e */ /* 0x000fe200030006ff */
[----:B------:R-:W-:-:S02]  /*eb10*/  HADD2.F32 R37, -RZ, R33.H0_H0 ;  /* 0x20000021ff257230 */ /* 0x000fc40000004100 */
[----:B------:R-:W-:Y:S02]  /*eb20*/  HADD2.F32 R6, -RZ, R28.H0_H0 ;  /* 0x2000001cff067230 */ /* 0x000fe40000004100 */
[C---:B------:R-:W-:Y:S01]  /*eb30*/  FMUL.FTZ R44, R25.reuse, R20 ;  /* 0x00000014192c7220 */ /* 0x040fe20000410000 */
[----:B------:R-:W-:Y:S02]  /*eb40*/  HADD2.F32 R30, -RZ, R30.H1_H1 ;  /* 0x3000001eff1e7230 */ /* 0x000fe40000004100 */
        /* <DEDUP_REMOVED lines=8> */
[----:B------:R-:W-:Y:S01]  /*ebd0*/  FFMA.FTZ R30, R13, R20, R25 ;  /* 0x000000140d1e7223 */ /* 0x000fe20000010019 */
[C---:B------:R-:W-:Y:S01]  /*ebe0*/  FFMA.FTZ R37, R4.reuse, R37, R6 ;  /* 0x0000002504257223 */ /* 0x040fe20000010006 */
[----:B------:R-:W-:Y:S02]  /*ebf0*/  HADD2.F32 R25, -RZ, R41.H0_H0 ;  /* 0x20000029ff197230 */ /* 0x000fe40000004100 */
[----:B------:R-:W-:Y:S01]  /*ec00*/  FFMA.FTZ R43, R4, R31, -R43 ;  /* 0x0000001f042b7223 */ /* 0x000fe2000001082b */
[----:B------:R-:W-:Y:S01]  /*ec10*/  HADD2.F32 R6, -RZ, R27.H0_H0 ;  /* 0x2000001bff067230 */ /* 0x000fe20000004100 */
[----:B------:R-:W-:Y:S01]  /*ec20*/  F2FP.SATFINITE.E4M3.F32.PACK_AB_MERGE_C R44, R44, R45, RZ ;  /* 0x0000002d2c2c723e */ /* 0x000fe200048070ff */
[----:B------:R-:W-:Y:S01]  /*ec30*/  HADD2.F32 R28, -RZ, R28.H1_H1 ;  /* 0x3000001cff1c7230 */ /* 0x000fe20000004100 */
[----:B------:R-:W-:Y:S01]  /*ec40*/  F2FP.SATFINITE.E4M3.F32.PACK_AB_MERGE_C R30, R30, R39, RZ ;  /* 0x000000271e1e723e */ /* 0x000fe200048070ff */
[----:B------:R-:W-:-:S02]  /*ec50*/  HADD2.F32 R11, -RZ, R11.H1_H1 ;  /* 0x3000000bff0b7230 */ /* 0x000fc40000004100 */
[----:B------:R-:W-:Y:S01]  /*ec60*/  FMUL.FTZ R47, R6, R25 ;  /* 0x00000019062f7220 */ /* 0x000fe20000410000 */
[----:B------:R-:W-:Y:S02]  /*ec70*/  HADD2.F32 R13, -RZ, R35.H0_H0 ;  /* 0x20000023ff0d7230 */ /* 0x000fe40000004100 */
[C---:B------:R-:W-:Y:S01]  /*ec80*/  FMUL.FTZ R31, R28.reuse, R33 ;  /* 0x000000211c1f7220 */ /* 0x040fe20000410000 */
[----:B------:R-:W-:Y:S02]  /*ec90*/  HADD2.F32 R4, -RZ, R15.H0_H0 ;  /* 0x2000000fff047230 */ /* 0x000fe40000004100 */
[----:B------:R-:W-:Y:S01]  /*eca0*/  FMUL.FTZ R28, R28, R11 ;  /* 0x0000000b1c1c7220 */ /* 0x000fe20000410000 */
[----:B------:R-:W-:Y:S02]  /*ecb0*/  HADD2.F32 R8, -RZ, R8.H1_H1 ;  /* 0x30000008ff087230 */ /* 0x000fe40000004100 */
[----:B------:R-:W-:Y:S01]  /*ecc0*/  FMUL.FTZ R6, R6, R13 ;  /* 0x0000000d06067220 */ /* 0x000fe20000410000 */
[----:B------:R-:W-:-:S02]  /*ecd0*/  HADD2.F32 R20, -RZ, R35.H1_H1 ;  /* 0x30000023ff147230 */ /* 0x000fc40000004100 */
[----:B------:R-:W-:Y:S01]  /*ece0*/  FFMA.FTZ R47, R4, R13, -R47 ;  /* 0x0000000d042f7223 */ /* 0x000fe2000001082f */
[-C--:B------:R-:W-:Y:S01]  /*ecf0*/  F2FP.F16.E4M3.UNPACK_B R13, R36.reuse.H1 ;  /* 0x00000024ff0d723e */ /* 0x080fe200030006ff */
[C---:B------:R-:W-:Y:S01]  /*ed00*/  FFMA.FTZ R46, R8.reuse, R11, -R31 ;  /* 0x0000000b082e7223 */ /* 0x040fe2000001081f */
[----:B------:R-:W-:Y:S01]  /*ed10*/  FFMA.FTZ R48, R8, R33, R28 ;  /* 0x0000002108307223 */ /* 0x000fe2000001001c */
[----:B------:R-:W-:Y:S01]  /*ed20*/  HADD2.F32 R28, -RZ, R41.H1_H1 ;  /* 0x30000029ff1c7230 */ /* 0x000fe20000004100 */
[----:B------:R-:W-:Y:S01]  /*ed30*/  F2FP.F16.E4M3.UNPACK_B R8, R29.H1 ;  /* 0x0000001dff08723e */ /* 0x000fe200030006ff */
[----:B------:R-:W-:Y:S02]  /*ed40*/  HADD2.F32 R27, -RZ, R27.H1_H1 ;  /* 0x3000001bff1b7230 */ /* 0x000fe40000004100 */
[----:B------:R-:W-:Y:S01]  /*ed50*/  FFMA.FTZ R33, R4, R25, R6 ;  /* 0x0000001904217223 */ /* 0x000fe20000010006 */
[----:B------:R-:W-:Y:S01]  /*ed60*/  HADD2.F32 R25, -RZ, R13.H0_H0 ;  /* 0x2000000dff197230 */ /* 0x000fe20000004100 */
[----:B------:R-:W-:Y:S01]  /*ed70*/  F2FP.F16.E4M3.UNPACK_B R36, R36 ;  /* 0x00000024ff24723e */ /* 0x000fe200020006ff */
[----:B------:R-:W-:-:S02]  /*ed80*/  HADD2.F32 R6, -RZ, R24.H0_H0 ;  /* 0x20000018ff067230 */ /* 0x000fc40000004100 */
[C---:B------:R-:W-:Y:S01]  /*ed90*/  FMUL.FTZ R50, R27.reuse, R28 ;  /* 0x0000001c1b327220 */ /* 0x040fe20000410000 */
[----:B------:R-:W-:Y:S02]  /*eda0*/  HADD2.F32 R15, -RZ, R15.H1_H1 ;  /* 0x3000000fff0f7230 */ /* 0x000fe40000004100 */
[-C--:B------:R-:W-:Y:S01]  /*edb0*/  FMUL.FTZ R31, R27, R20.reuse ;  /* 0x000000141b1f7220 */ /* 0x080fe20000410000 */
[----:B------:R-:W-:Y:S02]  /*edc0*/  HADD2.F32 R11, -RZ, R8.H0_H0 ;  /* 0x20000008ff0b7230 */ /* 0x000fe40000004100 */
[C---:B------:R-:W-:Y:S01]  /*edd0*/  FMUL.FTZ R27, R6.reuse, R25 ;  /* 0x00000019061b7220 */ /* 0x040fe20000410000 */
[----:B------:R-:W-:Y:S02]  /*ede0*/  HADD2.F32 R4, -RZ, R12.H0_H0 ;  /* 0x2000000cff047230 */ /* 0x000fe40000004100 */
[C---:B------:R-:W-:Y:S01]  /*edf0*/  FFMA.FTZ R50, R15.reuse, R20, -R50 ;  /* 0x000000140f327223 */ /* 0x040fe20000010832 */
[----:B------:R-:W-:Y:S01]  /*ee00*/  FFMA.FTZ R52, R15, R28, R31 ;  /* 0x0000001c0f347223 */ /* 0x000fe2000001001f */
[----:B------:R-:W-:Y:S01]  /*ee10*/  FMUL.FTZ R6, R6, R11 ;  /* 0x0000000b06067220 */ /* 0x000fe20000410000 */
[----:B------:R-:W-:-:S02]  /*ee20*/  HADD2.F32 R15, -RZ, R13.H1_H1 ;  /* 0x3000000dff0f7230 */ /* 0x000fc40000004100 */
[C---:B------:R-:W-:Y:S01]  /*ee30*/  FFMA.FTZ R27, R4.reuse, R11, -R27 ;  /* 0x0000000b041b7223 */ /* 0x040fe2000001081b */
[----:B------:R-:W-:Y:S02]  /*ee40*/  HADD2.F32 R24, -RZ, R24.H1_H1 ;  /* 0x30000018ff187230 */ /* 0x000fe40000004100 */
[----:B------:R-:W-:Y:S01]  /*ee50*/  FFMA.FTZ R28, R4, R25, R6 ;  /* 0x00000019041c7223 */ /* 0x000fe20000010006 */
[----:B------:R-:W-:Y:S01]  /*ee60*/  HADD2.F32 R11, -RZ, R8.H1_H1 ;  /* 0x30000008ff0b7230 */ /* 0x000fe20000004100 */
[----:B------:R-:W-:Y:S01]  /*ee70*/  F2FP.F16.E4M3.UNPACK_B R29, R29 ;  /* 0x0000001dff1d723e */ /* 0x000fe200020006ff */
[----:B------:R-:W-:Y:S02]  /*ee80*/  HADD2.F32 R12, -RZ, R12.H1_H1 ;  /* 0x3000000cff0c7230 */ /* 0x000fe40000004100 */
[C---:B------:R-:W-:Y:S01]  /*ee90*/  FMUL.FTZ R25, R24.reuse, R15 ;  /* 0x0000000f18197220 */ /* 0x040fe20000410000 */
[----:B------:R-:W-:Y:S02]  /*eea0*/  HADD2.F32 R13, -RZ, R36.H0_H0 ;  /* 0x20000024ff0d7230 */ /* 0x000fe40000004100 */
[----:B------:R-:W-:Y:S01]  /*eeb0*/  FMUL.FTZ R4, R24, R11 ;  /* 0x0000000b18047220 */ /* 0x000fe20000410000 */
        /* <DEDUP_REMOVED lines=8> */
[----:B------:R-:W-:Y:S01]  /*ef40*/  HADD2.F32 R10, -RZ, R10.H1_H1 ;  /* 0x3000000aff0a7230 */ /* 0x000fe20000004100 */
[----:B------:R-:W-:Y:S01]  /*ef50*/  F2FP.F16.E4M3.UNPACK_B R12, R40.H1 ;  /* 0x00000028ff0c723e */ /* 0x000fe200030006ff */
[----:B------:R-:W-:-:S02]  /*ef60*/  HADD2.F32 R29, -RZ, R29.H1_H1 ;  /* 0x3000001dff1d7230 */ /* 0x000fc40000004100 */
[----:B------:R-:W-:Y:S01]  /*ef70*/  FFMA.FTZ R15, R4, R11, -R15 ;  /* 0x0000000b040f7223 */ /* 0x000fe2000001080f */
[----:B------:R-:W-:Y:S02]  /*ef80*/  HADD2.F32 R3, -RZ, R3.H1_H1 ;  /* 0x30000003ff037230 */ /* 0x000fe40000004100 */
[----:B------:R-:W-:Y:S01]  /*ef90*/  FMUL.FTZ R8, R10, R36 ;  /* 0x000000240a087220 */ /* 0x000fe20000410000 */
[----:B------:R-:W-:Y:S01]  /*efa0*/  FFMA.FTZ R25, R4, R13, R25 ;  /* 0x0000000d04197223 */ /* 0x000fe20000010019 */
[----:B------:R-:W-:Y:S01]  /*efb0*/  F2FP.F16.E4M3.UNPACK_B R6, R32.H1 ;  /* 0x00000020ff06723e */ /* 0x000fe200030006ff */
[-C--:B------:R-:W-:Y:S01]  /*efc0*/  FMUL.FTZ R11, R10, R29.reuse ;  /* 0x0000001d0a0b7220 */ /* 0x080fe20000410000 */
[----:B------:R-:W-:Y:S02]  /*efd0*/  HADD2.F32 R10, -RZ, R12.H0_H0 ;  /* 0x2000000cff0a7230 */ /* 0x000fe40000004100 */
[----:B------:R-:W-:Y:S01]  /*efe0*/  FFMA.FTZ R20, R3, R29, -R8 ;  /* 0x0000001d03147223 */ /* 0x000fe20000010808 */
[----:B------:R-:W-:-:S02]  /*eff0*/  HADD2.F32 R4, -RZ, R26.H0_H0 ;  /* 0x2000001aff047230 */ /* 0x000fc40000004100 */
[----:B------:R-:W-:Y:S01]  /*f000*/  FFMA.FTZ R36, R3, R36, R11 ;  /* 0x0000002403247223 */ /* 0x000fe2000001000b */
[--C-:B------:R-:W-:Y:S01]  /*f010*/  HADD2.F32 R8, -RZ, R6.reuse.H0_H0 ;  /* 0x20000006ff087230 */ /* 0x100fe20000004100 */
[----:B------:R-:W-:Y:S01]  /*f020*/  F2FP.F16.E4M3.UNPACK_B R32, R32 ;  /* 0x00000020ff20723e */ /* 0x000fe200020006ff */
[----:B------:R-:W-:Y:S02]  /*f030*/  HADD2.F32 R11, -RZ, R6.H1_H1 ;  /* 0x30000006ff0b7230 */ /* 0x000fe40000004100 */
[C---:B------:R-:W-:Y:S01]  /*f040*/  FMUL.FTZ R6, R4.reuse, R10 ;  /* 0x0000000a04067220 */ /* 0x040fe20000410000 */
[----:B------:R-:W-:Y:S02]  /*f050*/  HADD2.F32 R3, -RZ, R14.H0_H0 ;  /* 0x2000000eff037230 */ /* 0x000fe40000004100 */
[----:B------:R-:W-:Y:S01]  /*f060*/  FMUL.FTZ R4, R4, R8 ;  /* 0x0000000804047220 */ /* 0x000fe20000410000 */
[----:B------:R-:W-:Y:S01]  /*f070*/  HADD2.F32 R26, -RZ, R26.H1_H1 ;  /* 0x3000001aff1a7230 */ /* 0x000fe20000004100 */
[----:B------:R-:W-:Y:S01]  /*f080*/  F2FP.F16.E4M3.UNPACK_B R40, R40 ;  /* 0x00000028ff28723e */ /* 0x000fe200020006ff */
[----:B------:R-:W-:-:S02]  /*f090*/  HADD2.F32 R13, -RZ, R12.H1_H1 ;  /* 0x3000000cff0d7230 */ /* 0x000fc40000004100 */
[C---:B------:R-:W-:Y:S01]  /*f0a0*/  FFMA.FTZ R12, R3.reuse, R8, -R6 ;  /* 0x00000008030c7223 */ /* 0x040fe20000010806 */
[----:B------:R-:W-:Y:S02]  /*f0b0*/  HADD2.F32 R14, -RZ, R14.H1_H1 ;  /* 0x3000000eff0e7230 */ /* 0x000fe40000004100 */
[C---:B------:R-:W-:Y:S01]  /*f0c0*/  FMUL.FTZ R6, R26.reuse, R11 ;  /* 0x0000000b1a067220 */ /* 0x040fe20000410000 */
[----:B------:R-:W-:Y:S02]  /*f0d0*/  HADD2.F32 R8, -RZ, R40.H0_H0 ;  /* 0x20000028ff087230 */ /* 0x000fe40000004100 */
[-C--:B------:R-:W-:Y:S01]  /*f0e0*/  FMUL.FTZ R29, R26, R13.reuse ;  /* 0x0000000d1a1d7220 */ /* 0x080fe20000410000 */
[----:B------:R-:W-:Y:S01]  /*f0f0*/  FFMA.FTZ R26, R3, R10, R4 ;  /* 0x0000000a031a7223 */ /* 0x000fe20000010004 */
[C---:B------:R-:W-:Y:S01]  /*f100*/  FFMA.FTZ R13, R14.reuse, R13, R6 ;  /* 0x0000000d0e0d7223 */ /* 0x040fe20000010006 */
[----:B------:R-:W-:Y:S02]  /*f110*/  HADD2.F32 R6, -RZ, R32.H0_H0 ;  /* 0x20000020ff067230 */ /* 0x000fe40000004100 */
[----:B------:R-:W-:Y:S01]  /*f120*/  FFMA.FTZ R29, R14, R11, -R29 ;  /* 0x0000000b0e1d7223 */ /* 0x000fe2000001081d */
[--C-:B------:R-:W-:Y:S01]  /*f130*/  HADD2.F32 R4, -RZ, R21.reuse.H0_H0 ;  /* 0x20000015ff047230 */ /* 0x100fe20000004100 */
[----:B------:R-:W-:Y:S01]  /*f140*/  F2FP.SATFINITE.E4M3.F32.PACK_AB_MERGE_C R5, R42, R5, R44 ;  /* 0x000000052a05723e */ /* 0x000fe2000480702c */
[----:B------:R-:W-:Y:S01]  /*f150*/  HADD2.F32 R40, -RZ, R40.H1_H1 ;  /* 0x30000028ff287230 */ /* 0x000fe20000004100 */
[----:B------:R-:W-:Y:S01]  /*f160*/  F2FP.SATFINITE.E4M3.F32.PACK_AB_MERGE_C R13, R13, R26, RZ ;  /* 0x0000001a0d0d723e */ /* 0x000fe200048070ff */
[----:B------:R-:W-:-:S02]  /*f170*/  HADD2.F32 R21, -RZ, R21.H1_H1 ;  /* 0x30000015ff157230 */ /* 0x000fc40000004100 */
[C---:B------:R-:W-:Y:S01]  /*f180*/  FMUL.FTZ R10, R4.reuse, R8 ;  /* 0x00000008040a7220 */ /* 0x040fe20000410000 */
[----:B------:R-:W-:Y:S02]  /*f190*/  HADD2.F32 R32, -RZ, R32.H1_H1 ;  /* 0x30000020ff207230 */ /* 0x000fe40000004100 */
[----:B------:R-:W-:Y:S01]  /*f1a0*/  FMUL.FTZ R11, R4, R6 ;  /* 0x00000006040b7220 */ /* 0x000fe20000410000 */
[--C-:B------:R-:W-:Y:S02]  /*f1b0*/  HADD2.F32 R3, -RZ, R7.reuse.H0_H0 ;  /* 0x20000007ff037230 */ /* 0x100fe40000004100 */
[C---:B------:R-:W-:Y:S01]  /*f1c0*/  FMUL.FTZ R4, R21.reuse, R40 ;  /* 0x0000002815047220 */ /* 0x040fe20000410000 */
[----:B------:R-:W-:Y:S02]  /*f1d0*/  HADD2.F32 R7, -RZ, R7.H1_H1 ;  /* 0x30000007ff077230 */ /* 0x000fe40000004100 */
[----:B------:R-:W-:Y:S01]  /*f1e0*/  FMUL.FTZ R21, R21, R32 ;  /* 0x0000002015157220 */ /* 0x000fe20000410000 */
[----:B------:R-:W-:Y:S01]  /*f1f0*/  F2FP.SATFINITE.E4M3.F32.PACK_AB_MERGE_C R12, R29, R12, RZ ;  /* 0x0000000c1d0c723e */ /* 0x000fe200048070ff */
        /* <DEDUP_REMOVED lines=8> */
[----:B------:R-:W-:Y:S02]  /*f280*/  F2FP.SATFINITE.E4M3.F32.PACK_AB_MERGE_C R7, R46, R43, R7 ;  /* 0x0000002b2e07723e */ /* 0x000fe40004807007 */
[----:B------:R-:W-:Y:S02]  /*f290*/  F2FP.SATFINITE.E4M3.F32.PACK_AB_MERGE_C R4, R20, R15, R4 ;  /* 0x0000000f1404723e */ /* 0x000fe40004807004 */
[----:B------:R-:W-:-:S02]  /*f2a0*/  F2FP.SATFINITE.E4M3.F32.PACK_AB_MERGE_C R6, R3, R6, R12 ;  /* 0x000000060306723e */ /* 0x000fc4000480700c */
[----:B------:R-:W-:Y:S02]  /*f2b0*/  F2FP.SATFINITE.E4M3.F32.PACK_AB_MERGE_C R9, R38, R9, R30 ;  /* 0x000000092609723e */ /* 0x000fe4000480701e */
[----:B------:R-:W-:Y:S01]  /*f2c0*/  F2FP.SATFINITE.E4M3.F32.PACK_AB_MERGE_C R11, R48, R37, R11 ;  /* 0x00000025300b723e */ /* 0x000fe2000480700b */
[----:B------:R2:W-:Y:S01]  /*f2d0*/  STS.128 [R49+0x14400], R4 ;  /* 0x0144000431007388 */ /* 0x0005e20000000c00 */
[----:B------:R-:W-:Y:S02]  /*f2e0*/  F2FP.SATFINITE.E4M3.F32.PACK_AB_MERGE_C R8, R36, R25, R8 ;  /* 0x000000192408723e */ /* 0x000fe40004807008 */
[----:B------:R-:W-:-:S05]  /*f2f0*/  F2FP.SATFINITE.E4M3.F32.PACK_AB_MERGE_C R10, R21, R10, R13 ;  /* 0x0000000a150a723e */ /* 0x000fca000480700d */
[----:B------:R2:W-:Y:S02]  /*f300*/  STS.128 [R0+0x14400], R8 ;  /* 0x0144000800007388 */ /* 0x0005e40000000c00 */
.L_x_1904:
[----:B------:R-:W-:Y:S05]  /*f310*/  BSYNC B0 ;  /* 0x0000000000007941 */ /* 0x000fea0003800000 */
.L_x_1890:
[----:B------:R-:W-:Y:S01]  /*f320*/  @!PT LDS RZ, [RZ] ;  /* 0x00000000fffff984 */ /* 0x000fe20000000800 */
[----:B------:R-:W-:Y:S01]  /*f330*/  @!PT LDS RZ, [RZ] ;  /* 0x00000000fffff984 */ /* 0x000fe20000000800 */
[----:B------:R-:W-:Y:S01]  /*f340*/  @!PT LDS RZ, [RZ] ;  /* 0x00000000fffff984 */ /* 0x000fe20000000800 */
[----:B------:R-:W-:Y:S01]  /*f350*/  @!PT LDS RZ, [RZ] ;  /* 0x00000000fffff984 */ /* 0x000fe20000000800 */
[----:B------:R0:W-:Y:S06]  /*f360*/  MEMBAR.ALL.CTA ;  /* 0x0000000000007992 */ /* 0x0001ec0000008000 */
[----:B0-----:R-:W0:Y:S01]  /*f370*/  FENCE.VIEW.ASYNC.S ;  /* 0x00000000000073c6 */ /* 0x001e220000000000 */
[----:B------:R-:W-:Y:S05]  /*f380*/  WARPSYNC.ALL ;  /* 0x0000000000007948 */ /* 0x000fea0003800000 */
[----:B0-----:R-:W-:Y:S06]  /*f390*/  BAR.SYNC.DEFER_BLOCKING 0xd, 0x100 ;  /* 0x0344000000007b1d */ /* 0x001fec0000010000 */
.L_x_1887:
[----:B------:R-:W-:-:S13]  /*f3a0*/  ISETP.NE.AND P0, PT, R200, 0x3, PT ;  /* 0x00000003c800780c */ /* 0x000fda0003f05270 */
[----:B------:R-:W-:Y:S05]  /*f3b0*/  @!P0 BRA `(.L_x_1914) ;  /* 0x0000000000048947 */ /* 0x000fea0003800000 */
[----:B------:R-:W-:Y:S01]  /*f3c0*/  BPT.TRAP 0x1 ;  /* 0x000000040000795c */ /* 0x000fe20000300000 */
.L_x_1914:
[----:B-1--4-:R-:W-:Y:S01]  /*f3d0*/  IMAD R14, R194, 0x8, R17 ;  /* 0x00000008c20e7824 */ /* 0x012fe200078e0211 */
[----:B------:R-:W-:-:S04]  /*f3e0*/  SHF.L.U32 R3, R196, 0x1f, RZ ;  /* 0x0000001fc4037819 */ /* 0x000fc800000006ff */
[----:B------:R1:W4:Y:S01]  /*f3f0*/  SYNCS.PHASECHK.TRANS64.TRYWAIT P1, [R14+URZ+0x22830], R3 ;  /* 0x022830030e0075a7 */ /* 0x000322000802017f */
[----:B------:R-:W-:Y:S05]  /*f400*/  @!P0 BRA `(.L_x_1915) ;  /* 0x0000000000048947 */ /* 0x000fea0003800000 */
[----:B------:R-:W-:Y:S01]  /*f410*/  BPT.TRAP 0x1 ;  /* 0x000000040000795c */ /* 0x000fe20000300000 */
.L_x_1915:
[----:B0-2---:R-:W-:-:S05]  /*f420*/  VIADD R0, R17, 0x18400 ;  /* 0x0001840011007836 */ /* 0x005fca0000000000 */
[----:B------:R-:W-:-:S04]  /*f430*/  SHF.R.U32.HI R0, RZ, 0x4, R0 ;  /* 0x00000004ff007819 */ /* 0x000fc80000011600 */
[----:B------:R-:W-:-:S04]  /*f440*/  LOP3.LUT R0, R0, 0x3fff, RZ, 0xc0, !PT ;  /* 0x00003fff00007812 */ /* 0x000fc800078ec0ff */
[----:B-----5:R-:W-:-:S05]  /*f450*/  LOP3.LUT R13, R0, 0x10000, RZ, 0xfc, !PT ;  /* 0x00010000000d7812 */ /* 0x020fca00078efcff */
[----:B------:R-:W-:Y:S01]  /*f460*/  IMAD R4, R194, 0x500, R13 ;  /* 0x00000500c2047824 */ /* 0x000fe200078e020d */
[----:B----4-:R-:W-:Y:S06]  /*f470*/  @P1 BRA `(.L_x_1916) ;  /* 0x0000000000081947 */ /* 0x010fec0003800000 */
[----:B------:R-:W0:Y:S02]  /*f480*/  SYNCS.PHASECHK.TRANS64.TRYWAIT P1, [R14+URZ+0x22830], R3 ;  /* 0x022830030e0075a7 */ /* 0x000e24000802017f */
[----:B0-----:R-:W-:Y:S05]  /*f490*/  @!P1 BRA `(.L_x_1917) ;  /* 0x000001fc00989947 */ /* 0x001fea0003800000 */
.L_x_1916:
[----:B---3--:R-:W-:Y:S01]  /*f4a0*/  IMAD.MOV.U32 R5, RZ, RZ, 0x40000040 ;  /* 0x40000040ff057424 */ /* 0x008fe200078e00ff */
[----:B------:R-:W-:Y:S01]  /*f4b0*/  LOP3.LUT R10, R34, 0x10000, RZ, 0xfc, !PT ;  /* 0x00010000220a7812 */ /* 0x000fe200078efcff */
[----:B------:R-:W-:Y:S01]  /*f4c0*/  IMAD.MOV.U32 R11, RZ, RZ, 0x40000040 ;  /* 0x40000040ff0b7424 */ /* 0x000fe200078e00ff */
[----:B------:R-:W-:Y:S05]  /*f4d0*/  WARPSYNC.ALL ;  /* 0x0000000000007948 */ /* 0x000fea0003800000 */
[C---:B------:R-:W-:Y:S01]  /*f4e0*/  R2UR UR6, R4.reuse ;  /* 0x00000000040672ca */ /* 0x040fe200000e0000 */
[----:B------:R-:W-:Y:S01]  /*f4f0*/  WARPGROUP.ARRIVE ;  /* 0x00000000000079c5 */ /* 0x000fe20000000000 */
[----:B------:R-:W-:Y:S01]  /*f500*/  R2UR UR7, R5 ;  /* 0x00000000050772ca */ /* 0x000fe200000e0000 */
[----:B------:R-:W-:Y:S01]  /*f510*/  VIADD R6, R4, 0x100 ;  /* 0x0000010004067836 */ /* 0x000fe20000000000 */
[----:B------:R-:W-:Y:S01]  /*f520*/  R2UR UR4, R10 ;  /* 0x000000000a0472ca */ /* 0x000fe200000e0000 */
[----:B------:R-:W-:Y:S01]  /*f530*/  IMAD.MOV.U32 R7, RZ, RZ, 0x40000040 ;  /* 0x40000040ff077424 */ /* 0x000fe200078e00ff */
[----:B------:R-:W-:Y:S01]  /*f540*/  R2UR UR5, R11 ;  /* 0x000000000b0572ca */ /* 0x000fe200000e0000 */
[----:B------:R-:W-:Y:S01]  /*f550*/  VIADD R8, R4, 0x200 ;  /* 0x0000020004087836 */ /* 0x000fe20000000000 */
[----:B------:R-:W-:Y:S01]  /*f560*/  R2UR UR10, R6 ;  /* 0x00000000060a72ca */ /* 0x000fe200000e0000 */
[----:B------:R-:W-:Y:S01]  /*f570*/  IMAD.MOV.U32 R9, RZ, RZ, 0x40000040 ;  /* 0x40000040ff097424 */ /* 0x000fe200078e00ff */
[----:B------:R-:W-:Y:S01]  /*f580*/  R2UR UR11, R7 ;  /* 0x00000000070b72ca */ /* 0x000fe200000e0000 */
[----:B------:R-:W-:Y:S01]  /*f590*/  VIADD R6, R4, 0x300 ;  /* 0x0000030004067836 */ /* 0x000fe20000000000 */
[----:B------:R-:W-:Y:S01]  /*f5a0*/  R2UR UR8, R10 ;  /* 0x000000000a0872ca */ /* 0x000fe200000e0000 */
[----:B------:R-:W-:Y:S01]  /*f5b0*/  VIADD R20, R4, 0x400 ;  /* 0x0000040004147836 */ /* 0x000fe20000000000 */
[----:B------:R-:W-:Y:S01]  /*f5c0*/  R2UR UR9, R11 ;  /* 0x000000000b0972ca */ /* 0x000fe200000e0000 */
[----:B------:R-:W-:Y:S01]  /*f5d0*/  IMAD.MOV.U32 R21, RZ, RZ, 0x40000040 ;  /* 0x40000040ff157424 */ /* 0x000fe200078e00ff */
[----:B------:R-:W-:Y:S01]  /*f5e0*/  R2UR UR14, R8 ;  /* 0x00000000080e72ca */ /* 0x000fe200000e0000 */
[----:B------:R-:W-:Y:S01]  /*f5f0*/  VIADD R8, R4, 0x102 ;  /* 0x0000010204087836 */ /* 0x000fe20000000000 */
[----:B------:R-:W-:Y:S01]  /*f600*/  R2UR UR15, R9 ;  /* 0x00000000090f72ca */ /* 0x000fe200000e0000 */
[----:B------:R-:W-:Y:S01]  /*f610*/  QGMMA.64x32x32.F32.E4M3.E4M3 R88, gdesc[UR4], RZ, !UPT, gsb0 ;  /* 0x00600000045879f3 */ /* 0x000fe2000c0008ff */
        /* <DEDUP_REMOVED lines=19> */
[----:B------:R-:W-:Y:S01]  /*f750*/  IMAD.MOV.U32 R111, RZ, RZ, 0x40000040 ;  /* 0x40000040ff6f7424 */ /* 0x000fe200078e00ff */
[----:B------:R-:W-:Y:S01]  /*f760*/  R2UR UR6, R6 ;  /* 0x00000000060672ca */ /* 0x000fe200000e0000 */
[----:B------:R-:W-:Y:S01]  /*f770*/  VIADD R6, R4, 0x202 ;  /* 0x0000020204067836 */ /* 0x000fe20000000000 */
[----:B------:R-:W-:Y:S01]  /*f780*/  R2UR UR7, R7 ;  /* 0x00000000070772ca */ /* 0x000fe200000e0000 */
[----:B------:R-:W-:Y:S01]  /*f790*/  IMAD.MOV.U32 R7, RZ, RZ, 0x40000040 ;  /* 0x40000040ff077424 */ /* 0x000fe200078e00ff */
[----:B------:R-:W-:-:S02]  /*f7a0*/  WARPGROUP.DEPBAR.LE gsb0, 0x0 ;  /* 0x00008000000079c5 */ /* 0x000fc40000010000 */
[----:B------:R-:W-:-:S06]  /*f7b0*/  WARPGROUP.ARRIVE ;  /* 0x00000000000079c5 */ /* 0x000fcc0000000000 */
[----:B------:R-:W-:Y:S01]  /*f7c0*/  QGMMA.64x32x32.F32.E4M3.E4M3 R72, gdesc[UR8], RZ, !UPT, gsb0 ;  /* 0x00600000084879f3 */ /* 0x000fe2000c0008ff */
[----:B------:R-:W-:Y:S01]  /*f7d0*/  R2UR UR10, R8 ;  /* 0x00000000080a72ca */ /* 0x000fe200000e0000 */
[----:B------:R-:W-:Y:S01]  /*f7e0*/  VIADD R8, R10, 0x2 ;  /* 0x000000020a087836 */ /* 0x000fe20000000000 */
[----:B------:R-:W-:Y:S01]  /*f7f0*/  R2UR UR11, R9 ;  /* 0x00000000090b72ca */ /* 0x000fe200000e0000 */
[----:B------:R-:W-:-:S03]  /*f800*/  IMAD.MOV.U32 R9, RZ, RZ, 0x40000040 ;  /* 0x40000040ff097424 */ /* 0x000fc600078e00ff */
[C---:B------:R-:W-:Y:S02]  /*f810*/  R2UR UR4, R8.reuse ;  /* 0x00000000080472ca */ /* 0x040fe400000e0000 */
[C---:B------:R-:W-:Y:S02]  /*f820*/  R2UR UR5, R9.reuse ;  /* 0x00000000090572ca */ /* 0x040fe400000e0000 */
        /* <DEDUP_REMOVED lines=49> */
[----:B------:R-:W-:-:S03]  /*fb40*/  IMAD.MOV.U32 R7, RZ, RZ, 0x40000040 ;  /* 0x40000040ff077424 */ /* 0x000fc600078e00ff */
[C---:B------:R-:W-:Y:S02]  /*fb50*/  R2UR UR4, R6.reuse ;  /* 0x00000000060472ca */ /* 0x040fe400000e0000 */
[C---:B------:R-:W-:Y:S02]  /*fb60*/  R2UR UR5, R7.reuse ;  /* 0x00000000070572ca */ /* 0x040fe400000e0000 */
[C---:B------:R-:W-:Y:S02]  /*fb70*/  R2UR UR8, R6.reuse ;  /* 0x00000000060872ca */ /* 0x040fe400000e0000 */
[C---:B------:R-:W-:Y:S02]  /*fb80*/  R2UR UR9, R7.reuse ;  /* 0x00000000070972ca */ /* 0x040fe400000e0000 */
[----:B------:R-:W-:Y:S02]  /*fb90*/  R2UR UR12, R6 ;  /* 0x00000000060c72ca */ /* 0x000fe400000e0000 */
[----:B------:R-:W-:Y:S01]  /*fba0*/  R2UR UR13, R7 ;  /* 0x00000000070d72ca */ /* 0x000fe200000e0000 */
[----:B------:R-:W-:-:S02]  /*fbb0*/  WARPGROUP.DEPBAR.LE gsb0, 0x0 ;  /* 0x00008000000079c5 */ /* 0x000fc40000010000 */
        /* <DEDUP_REMOVED lines=24> */
[----:B------:R-:W-:Y:S01]  /*fd40*/  R2UR UR5, R5 ;  /* 0x00000000050572ca */ /* 0x000fe200000e0000 */
[----:B------:R-:W-:Y:S02]  /*fd50*/  WARPGROUP.DEPBAR.LE gsb0, 0x0 ;  /* 0x00008000000079c5 */ /* 0x000fe40000010000 */
[----:B------:R-:W-:-:S06]  /*fd60*/  WARPGROUP.ARRIVE ;  /* 0x00000000000079c5 */ /* 0x000fcc0000000000 */
[----:B------:R-:W-:Y:S01]  /*fd70*/  QGMMA.64x32x32.F32.E4M3.E4M3 R72, gdesc[UR8], R72, gsb0 ;  /* 0x00600000084879f3 */ /* 0x000fe20008000848 */
[----:B------:R-:W-:Y:S01]  /*fd80*/  R2UR UR10, R108 ;  /* 0x000000006c0a72ca */ /* 0x000fe200000e0000 */
[----:B------:R-:W-:Y:S01]  /*fd90*/  VIADD R108, R4, 0x306 ;  /* 0x00000306046c7836 */ /* 0x000fe20000000000 */
[----:B------:R-:W-:Y:S01]  /*fda0*/  R2UR UR11, R109 ;  /* 0x000000006d0b72ca */ /* 0x000fe200000e0000 */
[----:B------:R-:W-:Y:S01]  /*fdb0*/  VIADD R4, R10, 0x6 ;  /* 0x000000060a047836 */ /* 0x000fe20000000000 */
[----:B------:R-:W-:Y:S01]  /*fdc0*/  R2UR UR9, R5 ;  /* 0x00000000050972ca */ /* 0x000fe200000e0000 */
[----:B------:R-:W-:-:S03]  /*fdd0*/  IMAD.MOV.U32 R109, RZ, RZ, 0x40000040 ;  /* 0x40000040ff6d7424 */ /* 0x000fc600078e00ff */
[C---:B------:R-:W-:Y:S02]  /*fde0*/  R2UR UR4, R4.reuse ;  /* 0x00000000040472ca */ /* 0x040fe400000e0000 */
        /* <DEDUP_REMOVED lines=40> */
.L_x_1918:
[----:B------:R-:W2:Y:S01]  /*10070*/  LDC R145, c[0x0][0x448] ;  /* 0x00011200ff917b82 */ /* 0x000ea20000000800 */
[----:B------:R-:W3:Y:S01]  /*10080*/  S2R R109, SR_CgaCtaId ;  /* 0x00000000006d7919 */ /* 0x000ee20000008800 */
[C---:B------:R-:W-:Y:S01]  /*10090*/  FMUL.FTZ R130, R2.reuse, R24 ;  /* 0x0000001802827220 */ /* 0x040fe20000410000 */
[C---:B------:R-:W-:Y:S01]  /*100a0*/  FMUL.FTZ R132, R2.reuse, R25 ;  /* 0x0000001902847220 */ /* 0x040fe20000410000 */
[C---:B------:R-:W-:Y:S01]  /*100b0*/  FMUL.FTZ R124, R2.reuse, R49 ;  /* 0x00000031027c7220 */ /* 0x040fe20000410000 */
[----:B------:R-:W-:Y:S02]  /*100c0*/  IMAD.IADD R49, R205, 0x1, R202 ;  /* 0x00000001cd317824 */ /* 0x000fe400078e02ca */
[C---:B------:R-:W-:Y:S01]  /*100d0*/  FMUL.FTZ R12, R2.reuse, R88 ;  /* 0x00000058020c7220 */ /* 0x040fe20000410000 */
[C---:B------:R-:W-:Y:S01]  /*100e0*/  FMUL.FTZ R116, R2.reuse, R41 ;  /* 0x0000002902747220 */ /* 0x040fe20000410000 */
[----:B------:R-:W4:Y:S01]  /*100f0*/  LDC.64 R24, c[0x0][0x9e0] ;  /* 0x00027800ff187b82 */ /* 0x000f220000000a00 */
        /* <DEDUP_REMOVED lines=15> */
[----:B--2---:R-:W-:Y:S01]  /*101f0*/  ISETP.NE.AND P1, PT, R145, 0x1, PT ;  /* 0x000000019100780c */ /* 0x004fe20003f25270 */
[----:B------:R-:W-:-:S02]  /*10200*/  IMAD.MOV.U32 R55, RZ, RZ, -0xa0 ;  /* 0xffffff60ff377424 */ /* 0x000fc400078e00ff */
[C---:B------:R-:W-:Y:S01]  /*10210*/  FMUL.FTZ R99, R2.reuse, R72 ;  /* 0x0000004802637220 */ /* 0x040fe20000410000 */
[C---:B------:R-:W-:Y:S01]  /*10220*/  FMUL.FTZ R98, R2.reuse, R73 ;  /* 0x0000004902627220 */ /* 0x040fe20000410000 */
[C---:B------:R-:W-:Y:S01]  /*10230*/  FMUL.FTZ R76, R2.reuse, R82 ;  /* 0x00000052024c7220 */ /* 0x040fe20000410000 */
[----:B------:R-:W-:Y:S01]  /*10240*/  FMUL.FTZ R77, R2, R83 ;  /* 0x00000053024d7220 */ /* 0x000fe20000410000 */
[----:B01----:R-:W-:Y:S02]  /*10250*/  VIADD R14, R14, 0x22840 ;  /* 0x000228400e0e7836 */ /* 0x003fe40000000000 */
[C---:B------:R-:W-:Y:S01]  /*10260*/  FMUL.FTZ R72, R2.reuse, R74 ;  /* 0x0000004a02487220 */ /* 0x040fe20000410000 */
[C---:B------:R-:W-:Y:S01]  /*10270*/  FMUL.FTZ R73, R2.reuse, R75 ;  /* 0x0000004b02497220 */ /* 0x040fe20000410000 */
[C---:B------:R-:W-:Y:S01]  /*10280*/  FMUL.FTZ R82, R2.reuse, R84 ;  /* 0x0000005402527220 */ /* 0x040fe20000410000 */
        /* <DEDUP_REMOVED lines=16> */
[----:B------:R-:W-:Y:S01]  /*10390*/  FMUL.FTZ R28, R2, R30 ;  /* 0x0000001e021c7220 */ /* 0x000fe20000410000 */
[----:B------:R-:W-:Y:S01]  /*103a0*/  LOP3.LUT R22, R22, 0xffffffef, RZ, 0xc0, !PT ;  /* 0xffffffef16167812 */ /* 0x000fe200078ec0ff */
[----:B------:R-:W-:-:S02]  /*103b0*/  IMAD R55, R106, R55, 0xa1 ;  /* 0x000000a16a377424 */ /* 0x000fc400078e0237 */
        /* <DEDUP_REMOVED lines=40> */
[----:B---3--:R-:W-:Y:S01]  /*10640*/  PRMT R14, R109, 0x654, R14 ;  /* 0x000006546d0e7816 */ /* 0x008fe2000000000e */
[----:B------:R-:W-:Y:S01]  /*10650*/  FMUL.FTZ R33, R2, R39 ;  /* 0x0000002702217220 */ /* 0x000fe20000410000 */
[----:B------:R-:W-:Y:S01]  /*10660*/  @P1 LOP3.LUT R22, R22, 0x10, RZ, 0xfc, !PT ;  /* 0x0000001016161812 */ /* 0x000fe200078efcff */
[----:B------:R-:W-:Y:S01]  /*10670*/  IMAD R144, R204, -0x2, R55 ;  /* 0xfffffffecc907824 */ /* 0x000fe200078e0237 */
[----:B----4-:R-:W-:Y:S01]  /*10680*/  ISETP.GE.AND P1, PT, R25, 0x1, PT ;  /* 0x000000011900780c */ /* 0x010fe20003f26270 */
[----:B------:R1:W-:Y:S01]  /*10690*/  SYNCS.ARRIVE.TRANS64.RED.A1T0 RZ, [R14+URZ], RZ ;  /* 0x000000ff0eff79a7 */ /* 0x0003e2000810043f */
[----:B------:R-:W-:Y:S01]  /*106a0*/  ULDC UR4, c[0x0][0x9dc] ;  /* 0x0002770000047ab9 */ /* 0x000fe20000000800 */
[----:B------:R-:W2:Y:S01]  /*106b0*/  MUFU.TANH R12, R12 ;  /* 0x0000000c000c7308 */ /* 0x000ea20000002400 */
[----:B------:R-:W-:Y:S01]  /*106c0*/  ULOP3.LUT UR5, URZ, UR4, URZ, 0x33, !UPT ;  /* 0x000000043f057292 */ /* 0x000fe2000f8e333f */
[----:B------:R-:W-:Y:S01]  /*106d0*/  IADD3 R39, -R188, R144, R189 ;  /* 0x00000090bc277210 */ /* 0x000fe20007ffe1bd */
[----:B------:R-:W-:Y:S01]  /*106e0*/  VIADD R55, R55, 0xffffffff ;  /* 0xffffffff37377836 */ /* 0x000fe20000000000 */
[----:B------:R-:W-:Y:S01]  /*106f0*/  LOP3.LUT R22, R22, 0xfffffff7, RZ, 0xc0, !PT ;  /* 0xfffffff716167812 */ /* 0x000fe200078ec0ff */
[----:B------:R-:W-:-:S02]  /*10700*/  VIADD R144, R144, 0xffffffff ;  /* 0xffffffff90907836 */ /* 0x000fc40000000000 */
[----:B-1----:R-:W-:Y:S01]  /*10710*/  IMAD R14, R106, -0xa0, R189 ;  /* 0xffffff606a0e7824 */ /* 0x002fe200078e02bd */
[----:B------:R-:W1:Y:S01]  /*10720*/  MUFU.TANH R105, R105 ;  /* 0x0000006900697308 */ /* 0x000e620000002400 */
[C---:B------:R-:W-:Y:S01]  /*10730*/  VIADD R37, R39.reuse, UR5 ;  /* 0x0000000527257c36 */ /* 0x040fe20008000000 */
[----:B------:R-:W-:Y:S01]  /*10740*/  @P1 LOP3.LUT R22, R22, 0x8, RZ, 0xfc, !PT ;  /* 0x0000000816161812 */ /* 0x000fe200078efcff */
[----:B------:R-:W-:Y:S02]  /*10750*/  VIADD R21, R14, 0xa0 ;  /* 0x000000a00e157836 */ /* 0x000fe40000000000 */
[----:B------:R-:W-:Y:S02]  /*10760*/  IMAD.IADD R39, R39, 0x1, R24 ;  /* 0x0000000127277824 */ /* 0x000fe400078e0218 */
[----:B------:R-:W-:Y:S01]  /*10770*/  IMAD R180, R204, -0x2, R21 ;  /* 0xfffffffeccb47824 */ /* 0x000fe200078e0215 */
[----:B------:R-:W3:Y:S01]  /*10780*/  MUFU.TANH R0, R0 ;  /* 0x0000000000007308 */ /* 0x000ee20000002400 */
[----:B------:R-:W-:-:S02]  /*10790*/  IMAD.U32 R14, RZ, RZ, UR5 ;  /* 0x00000005ff0e7e24 */ /* 0x000fc4000f8e00ff */
[----:B0-----:R-:W-:Y:S01]  /*107a0*/  IMAD.IADD R53, R37, 0x1, R20 ;  /* 0x0000000125357824 */ /* 0x001fe200078e0214 */
[----:B------:R-:W-:-:S04]  /*107b0*/  VIADDMNMX R146, R20, R39, R180, PT ;  /* 0x0000002714927246 */ /* 0x000fc800038001b4 */
[----:B------:R-:W0:Y:S08]  /*107c0*/  MUFU.TANH R3, R3 ;  /* 0x0000000300037308 */ /* 0x000e300000002400 */
        /* <DEDUP_REMOVED lines=88> */
.L_x_1921:
[----:B------:R-:W-:-:S13]  /*10d50*/  ISETP.NE.AND P1, PT, R25, 0x1, PT ;  /* 0x000000011900780c */ /* 0x000fda0003f25270 */
[----:B------:R-:W1:Y:S02]  /*10d60*/  @P1 LDC.64 R20, c[0x0][0x9e8] ;  /* 0x00027a00ff141b82 */ /* 0x000e640000000a00 */
[----:B-1----:R-:W-:-:S05]  /*10d70*/  @P1 IMAD.HI.U32 R20, R51, R20, RZ ;  /* 0x0000001433141227 */ /* 0x002fca00078e00ff */
[----:B------:R-:W-:-:S07]  /*10d80*/  @P1 SHF.R.U32.HI R51, RZ, R21, R20 ;  /* 0x00000015ff331219 */ /* 0x000fce0000011614 */
.L_x_1922:
[----:B------:R-:W-:Y:S05]  /*10d90*/  BSYNC B0 ;  /* 0x0000000000007941 */ /* 0x000fea0003800000 */
.L_x_1920:
[----:B------:R-:W-:-:S05]  /*10da0*/  IMAD R20, R51, R25, R144 ;  /* 0x0000001933147224 */ /* 0x000fca00078e0290 */
[----:B------:R-:W-:Y:S02]  /*10db0*/  VIMNMX R53, R53, R20, !PT ;  /* 0x0000001435357248 */ /* 0x000fe40007fe0100 */
[----:B------:R-:W-:-:S07]  /*10dc0*/  VIADDMNMX R146, R20, R25, R146, PT ;  /* 0x0000001914927246 */ /* 0x000fce0003800192 */
.L_x_1919:
[C---:B------:R-:W-:Y:S01]  /*10dd0*/  ISETP.GE.AND P1, PT, R55.reuse, 0x2, PT ;  /* 0x000000023700780c */ /* 0x040fe20003f26270 */
[----:B------:R-:W1:Y:S01]  /*10de0*/  SHFL.IDX PT, R20, R49, 0x1, 0x1c1f ;  /* 0x003c1f0031147f89 */ /* 0x000e6200000e0000 */
[----:B------:R-:W-:Y:S02]  /*10df0*/  ISETP.GE.AND P5, PT, R55, 0x11, PT ;  /* 0x000000113700780c */ /* 0x000fe40003fa6270 */
[----:B------:R-:W-:Y:S02]  /*10e00*/  ISETP.GT.AND P2, PT, R53, 0x1, !P1 ;  /* 0x000000013500780c */ /* 0x000fe40004f44270 */
[----:B------:R-:W-:Y:S02]  /*10e10*/  P2R R121, PR, RZ, 0x20 ;  /* 0x00000020ff797803 */ /* 0x000fe40000000000 */
[----:B------:R-:W-:Y:S02]  /*10e20*/  ISETP.LT.OR P3, PT, R146, 0x2, P2 ;  /* 0x000000029200780c */ /* 0x000fe40001761670 */
[----:B------:R-:W-:-:S02]  /*10e30*/  ISETP.GE.AND P2, PT, R55, 0x9, PT ;  /* 0x000000093700780c */ /* 0x000fc40003f46270 */
[----:B------:R-:W-:Y:S02]  /*10e40*/  FSEL R34, R105, -INF , !P3 ;  /* 0xff80000069227808 */ /* 0x000fe40005800000 */
[----:B------:R-:W-:-:S04]  /*10e50*/  ISETP.GT.AND P3, PT, R53, 0x8, !P2 ;  /* 0x000000083500780c */ /* 0x000fc80005764270 */
[----:B------:R-:W-:-:S04]  /*10e60*/  ISETP.LT.OR P3, PT, R146, 0x9, P3 ;  /* 0x000000099200780c */ /* 0x000fc80001f61670 */
[----:B------:R-:W-:Y:S02]  /*10e70*/  FSEL R36, R107, -INF , !P3 ;  /* 0xff8000006b247808 */ /* 0x000fe40005800000 */
[----:B------:R-:W-:Y:S02]  /*10e80*/  ISETP.GE.AND P3, PT, R55, 0xa, PT ;  /* 0x0000000a3700780c */ /* 0x000fe40003f66270 */
[----:B-1----:R-:W-:Y:S02]  /*10e90*/  VIADDMNMX R180, R20, R39, R180, PT ;  /* 0x0000002714b47246 */ /* 0x002fe400038001b4 */
[----:B------:R-:W-:-:S04]  /*10ea0*/  ISETP.GT.AND P4, PT, R53, 0x9, !P3 ;  /* 0x000000093500780c */ /* 0x000fc80005f84270 */
[----:B------:R-:W-:-:S04]  /*10eb0*/  ISETP.LT.OR P4, PT, R146, 0xa, P4 ;  /* 0x0000000a9200780c */ /* 0x000fc80002781670 */
[----:B0-----:R-:W-:Y:S02]  /*10ec0*/  FSEL R38, R93, -INF , !P4 ;  /* 0xff8000005d267808 */ /* 0x001fe40006000000 */
        /* <DEDUP_REMOVED lines=17> */
[----:B------:R-:W-:Y:S02]  /*10fe0*/  ISETP.LT.OR P4, PT, R146, 0x1a, P4 ;  /* 0x0000001a9200780c */ /* 0x000fe40002781670 */
        /* <DEDUP_REMOVED lines=154> */
[----:B------:R-:W-:Y:S02]  /*11990*/  P2R R123, PR, RZ, 0x40 ;  /* 0x00000040ff7b7803 */ /* 0x000fe40000000000 */
[----:B------:R-:W-:-:S04]  /*119a0*/  ISETP.GT.AND P6, PT, R53, RZ, !P6 ;  /* 0x000000ff3500720c */ /* 0x000fc800077c4270 */
[----:B------:R-:W-:-:S04]  /*119b0*/  ISETP.LT.OR P6, PT, R146, 0x1, P6 ;  /* 0x000000019200780c */ /* 0x000fc800037c1670 */
[----:B------:R-:W-:Y:S02]  /*119c0*/  FSEL R51, R12, -INF , !P6 ;  /* 0xff8000000c337808 */ /* 0x000fe40007000000 */
[----:B------:R-:W-:-:S04]  /*119d0*/  ISETP.GE.AND P6, PT, R55, 0x9a, PT ;  /* 0x0000009a3700780c */ /* 0x000fc80003fc6270 */
[----:B------:R-:W-:Y:S02]  /*119e0*/  P2R R55, PR, RZ, 0x40 ;  /* 0x00000040ff377803 */ /* 0x000fe40000000000 */
[----:B------:R-:W-:-:S04]  /*119f0*/  ISETP.GT.AND P6, PT, R53, 0x99, !P6 ;  /* 0x000000993500780c */ /* 0x000fc800077c4270 */
[----:B------:R-:W-:-:S04]  /*11a00*/  ISETP.LT.OR P6, PT, R146, 0x9a, P6 ;  /* 0x0000009a9200780c */ /* 0x000fc800037c1670 */
[----:B------:R-:W-:Y:S01]  /*11a10*/  FSEL R12, R35, -INF , !P6 ;  /* 0xff800000230c7808 */ /* 0x000fe20007000000 */
[----:B------:R-:W-:Y:S01]  /*11a20*/  IMAD.IADD R35, R37, 0x1, R20 ;  /* 0x0000000125237824 */ /* 0x000fe200078e0214 */
[----:B------:R-:W-:-:S13]  /*11a30*/  ISETP.GE.AND P6, PT, R25, 0x1, PT ;  /* 0x000000011900780c */ /* 0x000fda0003fc6270 */
[----:B------:R-:W-:Y:S05]  /*11a40*/  @!P6 BRA `(.L_x_1923) ;  /* 0x00000000004ce947 */ /* 0x000fea0003800000 */
[----:B------:R-:W-:Y:S01]  /*11a50*/  IADD3 R37, -R188, R189, R20 ;  /* 0x000000bdbc257210 */ /* 0x000fe20007ffe114 */
[----:B------:R-:W-:Y:S03]  /*11a60*/  BSSY B0, `(.L_x_1924) ;  /* 0x000000e000007945 */ /* 0x000fe60003800000 */
        /* <DEDUP_REMOVED lines=9> */
.L_x_1925:
[----:B------:R-:W-:-:S13]  /*11b00*/  ISETP.NE.AND P6, PT, R25, 0x1, PT ;  /* 0x000000011900780c */ /* 0x000fda0003fc5270 */
[----:B------:R-:W0:Y:S02]  /*11b10*/  @P6 LDC.64 R20, c[0x0][0x9e8] ;  /* 0x00027a00ff146b82 */ /* 0x000e240000000a00 */
[----:B0-----:R-:W-:-:S05]  /*11b20*/  @P6 IMAD.HI.U32 R20, R37, R20, RZ ;  /* 0x0000001425146227 */ /* 0x001fca00078e00ff */
[----:B------:R-:W-:-:S07]  /*11b30*/  @P6 SHF.R.U32.HI R37, RZ, R21, R20 ;  /* 0x00000015ff256219 */ /* 0x000fce0000011614 */
.L_x_1926:
[----:B------:R-:W-:Y:S05]  /*11b40*/  BSYNC B0 ;  /* 0x0000000000007941 */ /* 0x000fea0003800000 */
.L_x_1924:
[----:B------:R-:W-:-:S05]  /*11b50*/  IMAD R144, R37, R25, R144 ;  /* 0x0000001925907224 */ /* 0x000fca00078e0290 */
[----:B------:R-:W-:Y:S02]  /*11b60*/  VIMNMX R35, R35, R144, !PT ;  /* 0x0000009023237248 */ /* 0x000fe40007fe0100 */
[----:B------:R-:W-:-:S07]  /*11b70*/  VIADDMNMX R180, R144, R25, R180, PT ;  /* 0x0000001990b47246 */ /* 0x000fce00038001b4 */
.L_x_1923:
[----:B------:R-:W-:Y:S01]  /*11b80*/  ISETP.GT.AND P1, PT, R35, 0x1, !P1 ;  /* 0x000000012300780c */ /* 0x000fe20004f24270 */
[----:B------:R-:W-:Y:S01]  /*11b90*/  ULDC UR4, c[0x0][0x988] ;  /* 0x0002620000047ab9 */ /* 0x000fe20000000800 */
[----:B------:R-:W-:Y:S01]  /*11ba0*/  ISETP.NE.AND P6, PT, R125, RZ, PT ;  /* 0x000000ff7d00720c */ /* 0x000fe20003fc5270 */
[----:B------:R-:W-:Y:S01]  /*11bb0*/  IMAD.U32 R21, RZ, RZ, UR4 ;  /* 0x00000004ff157e24 */ /* 0x000fe2000f8e00ff */
[----:B------:R-:W-:Y:S02]  /*11bc0*/  ISETP.LT.OR P1, PT, R180, 0x2, P1 ;  /* 0x00000002b400780c */ /* 0x000fe40000f21670 */
[----:B------:R-:W-:Y:S02]  /*11bd0*/  ISETP.GT.AND P3, PT, R35, 0x9, !P3 ;  /* 0x000000092300780c */ /* 0x000fe40005f64270 */
[----:B------:R-:W-:Y:S02]  /*11be0*/  FSEL R20, R3, -INF , !P1 ;  /* 0xff80000003147808 */ /* 0x000fe40004800000 */
[----:B------:R-:W-:-:S02]  /*11bf0*/  ISETP.NE.AND P1, PT, R121, RZ, PT ;  /* 0x000000ff7900720c */ /* 0x000fc40003f25270 */
[----:B------:R-:W-:Y:S02]  /*11c00*/  ISETP.LT.OR P3, PT, R180, 0xa, P3 ;  /* 0x0000000ab400780c */ /* 0x000fe40001f61670 */
[C---:B------:R-:W-:Y:S02]  /*11c10*/  ISETP.GT.AND P1, PT, R35.reuse, 0x10, !P1 ;  /* 0x000000102300780c */ /* 0x040fe40004f24270 */
[----:B------:R-:W-:Y:S02]  /*11c20*/  FSEL R88, R88, -INF , !P3 ;  /* 0xff80000058587808 */ /* 0x000fe40005800000 */
[----:B------:R-:W-:Y:S02]  /*11c30*/  ISETP.LT.OR P1, PT, R180, 0x11, P1 ;  /* 0x00000011b400780c */ /* 0x000fe40000f21670 */
[----:B------:R-:W-:Y:S02]  /*11c40*/  ISETP.GT.AND P2, PT, R35, 0x8, !P2 ;  /* 0x000000082300780c */ /* 0x000fe40005744270 */
[----:B------:R-:W-:-:S02]  /*11c50*/  FSEL R146, R89, -INF , !P1 ;  /* 0xff80000059927808 */ /* 0x000fc40004800000 */
[----:B------:R-:W-:Y:S02]  /*11c60*/  ISETP.GT.AND P1, PT, R35, 0x11, !P6 ;  /* 0x000000112300780c */ /* 0x000fe40007724270 */
[----:B------:R-:W-:Y:S02]  /*11c70*/  ISETP.NE.AND P3, PT, R127, RZ, PT ;  /* 0x000000ff7f00720c */ /* 0x000fe40003f65270 */
[C---:B------:R-:W-:Y:S02]  /*11c80*/  ISETP.LT.OR P1, PT, R180.reuse, 0x12, P1 ;  /* 0x00000012b400780c */ /* 0x040fe40000f21670 */
[----:B------:R-:W-:Y:S02]  /*11c90*/  ISETP.LT.OR P2, PT, R180, 0x9, P2 ;  /* 0x00000009b400780c */ /* 0x000fe40001741670 */
[----:B------:R-:W-:Y:S02]  /*11ca0*/  FSEL R90, R90, -INF , !P1 ;  /* 0xff8000005a5a7808 */ /* 0x000fe40004800000 */
[----:B------:R-:W-:-:S02]  /*11cb0*/  ISETP.NE.AND P1, PT, R119, RZ, PT ;  /* 0x000000ff7700720c */ /* 0x000fc40003f25270 */
[----:B------:R-:W-:Y:S02]  /*11cc0*/  FSEL R144, R15, -INF , !P2 ;  /* 0xff8000000f907808 */ /* 0x000fe40005000000 */
[----:B------:R-:W-:Y:S02]  /*11cd0*/  ISETP.GT.AND P1, PT, R35, 0x18, !P1 ;  /* 0x000000182300780c */ /* 0x000fe40004f24270 */
[----:B------:R-:W-:Y:S02]  /*11ce0*/  ISETP.NE.AND P2, PT, R141, RZ, PT ;  /* 0x000000ff8d00720c */ /* 0x000fe40003f45270 */
[----:B------:R-:W-:Y:S02]  /*11cf0*/  ISETP.LT.OR P1, PT, R180, 0x19, P1 ;  /* 0x00000019b400780c */ /* 0x000fe40000f21670 */
[----:B------:R-:W-:Y:S02]  /*11d00*/  ISETP.NE.AND P6, PT, R139, RZ, PT ;  /* 0x000000ff8b00720c */ /* 0x000fe40003fc5270 */
        /* <DEDUP_REMOVED lines=53> */
[----:B------:R-:W-:Y:S02]  /*12060*/  ISETP.GT.AND P1, PT, R35, 0x39, !P6 ;  /* 0x000000392300780c */ /* 0x000fe40007724270 */
[----:B------:R-:W-:-:S02]  /*12070*/  ISETP.NE.AND P6, PT, R133, RZ, PT ;  /* 0x000000ff8500720c */ /* 0x000fc40003fc5270 */
        /* <DEDUP_REMOVED lines=46> */
[----:B------:R-:W0:Y:S01]  /*12360*/  SHFL.BFLY PT, R182, R3, 0x2, 0x1f ;  /* 0x0c401f0003b67f89 */ /* 0x000e2200000e0000 */
[C---:B------:R-:W-:Y:S02]  /*12370*/  ISETP.GT.AND P4, PT, R35.reuse, 0x91, !P4 ;  /* 0x000000912300780c */ /* 0x040fe40006784270 */
[----:B------:R-:W-:-:S02]  /*12380*/  ISETP.GT.AND P1, PT, R35, 0x58, !P1 ;  /* 0x000000582300780c */ /* 0x000fc40004f24270 */
[C---:B------:R-:W-:Y:S02]  /*12390*/  ISETP.GT.AND P5, PT, R35.reuse, 0x98, !P5 ;  /* 0x000000982300780c */ /* 0x040fe40006fa4270 */
[C---:B------:R-:W-:Y:S02]  /*123a0*/  ISETP.LT.OR P1, PT, R180.reuse, 0x59, P1 ;  /* 0x00000059b400780c */ /* 0x040fe40000f21670 */
[----:B------:R-:W-:Y:S02]  /*123b0*/  ISETP.LT.OR P4, PT, R180, 0x92, P4 ;  /* 0x00000092b400780c */ /* 0x000fe40002781670 */
[----:B------:R-:W-:Y:S02]  /*123c0*/  FSEL R62, R62, -INF , !P1 ;  /* 0xff8000003e3e7808 */ /* 0x000fe40004800000 */
[----:B------:R-:W-:Y:S02]  /*123d0*/  ISETP.GT.AND P1, PT, R35, 0x59, !P3 ;  /* 0x000000592300780c */ /* 0x000fe40005f24270 */
[----:B------:R-:W-:-:S02]  /*123e0*/  ISETP.NE.AND P3, PT, R131, RZ, PT ;  /* 0x000000ff8300720c */ /* 0x000fc40003f65270 */
[C---:B------:R-:W-:Y:S02]  /*123f0*/  ISETP.LT.OR P1, PT, R180.reuse, 0x5a, P1 ;  /* 0x0000005ab400780c */ /* 0x040fe40000f21670 */
[C---:B------:R-:W-:Y:S02]  /*12400*/  ISETP.LT.OR P5, PT, R180.reuse, 0x99, P5 ;  /* 0x00000099b400780c */ /* 0x040fe40002fa1670 */
[----:B------:R-:W-:Y:S02]  /*12410*/  FSEL R164, R63, -INF , !P1 ;  /* 0xff8000003fa47808 */ /* 0x000fe40004800000 */
[----:B------:R-:W-:Y:S02]  /*12420*/  ISETP.GT.AND P1, PT, R35, 0x60, !P2 ;  /* 0x000000602300780c */ /* 0x000fe40005724270 */
[----:B0-----:R-:W-:Y:S02]  /*12430*/  FMNMX.FTZ R182, R3, R182, !PT ;  /* 0x000000b603b67209 */ /* 0x001fe40007810000 */
[----:B------:R-:W-:-:S02]  /*12440*/  ISETP.LT.OR P1, PT, R180, 0x61, P1 ;  /* 0x00000061b400780c */ /* 0x000fc40000f21670 */
[----:B------:R-:W-:Y:S01]  /*12450*/  ISETP.NE.AND P2, PT, R129, RZ, PT ;  /* 0x000000ff8100720c */ /* 0x000fe20003f45270 */
[----:B------:R-:W0:Y:S01]  /*12460*/  SHFL.BFLY PT, R15, R182, 0x1, 0x1f ;  /* 0x0c201f00b60f7f89 */ /* 0x000e2200000e0000 */
[----:B------:R-:W-:Y:S02]  /*12470*/  FSEL R40, R40, -INF , !P1 ;  /* 0xff80000028287808 */ /* 0x000fe40004800000 */
[----:B------:R-:W-:Y:S02]  /*12480*/  ISETP.GT.AND P1, PT, R35, 0x61, !P6 ;  /* 0x000000612300780c */ /* 0x000fe40007724270 */
[----:B------:R-:W-:Y:S02]  /*12490*/  ISETP.NE.AND P6, PT, R143, RZ, PT ;  /* 0x000000ff8f00720c */ /* 0x000fe40003fc5270 */
[----:B------:R-:W-:Y:S02]  /*124a0*/  ISETP.LT.OR P1, PT, R180, 0x62, P1 ;  /* 0x00000062b400780c */ /* 0x000fe40000f21670 */
[----:B------:R-:W-:-:S02]  /*124b0*/  FSEL R30, R30, -INF , !P4 ;  /* 0xff8000001e1e7808 */ /* 0x000fc40006000000 */
[----:B------:R-:W-:Y:S02]  /*124c0*/  FSEL R166, R41, -INF , !P1 ;  /* 0xff80000029a67808 */ /* 0x000fe40004800000 */
[----:B------:R-:W-:Y:S02]  /*124d0*/  ISETP.NE.AND P1, PT, R87, RZ, PT ;  /* 0x000000ff5700720c */ /* 0x000fe40003f25270 */
[----:B------:R-:W-:Y:S02]  /*124e0*/  FSEL R32, R32, -INF , !P5 ;  /* 0xff80000020207808 */ /* 0x000fe40006800000 */
[----:B------:R-:W-:-:S04]  /*124f0*/  ISETP.GT.AND P1, PT, R35, 0x68, !P1 ;  /* 0x000000682300780c */ /* 0x000fc80004f24270 */
[----:B------:R-:W-:Y:S02]  /*12500*/  ISETP.LT.OR P1, PT, R180, 0x69, P1 ;  /* 0x00000069b400780c */ /* 0x000fe40000f21670 */
[----:B0-----:R-:W-:Y:S02]  /*12510*/  FMNMX.FTZ R220, R182, R15, !PT ;  /* 0x0000000fb6dc7209 */ /* 0x001fe40007810000 */
[----:B------:R-:W-:Y:S02]  /*12520*/  FSEL R42, R42, -INF , !P1 ;  /* 0xff8000002a2a7808 */ /* 0x000fe40004800000 */
[----:B------:R-:W-:-:S04]  /*12530*/  ISETP.NE.AND P1, PT, R85, RZ, PT ;  /* 0x000000ff5500720c */ /* 0x000fc80003f25270 */
[----:B------:R-:W-:-:S04]  /*12540*/  ISETP.GT.AND P1, PT, R35, 0x69, !P1 ;  /* 0x000000692300780c */ /* 0x000fc80004f24270 */
[----:B------:R-:W-:-:S04]  /*12550*/  ISETP.LT.OR P1, PT, R180, 0x6a, P1 ;  /* 0x0000006ab400780c */ /* 0x000fc80000f21670 */
[----:B------:R-:W-:Y:S01]  /*12560*/  FSEL R168, R43, -INF , !P1 ;  /* 0xff8000002ba87808 */ /* 0x000fe20004800000 */
[----:B------:R-:W-:-:S01]  /*12570*/  FFMA.FTZ R43, R220, R21, -8 ;  /* 0xc1000000dc2b7423 */ /* 0x000fc20000010015 */
        /* <DEDUP_REMOVED lines=24> */
[----:B------:R-:W-:-:S04]  /*12700*/  ISETP.GT.AND P1, PT, R35, 0x88, !P3 ;  /* 0x000000882300780c */ /* 0x000fc80005f24270 */
[----:B------:R-:W-:-:S04]  /*12710*/  ISETP.LT.OR P1, PT, R180, 0x89, P1 ;  /* 0x00000089b400780c */ /* 0x000fc80000f21670 */
[----:B------:R-:W-:Y:S02]  /*12720*/  FSEL R28, R28, -INF , !P1 ;  /* 0xff8000001c1c7808 */ /* 0x000fe40004800000 */
[----:B------:R-:W-:-:S04]  /*12730*/  ISETP.GT.AND P1, PT, R35, 0x89, !P2 ;  /* 0x000000892300780c */ /* 0x000fc80005724270 */
        /* <DEDUP_REMOVED lines=8> */
[----:B------:R-:W-:Y:S02]  /*127c0*/  ISETP.GT.AND P1, PT, R35, RZ, !P6 ;  /* 0x000000ff2300720c */ /* 0x000fe40007724270 */
[----:B------:R-:W-:Y:S01]  /*127d0*/  ISETP.NE.AND P6, PT, R55, RZ, PT ;  /* 0x000000ff3700720c */ /* 0x000fe20003fc5270 */
[----:B------:R-:W-:-:S01]  /*127e0*/  FFMA.FTZ R64, R64, R21, -R43 ;  /* 0x0000001540407223 */ /* 0x000fc2000001082b */
[----:B------:R-:W-:Y:S01]  /*127f0*/  ISETP.LT.OR P1, PT, R180, 0x1, P1 ;  /* 0x00000001b400780c */ /* 0x000fe20000f21670 */
[----:B------:R-:W-:-:S01]  /*12800*/  FFMA.FTZ R27, R36, R21, -R43 ;  /* 0x00000015241b7223 */ /* 0x000fc2000001082b */
[-CC-:B------:R-:W-:Y:S01]  /*12810*/  FFMA.FTZ R36, R38, R21.reuse, -R43.reuse ;  /* 0x0000001526247223 */ /* 0x180fe2000001082b */
[----:B------:R-:W-:-:S01]  /*12820*/  FFMA.FTZ R38, R96, R21, -R43 ;  /* 0x0000001560267223 */ /* 0x000fc2000001082b */
[----:B------:R-:W-:Y:S01]  /*12830*/  FSEL R45, R0, -INF , !P1 ;  /* 0xff800000002d7808 */ /* 0x000fe20004800000 */
[----:B------:R-:W-:-:S01]  /*12840*/  FFMA.FTZ R0, R51, R21, -R43 ;  /* 0x0000001533007223 */ /* 0x000fc2000001082b */
[----:B------:R-:W-:Y:S01]  /*12850*/  ISETP.GT.AND P1, PT, R35, 0x99, !P6 ;  /* 0x000000992300780c */ /* 0x000fe20007724270 */
[----:B------:R-:W-:-:S01]  /*12860*/  FFMA.FTZ R102, R102, R21, -R43 ;  /* 0x0000001566667223 */ /* 0x000fc2000001082b */
[----:B------:R-:W-:Y:S01]  /*12870*/  FMNMX.FTZ R31, R45, R20, !PT ;  /* 0x000000142d1f7209 */ /* 0x000fe20007810000 */
[----:B------:R-:W-:-:S01]  /*12880*/  FFMA.FTZ R3, R34, R21, -R43 ;  /* 0x0000001522037223 */ /* 0x000fc2000001082b */
[----:B------:R-:W-:Y:S01]  /*12890*/  ISETP.LT.OR P1, PT, R180, 0x9a, P1 ;  /* 0x0000009ab400780c */ /* 0x000fe20000f21670 */
[----:B------:R-:W-:-:S01]  /*128a0*/  FFMA.FTZ R52, R52, R21, -R43 ;  /* 0x0000001534347223 */ /* 0x000fc2000001082b */
[----:B------:R-:W-:Y:S01]  /*128b0*/  FMNMX.FTZ R37, R144, R31, !PT ;  /* 0x0000001f90257209 */ /* 0x000fe20007810000 */
[----:B------:R-:W-:-:S01]  /*128c0*/  FFMA.FTZ R54, R54, R21, -R43 ;  /* 0x0000001536367223 */ /* 0x000fc2000001082b */
[----:B------:R-:W-:Y:S01]  /*128d0*/  MUFU.EX2 R0, R0 ;  /* 0x0000000000007308 */ /* 0x000fe20000000800 */
[----:B------:R-:W-:-:S01]  /*128e0*/  FFMA.FTZ R68, R68, R21, -R43 ;  /* 0x0000001544447223 */ /* 0x000fc2000001082b */
[----:B------:R-:W-:Y:S01]  /*128f0*/  FMNMX.FTZ R37, R88, R37, !PT ;  /* 0x0000002558257209 */ /* 0x000fe20007810000 */
[----:B------:R-:W-:-:S01]  /*12900*/  FFMA.FTZ R80, R80, R21, -R43 ;  /* 0x0000001550507223 */ /* 0x000fc2000001082b */
[-CC-:B------:R-:W-:Y:S01]  /*12910*/  FFMA.FTZ R84, R84, R21.reuse, -R43.reuse ;  /* 0x0000001554547223 */ /* 0x180fe2000001082b */
        /* <DEDUP_REMOVED lines=20> */
[----:B0-----:R-:W-:-:S01]  /*12a60*/  FFMA.FTZ R52, R66, R21, -R43 ;  /* 0x0000001542347223 */ /* 0x001fc2000001082b */
[----:B------:R-:W-:Y:S01]  /*12a70*/  FMNMX.FTZ R39, R150, R39, !PT ;  /* 0x0000002796277209 */ /* 0x000fe20007810000 */
[----:B------:R-:W-:-:S01]  /*12a80*/  FFMA.FTZ R66, R86, R21, -R43 ;  /* 0x0000001556427223 */ /* 0x000fc2000001082b */
[-CC-:B------:R-:W-:Y:S01]  /*12a90*/  FFMA.FTZ R86, R124, R21.reuse, -R43.reuse ;  /* 0x000000157c567223 */ /* 0x180fe2000001082b */
[----:B------:R-:W-:-:S01]  /*12aa0*/  FFMA.FTZ R63, R138, R21, -R43 ;  /* 0x000000158a3f7223 */ /* 0x000fc2000001082b */
[----:B------:R-:W-:Y:S01]  /*12ab0*/  FMNMX.FTZ R41, R74, R39, !PT ;  /* 0x000000274a297209 */ /* 0x000fe20007810000 */
[----:B------:R-:W-:-:S01]  /*12ac0*/  FFMA.FTZ R100, R142, R21, -R43 ;  /* 0x000000158e647223 */ /* 0x000fc2000001082b */
[----:B------:R0:W-:Y:S01]  /*12ad0*/  MUFU.EX2 R39, R64 ;  /* 0x0000004000277308 */ /* 0x0001e20000000800 */
[----:B-1----:R-:W-:-:S01]  /*12ae0*/  FFMA.FTZ R54, R70, R21, -R43 ;  /* 0x0000001546367223 */ /* 0x002fc2000001082b */
[----:B------:R-:W-:Y:S01]  /*12af0*/  FMNMX.FTZ R41, R152, R41, !PT ;  /* 0x0000002998297209 */ /* 0x000fe20007810000 */
[----:B------:R-:W-:-:S01]  /*12b00*/  FFMA.FTZ R70, R112, R21, -R43 ;  /* 0x0000001570467223 */ /* 0x000fc2000001082b */
[----:B------:R-:W-:Y:S01]  /*12b10*/  FFMA.FTZ R12, R12, R21, -R43 ;  /* 0x000000150c0c7223 */ /* 0x000fe2000001082b */
[----:B------:R-:W-:-:S02]  /*12b20*/  ISETP.NE.AND P6, PT, R145, 0x1, PT ;  /* 0x000000019100780c */ /* 0x000fc40003fc5270 */
[----:B------:R-:W-:Y:S01]  /*12b30*/  FMNMX.FTZ R41, R76, R41, !PT ;  /* 0x000000294c297209 */ /* 0x000fe20007810000 */
[----:B------:R-:W-:Y:S01]  /*12b40*/  MUFU.EX2 R27, R27 ;  /* 0x0000001b001b7308 */ /* 0x000fe20000000800 */
[----:B0-----:R-:W-:-:S01]  /*12b50*/  FFMA.FTZ R64, R82, R21, -R43 ;  /* 0x0000001552407223 */ /* 0x001fc2000001082b */
[----:B------:R-:W-:Y:S01]  /*12b60*/  FSEL R82, R33, -INF , !P1 ;  /* 0xff80000021527808 */ /* 0x000fe20004800000 */
[----:B------:R-:W-:-:S01]  /*12b70*/  FFMA.FTZ R33, R118, R21, -R43 ;  /* 0x0000001576217223 */ /* 0x000fc2000001082b */
[----:B------:R-:W-:-:S04]  /*12b80*/  FMNMX.FTZ R41, R154, R41, !PT ;  /* 0x000000299a297209 */ /* 0x000fc80007810000 */
[----:B------:R-:W-:Y:S01]  /*12b90*/  FMNMX.FTZ R47, R78, R41, !PT ;  /* 0x000000294e2f7209 */ /* 0x000fe20007810000 */
[----:B------:R-:W0:Y:S03]  /*12ba0*/  MUFU.EX2 R36, R36 ;  /* 0x0000002400247308 */ /* 0x000e260000000800 */
[----:B------:R-:W-:-:S04]  /*12bb0*/  FMNMX.FTZ R47, R156, R47, !PT ;  /* 0x0000002f9c2f7209 */ /* 0x000fc80007810000 */
[----:B------:R-:W-:Y:S01]  /*12bc0*/  FMNMX.FTZ R47, R56, R47, !PT ;  /* 0x0000002f382f7209 */ /* 0x000fe20007810000 */
[----:B------:R1:W-:Y:S03]  /*12bd0*/  MUFU.EX2 R41, R68 ;  /* 0x0000004400297308 */ /* 0x0003e60000000800 */
[----:B------:R-:W-:-:S04]  /*12be0*/  FMNMX.FTZ R47, R158, R47, !PT ;  /* 0x0000002f9e2f7209 */ /* 0x000fc80007810000 */
[----:B------:R-:W-:Y:S01]  /*12bf0*/  FMNMX.FTZ R49, R58, R47, !PT ;  /* 0x0000002f3a317209 */ /* 0x000fe20007810000 */
[----:B------:R-:W-:Y:S01]  /*12c00*/  MUFU.EX2 R15, R15 ;  /* 0x0000000f000f7308 */ /* 0x000fe20000000800 */
[----:B-1----:R-:W-:-:S01]  /*12c10*/  FFMA.FTZ R68, R108, R21, -R43 ;  /* 0x000000156c447223 */ /* 0x002fc2000001082b */
[----:B0-----:R-:W-:Y:S02]  /*12c20*/  F2FP.SATFINITE.E4M3.F32.PACK_AB_MERGE_C R184, R36, R27, RZ ;  /* 0x0000001b24b8723e */ /* 0x001fe400048070ff */
[----:B------:R-:W-:Y:S02]  /*12c30*/  FMNMX.FTZ R49, R160, R49, !PT ;  /* 0x00000031a0317209 */ /* 0x000fe40007810000 */
[----:B------:R-:W-:Y:S02]  /*12c40*/  F2FP.SATFINITE.E4M3.F32.PACK_AB_MERGE_C R184, R3, R0, R184 ;  /* 0x0000000003b8723e */ /* 0x000fe400048070b8 */
[----:B------:R-:W-:Y:S01]  /*12c50*/  FMNMX.FTZ R49, R60, R49, !PT ;  /* 0x000000313c317209 */ /* 0x000fe20007810000 */
[----:B------:R0:W-:Y:S03]  /*12c60*/  MUFU.EX2 R47, R80 ;  /* 0x00000050002f7308 */ /* 0x0001e60000000800 */
[----:B------:R-:W-:-:S04]  /*12c70*/  FMNMX.FTZ R49, R162, R49, !PT ;  /* 0x00000031a2317209 */ /* 0x000fc80007810000 */
[----:B------:R-:W-:Y:S01]  /*12c80*/  FMNMX.FTZ R51, R62, R49, !PT ;  /* 0x000000313e337209 */ /* 0x000fe20007810000 */
[----:B------:R-:W-:Y:S01]  /*12c90*/  MUFU.EX2 R34, R34 ;  /* 0x0000002200227308 */ /* 0x000fe20000000800 */
[----:B0-----:R-:W-:-:S02]  /*12ca0*/  FFMA.FTZ R80, R116, R21, -R43 ;  /* 0x0000001574507223 */ /* 0x001fc4000001082b */
[----:B------:R-:W-:-:S04]  /*12cb0*/  FMNMX.FTZ R51, R164, R51, !PT ;  /* 0x00000033a4337209 */ /* 0x000fc80007810000 */
        /* <DEDUP_REMOVED lines=8> */
[----:B------:R-:W-:Y:S03]  /*12d40*/  MUFU.EX2 R51, R102 ;  /* 0x0000006600337308 */ /* 0x000fe60000000800 */
[----:B------:R-:W-:-:S04]  /*12d50*/  FMNMX.FTZ R53, R170, R53, !PT ;  /* 0x00000035aa357209 */ /* 0x000fc80007810000 */
[----:B------:R-:W-:Y:S01]  /*12d60*/  FMNMX.FTZ R55, R46, R53, !PT ;  /* 0x000000352e377209 */ /* 0x000fe20007810000 */
[----:B------:R-:W0:Y:S03]  /*12d70*/  MUFU.EX2 R38, R38 ;  /* 0x0000002600267308 */ /* 0x000e260000000800 */
[----:B------:R-:W-:-:S04]  /*12d80*/  FMNMX.FTZ R55, R172, R55, !PT ;  /* 0x00000037ac377209 */ /* 0x000fc80007810000 */
[----:B------:R-:W-:Y:S01]  /*12d90*/  FMNMX.FTZ R55, R26, R55, !PT ;  /* 0x000000371a377209 */ /* 0x000fe20007810000 */
[----:B------:R-:W-:Y:S03]  /*12da0*/  MUFU.EX2 R48, R48 ;  /* 0x0000003000307308 */ /* 0x000fe60000000800 */
[----:B------:R-:W-:-:S04]  /*12db0*/  FMNMX.FTZ R55, R174, R55, !PT ;  /* 0x00000037ae377209 */ /* 0x000fc80007810000 */
[----:B------:R-:W-:Y:S01]  /*12dc0*/  FMNMX.FTZ R55, R28, R55, !PT ;  /* 0x000000371c377209 */ /* 0x000fe20007810000 */
[----:B------:R-:W1:Y:S01]  /*12dd0*/  MUFU.EX2 R50, R50 ;  /* 0x0000003200327308 */ /* 0x000e620000000800 */
[----:B0-----:R-:W-:Y:S02]  /*12de0*/  F2FP.SATFINITE.E4M3.F32.PACK_AB_MERGE_C R186, R38, R29, RZ ;  /* 0x0000001d26ba723e */ /* 0x001fe400048070ff */
[----:B------:R-:W-:Y:S02]  /*12df0*/  FMNMX.FTZ R55, R176, R55, !PT ;  /* 0x00000037b0377209 */ /* 0x000fe40007810000 */
[----:B------:R-:W-:Y:S02]  /*12e00*/  F2FP.SATFINITE.E4M3.F32.PACK_AB_MERGE_C R186, R34, R15, R186 ;  /* 0x0000000f22ba723e */ /* 0x000fe400048070ba */
[----:B------:R-:W-:Y:S01]  /*12e10*/  FMNMX.FTZ R55, R178, R55, !PT ;  /* 0x00000037b2377209 */ /* 0x000fe20007810000 */
[----:B------:R-:W-:Y:S03]  /*12e20*/  MUFU.EX2 R52, R52 ;  /* 0x0000003400347308 */ /* 0x000fe60000000800 */
[----:B------:R-:W-:-:S04]  /*12e30*/  FMNMX.FTZ R55, R30, R55, !PT ;  /* 0x000000371e377209 */ /* 0x000fc80007810000 */
[----:B------:R-:W-:Y:S01]  /*12e40*/  FMNMX.FTZ R55, R32, R55, !PT ;  /* 0x0000003720377209 */ /* 0x000fe20007810000 */
[----:B------:R-:W0:Y:S01]  /*12e50*/  MUFU.EX2 R54, R54 ;  /* 0x0000003600367308 */ /* 0x000e220000000800 */
[----:B-1----:R-:W-:Y:S02]  /*12e60*/  F2FP.SATFINITE.E4M3.F32.PACK_AB_MERGE_C R180, R50, R37, RZ ;  /* 0x0000002532b4723e */ /* 0x002fe400048070ff */
[----:B------:R-:W-:Y:S01]  /*12e70*/  FMNMX.FTZ R59, R82, R55, !PT ;  /* 0x00000037523b7209 */ /* 0x000fe20007810000 */
[----:B------:R-:W-:-:S01]  /*12e80*/  FFMA.FTZ R55, R122, R21, -R43 ;  /* 0x000000157a377223 */ /* 0x000fc2000001082b */
[----:B------:R-:W-:-:S03]  /*12e90*/  F2FP.SATFINITE.E4M3.F32.PACK_AB_MERGE_C R180, R48, R31, R180 ;  /* 0x0000001f30b4723e */ /* 0x000fc600048070b4 */
[----:B------:R-:W1:Y:S01]  /*12ea0*/  SHFL.BFLY PT, R96, R59, 0x2, 0x1f ;  /* 0x0c401f003b607f89 */ /* 0x000e6200000e0000 */
[----:B------:R-:W-:Y:S08]  /*12eb0*/  MUFU.EX2 R64, R64 ;  /* 0x0000004000407308 */ /* 0x000ff00000000800 */
[----:B------:R-:W-:Y:S01]  /*12ec0*/  MUFU.EX2 R66, R66 ;  /* 0x0000004200427308 */ /* 0x000fe20000000800 */
[----:B0-----:R-:W-:-:S04]  /*12ed0*/  F2FP.SATFINITE.E4M3.F32.PACK_AB_MERGE_C R182, R54, R41, RZ ;  /* 0x0000002936b6723e */ /* 0x001fc800048070ff */
[----:B------:R-:W-:-:S03]  /*12ee0*/  F2FP.SATFINITE.E4M3.F32.PACK_AB_MERGE_C R182, R52, R39, R182 ;  /* 0x0000002734b6723e */ /* 0x000fc600048070b6 */
[----:B------:R-:W-:Y:S01]  /*12ef0*/  MUFU.EX2 R53, R110 ;  /* 0x0000006e00357308 */ /* 0x000fe20000000800 */
[----:B-1----:R-:W-:Y:S01]  /*12f00*/  FMNMX.FTZ R65, R59, R96, !PT ;  /* 0x000000603b417209 */ /* 0x002fe20007810000 */
        /* <DEDUP_REMOVED lines=11> */
[----:B------:R-:W-:-:S05]  /*12fc0*/  FSEL R43, R67, RZ, P1 ;  /* 0x000000ff432b7208 */ /* 0x000fca0000800000 */
[----:B------:R-:W-:Y:S01]  /*12fd0*/  MUFU.EX2 R80, R80 ;  /* 0x0000005000507308 */ /* 0x000fe20000000800 */
[----:B------:R-:W-:-:S01]  /*12fe0*/  FFMA.FTZ R45, R45, R21, -R43 ;  /* 0x000000152d2d7223 */ /* 0x000fc2000001082b */
[-CC-:B------:R-:W-:Y:S01]  /*12ff0*/  FFMA.FTZ R20, R20, R21.reuse, -R43.reuse ;  /* 0x0000001514147223 */ /* 0x180fe2000001082b */
[----:B------:R-:W-:-:S01]  /*13000*/  FFMA.FTZ R102, R88, R21, -R43 ;  /* 0x0000001558667223 */ /* 0x000fc2000001082b */
[-CC-:B------:R-:W-:Y:S01]  /*13010*/  FFMA.FTZ R67, R144, R21.reuse, -R43.reuse ;  /* 0x0000001590437223 */ /* 0x180fe2000001082b */
[----:B------:R-:W-:-:S01]  /*13020*/  FFMA.FTZ R88, R90, R21, -R43 ;  /* 0x000000155a587223 */ /* 0x000fc2000001082b */
[----:B------:R-:W-:Y:S01]  /*13030*/  FFMA.FTZ R90, R92, R21, -R43 ;  /* 0x000000155c5a7223 */ /* 0x000fe2000001082b */
[----:B------:R-:W-:-:S01]  /*13040*/  FADD.FTZ R92, R0, R3 ;  /* 0x00000003005c7221 */ /* 0x000fc20000010000 */
[----:B------:R-:W-:Y:S01]  /*13050*/  MUFU.EX2 R45, R45 ;  /* 0x0000002d002d7308 */ /* 0x000fe20000000800 */
[----:B------:R-:W-:-:S01]  /*13060*/  FFMA.FTZ R69, R146, R21, -R43 ;  /* 0x0000001592457223 */ /* 0x000fc2000001082b */
[----:B------:R-:W-:Y:S01]  /*13070*/  FFMA.FTZ R71, R148, R21, -R43 ;  /* 0x0000001594477223 */ /* 0x000fe2000001082b */
[----:B------:R-:W-:-:S01]  /*13080*/  FADD.FTZ R87, R27, R92 ;  /* 0x0000005c1b577221 */ /* 0x000fc20000010000 */
[-CC-:B------:R-:W-:Y:S01]  /*13090*/  FFMA.FTZ R72, R72, R21.reuse, -R43.reuse ;  /* 0x0000001548487223 */ /* 0x180fe2000001082b */
[----:B------:R-:W-:-:S01]  /*130a0*/  FFMA.FTZ R73, R150, R21, -R43 ;  /* 0x0000001596497223 */ /* 0x000fc2000001082b */
[----:B------:R-:W-:Y:S01]  /*130b0*/  FFMA.FTZ R74, R74, R21, -R43 ;  /* 0x000000154a4a7223 */ /* 0x000fe2000001082b */
[----:B------:R-:W-:-:S01]  /*130c0*/  FADD.FTZ R92, R36, R87 ;  /* 0x00000057245c7221 */ /* 0x000fc20000010000 */
[----:B------:R-:W0:Y:S01]  /*130d0*/  MUFU.EX2 R20, R20 ;  /* 0x0000001400147308 */ /* 0x000e220000000800 */
[----:B------:R-:W-:-:S01]  /*130e0*/  FFMA.FTZ R77, R152, R21, -R43 ;  /* 0x00000015984d7223 */ /* 0x000fc2000001082b */
[----:B------:R-:W-:Y:S01]  /*130f0*/  FFMA.FTZ R75, R76, R21, -R43 ;  /* 0x000000154c4b7223 */ /* 0x000fe2000001082b */
[----:B------:R-:W-:-:S01]  /*13100*/  FADD.FTZ R89, R15, R92 ;  /* 0x0000005c0f597221 */ /* 0x000fc20000010000 */
[-CC-:B------:R-:W-:Y:S01]  /*13110*/  FFMA.FTZ R76, R154, R21.reuse, -R43.reuse ;  /* 0x000000159a4c7223 */ /* 0x180fe2000001082b */
[----:B------:R-:W-:-:S01]  /*13120*/  FFMA.FTZ R78, R78, R21, -R43 ;  /* 0x000000154e4e7223 */ /* 0x000fc2000001082b */
[----:B------:R-:W-:Y:S01]  /*13130*/  FFMA.FTZ R81, R156, R21, -R43 ;  /* 0x000000159c517223 */ /* 0x000fe2000001082b */
[----:B------:R-:W-:-:S01]  /*13140*/  FADD.FTZ R108, R34, R89 ;  /* 0x00000059226c7221 */ /* 0x000fc20000010000 */
[----:B------:R-:W1:Y:S01]  /*13150*/  MUFU.EX2 R67, R67 ;  /* 0x0000004300437308 */ /* 0x000e620000000800 */
[----:B------:R-:W-:-:S01]  /*13160*/  FFMA.FTZ R56, R56, R21, -R43 ;  /* 0x0000001538387223 */ /* 0x000fc2000001082b */
[----:B------:R-:W-:Y:S01]  /*13170*/  FFMA.FTZ R79, R158, R21, -R43 ;  /* 0x000000159e4f7223 */ /* 0x000fe2000001082b */
[----:B------:R-:W-:-:S01]  /*13180*/  FADD.FTZ R91, R29, R108 ;  /* 0x0000006c1d5b7221 */ /* 0x000fc20000010000 */
[-CC-:B------:R-:W-:Y:S01]  /*13190*/  FFMA.FTZ R58, R58, R21.reuse, -R43.reuse ;  /* 0x000000153a3a7223 */ /* 0x180fe2000001082b */
[----:B------:R-:W-:-:S01]  /*131a0*/  FFMA.FTZ R85, R160, R21, -R43 ;  /* 0x00000015a0557223 */ /* 0x000fc2000001082b */
[----:B------:R-:W-:Y:S01]  /*131b0*/  FFMA.FTZ R60, R60, R21, -R43 ;  /* 0x000000153c3c7223 */ /* 0x000fe2000001082b */
[----:B------:R-:W-:-:S01]  /*131c0*/  FADD.FTZ R108, R38, R91 ;  /* 0x0000005b266c7221 */ /* 0x000fc20000010000 */
[----:B------:R-:W2:Y:S01]  /*131d0*/  MUFU.EX2 R102, R102 ;  /* 0x0000006600667308 */ /* 0x000ea20000000800 */
[----:B0-----:R-:W-:-:S01]  /*131e0*/  FADD.FTZ R92, R45, R20 ;  /* 0x000000142d5c7221 */ /* 0x001fc20000010000 */
[----:B------:R-:W-:Y:S01]  /*131f0*/  FFMA.FTZ R83, R162, R21, -R43 ;  /* 0x00000015a2537223 */ /* 0x000fe2000001082b */
[----:B------:R-:W-:-:S01]  /*13200*/  FADD.FTZ R91, R31, R108 ;  /* 0x0000006c1f5b7221 */ /* 0x000fc20000010000 */
[----:B------:R-:W-:Y:S01]  /*13210*/  F2FP.SATFINITE.E4M3.F32.PACK_AB_MERGE_C R31, R66, R49, RZ ;  /* 0x00000031421f723e */ /* 0x000fe200048070ff */
        /* <DEDUP_REMOVED lines=12> */
[----:B--2---:R-:W-:-:S01]  /*132e0*/  FADD.FTZ R92, R102, R89 ;  /* 0x00000059665c7221 */ /* 0x004fc20000010000 */
[-CC-:B------:R-:W-:Y:S01]  /*132f0*/  FFMA.FTZ R26, R26, R21.reuse, -R43.reuse ;  /* 0x000000151a1a7223 */ /* 0x180fe2000001082b */
[----:B------:R-:W-:-:S01]  /*13300*/  FFMA.FTZ R174, R174, R21, -R43 ;  /* 0x00000015aeae7223 */ /* 0x000fc2000001082b */
[----:B------:R-:W-:Y:S01]  /*13310*/  F2FP.SATFINITE.E4M3.F32.PACK_AB_MERGE_C R67, R102, R67, RZ ;  /* 0x000000436643723e */ /* 0x000fe200048070ff */
[----:B------:R-:W-:-:S01]  /*13320*/  FFMA.FTZ R30, R30, R21, -R43 ;  /* 0x000000151e1e7223 */ /* 0x000fc2000001082b */
[-CC-:B------:R-:W-:Y:S01]  /*13330*/  FFMA.FTZ R28, R28, R21.reuse, -R43.reuse ;  /* 0x000000151c1c7223 */ /* 0x180fe2000001082b */
[----:B------:R-:W-:-:S01]  /*13340*/  FFMA.FTZ R176, R176, R21, -R43 ;  /* 0x00000015b0b07223 */ /* 0x000fc2000001082b */
[----:B------:R-:W2:Y:S01]  /*13350*/  MUFU.EX2 R71, R71 ;  /* 0x0000004700477308 */ /* 0x000ea20000000800 */
[----:B0-----:R-:W-:-:S01]  /*13360*/  FADD.FTZ R89, R69, R92 ;  /* 0x0000005c45597221 */ /* 0x001fc20000010000 */
[----:B------:R-:W-:Y:S01]  /*13370*/  FADD.FTZ R92, R48, R91 ;  /* 0x0000005b305c7221 */ /* 0x000fe20000010000 */
[----:B------:R-:W-:Y:S01]  /*13380*/  F2FP.SATFINITE.E4M3.F32.PACK_AB_MERGE_C R185, R20, R45, R67 ;  /* 0x0000002d14b9723e */ /* 0x000fe20004807043 */
[-CC-:B------:R-:W-:Y:S01]  /*13390*/  FFMA.FTZ R178, R178, R21.reuse, -R43.reuse ;  /* 0x00000015b2b27223 */ /* 0x180fe2000001082b */
[----:B------:R-:W-:-:S01]  /*133a0*/  FFMA.FTZ R32, R32, R21, -R43 ;  /* 0x0000001520207223 */ /* 0x000fc2000001082b */
[----:B------:R-:W-:-:S02]  /*133b0*/  FADD.FTZ R91, R37, R92 ;  /* 0x0000005c255b7221 */ /* 0x000fc40000010000 */
[----:B------:R-:W0:Y:S01]  /*133c0*/  MUFU.EX2 R90, R90 ;  /* 0x0000005a005a7308 */ /* 0x000e220000000800 */
[----:B-1----:R-:W-:-:S07]  /*133d0*/  FADD.FTZ R36, R88, R89 ;  /* 0x0000005958247221 */ /* 0x002fce0000010000 */
[----:B------:R-:W1:Y:S01]  /*133e0*/  MUFU.EX2 R72, R72 ;  /* 0x0000004800487308 */ /* 0x000e620000000800 */
[----:B--2---:R-:W-:-:S01]  /*133f0*/  FADD.FTZ R89, R71, R36 ;  /* 0x0000002447597221 */ /* 0x004fc20000010000 */
[----:B------:R-:W-:-:S04]  /*13400*/  FADD.FTZ R36, R50, R91 ;  /* 0x0000005b32247221 */ /* 0x000fc80000010000 */
[----:B------:R-:W-:Y:S02]  /*13410*/  FADD.FTZ R37, R39, R36 ;  /* 0x0000002427257221 */ /* 0x000fe40000010000 */
[----:B------:R-:W2:Y:S01]  /*13420*/  MUFU.EX2 R73, R73 ;  /* 0x0000004900497308 */ /* 0x000ea20000000800 */
[----:B0-----:R-:W-:-:S01]  /*13430*/  FADD.FTZ R89, R90, R89 ;  /* 0x000000595a597221 */ /* 0x001fc20000010000 */
[----:B------:R-:W-:Y:S01]  /*13440*/  FADD.FTZ R36, R52, R37 ;  /* 0x0000002534247221 */ /* 0x000fe20000010000 */
[----:B------:R-:W-:-:S03]  /*13450*/  F2FP.SATFINITE.E4M3.F32.PACK_AB_MERGE_C R71, R90, R71, RZ ;  /* 0x000000475a47723e */ /* 0x000fc600048070ff */
[----:B------:R-:W-:Y:S01]  /*13460*/  FADD.FTZ R15, R41, R36 ;  /* 0x00000024290f7221 */ /* 0x000fe20000010000 */
[----:B------:R-:W-:Y:S01]  /*13470*/  F2FP.SATFINITE.E4M3.F32.PACK_AB_MERGE_C R36, R70, R53, RZ ;  /* 0x000000354624723e */ /* 0x000fe200048070ff */
[----:B------:R-:W0:Y:S01]  /*13480*/  MUFU.EX2 R74, R74 ;  /* 0x0000004a004a7308 */ /* 0x000e220000000800 */
[----:B-1----:R-:W-:-:S01]  /*13490*/  FADD.FTZ R0, R72, R89 ;  /* 0x0000005948007221 */ /* 0x002fc20000010000 */
[----:B------:R-:W-:Y:S01]  /*134a0*/  FADD.FTZ R54, R54, R15 ;  /* 0x0000000f36367221 */ /* 0x000fe20000010000 */
[----:B------:R-:W-:-:S03]  /*134b0*/  F2FP.SATFINITE.E4M3.F32.PACK_AB_MERGE_C R187, R88, R69, R71 ;  /* 0x0000004558bb723e */ /* 0x000fc60004807047 */
[----:B------:R-:W-:Y:S01]  /*134c0*/  FADD.FTZ R15, R47, R54 ;  /* 0x000000362f0f7221 */ /* 0x000fe20000010000 */
[----:B------:R-:W-:Y:S01]  /*134d0*/  F2FP.SATFINITE.E4M3.F32.PACK_AB_MERGE_C R47, R64, R47, R31 ;  /* 0x0000002f402f723e */ /* 0x000fe2000480701f */
[----:B------:R-:W1:Y:S01]  /*134e0*/  MUFU.EX2 R77, R77 ;  /* 0x0000004d004d7308 */ /* 0x000e620000000800 */
[----:B--2---:R-:W-:-:S01]  /*134f0*/  FADD.FTZ R3, R73, R0 ;  /* 0x0000000049037221 */ /* 0x004fc20000010000 */
[-CC-:B------:R-:W-:Y:S01]  /*13500*/  FFMA.FTZ R0, R44, R21.reuse, -R43.reuse ;  /* 0x000000152c007223 */ /* 0x180fe2000001082b */
[----:B------:R-:W-:-:S05]  /*13510*/  FFMA.FTZ R43, R82, R21, -R43 ;  /* 0x00000015522b7223 */ /* 0x000fca000001082b */
[----:B------:R-:W2:Y:S01]  /*13520*/  MUFU.EX2 R75, R75 ;  /* 0x0000004b004b7308 */ /* 0x000ea20000000800 */
[----:B0-----:R-:W-:-:S07]  /*13530*/  FADD.FTZ R34, R74, R3 ;  /* 0x000000034a227221 */ /* 0x001fce0000010000 */
[----:B------:R-:W0:Y:S01]  /*13540*/  MUFU.EX2 R76, R76 ;  /* 0x0000004c004c7308 */ /* 0x000e220000000800 */
[----:B-1----:R-:W-:-:S01]  /*13550*/  FADD.FTZ R34, R77, R34 ;  /* 0x000000224d227221 */ /* 0x002fc20000010000 */
[----:B------:R-:W-:-:S04]  /*13560*/  F2FP.SATFINITE.E4M3.F32.PACK_AB_MERGE_C R74, R77, R74, RZ ;  /* 0x0000004a4d4a723e */ /* 0x000fc800048070ff */
[----:B------:R-:W-:Y:S02]  /*13570*/  F2FP.SATFINITE.E4M3.F32.PACK_AB_MERGE_C R181, R73, R72, R74 ;  /* 0x0000004849b5723e */ /* 0x000fe4000480704a */
[----:B------:R-:W1:Y:S01]  /*13580*/  MUFU.EX2 R78, R78 ;  /* 0x0000004e004e7308 */ /* 0x000e620000000800 */
[----:B--2---:R-:W-:-:S01]  /*13590*/  FADD.FTZ R3, R75, R34 ;  /* 0x000000224b037221 */ /* 0x004fc20000010000 */
[----:B------:R-:W-:-:S04]  /*135a0*/  FADD.FTZ R34, R64, R15 ;  /* 0x0000000f40227221 */ /* 0x000fc80000010000 */
[----:B------:R-:W-:Y:S02]  /*135b0*/  FADD.FTZ R49, R49, R34 ;  /* 0x0000002231317221 */ /* 0x000fe40000010000 */
[----:B------:R-:W2:Y:S01]  /*135c0*/  MUFU.EX2 R81, R81 ;  /* 0x0000005100517308 */ /* 0x000ea20000000800 */
[----:B0-----:R-:W-:-:S01]  /*135d0*/  FADD.FTZ R15, R76, R3 ;  /* 0x000000034c0f7221 */ /* 0x001fc20000010000 */
[----:B------:R-:W-:-:S04]  /*135e0*/  FADD.FTZ R66, R66, R49 ;  /* 0x0000003142427221 */ /* 0x000fc80000010000 */
[----:B------:R-:W-:Y:S01]  /*135f0*/  FADD.FTZ R31, R51, R66 ;  /* 0x00000042331f7221 */ /* 0x000fe20000010000 */
[----:B------:R-:W-:Y:S01]  /*13600*/  F2FP.SATFINITE.E4M3.F32.PACK_AB_MERGE_C R51, R68, R51, R36 ;  /* 0x000000334433723e */ /* 0x000fe20004807024 */
[----:B------:R-:W0:Y:S01]  /*13610*/  MUFU.EX2 R56, R56 ;  /* 0x0000003800387308 */ /* 0x000e220000000800 */
[----:B-1----:R-:W-:-:S01]  /*13620*/  FADD.FTZ R34, R78, R15 ;  /* 0x0000000f4e227221 */ /* 0x002fc20000010000 */
[----:B------:R-:W-:Y:S01]  /*13630*/  FADD.FTZ R68, R68, R31 ;  /* 0x0000001f44447221 */ /* 0x000fe20000010000 */
[----:B------:R-:W-:-:S03]  /*13640*/  F2FP.SATFINITE.E4M3.F32.PACK_AB_MERGE_C R36, R84, R33, RZ ;  /* 0x000000215424723e */ /* 0x000fc600048070ff */
[----:B------:R-:W-:Y:S02]  /*13650*/  FADD.FTZ R53, R53, R68 ;  /* 0x0000004435357221 */ /* 0x000fe40000010000 */
[----:B------:R-:W1:Y:S01]  /*13660*/  MUFU.EX2 R79, R79 ;  /* 0x0000004f004f7308 */ /* 0x000e620000000800 */
[----:B--2---:R-:W-:-:S01]  /*13670*/  FADD.FTZ R15, R81, R34 ;  /* 0x00000022510f7221 */ /* 0x004fc20000010000 */
[----:B------:R-:W-:Y:S01]  /*13680*/  FADD.FTZ R70, R70, R53 ;  /* 0x0000003546467221 */ /* 0x000fe20000010000 */
[----:B------:R-:W-:-:S04]  /*13690*/  F2FP.SATFINITE.E4M3.F32.PACK_AB_MERGE_C R78, R81, R78, RZ ;  /* 0x0000004e514e723e */ /* 0x000fc800048070ff */
[----:B------:R-:W-:Y:S01]  /*136a0*/  F2FP.SATFINITE.E4M3.F32.PACK_AB_MERGE_C R183, R76, R75, R78 ;  /* 0x0000004b4cb7723e */ /* 0x000fe2000480704e */
        /* <DEDUP_REMOVED lines=8> */
[----:B------:R-:W-:-:S04]  /*13730*/  F2FP.SATFINITE.E4M3.F32.PACK_AB_MERGE_C R58, R85, R58, RZ ;  /* 0x0000003a553a723e */ /* 0x000fc800048070ff */
[----:B------:R-:W-:Y:S02]  /*13740*/  F2FP.SATFINITE.E4M3.F32.PACK_AB_MERGE_C R177, R79, R56, R58 ;  /* 0x000000384fb1723e */ /* 0x000fe4000480703a */
[----:B------:R-:W0:Y:S01]  /*13750*/  MUFU.EX2 R62, R62 ;  /* 0x0000003e003e7308 */ /* 0x000e220000000800 */
[----:B-1----:R-:W-:-:S07]  /*13760*/  FADD.FTZ R34, R60, R31 ;  /* 0x0000001f3c227221 */ /* 0x002fce0000010000 */
[----:B------:R-:W1:Y:S01]  /*13770*/  MUFU.EX2 R87, R87 ;  /* 0x0000005700577308 */ /* 0x000e620000000800 */
[----:B--2---:R-:W-:-:S07]  /*13780*/  FADD.FTZ R37, R83, R34 ;  /* 0x0000002253257221 */ /* 0x004fce0000010000 */
[----:B------:R-:W-:Y:S01]  /*13790*/  MUFU.EX2 R40, R40 ;  /* 0x0000002800287308 */ /* 0x000fe20000000800 */
[----:B0-----:R-:W-:-:S01]  /*137a0*/  FADD.FTZ R34, R62, R37 ;  /* 0x000000253e227221 */ /* 0x001fc20000010000 */
[----:B------:R-:W-:-:S06]  /*137b0*/  FADD.FTZ R37, R35, R70 ;  /* 0x0000004623257221 */ /* 0x000fcc0000010000 */
[----:B------:R-:W-:Y:S01]  /*137c0*/  MUFU.EX2 R27, R166 ;  /* 0x000000a6001b7308 */ /* 0x000fe20000000800 */
[----:B-1----:R-:W-:-:S04]  /*137d0*/  F2FP.SATFINITE.E4M3.F32.PACK_AB_MERGE_C R62, R87, R62, RZ ;  /* 0x0000003e573e723e */ /* 0x002fc800048070ff */
[----:B------:R-:W-:-:S03]  /*137e0*/  F2FP.SATFINITE.E4M3.F32.PACK_AB_MERGE_C R179, R83, R60, R62 ;  /* 0x0000003c53b3723e */ /* 0x000fc6000480703e */
[----:B------:R-:W-:Y:S08]  /*137f0*/  MUFU.EX2 R29, R29 ;  /* 0x0000001d001d7308 */ /* 0x000ff00000000800 */
[----:B------:R-:W-:Y:S08]  /*13800*/  MUFU.EX2 R57, R57 ;  /* 0x0000003900397308 */ /* 0x000ff00000000800 */
[----:B------:R-:W0:Y:S08]  /*13810*/  MUFU.EX2 R94, R94 ;  /* 0x0000005e005e7308 */ /* 0x000e300000000800 */
[----:B------:R1:W-:Y:S08]  /*13820*/  MUFU.EX2 R15, R172 ;  /* 0x000000ac000f7308 */ /* 0x0003f00000000800 */
[----:B------:R-:W2:Y:S01]  /*13830*/  MUFU.EX2 R168, R168 ;  /* 0x000000a800a87308 */ /* 0x000ea20000000800 */
[C---:B-1----:R-:W-:Y:S01]  /*13840*/  F2FP.SATFINITE.E4M3.F32.PACK_AB_MERGE_C R172, R80.reuse, R35, R36 ;  /* 0x0000002350ac723e */ /* 0x042fe20004807024 */
[----:B------:R-:W-:Y:S01]  /*13850*/  FADD.FTZ R35, R87, R34 ;  /* 0x0000002257237221 */ /* 0x000fe20000010000 */
[----:B------:R-:W-:-:S01]  /*13860*/  FADD.FTZ R80, R80, R37 ;  /* 0x0000002550507221 */ /* 0x000fc20000010000 */
[----:B0-----:R-:W-:Y:S01]  /*13870*/  F2FP.SATFINITE.E4M3.F32.PACK_AB_MERGE_C R36, R94, R57, RZ ;  /* 0x000000395e24723e */ /* 0x001fe200048070ff */
[----:B------:R-:W0:Y:S01]  /*13880*/  @P6 LDC R37, c[0x0][0x44c] ;  /* 0x00011300ff256b82 */ /* 0x000e220000000800 */
[----:B------:R-:W-:-:S01]  /*13890*/  FADD.FTZ R34, R40, R35 ;  /* 0x0000002328227221 */ /* 0x000fc20000010000 */
[----:B------:R-:W-:Y:S01]  /*138a0*/  FADD.FTZ R35, R33, R80 ;  /* 0x0000005021237221 */ /* 0x000fe20000010000 */
[----:B------:R-:W-:Y:S02]  /*138b0*/  MUFU.EX2 R55, R55 ;  /* 0x0000003700377308 */ /* 0x000fe40000000800 */
[----:B------:R-:W-:-:S01]  /*138c0*/  FADD.FTZ R34, R27, R34 ;  /* 0x000000221b227221 */ /* 0x000fc20000010000 */
[----:B------:R-:W-:-:S03]  /*138d0*/  FADD.FTZ R84, R84, R35 ;  /* 0x0000002354547221 */ /* 0x000fc60000010000 */
[----:B------:R-:W-:Y:S02]  /*138e0*/  FADD.FTZ R35, R29, R34 ;  /* 0x000000221d237221 */ /* 0x000fe40000010000 */
[----:B------:R-:W-:Y:S01]  /*138f0*/  MUFU.EX2 R86, R86 ;  /* 0x0000005600567308 */ /* 0x000fe20000000800 */
[C---:B--2---:R-:W-:Y:S01]  /*13900*/  F2FP.SATFINITE.E4M3.F32.PACK_AB_MERGE_C R34, R168.reuse, R29, RZ ;  /* 0x0000001da822723e */ /* 0x044fe200048070ff */
[----:B------:R-:W-:-:S03]  /*13910*/  FADD.FTZ R35, R168, R35 ;  /* 0x00000023a8237221 */ /* 0x000fc60000010000 */
[----:B------:R-:W-:-:S03]  /*13920*/  F2FP.SATFINITE.E4M3.F32.PACK_AB_MERGE_C R173, R27, R40, R34 ;  /* 0x000000281bad723e */ /* 0x000fc60004807022 */
[----:B------:R-:W1:Y:S01]  /*13930*/  MUFU.EX2 R0, R0 ;  /* 0x0000000000007308 */ /* 0x000e620000000800 */
[----:B0-----:R-:W-:-:S07]  /*13940*/  @P6 IMAD.HI.U32 R37, R202, R37, RZ ;  /* 0x00000025ca256227 */ /* 0x001fce00078e00ff */
[----:B------:R-:W0:Y:S08]  /*13950*/  MUFU.EX2 R3, R170 ;  /* 0x000000aa00037308 */ /* 0x000e300000000800 */
[----:B------:R-:W2:Y:S01]  /*13960*/  MUFU.EX2 R46, R46 ;  /* 0x0000002e002e7308 */ /* 0x000ea20000000800 */
[----:B-1----:R-:W-:-:S07]  /*13970*/  FADD.FTZ R20, R0, R35 ;  /* 0x0000002300147221 */ /* 0x002fce0000010000 */
[----:B------:R-:W-:Y:S01]  /*13980*/  MUFU.EX2 R61, R61 ;  /* 0x0000003d003d7308 */ /* 0x000fe20000000800 */
[----:B0-----:R-:W-:-:S07]  /*13990*/  FADD.FTZ R35, R3, R20 ;  /* 0x0000001403237221 */ /* 0x001fce0000010000 */
[----:B------:R-:W0:Y:S01]  /*139a0*/  MUFU.EX2 R98, R98 ;  /* 0x0000006200627308 */ /* 0x000e220000000800 */
[----:B--2---:R-:W-:-:S01]  /*139b0*/  FADD.FTZ R20, R46, R35 ;  /* 0x000000232e147221 */ /* 0x004fc20000010000 */
[----:B------:R-:W-:-:S03]  /*139c0*/  F2FP.SATFINITE.E4M3.F32.PACK_AB_MERGE_C R46, R15, R46, RZ ;  /* 0x0000002e0f2e723e */ /* 0x000fc600048070ff */
[----:B------:R-:W-:Y:S01]  /*139d0*/  FADD.FTZ R15, R15, R20 ;  /* 0x000000140f0f7221 */ /* 0x000fe20000010000 */
[----:B------:R-:W-:Y:S02]  /*139e0*/  F2FP.SATFINITE.E4M3.F32.PACK_AB_MERGE_C R175, R3, R0, R46 ;  /* 0x0000000003af723e */ /* 0x000fe4000480702e */
[----:B------:R-:W-:Y:S08]  /*139f0*/  MUFU.EX2 R59, R130 ;  /* 0x00000082003b7308 */ /* 0x000ff00000000800 */
[----:B------:R-:W1:Y:S01]  /*13a00*/  MUFU.EX2 R96, R96 ;  /* 0x0000006000607308 */ /* 0x000e620000000800 */
[----:B0-----:R-:W-:-:S07]  /*13a10*/  F2FP.SATFINITE.E4M3.F32.PACK_AB_MERGE_C R35, R98, R61, RZ ;  /* 0x0000003d6223723e */ /* 0x001fce00048070ff */
[----:B------:R0:W-:Y:S08]  /*13a20*/  MUFU.EX2 R31, R174 ;  /* 0x000000ae001f7308 */ /* 0x0001f00000000800 */
[----:B------:R-:W2:Y:S01]  /*13a30*/  MUFU.EX2 R26, R26 ;  /* 0x0000001a001a7308 */ /* 0x000ea20000000800 */
[----:B0-----:R-:W-:Y:S01]  /*13a40*/  F2FP.SATFINITE.E4M3.F32.PACK_AB_MERGE_C R174, R86, R55, R36 ;  /* 0x0000003756ae723e */ /* 0x001fe20004807024 */
[----:B------:R-:W-:Y:S01]  /*13a50*/  FADD.FTZ R55, R55, R84 ;  /* 0x0000005437377221 */ /* 0x000fe20000010000 */
[----:B-1----:R-:W-:-:S03]  /*13a60*/  F2FP.SATFINITE.E4M3.F32.PACK_AB_MERGE_C R168, R96, R59, R35 ;  /* 0x0000003b60a8723e */ /* 0x002fc60004807023 */
[----:B------:R-:W-:Y:S02]  /*13a70*/  FADD.FTZ R86, R86, R55 ;  /* 0x0000003756567221 */ /* 0x000fe40000010000 */
[----:B------:R0:W-:Y:S02]  /*13a80*/  MUFU.EX2 R29, R30 ;  /* 0x0000001e001d7308 */ /* 0x0001e40000000800 */
[----:B------:R-:W-:-:S04]  /*13a90*/  FADD.FTZ R57, R57, R86 ;  /* 0x0000005639397221 */ /* 0x000fc80000010000 */
[----:B------:R-:W-:Y:S02]  /*13aa0*/  FADD.FTZ R94, R94, R57 ;  /* 0x000000395e5e7221 */ /* 0x000fe40000010000 */
[----:B------:R-:W1:Y:S01]  /*13ab0*/  MUFU.EX2 R28, R28 ;  /* 0x0000001c001c7308 */ /* 0x000e620000000800 */
[----:B0-----:R-:W0:Y:S01]  /*13ac0*/  @P6 LDC R30, c[0x0][0x450] ;  /* 0x00011400ff1e6b82 */ /* 0x001e220000000800 */
[----:B------:R-:W-:-:S01]  /*13ad0*/  FADD.FTZ R59, R59, R94 ;  /* 0x0000005e3b3b7221 */ /* 0x000fc20000010000 */
[----:B--2---:R-:W-:-:S03]  /*13ae0*/  FADD.FTZ R20, R26, R15 ;  /* 0x0000000f1a147221 */ /* 0x004fc60000010000 */
[----:B------:R-:W-:Y:S01]  /*13af0*/  FADD.FTZ R96, R96, R59 ;  /* 0x0000003b60607221 */ /* 0x000fe20000010000 */
[----:B------:R-:W-:-:S01]  /*13b00*/  FADD.FTZ R15, R31, R20 ;  /* 0x000000141f0f7221 */ /* 0x000fc20000010000 */
[----:B------:R-:W-:Y:S02]  /*13b10*/  MUFU.EX2 R65, R65 ;  /* 0x0000004100417308 */ /* 0x000fe40000000800 */
[----:B------:R-:W-:-:S04]  /*13b20*/  FADD.FTZ R61, R61, R96 ;  /* 0x000000603d3d7221 */ /* 0x000fc80000010000 */
[----:B------:R-:W-:Y:S02]  /*13b30*/  FADD.FTZ R98, R98, R61 ;  /* 0x0000003d62627221 */ /* 0x000fe40000010000 */
[----:B------:R-:W2:Y:S01]  /*13b40*/  MUFU.EX2 R12, R12 ;  /* 0x0000000c000c7308 */ /* 0x000ea20000000800 */
[----:B-1----:R-:W-:-:S01]  /*13b50*/  FADD.FTZ R0, R28, R15 ;  /* 0x0000000f1c007221 */ /* 0x002fc20000010000 */
[----:B------:R-:W-:-:S06]  /*13b60*/  IMAD.MOV.U32 R15, RZ, RZ, R202 ;  /* 0x000000ffff0f7224 */ /* 0x000fcc00078e00ca */
[----:B------:R1:W3:Y:S01]  /*13b70*/  MUFU.EX2 R33, R176 ;  /* 0x000000b000217308 */ /* 0x0002e20000000800 */
[----:B0-----:R-:W-:Y:S02]  /*13b80*/  @P6 SHF.R.U32.HI R15, RZ, R30, R37 ;  /* 0x0000001eff0f6219 */ /* 0x001fe40000011625 */
[----:B------:R-:W-:-:S03]  /*13b90*/  ISETP.GE.AND P6, PT, R25, 0x1, PT ;  /* 0x000000011900780c */ /* 0x000fc60003fc6270 */
[----:B------:R-:W-:Y:S02]  /*13ba0*/  IMAD.IADD R27, R104, 0x1, R15 ;  /* 0x00000001681b7824 */ /* 0x000fe400078e020f */
[----:B------:R-:W-:Y:S01]  /*13bb0*/  MUFU.EX2 R63, R63 ;  /* 0x0000003f003f7308 */ /* 0x000fe20000000800 */
[----:B--2---:R-:W-:Y:S01]  /*13bc0*/  F2FP.SATFINITE.E4M3.F32.PACK_AB_MERGE_C R3, R12, R65, RZ ;  /* 0x000000410c03723e */ /* 0x004fe200048070ff */
[----:B------:R-:W-:Y:S02]  /*13bd0*/  IMAD.IADD R24, R27, 0x1, R24 ;  /* 0x000000011b187824 */ /* 0x000fe400078e0218 */
[----:B-1----:R-:W-:-:S04]  /*13be0*/  IMAD.MOV.U32 R176, RZ, RZ, R47 ;  /* 0x000000ffffb07224 */ /* 0x002fc800078e002f */
[----:B------:R-:W0:Y:S01]  /*13bf0*/  MUFU.EX2 R100, R100 ;  /* 0x0000006400647308 */ /* 0x000e220000000800 */
[C---:B---3--:R-:W-:Y:S01]  /*13c00*/  F2FP.SATFINITE.E4M3.F32.PACK_AB_MERGE_C R28, R33.reuse, R28, RZ ;  /* 0x0000001c211c723e */ /* 0x048fe200048070ff */
[----:B------:R-:W-:-:S03]  /*13c10*/  FADD.FTZ R33, R33, R0 ;  /* 0x0000000021217221 */ /* 0x000fc60000010000 */
[----:B------:R-:W-:-:S03]  /*13c20*/  F2FP.SATFINITE.E4M3.F32.PACK_AB_MERGE_C R169, R31, R26, R28 ;  /* 0x0000001a1fa9723e */ /* 0x000fc6000480701c */
[----:B------:R-:W1:Y:S08]  /*13c30*/  MUFU.EX2 R178, R178 ;  /* 0x000000b200b27308 */ /* 0x000e700000000800 */
[----:B------:R-:W-:Y:S01]  /*13c40*/  MUFU.EX2 R32, R32 ;  /* 0x0000002000207308 */ /* 0x000fe20000000800 */
[----:B0-----:R-:W-:Y:S01]  /*13c50*/  F2FP.SATFINITE.E4M3.F32.PACK_AB_MERGE_C R170, R100, R63, R3 ;  /* 0x0000003f64aa723e */ /* 0x001fe20004807003 */
[----:B------:R-:W-:-:S04]  /*13c60*/  FADD.FTZ R63, R63, R98 ;  /* 0x000000623f3f7221 */ /* 0x000fc80000010000 */
[----:B------:R-:W-:Y:S02]  /*13c70*/  FADD.FTZ R100, R100, R63 ;  /* 0x0000003f64647221 */ /* 0x000fe40000010000 */
[----:B------:R-:W0:Y:S01]  /*13c80*/  MUFU.EX2 R43, R43 ;  /* 0x0000002b002b7308 */ /* 0x000e220000000800 */
[----:B-1----:R-:W-:-:S01]  /*13c90*/  FADD.FTZ R0, R178, R33 ;  /* 0x00000021b2007221 */ /* 0x002fc20000010000 */
[----:B------:R-:W-:-:S03]  /*13ca0*/  FADD.FTZ R65, R65, R100 ;  /* 0x0000006441417221 */ /* 0x000fc60000010000 */
[----:B------:R-:W-:Y:S01]  /*13cb0*/  FADD.FTZ R3, R29, R0 ;  /* 0x000000001d037221 */ /* 0x000fe20000010000 */
[----:B------:R-:W-:-:S01]  /*13cc0*/  FADD.FTZ R12, R12, R65 ;  /* 0x000000410c0c7221 */ /* 0x000fc20000010000 */
[----:B0-----:R-:W-:Y:S02]  /*13cd0*/  F2FP.SATFINITE.E4M3.F32.PACK_AB_MERGE_C R0, R43, R32, RZ ;  /* 0x000000202b00723e */ /* 0x001fe400048070ff */
[----:B------:R-:W-:-:S02]  /*13ce0*/  FADD.FTZ R32, R32, R3 ;  /* 0x0000000320207221 */ /* 0x000fc40000010000 */
[----:B------:R-:W-:Y:S02]  /*13cf0*/  F2FP.SATFINITE.E4M3.F32.PACK_AB_MERGE_C R171, R29, R178, R0 ;  /* 0x000000b21dab723e */ /* 0x000fe40004807000 */
[----:B------:R-:W-:-:S01]  /*13d00*/  FADD.FTZ R3, R43, R32 ;  /* 0x000000202b037221 */ /* 0x000fc20000010000 */
[----:B------:R-:W-:Y:S02]  /*13d10*/  VIADD R0, R106, 0xfffffffe ;  /* 0xfffffffe6a007836 */ /* 0x000fe40000000000 */
[----:B------:R-:W-:Y:S01]  /*13d20*/  IMAD.MOV.U32 R178, RZ, RZ, R51 ;  /* 0x000000ffffb27224 */ /* 0x000fe200078e0033 */
        /* <DEDUP_REMOVED lines=12> */
.L_x_1929:
[----:B------:R-:W-:-:S13]  /*13df0*/  ISETP.NE.AND P1, PT, R25, 0x1, PT ;  /* 0x000000011900780c */ /* 0x000fda0003f25270 */
[----:B------:R-:W0:Y:S02]  /*13e00*/  @P1 LDC.64 R26, c[0x0][0x9e8] ;  /* 0x00027a00ff1a1b82 */ /* 0x000e240000000a00 */
[----:B0-----:R-:W-:-:S05]  /*13e10*/  @P1 IMAD.HI.U32 R20, R15, R26, RZ ;  /* 0x0000001a0f141227 */ /* 0x001fca00078e00ff */
[----:B------:R-:W-:-:S07]  /*13e20*/  @P1 SHF.R.U32.HI R15, RZ, R27, R20 ;  /* 0x0000001bff0f1219 */ /* 0x000fce0000011614 */
.L_x_1930:
[----:B------:R-:W-:Y:S05]  /*13e30*/  BSYNC B0 ;  /* 0x0000000000007941 */ /* 0x000fea0003800000 */
.L_x_1928:
[----:B------:R-:W-:-:S05]  /*13e40*/  IMAD R15, R15, R25, R25 ;  /* 0x000000190f0f7224 */ /* 0x000fca00078e0219 */
[----:B------:R-:W-:-:S07]  /*13e50*/  VIMNMX R24, R24, R15, PT ;  /* 0x0000000f18187248 */ /* 0x000fce0003fe0100 */
.L_x_1927:
[----:B------:R-:W-:Y:S01]  /*13e60*/  IMAD.HI R24, R24, 0x66666667, RZ ;  /* 0x6666666718187827 */ /* 0x000fe200078e02ff */
[----:B------:R-:W-:Y:S02]  /*13e70*/  CS2R R86, SRZ ;  /* 0x0000000000567805 */ /* 0x000fe4000001ff00 */
        /* <DEDUP_REMOVED lines=10> */
[----:B------:R-:W-:-:S02]  /*13f20*/  CS2R R68, SRZ ;  /* 0x0000000000447805 */ /* 0x000fc4000001ff00 */
[----:B------:R-:W-:Y:S02]  /*13f30*/  VIMNMX R15, R209, R24, !PT ;  /* 0x00000018d10f7248 */ /* 0x000fe40007fe0100 */
[----:B------:R-:W-:Y:S02]  /*13f40*/  CS2R R66, SRZ ;  /* 0x0000000000427805 */ /* 0x000fe4000001ff00 */
[----:B------:R-:W-:Y:S02]  /*13f50*/  CS2R R64, SRZ ;  /* 0x0000000000407805 */ /* 0x000fe4000001ff00 */
[----:B------:R-:W-:Y:S02]  /*13f60*/  CS2R R62, SRZ ;  /* 0x00000000003e7805 */ /* 0x000fe4000001ff00 */
[----:B------:R-:W-:Y:S02]  /*13f70*/  ISETP.GE.AND P1, PT, R0, R15, PT ;  /* 0x0000000f0000720c */ /* 0x000fe40003f26270 */
        /* <DEDUP_REMOVED lines=19> */
[----:B------:R-:W-:Y:S06]  /*140b0*/  @!P1 BRA `(.L_x_1931) ;  /* 0x00000054002c9947 */ /* 0x000fec0003800000 */
[----:B------:R-:W-:-:S07]  /*140c0*/  IMAD.MOV.U32 R87, RZ, RZ, RZ ;  /* 0x000000ffff577224 */ /* 0x000fce00078e00ff */
.L_x_1951:
[----:B------:R-:W-:Y:S01]  /*140d0*/  ISETP.NE.AND P1, PT, R203, RZ, PT ;  /* 0x000000ffcb00720c */ /* 0x000fe20003f25270 */
[----:B------:R-:W-:Y:S01]  /*140e0*/  VIADD R215, R194, 0x1 ;  /* 0x00000001c2d77836 */ /* 0x000fe20000000000 */
[----:B------:R-:W-:Y:S05]  /*140f0*/  YIELD ;  /* 0x0000000000007946 */ /* 0x000fea0003800000 */
[----:B------:R-:W-:-:S04]  /*14100*/  ISETP.NE.AND P2, PT, R215, 0x2, PT ;  /* 0x00000002d700780c */ /* 0x000fc80003f45270 */
[----:B------:R-:W-:Y:S02]  /*14110*/  SEL R21, RZ, 0x1, P2 ;  /* 0x00000001ff157807 */ /* 0x000fe40001000000 */
[----:B------:R-:W-:Y:S02]  /*14120*/  SEL R215, R215, RZ, P2 ;  /* 0x000000ffd7d77207 */ /* 0x000fe40001000000 */
[----:B------:R-:W-:Y:S01]  /*14130*/  LOP3.LUT R216, R196, R21, RZ, 0x3c, !PT ;  /* 0x00000015c4d87212 */ /* 0x000fe200078e3cff */
[----:B------:R-:W-:Y:S06]  /*14140*/  @P1 BRA `(.L_x_1932) ;  /* 0x0000000000301947 */ /* 0x000fec0003800000 */
[----:B------:R-:W-:Y:S05]  /*14150*/  @!P0 BRA `(.L_x_1933) ;  /* 0x0000000000048947 */ /* 0x000fea0003800000 */
[----:B------:R-:W-:Y:S01]  /*14160*/  BPT.TRAP 0x1 ;  /* 0x000000040000795c */ /* 0x000fe20000300000 */
.L_x_1933:
[----:B------:R-:W-:Y:S01]  /*14170*/  IMAD R21, R215, 0x8, R17 ;  /* 0x00000008d7157824 */ /* 0x000fe200078e0211 */
[----:B------:R-:W-:-:S04]  /*14180*/  SHF.L.U32 R20, R216, 0x1f, RZ ;  /* 0x0000001fd8147819 */ /* 0x000fc800000006ff */
[----:B------:R0:W1:Y:S01]  /*14190*/  SYNCS.PHASECHK.TRANS64.TRYWAIT P2, [R21+URZ+0x22830], R20 ;  /* 0x02283014150075a7 */ /* 0x000062000804017f */
[----:B------:R-:W-:Y:S05]  /*141a0*/  @!P0 BRA `(.L_x_1934) ;  /* 0x0000000000048947 */ /* 0x000fea0003800000 */
[----:B------:R-:W-:Y:S01]  /*141b0*/  BPT.TRAP 0x1 ;  /* 0x000000040000795c */ /* 0x000fe20000300000 */
.L_x_1934:
[----:B------:R-:W-:Y:S04]  /*141c0*/  BSSY B0, `(.L_x_1932) ;  /* 0x0000004000007945 */ /* 0x000fe80003800000 */
[----:B-1----:R-:W-:Y:S05]  /*141d0*/  @P2 BRA `(.L_x_1935) ;  /* 0x0000000000082947 */ /* 0x002fea0003800000 */
[----:B------:R-:W1:Y:S02]  /*141e0*/  SYNCS.PHASECHK.TRANS64.TRYWAIT P2, [R21+URZ+0x22830], R20 ;  /* 0x02283014150075a7 */ /* 0x000e64000804017f */
[----:B-1----:R-:W-:Y:S05]  /*141f0*/  @!P2 BRA `(.L_x_1936) ;  /* 0x000001b00054a947 */ /* 0x002fea0003800000 */
.L_x_1935:
[----:B------:R-:W-:Y:S05]  /*14200*/  BSYNC B0 ;  /* 0x0000000000007941 */ /* 0x000fea0003800000 */
.L_x_1932:
[----:B01----:R-:W0:Y:S01]  /*14210*/  S2R R20, SR_TID.X ;  /* 0x0000000000147919 */ /* 0x003e220000002100 */
[----:B------:R-:W-:Y:S05]  /*14220*/  WARPSYNC.ALL ;  /* 0x0000000000007948 */ /* 0x000fea0003800000 */
[----:B------:R-:W-:Y:S01]  /*14230*/  IMAD R88, R215, 0x500, R13 ;  /* 0x00000500d7587824 */ /* 0x000fe200078e020d */
[----:B------:R-:W-:Y:S01]  /*14240*/  R2UR UR28, R10 ;  /* 0x000000000a1c72ca */ /* 0x000fe200000e0000 */
[----:B------:R-:W-:Y:S01]  /*14250*/  IMAD.MOV.U32 R89, RZ, RZ, 0x40000040 ;  /* 0x40000040ff597424 */ /* 0x000fe200078e00ff */
[----:B------:R-:W-:Y:S01]  /*14260*/  R2UR UR29, R11 ;  /* 0x000000000b1d72ca */ /* 0x000fe200000e0000 */
[----:B------:R-:W-:Y:S01]  /*14270*/  IMAD.MOV.U32 R21, RZ, RZ, 0x40000040 ;  /* 0x40000040ff157424 */ /* 0x000fe200078e00ff */
[C---:B------:R-:W-:Y:S01]  /*14280*/  R2UR UR30, R88.reuse ;  /* 0x00000000581e72ca */ /* 0x040fe200000e0000 */
[C---:B------:R-:W-:Y:S01]  /*14290*/  VIADD R90, R88.reuse, 0x200 ;  /* 0x00000200585a7836 */ /* 0x040fe20000000000 */
[----:B------:R-:W-:Y:S01]  /*142a0*/  R2UR UR31, R89 ;  /* 0x00000000591f72ca */ /* 0x000fe200000e0000 */
[----:B------:R-:W-:Y:S01]  /*142b0*/  IMAD.MOV.U32 R91, RZ, RZ, 0x40000040 ;  /* 0x40000040ff5b7424 */ /* 0x000fe200078e00ff */
        /* <DEDUP_REMOVED lines=10> */
[----:B------:R-:W-:-:S02]  /*14360*/  R2UR UR36, R10 ;  /* 0x000000000a2472ca */ /* 0x000fc400000e0000 */
[----:B------:R-:W-:Y:S02]  /*14370*/  R2UR UR37, R11 ;  /* 0x000000000b2572ca */ /* 0x000fe400000e0000 */
[----:B------:R-:W-:Y:S01]  /*14380*/  R2UR UR50, R90 ;  /* 0x000000005a3272ca */ /* 0x000fe200000e0000 */
[----:B------:R-:W-:Y:S01]  /*14390*/  VIADD R90, R88, 0x402 ;  /* 0x00000402585a7836 */ /* 0x000fe20000000000 */
[----:B------:R-:W-:Y:S02]  /*143a0*/  R2UR UR51, R91 ;  /* 0x000000005b3372ca */ /* 0x000fe400000e0000 */
[----:B0-----:R-:W-:Y:S02]  /*143b0*/  SHF.R.U32.HI R20, RZ, 0x7, R20 ;  /* 0x00000007ff147819 */ /* 0x001fe40000011614 */
[----:B------:R-:W-:Y:S01]  /*143c0*/  R2UR UR6, R92 ;  /* 0x000000005c0672ca */ /* 0x000fe200000e0000 */
[----:B------:R-:W-:Y:S01]  /*143d0*/  VIADD R92, R88, 0x2 ;  /* 0x00000002585c7836 */ /* 0x000fe20000000000 */
[----:B------:R-:W-:Y:S01]  /*143e0*/  R2UR UR7, R93 ;  /* 0x000000005d0772ca */ /* 0x000fe200000e0000 */
[----:B------:R-:W-:Y:S01]  /*143f0*/  VIADD R94, R20, 0x8 ;  /* 0x00000008145e7836 */ /* 0x000fe20000000000 */
[----:B------:R-:W-:Y:S01]  /*14400*/  R2UR UR48, R10 ;  /* 0x000000000a3072ca */ /* 0x000fe200000e0000 */
[----:B------:R-:W-:Y:S01]  /*14410*/  VIADD R20, R88, 0x100 ;  /* 0x0000010058147836 */ /* 0x000fe20000000000 */
[----:B------:R-:W-:-:S02]  /*14420*/  R2UR UR49, R11 ;  /* 0x000000000b3172ca */ /* 0x000fc400000e0000 */
[----:B------:R0:W-:Y:S01]  /*14430*/  BAR.SYNC.DEFER_BLOCKING R94, 0x100 ;  /* 0x0004005e0000751d */ /* 0x0001e20000010000 */
[----:B------:R-:W-:Y:S02]  /*14440*/  R2UR UR4, R92 ;  /* 0x000000005c0472ca */ /* 0x000fe400000e0000 */
[----:B------:R-:W-:Y:S01]  /*14450*/  R2UR UR34, R20 ;  /* 0x00000000142272ca */ /* 0x000fe200000e0000 */
[----:B------:R-:W-:Y:S01]  /*14460*/  VIADD R20, R88, 0x400 ;  /* 0x0000040058147836 */ /* 0x000fe20000000000 */
[----:B------:R-:W-:Y:S02]  /*14470*/  R2UR UR5, R93 ;  /* 0x000000005d0572ca */ /* 0x000fe400000e0000 */
[----:B------:R-:W-:Y:S01]  /*14480*/  MOV R92, UR51 ;  /* 0x00000033005c7c02 */ /* 0x000fe20008000f00 */
[----:B------:R-:W-:Y:S01]  /*14490*/  UMOV UR51, UR7 ;  /* 0x0000000700337c82 */ /* 0x000fe20008000000 */
[----:B------:R-:W-:Y:S01]  /*144a0*/  MOV R93, UR50 ;  /* 0x00000032005d7c02 */ /* 0x000fe20008000f00 */
[----:B------:R-:W-:Y:S01]  /*144b0*/  UMOV UR50, UR6 ;  /* 0x0000000600327c82 */ /* 0x000fe20008000000 */
[----:B------:R-:W-:Y:S01]  /*144c0*/  R2UR UR8, R20 ;  /* 0x00000000140872ca */ /* 0x000fe200000e0000 */
[----:B------:R-:W-:Y:S01]  /*144d0*/  VIADD R20, R88, 0x302 ;  /* 0x0000030258147836 */ /* 0x000fe20000000000 */
[----:B------:R-:W-:Y:S01]  /*144e0*/  R2UR UR58, R90 ;  /* 0x000000005a3a72ca */ /* 0x000fe200000e0000 */
[C---:B0-----:R-:W-:Y:S01]  /*144f0*/  VIADD R94, R88.reuse, 0x102 ;  /* 0x00000102585e7836 */ /* 0x041fe20000000000 */
[----:B------:R-:W-:Y:S01]  /*14500*/  R2UR UR47, R95 ;  /* 0x000000005f2f72ca */ /* 0x000fe200000e0000 */
[----:B------:R-:W-:Y:S01]  /*14510*/  VIADD R90, R88, 0x204 ;  /* 0x00000204585a7836 */ /* 0x000fe20000000000 */
[----:B------:R-:W-:Y:S01]  /*14520*/  R2UR UR54, R20 ;  /* 0x00000000143672ca */ /* 0x000fe200000e0000 */
[----:B------:R-:W-:Y:S01]  /*14530*/  VIADD R20, R88, 0x104 ;  /* 0x0000010458147836 */ /* 0x000fe20000000000 */
[----:B------:R-:W-:Y:S01]  /*14540*/  R2UR UR46, R94 ;  /* 0x000000005e2e72ca */ /* 0x000fe200000e0000 */
[----:B------:R-:W-:Y:S01]  /*14550*/  VIADD R94, R88, 0x4 ;  /* 0x00000004585e7836 */ /* 0x000fe20000000000 */
[----:B------:R-:W-:Y:S01]  /*14560*/  R2UR UR14, R90 ;  /* 0x000000005a0e72ca */ /* 0x000fe200000e0000 */
[----:B------:R-:W-:Y:S01]  /*14570*/  VIADD R90, R88, 0x404 ;  /* 0x00000404585a7836 */ /* 0x000fe20000000000 */
[----:B------:R-:W-:Y:S01]  /*14580*/  R2UR UR10, R20 ;  /* 0x00000000140a72ca */ /* 0x000fe200000e0000 */
[----:B------:R-:W-:Y:S01]  /*14590*/  WARPGROUP.ARRIVE ;  /* 0x00000000000079c5 */ /* 0x000fe20000000000 */
[----:B------:R-:W-:Y:S01]  /*145a0*/  VIADD R20, R88, 0x304 ;  /* 0x0000030458147836 */ /* 0x000fe20000000000 */
[----:B------:R-:W-:-:S02]  /*145b0*/  R2UR UR9, R21 ;  /* 0x00000000150972ca */ /* 0x000fc400000e0000 */
[----:B------:R-:W-:Y:S01]  /*145c0*/  R2UR UR6, R94 ;  /* 0x000000005e0672ca */ /* 0x000fe200000e0000 */
[----:B------:R-:W-:Y:S01]  /*145d0*/  VIADD R94, R88, 0x6 ;  /* 0x00000006585e7836 */ /* 0x000fe20000000000 */
[----:B------:R-:W-:Y:S01]  /*145e0*/  QGMMA.64x32x32.F32.E4M3.E4M3 R152, gdesc[UR28], RZ, !UPT, gsb0 ;  /* 0x006000001c9879f3 */ /* 0x000fe2000c0008ff */
[----:B------:R-:W-:Y:S01]  /*145f0*/  R2UR UR18, R20 ;  /* 0x00000000141272ca */ /* 0x000fe200000e0000 */
[----:B------:R-:W-:Y:S01]  /*14600*/  VIADD R20, R88, 0x106 ;  /* 0x0000010658147836 */ /* 0x000fe20000000000 */
[----:B------:R-:W-:Y:S01]  /*14610*/  R2UR UR22, R90 ;  /* 0x000000005a1672ca */ /* 0x000fe200000e0000 */
[----:B------:R-:W-:Y:S01]  /*14620*/  VIADD R90, R88, 0x206 ;  /* 0x00000206585a7836 */ /* 0x000fe20000000000 */
[C---:B------:R-:W-:Y:S02]  /*14630*/  R2UR UR59, R91.reuse ;  /* 0x000000005b3b72ca */ /* 0x040fe400000e0000 */
[----:B------:R-:W-:Y:S01]  /*14640*/  R2UR UR30, R20 ;  /* 0x00000000141e72ca */ /* 0x000fe200000e0000 */
[C---:B------:R-:W-:Y:S01]  /*14650*/  VIADD R20, R88.reuse, 0x306 ;  /* 0x0000030658147836 */ /* 0x040fe20000000000 */
[C---:B------:R-:W-:Y:S01]  /*14660*/  R2UR UR15, R91.reuse ;  /* 0x000000005b0f72ca */ /* 0x040fe200000e0000 */
[----:B------:R-:W-:Y:S01]  /*14670*/  VIADD R88, R88, 0x406 ;  /* 0x0000040658587836 */ /* 0x000fe20000000000 */
[----:B------:R-:W-:Y:S01]  /*14680*/  R2UR UR23, R91 ;  /* 0x000000005b1772ca */ /* 0x000fe200000e0000 */
[----:B------:R-:W-:Y:S01]  /*14690*/  IMAD.MOV.U32 R91, RZ, RZ, 0x40000040 ;  /* 0x40000040ff5b7424 */ /* 0x000fe200078e00ff */
[----:B------:R-:W-:-:S02]  /*146a0*/  R2UR UR44, R10 ;  /* 0x000000000a2c72ca */ /* 0x000fc400000e0000 */
[----:B------:R-:W-:Y:S02]  /*146b0*/  R2UR UR45, R11 ;  /* 0x000000000b2d72ca */ /* 0x000fe400000e0000 */
[C---:B------:R-:W-:Y:S02]  /*146c0*/  R2UR UR7, R95.reuse ;  /* 0x000000005f0772ca */ /* 0x040fe400000e0000 */
[----:B------:R-:W-:Y:S02]  /*146d0*/  R2UR UR26, R94 ;  /* 0x000000005e1a72ca */ /* 0x000fe400000e0000 */
[----:B------:R-:W-:Y:S02]  /*146e0*/  R2UR UR27, R95 ;  /* 0x000000005f1b72ca */ /* 0x000fe400000e0000 */
[----:B------:R-:W-:Y:S02]  /*146f0*/  R2UR UR42, R88 ;  /* 0x00000000582a72ca */ /* 0x000fe400000e0000 */
[----:B------:R-:W-:-:S02]  /*14700*/  R2UR UR43, R89 ;  /* 0x00000000592b72ca */ /* 0x000fc400000e0000 */
[----:B------:R-:W-:Y:S01]  /*14710*/  MOV R224, UR47 ;  /* 0x0000002f00e07c02 */ /* 0x000fe20008000f00 */
[----:B------:R-:W-:Y:S01]  /*14720*/  UMOV UR47, UR9 ;  /* 0x00000009002f7c82 */ /* 0x000fe20008000000 */
[----:B------:R-:W-:Y:S01]  /*14730*/  MOV R223, UR46 ;  /* 0x0000002e00df7c02 */ /* 0x000fe20008000f00 */
[----:B------:R-:W-:Y:S01]  /*14740*/  UMOV UR46, UR8 ;  /* 0x00000008002e7c82 */ /* 0x000fe20008000000 */
[----:B------:R-:W-:Y:S01]  /*14750*/  MOV R217, UR7 ;  /* 0x0000000700d97c02 */ /* 0x000fe20008000f00 */
[----:B------:R-:W-:Y:S01]  /*14760*/  UMOV UR7, UR5 ;  /* 0x0000000500077c82 */ /* 0x000fe20008000000 */
[----:B------:R-:W-:Y:S01]  /*14770*/  MOV R222, UR6 ;  /* 0x0000000600de7c02 */ /* 0x000fe20008000f00 */
[----:B------:R-:W-:Y:S01]  /*14780*/  UMOV UR6, UR4 ;  /* 0x0000000400067c82 */ /* 0x000fe20008000000 */
[----:B------:R-:W-:Y:S02]  /*14790*/  R2UR UR4, R8 ;  /* 0x00000000080472ca */ /* 0x000fe400000e0000 */
[----:B------:R-:W-:-:S02]  /*147a0*/  R2UR UR5, R9 ;  /* 0x00000000090572ca */ /* 0x000fc400000e0000 */
[----:B------:R-:W-:Y:S02]  /*147b0*/  R2UR UR55, R21 ;  /* 0x00000000153772ca */ /* 0x000fe400000e0000 */
[C---:B------:R-:W-:Y:S02]  /*147c0*/  R2UR UR52, R8.reuse ;  /* 0x00000000083472ca */ /* 0x040fe400000e0000 */
[C---:B------:R-:W-:Y:S02]  /*147d0*/  R2UR UR53, R9.reuse ;  /* 0x00000000093572ca */ /* 0x040fe400000e0000 */
[----:B------:R-:W-:Y:S02]  /*147e0*/  R2UR UR56, R8 ;  /* 0x00000000083872ca */ /* 0x000fe400000e0000 */
[----:B------:R-:W-:Y:S02]  /*147f0*/  R2UR UR57, R9 ;  /* 0x00000000093972ca */ /* 0x000fe400000e0000 */
[----:B------:R-:W-:-:S02]  /*14800*/  R2UR UR11, R21 ;  /* 0x00000000150b72ca */ /* 0x000fc400000e0000 */
[C---:B------:R-:W-:Y:S02]  /*14810*/  R2UR UR8, R6.reuse ;  /* 0x00000000060872ca */ /* 0x040fe400000e0000 */
[C---:B------:R-:W-:Y:S02]  /*14820*/  R2UR UR9, R7.reuse ;  /* 0x00000000070972ca */ /* 0x040fe400000e0000 */
[C---:B------:R-:W-:Y:S02]  /*14830*/  R2UR UR12, R6.reuse ;  /* 0x00000000060c72ca */ /* 0x040fe400000e0000 */
[----:B------:R-:W-:Y:S02]  /*14840*/  R2UR UR13, R7 ;  /* 0x00000000070d72ca */ /* 0x000fe400000e0000 */
[----:B------:R-:W-:Y:S01]  /*14850*/  R2UR UR19, R21 ;  /* 0x00000000151372ca */ /* 0x000fe200000e0000 */
[----:B------:R-:W-:Y:S02]  /*14860*/  WARPGROUP.DEPBAR.LE gsb0, 0x0 ;  /* 0x00008000000079c5 */ /* 0x000fe40000010000 */
[----:B------:R-:W-:Y:S01]  /*14870*/  WARPGROUP.ARRIVE ;  /* 0x00000000000079c5 */ /* 0x000fe20000000000 */
[----:B------:R-:W-:-:S02]  /*14880*/  R2UR UR16, R6 ;  /* 0x00000000061072ca */ /* 0x000fc400000e0000 */
[----:B------:R-:W-:Y:S02]  /*14890*/  R2UR UR17, R7 ;  /* 0x00000000071172ca */ /* 0x000fe400000e0000 */
[----:B------:R-:W-:Y:S01]  /*148a0*/  R2UR UR20, R6 ;  /* 0x00000000061472ca */ /* 0x000fe200000e0000 */
[----:B------:R-:W-:Y:S01]  /*148b0*/  QGMMA.64x32x32.F32.E4M3.E4M3 R136, gdesc[UR32], RZ, !UPT, gsb0 ;  /* 0x00600000208879f3 */ /* 0x000fe2000c0008ff */
[----:B------:R-:W-:Y:S02]  /*148c0*/  R2UR UR34, R90 ;  /* 0x000000005a2272ca */ /* 0x000fe400000e0000 */
[----:B------:R-:W-:Y:S02]  /*148d0*/  R2UR UR35, R91 ;  /* 0x000000005b2372ca */ /* 0x000fe400000e0000 */
[----:B------:R-:W-:Y:S02]  /*148e0*/  R2UR UR21, R7 ;  /* 0x00000000071572ca */ /* 0x000fe400000e0000 */
[----:B------:R-:W-:-:S02]  /*148f0*/  R2UR UR24, R4 ;  /* 0x00000000041872ca */ /* 0x000fc400000e0000 */
[----:B------:R-:W-:Y:S02]  /*14900*/  R2UR UR25, R5 ;  /* 0x00000000051972ca */ /* 0x000fe400000e0000 */
[----:B------:R-:W-:Y:S01]  /*14910*/  R2UR UR31, R21 ;  /* 0x00000000151f72ca */ /* 0x000fe200000e0000 */
[----:B------:R-:W-:Y:S01]  /*14920*/  IMAD.MOV.U32 R21, RZ, RZ, 0x40000040 ;  /* 0x40000040ff157424 */ /* 0x000fe200078e00ff */
[C---:B------:R-:W-:Y:S02]  /*14930*/  R2UR UR28, R4.reuse ;  /* 0x00000000041c72ca */ /* 0x040fe400000e0000 */
[C---:B------:R-:W-:Y:S02]  /*14940*/  R2UR UR29, R5.reuse ;  /* 0x00000000051d72ca */ /* 0x040fe400000e0000 */
[----:B------:R-:W-:Y:S02]  /*14950*/  R2UR UR32, R4 ;  /* 0x00000000042072ca */ /* 0x000fe400000e0000 */
[----:B------:R-:W-:-:S02]  /*14960*/  R2UR UR33, R5 ;  /* 0x00000000052172ca */ /* 0x000fc400000e0000 */
        /* <DEDUP_REMOVED lines=76> */
.L_x_1938:
[----:B------:R-:W-:Y:S01]  /*14e30*/  SHF.L.U32 R20, R196, 0x1f, RZ ;  /* 0x0000001fc4147819 */ /* 0x000fe200000006ff */
[----:B------:R-:W-:-:S04]  /*14e40*/  IMAD R21, R194, 0x8, R17 ;  /* 0x00000008c2157824 */ /* 0x000fc800078e0211 */
[----:B------:R0:W1:Y:S01]  /*14e50*/  SYNCS.PHASECHK.TRANS64.TRYWAIT P1, [R21+URZ+0x22850], R20 ;  /* 0x02285014150075a7 */ /* 0x000062000802017f */
[----:B------:R-:W-:Y:S05]  /*14e60*/  @!P0 BRA `(.L_x_1939) ;  /* 0x0000000000048947 */ /* 0x000fea0003800000 */
[----:B------:R-:W-:Y:S01]  /*14e70*/  BPT.TRAP 0x1 ;  /* 0x000000040000795c */ /* 0x000fe20000300000 */
.L_x_1939:
[----:B-1----:R-:W-:Y:S05]  /*14e80*/  @P1 BRA `(.L_x_1937) ;  /* 0x0000000000081947 */ /* 0x002fea0003800000 */
[----:B------:R-:W1:Y:S02]  /*14e90*/  SYNCS.PHASECHK.TRANS64.TRYWAIT P1, [R21+URZ+0x22850], R20 ;  /* 0x02285014150075a7 */ /* 0x000e64000802017f */
[----:B-1----:R-:W-:Y:S05]  /*14ea0*/  @!P1 BRA `(.L_x_1940) ;  /* 0x000001a4003c9947 */ /* 0x002fea0003800000 */
.L_x_1937:
[----:B01----:R-:W-:Y:S01]  /*14eb0*/  VIADD R20, R17, 0x400 ;  /* 0x0000040011147836 */ /* 0x003fe20000000000 */
[----:B------:R-:W-:Y:S05]  /*14ec0*/  WARPSYNC.ALL ;  /* 0x0000000000007948 */ /* 0x000fea0003800000 */
[----:B------:R-:W-:Y:S01]  /*14ed0*/  SHF.R.U32.HI R20, RZ, 0x4, R20 ;  /* 0x00000004ff147819 */ /* 0x000fe20000011614 */
[----:B------:R-:W-:Y:S01]  /*14ee0*/  IMAD.MOV.U32 R21, RZ, RZ, -0x3ffffff0 ;  /* 0xc0000010ff157424 */ /* 0x000fe200078e00ff */
[----:B------:R-:W-:-:S06]  /*14ef0*/  WARPGROUP.ARRIVE ;  /* 0x00000000000079c5 */ /* 0x000fcc0000000000 */
[----:B------:R-:W0:Y:S01]  /*14f00*/  S2R R196, SR_TID.X ;  /* 0x0000000000c47919 */ /* 0x000e220000002100 */
[----:B------:R-:W-:Y:S02]  /*14f10*/  LOP3.LUT R20, R20, 0x3fff, RZ, 0xc0, !PT ;  /* 0x00003fff14147812 */ /* 0x000fe400078ec0ff */
[----:B------:R-:W-:Y:S01]  /*14f20*/  R2UR UR7, R21 ;  /* 0x00000000150772ca */ /* 0x000fe200000e0000 */
[----:B------:R-:W-:Y:S01]  /*14f30*/  IMAD.MOV.U32 R21, RZ, RZ, -0x3ffffff0 ;  /* 0xc0000010ff157424 */ /* 0x000fe200078e00ff */
[----:B------:R-:W-:-:S05]  /*14f40*/  LOP3.LUT R20, R20, 0x10000, RZ, 0xfc, !PT ;  /* 0x0001000014147812 */ /* 0x000fca00078efcff */
[----:B------:R-:W-:-:S05]  /*14f50*/  IMAD R20, R194, 0x500, R20 ;  /* 0x00000500c2147824 */ /* 0x000fca00078e0214 */
[----:B------:R-:W-:-:S13]  /*14f60*/  R2UR UR6, R20 ;  /* 0x00000000140672ca */ /* 0x000fda00000e0000 */
[----:B------:R-:W-:Y:S01]  /*14f70*/  QGMMA.64x128x32.F32.E4M3.E4M3 R24, R184, gdesc[UR4], R24, gsb0 ;  /* 0x01e00004b8187df3 */ /* 0x000fe20008000818 */
[----:B0-----:R-:W-:Y:S02]  /*14f80*/  SHF.R.U32.HI R196, RZ, 0x7, R196 ;  /* 0x00000007ffc47819 */ /* 0x001fe400000116c4 */
[----:B------:R-:W-:Y:S02]  /*14f90*/  WARPGROUP.DEPBAR.LE gsb0, 0x0 ;  /* 0x00008000000079c5 */ /* 0x000fe40000010000 */
[----:B------:R-:W-:Y:S01]  /*14fa0*/  VIADD R184, R20, 0x100 ;  /* 0x0000010014b87836 */ /* 0x000fe20000000000 */
[----:B------:R-:W-:Y:S01]  /*14fb0*/  WARPGROUP.ARRIVE ;  /* 0x00000000000079c5 */ /* 0x000fe20000000000 */
[----:B------:R-:W-:-:S03]  /*14fc0*/  IMAD.MOV.U32 R185, RZ, RZ, -0x3ffffff0 ;  /* 0xc0000010ffb97424 */ /* 0x000fc600078e00ff */
[----:B------:R-:W-:Y:S02]  /*14fd0*/  R2UR UR6, R184 ;  /* 0x00000000b80672ca */ /* 0x000fe400000e0000 */
[----:B------:R-:W-:-:S13]  /*14fe0*/  R2UR UR7, R185 ;  /* 0x00000000b90772ca */ /* 0x000fda00000e0000 */
[----:B------:R-:W-:Y:S03]  /*14ff0*/  QGMMA.64x128x32.F32.E4M3.E4M3 R24, R180, gdesc[UR4], R24, gsb0 ;  /* 0x01e00004b4187df3 */ /* 0x000fe60008000818 */
        /* <DEDUP_REMOVED lines=8> */
[C---:B------:R-:W-:Y:S01]  /*15080*/  VIADD R176, R20.reuse, 0x300 ;  /* 0x0000030014b07836 */ /* 0x040fe20000000000 */
[----:B------:R-:W-:Y:S01]  /*15090*/  WARPGROUP.ARRIVE ;  /* 0x00000000000079c5 */ /* 0x000fe20000000000 */
[----:B------:R-:W-:Y:S02]  /*150a0*/  IMAD.MOV.U32 R177, RZ, RZ, -0x3ffffff0 ;  /* 0xc0000010ffb17424 */ /* 0x000fe400078e00ff */
[----:B------:R-:W-:Y:S01]  /*150b0*/  VIADD R20, R20, 0x400 ;  /* 0x0000040014147836 */ /* 0x000fe20000000000 */
[----:B------:R-:W-:-:S02]  /*150c0*/  R2UR UR6, R176 ;  /* 0x00000000b00672ca */ /* 0x000fc400000e0000 */
[----:B------:R-:W-:-:S13]  /*150d0*/  R2UR UR7, R177 ;  /* 0x00000000b10772ca */ /* 0x000fda00000e0000 */
        /* <DEDUP_REMOVED lines=11> */
.L_x_1941:
[----:B0-----:R-:W0:Y:S01]  /*15190*/  LDC R20, c[0x0][0x448] ;  /* 0x00011200ff147b82 */ /* 0x001e220000000800 */
[----:B------:R-:W1:Y:S01]  /*151a0*/  S2R R217, SR_CgaCtaId ;  /* 0x0000000000d97919 */ /* 0x000e620000008800 */
[C---:B------:R-:W-:Y:S01]  /*151b0*/  FMUL.FTZ R169, R2.reuse, R92 ;  /* 0x0000005c02a97220 */ /* 0x040fe20000410000 */
[C---:B------:R-:W-:Y:S01]  /*151c0*/  FMUL.FTZ R92, R2.reuse, R94 ;  /* 0x0000005e025c7220 */ /* 0x040fe20000410000 */
[C---:B------:R-:W-:Y:S01]  /*151d0*/  FMUL.FTZ R94, R2.reuse, R98 ;  /* 0x00000062025e7220 */ /* 0x040fe20000410000 */
[----:B------:R-:W-:Y:S01]  /*151e0*/  FMUL.FTZ R98, R2, R102 ;  /* 0x0000006602627220 */ /* 0x000fe20000410000 */
[----:B------:R-:W-:Y:S02]  /*151f0*/  IMAD R102, R0, -0xa0, RZ ;  /* 0xffffff6000667824 */ /* 0x000fe400078e02ff */
        /* <DEDUP_REMOVED lines=17> */
[----:B0-----:R-:W-:Y:S01]  /*15310*/  ISETP.NE.AND P1, PT, R20, 0x1, PT ;  /* 0x000000011400780c */ /* 0x001fe20003f25270 */
[----:B------:R-:W-:-:S02]  /*15320*/  IMAD.IADD R20, R205, 0x1, R202 ;  /* 0x00000001cd147824 */ /* 0x000fc400078e02ca */
        /* <DEDUP_REMOVED lines=22> */
[----:B------:R-:W-:Y:S01]  /*15490*/  FMUL.FTZ R100, R2, R103 ;  /* 0x0000006702647220 */ /* 0x000fe20000410000 */
[----:B------:R-:W-:Y:S01]  /*154a0*/  R2UR UR4, R14 ;  /* 0x000000000e0472ca */ /* 0x000fe200000e0000 */
[----:B------:R-:W3:Y:S01]  /*154b0*/  MUFU.TANH R136, R136 ;  /* 0x0000008800887308 */ /* 0x000ee20000002400 */
[----:B------:R-:W-:-:S07]  /*154c0*/  ULDC UR5, c[0x0][0x9e0] ;  /* 0x0002780000057ab9 */ /* 0x000fce0000000800 */
[----:B------:R-:W4:Y:S01]  /*154d0*/  MUFU.TANH R137, R137 ;  /* 0x0000008900897308 */ /* 0x000f220000002400 */
[----:B0-----:R-:W-:-:S07]  /*154e0*/  @P1 IMAD.HI.U32 R21, R20, R21, RZ ;  /* 0x0000001514151227 */ /* 0x001fce00078e00ff */
[----:B------:R-:W0:Y:S01]  /*154f0*/  MUFU.TANH R138, R138 ;  /* 0x0000008a008a7308 */ /* 0x000e220000002400 */
[----:B--2---:R-:W-:Y:S01]  /*15500*/  @P1 SHF.R.U32.HI R20, RZ, R168, R21 ;  /* 0x000000a8ff141219 */ /* 0x004fe20000011615 */
        /* <DEDUP_REMOVED lines=28> */
[----:B------:R-:W2:Y:S01]  /*156d0*/  SHFL.IDX PT, R175, R20, RZ, 0x1c1f ;  /* 0x001c1fff14af7589 */ /* 0x000ea200000e0000 */
        /* <DEDUP_REMOVED lines=10> */
[----:B------:R-:W-:Y:S01]  /*15780*/  FMUL.FTZ R118, R2, R88 ;  /* 0x0000005802767220 */ /* 0x000fe20000410000 */
[----:B------:R-:W-:Y:S01]  /*15790*/  IMAD R88, R215, 0x8, R17 ;  /* 0x00000008d7587824 */ /* 0x000fe200078e0211 */
[----:B------:R-:W-:Y:S01]  /*157a0*/  LOP3.LUT P1, RZ, R22, 0x8, RZ, 0xc0, !PT ;  /* 0x0000000816ff7812 */ /* 0x000fe2000782c0ff */
[----:B------:R-:W-:Y:S01]  /*157b0*/  IMAD R89, R204, -0x2, R89 ;  /* 0xfffffffecc597824 */ /* 0x000fe200078e0259 */
[----:B------:R-:W0:Y:S01]  /*157c0*/  MUFU.TANH R21, R21 ;  /* 0x0000001500157308 */ /* 0x000e220000002400 */
[----:B------:R-:W-:Y:S02]  /*157d0*/  VIADD R88, R88, 0x22840 ;  /* 0x0002284058587836 */ /* 0x000fe40000000000 */
[----:B------:R-:W-:Y:S01]  /*157e0*/  VIADD R99, R89, 0xffffffff ;  /* 0xffffffff59637836 */ /* 0x000fe20000000000 */
[----:B------:R-:W-:Y:S02]  /*157f0*/  IADD3 R172, -R188, R89, R189 ;  /* 0x00000059bcac7210 */ /* 0x000fe40007ffe1bd */
[----:B-1----:R-:W-:-:S02]  /*15800*/  PRMT R88, R217, 0x654, R88 ;  /* 0x00000654d9587816 */ /* 0x002fc40000000058 */
[----:B------:R-:W1:Y:S01]  /*15810*/  MUFU.TANH R152, R152 ;  /* 0x0000009800987308 */ /* 0x000e620000002400 */
[C---:B------:R-:W-:Y:S01]  /*15820*/  VIADD R103, R172.reuse, UR5 ;  /* 0x00000005ac677c36 */ /* 0x040fe20008000000 */
[----:B------:R0:W-:Y:S01]  /*15830*/  SYNCS.ARRIVE.TRANS64.RED.A1T0 RZ, [R88+URZ], RZ ;  /* 0x000000ff58ff79a7 */ /* 0x0001e2000810043f */
[----:B------:R-:W-:Y:S02]  /*15840*/  VIADD R172, R172, UR4 ;  /* 0x00000004acac7c36 */ /* 0x000fe40008000000 */
[--C-:B--2---:R-:W-:Y:S02]  /*15850*/  IMAD.IADD R173, R103, 0x1, R175.reuse ;  /* 0x0000000167ad7824 */ /* 0x104fe400078e02af */
[----:B------:R-:W-:Y:S01]  /*15860*/  IMAD.IADD R174, R172, 0x1, R175 ;  /* 0x00000001acae7824 */ /* 0x000fe200078e02af */
[----:B------:R-:W2:Y:S08]  /*15870*/  MUFU.TANH R153, R153 ;  /* 0x0000009900997308 */ /* 0x000eb00000002400 */
        /* <DEDUP_REMOVED lines=83> */
[----:B0-----:R-:W0:Y:S02]  /*15db0*/  @P1 LDC.64 R88, c[0x0][0x9e8] ;  /* 0x00027a00ff581b82 */ /* 0x001e240000000a00 */
[----:B0-----:R-:W-:-:S05]  /*15dc0*/  @P1 IMAD.HI.U32 R88, R175, R88, RZ ;  /* 0x00000058af581227 */ /* 0x001fca00078e00ff */
[----:B------:R-:W-:-:S04]  /*15dd0*/  @P1 SHF.R.U32.HI R175, RZ, R89, R88 ;  /* 0x00000059ffaf1219 */ /* 0x000fc80000011658 */
[----:B------:R-:W-:Y:S01]  /*15de0*/  LOP3.LUT R175, RZ, R175, RZ, 0x33, !PT ;  /* 0x000000afffaf7212 */ /* 0x000fe200078e33ff */
[----:B------:R-:W-:Y:S06]  /*15df0*/  BRA `(.L_x_1945) ;  /* 0x0000000000187947 */ /* 0x000fec0003800000 */
.L_x_1944:
[----:B------:R-:W-:Y:S02]  /*15e00*/  ULDC UR4, c[0x0][0x9e4] ;  /* 0x0002790000047ab9 */ /* 0x000fe40000000800 */
[----:B------:R-:W-:-:S05]  /*15e10*/  IMAD.U32 R176, RZ, RZ, UR4 ;  /* 0x00000004ffb07e24 */ /* 0x000fca000f8e00ff */
[----:B------:R-:W-:-:S13]  /*15e20*/  ISETP.NE.AND P1, PT, R176, 0x1, PT ;  /* 0x00000001b000780c */ /* 0x000fda0003f25270 */
[----:B0-----:R-:W0:Y:S02]  /*15e30*/  @P1 LDC.64 R88, c[0x0][0x9e8] ;  /* 0x00027a00ff581b82 */ /* 0x001e240000000a00 */
[----:B0-----:R-:W-:-:S05]  /*15e40*/  @P1 IMAD.HI.U32 R88, R175, R88, RZ ;  /* 0x00000058af581227 */ /* 0x001fca00078e00ff */
[----:B------:R-:W-:-:S07]  /*15e50*/  @P1 SHF.R.U32.HI R175, RZ, R89, R88 ;  /* 0x00000059ffaf1219 */ /* 0x000fce0000011658 */
.L_x_1945:
[----:B------:R-:W-:Y:S05]  /*15e60*/  BSYNC B0 ;  /* 0x0000000000007941 */ /* 0x000fea0003800000 */
.L_x_1943:
[----:B------:R-:W-:-:S05]  /*15e70*/  IMAD R175, R175, R176, R99 ;  /* 0x000000b0afaf7224 */ /* 0x000fca00078e0263 */
[----:B------:R-:W-:Y:S02]  /*15e80*/  VIADDMNMX R173, R175, R176, R173, PT ;  /* 0x000000b0afad7246 */ /* 0x000fe400038001ad */
[----:B------:R-:W-:-:S07]  /*15e90*/  VIMNMX R174, R174, R175, !PT ;  /* 0x000000afaeae7248 */ /* 0x000fce0007fe0100 */
.L_x_1942:
[C---:B------:R-:W-:Y:S01]  /*15ea0*/  ISETP.GE.AND P1, PT, R102.reuse, 0x2, PT ;  /* 0x000000026600780c */ /* 0x040fe20003f26270 */
[----:B------:R-:W1:Y:S01]  /*15eb0*/  SHFL.IDX PT, R20, R20, 0x1, 0x1c1f ;  /* 0x003c1f0014147f89 */ /* 0x000e6200000e0000 */
[----:B------:R-:W-:Y:S02]  /*15ec0*/  ISETP.GE.AND P3, PT, R102, 0x9, PT ;  /* 0x000000096600780c */ /* 0x000fe40003f66270 */
[----:B------:R-:W-:Y:S02]  /*15ed0*/  ISETP.GT.AND P2, PT, R174, 0x1, !P1 ;  /* 0x00000001ae00780c */ /* 0x000fe40004f44270 */
[----:B------:R-:W-:Y:S02]  /*15ee0*/  LOP3.LUT R16, R16, 0xfffffffd, RZ, 0xc0, !PT ;  /* 0xfffffffd10107812 */ /* 0x000fe400078ec0ff */
[----:B------:R-:W-:Y:S02]  /*15ef0*/  ISETP.LT.OR P2, PT, R173, 0x2, P2 ;  /* 0x00000002ad00780c */ /* 0x000fe40001741670 */
[----:B------:R-:W-:-:S02]  /*15f00*/  LOP3.LUT R22, R22, 0xfffffffd, RZ, 0xc0, !PT ;  /* 0xfffffffd16167812 */ /* 0x000fc400078ec0ff */
[----:B------:R-:W-:Y:S02]  /*15f10*/  FSEL R152, R152, -INF , !P2 ;  /* 0xff80000098987808 */ /* 0x000fe40005000000 */
[----:B------:R-:W-:Y:S02]  /*15f20*/  ISETP.GT.AND P2, PT, R174, 0x8, !P3 ;  /* 0x00000008ae00780c */ /* 0x000fe40005f44270 */
[----:B------:R-:W-:Y:S02]  /*15f30*/  @P3 LOP3.LUT R16, R16, 0x2, RZ, 0xfc, !PT ;  /* 0x0000000210103812 */ /* 0x000fe400078efcff */
[----:B------:R-:W-:Y:S02]  /*15f40*/  ISETP.GE.AND P3, PT, R102, 0xa, PT ;  /* 0x0000000a6600780c */ /* 0x000fe40003f66270 */
[----:B------:R-:W-:Y:S02]  /*15f50*/  ISETP.LT.OR P2, PT, R173, 0x9, P2 ;  /* 0x00000009ad00780c */ /* 0x000fe40001741670 */
[----:B------:R-:W-:-:S02]  /*15f60*/  LOP3.LUT R16, R16, 0xfffffffb, RZ, 0xc0, !PT ;  /* 0xfffffffb10107812 */ /* 0x000fc400078ec0ff */
[----:B0-----:R-:W-:Y:S01]  /*15f70*/  FSEL R155, R155, -INF , !P2 ;  /* 0xff8000009b9b7808 */ /* 0x001fe20005000000 */
[--C-:B-1----:R-:W-:Y:S01]  /*15f80*/  IMAD.IADD R103, R103, 0x1, R20.reuse ;  /* 0x0000000167677824 */ /* 0x102fe200078e0214 */
[----:B------:R-:W-:Y:S01]  /*15f90*/  ISETP.GT.AND P2, PT, R174, 0x9, !P3 ;  /* 0x00000009ae00780c */ /* 0x000fe20005f44270 */
[----:B------:R-:W-:-:S03]  /*15fa0*/  IMAD.IADD R172, R172, 0x1, R20 ;  /* 0x00000001acac7824 */ /* 0x000fc600078e0214 */
[----:B------:R-:W-:Y:S02]  /*15fb0*/  ISETP.LT.OR P2, PT, R173, 0xa, P2 ;  /* 0x0000000aad00780c */ /* 0x000fe40001741670 */
[----:B------:R-:W-:Y:S02]  /*15fc0*/  @P3 LOP3.LUT R16, R16, 0x4, RZ, 0xfc, !PT ;  /* 0x0000000410103812 */ /* 0x000fe400078efcff */
[----:B------:R-:W-:Y:S02]  /*15fd0*/  ISETP.GE.AND P3, PT, R102, 0x11, PT ;  /* 0x000000116600780c */ /* 0x000fe40003f66270 */
[----:B------:R-:W-:Y:S02]  /*15fe0*/  LOP3.LUT R16, R16, 0xfffffff7, RZ, 0xc0, !PT ;  /* 0xfffffff710107812 */ /* 0x000fe400078ec0ff */
[----:B------:R-:W-:Y:S02]  /*15ff0*/  FSEL R156, R156, -INF , !P2 ;  /* 0xff8000009c9c7808 */ /* 0x000fe40005000000 */
[----:B------:R-:W-:-:S04]  /*16000*/  ISETP.GT.AND P2, PT, R174, 0x10, !P3 ;  /* 0x00000010ae00780c */ /* 0x000fc80005f44270 */
[----:B------:R-:W-:-:S03]  /*16010*/  ISETP.LT.OR P2, PT, R173, 0x11, P2 ;  /* 0x00000011ad00780c */ /* 0x000fc60001741670 */
        /* <DEDUP_REMOVED lines=8> */
[----:B------:R-:W-:Y:S02]  /*160a0*/  FSEL R160, R160, -INF , !P2 ;  /* 0xff800000a0a07808 */ /* 0x000fe40005000000 */
[----:B------:R-:W-:Y:S02]  /*160b0*/  ISETP.GT.AND P2, PT, R174, 0x18, !P3 ;  /* 0x00000018ae00780c */ /* 0x000fe40005f44270 */
[----:B------:R-:W-:Y:S02]  /*160c0*/  LOP3.LUT R16, R16, 0x7fffffff, RZ, 0xc0, !PT ;  /* 0x7fffffff10107812 */ /* 0x000fe400078ec0ff */
        /* <DEDUP_REMOVED lines=192> */
[----:B------:R-:W-:Y:S02]  /*16cd0*/  FSEL R89, R21, -INF , !P6 ;  /* 0xff80000015597808 */ /* 0x000fe40007000000 */
        /* <DEDUP_REMOVED lines=20> */
.L_x_1948:
[----:B------:R-:W-:Y:S02]  /*16e20*/  ULDC UR4, c[0x0][0x9e4] ;  /* 0x0002790000047ab9 */ /* 0x000fe40000000800 */
[----:B------:R-:W-:-:S05]  /*16e30*/  IMAD.U32 R174, RZ, RZ, UR4 ;  /* 0x00000004ffae7e24 */ /* 0x000fca000f8e00ff */
[----:B------:R-:W-:-:S13]  /*16e40*/  ISETP.NE.AND P6, PT, R174, 0x1, PT ;  /* 0x00000001ae00780c */ /* 0x000fda0003fc5270 */
[----:B------:R-:W0:Y:S02]  /*16e50*/  @P6 LDC.64 R20, c[0x0][0x9e8] ;  /* 0x00027a00ff146b82 */ /* 0x000e240000000a00 */
[----:B0-----:R-:W-:-:S05]  /*16e60*/  @P6 IMAD.HI.U32 R20, R101, R20, RZ ;  /* 0x0000001465146227 */ /* 0x001fca00078e00ff */
[----:B------:R-:W-:-:S07]  /*16e70*/  @P6 SHF.R.U32.HI R101, RZ, R21, R20 ;  /* 0x00000015ff656219 */ /* 0x000fce0000011614 */
.L_x_1949:
[----:B------:R-:W-:Y:S05]  /*16e80*/  BSYNC B0 ;  /* 0x0000000000007941 */ /* 0x000fea0003800000 */
.L_x_1947:
[----:B------:R-:W-:-:S05]  /*16e90*/  IMAD R99, R101, R174, R99 ;  /* 0x000000ae65637224 */ /* 0x000fca00078e0263 */
[----:B------:R-:W-:Y:S02]  /*16ea0*/  VIADDMNMX R103, R99, R174, R103, PT ;  /* 0x000000ae63677246 */ /* 0x000fe40003800167 */
[----:B------:R-:W-:-:S07]  /*16eb0*/  VIMNMX R172, R172, R99, !PT ;  /* 0x00000063acac7248 */ /* 0x000fce0007fe0100 */
.L_x_1946:
[----:B------:R-:W-:Y:S02]  /*16ec0*/  ISETP.GT.AND P1, PT, R172, 0x1, !P1 ;  /* 0x00000001ac00780c */ /* 0x000fe40004f24270 */
[----:B------:R-:W-:Y:S02]  /*16ed0*/  LOP3.LUT P6, RZ, R16, 0x8000000, RZ, 0xc0, !PT ;  /* 0x0800000010ff7812 */ /* 0x000fe400078cc0ff */
[----:B------:R-:W-:Y:S02]  /*16ee0*/  ISETP.LT.OR P1, PT, R103, 0x2, P1 ;  /* 0x000000026700780c */ /* 0x000fe40000f21670 */
[----:B------:R-:W-:Y:S02]  /*16ef0*/  FMNMX.FTZ R21, R89, R220, !PT ;  /* 0x000000dc59157209 */ /* 0x000fe40007810000 */
[----:B------:R-:W-:Y:S02]  /*16f00*/  FSEL R154, R154, -INF , !P1 ;  /* 0xff8000009a9a7808 */ /* 0x000fe40004800000 */
[----:B------:R-:W-:-:S02]  /*16f10*/  LOP3.LUT P1, RZ, R16, 0x2, RZ, 0xc0, !PT ;  /* 0x0000000210ff7812 */ /* 0x000fc4000782c0ff */
[C---:B------:R-:W-:Y:S02]  /*16f20*/  ISETP.GT.AND P2, PT, R172.reuse, 0x89, !P2 ;  /* 0x00000089ac00780c */ /* 0x040fe40005744270 */
[----:B------:R-:W-:Y:S02]  /*16f30*/  ISETP.GT.AND P1, PT, R172, 0x8, !P1 ;  /* 0x00000008ac00780c */ /* 0x000fe40004f24270 */
[C---:B------:R-:W-:Y:S02]  /*16f40*/  ISETP.LT.OR P2, PT, R103.reuse, 0x8a, P2 ;  /* 0x0000008a6700780c */ /* 0x040fe40001741670 */
[----:B------:R-:W-:Y:S02]  /*16f50*/  ISETP.LT.OR P1, PT, R103, 0x9, P1 ;  /* 0x000000096700780c */ /* 0x000fe40000f21670 */
[----:B------:R-:W-:Y:S02]  /*16f60*/  FSEL R93, R93, -INF , !P2 ;  /* 0xff8000005d5d7808 */ /* 0x000fe40005000000 */
[----:B------:R-:W-:-:S02]  /*16f70*/  FSEL R20, R157, -INF , !P1 ;  /* 0xff8000009d147808 */ /* 0x000fc40004800000 */
[----:B------:R-:W-:Y:S02]  /*16f80*/  LOP3.LUT P1, RZ, R16, 0x4, RZ, 0xc0, !PT ;  /* 0x0000000410ff7812 */ /* 0x000fe4000782c0ff */
[C---:B------:R-:W-:Y:S02]  /*16f90*/  ISETP.GT.AND P3, PT, R172.reuse, 0x90, !P3 ;  /* 0x00000090ac00780c */ /* 0x040fe40005f64270 */
[C---:B------:R-:W-:Y:S02]  /*16fa0*/  ISETP.GT.AND P1, PT, R172.reuse, 0x9, !P1 ;  /* 0x00000009ac00780c */ /* 0x040fe40004f24270 */
[C---:B------:R-:W-:Y:S02]  /*16fb0*/  ISETP.GT.AND P4, PT, R172.reuse, 0x91, !P4 ;  /* 0x00000091ac00780c */ /* 0x040fe40006784270 */
[----:B------:R-:W-:Y:S02]  /*16fc0*/  ISETP.LT.OR P1, PT, R103, 0xa, P1 ;  /* 0x0000000a6700780c */ /* 0x000fe40000f21670 */
[----:B------:R-:W-:-:S02]  /*16fd0*/  ISETP.GT.AND P5, PT, R172, 0x98, !P5 ;  /* 0x00000098ac00780c */ /* 0x000fc40006fa4270 */
[----:B------:R-:W-:Y:S02]  /*16fe0*/  FSEL R158, R158, -INF , !P1 ;  /* 0xff8000009e9e7808 */ /* 0x000fe40004800000 */
[----:B------:R-:W-:Y:S02]  /*16ff0*/  LOP3.LUT P1, RZ, R16, 0x8, RZ, 0xc0, !PT ;  /* 0x0000000810ff7812 */ /* 0x000fe4000782c0ff */
[C---:B------:R-:W-:Y:S02]  /*17000*/  ISETP.LT.OR P3, PT, R103.reuse, 0x91, P3 ;  /* 0x000000916700780c */ /* 0x040fe40001f61670 */
[----:B------:R-:W-:Y:S02]  /*17010*/  ISETP.GT.AND P1, PT, R172, 0x10, !P1 ;  /* 0x00000010ac00780c */ /* 0x000fe40004f24270 */
[C---:B------:R-:W-:Y:S02]  /*17020*/  ISETP.LT.OR P4, PT, R103.reuse, 0x92, P4 ;  /* 0x000000926700780c */ /* 0x040fe40002781670 */
[----:B------:R-:W-:-:S02]  /*17030*/  ISETP.LT.OR P1, PT, R103, 0x11, P1 ;  /* 0x000000116700780c */ /* 0x000fc40000f21670 */
[----:B------:R-:W-:Y:S02]  /*17040*/  ISETP.LT.OR P5, PT, R103, 0x99, P5 ;  /* 0x000000996700780c */ /* 0x000fe40002fa1670 */
        /* <DEDUP_REMOVED lines=115> */
[----:B------:R-:W-:Y:S02]  /*17780*/  FMNMX.FTZ R90, R152, R21, !PT ;  /* 0x00000015985a7209 */ /* 0x000fe40007810000 */
[----:B------:R-:W-:Y:S02]  /*17790*/  LOP3.LUT P1, RZ, R16, 0x40, RZ, 0xc0, !PT ;  /* 0x0000004010ff7812 */ /* 0x000fe4000782c0ff */
[----:B------:R-:W-:Y:S02]  /*177a0*/  FMNMX.FTZ R21, R155, R90, !PT ;  /* 0x0000005a9b157209 */ /* 0x000fe40007810000 */
[----:B------:R-:W-:Y:S02]  /*177b0*/  ISETP.GT.AND P1, PT, R172, 0x81, !P1 ;  /* 0x00000081ac00780c */ /* 0x000fe40004f24270 */
[----:B------:R-:W-:-:S02]  /*177c0*/  FMNMX.FTZ R90, R156, R21, !PT ;  /* 0x000000159c5a7209 */ /* 0x000fc40007810000 */
[----:B------:R-:W-:Y:S02]  /*177d0*/  ISETP.LT.OR P1, PT, R103, 0x82, P1 ;  /* 0x000000826700780c */ /* 0x000fe40000f21670 */
[----:B------:R-:W-:Y:S02]  /*177e0*/  FMNMX.FTZ R21, R159, R90, !PT ;  /* 0x0000005a9f157209 */ /* 0x000fe40007810000 */
[----:B------:R-:W-:Y:S02]  /*177f0*/  FSEL R91, R91, -INF , !P1 ;  /* 0xff8000005b5b7808 */ /* 0x000fe40004800000 */
[----:B------:R-:W-:Y:S02]  /*17800*/  FMNMX.FTZ R90, R160, R21, !PT ;  /* 0x00000015a05a7209 */ /* 0x000fe40007810000 */
[----:B------:R-:W-:Y:S02]  /*17810*/  ISETP.GT.AND P1, PT, R172, 0x88, !P6 ;  /* 0x00000088ac00780c */ /* 0x000fe40007724270 */
[----:B------:R-:W-:-:S02]  /*17820*/  FMNMX.FTZ R21, R163, R90, !PT ;  /* 0x0000005aa3157209 */ /* 0x000fc40007810000 */
[----:B------:R-:W-:Y:S02]  /*17830*/  ISETP.LT.OR P1, PT, R103, 0x89, P1 ;  /* 0x000000896700780c */ /* 0x000fe40000f21670 */
[----:B------:R-:W-:Y:S02]  /*17840*/  FMNMX.FTZ R21, R164, R21, !PT ;  /* 0x00000015a4157209 */ /* 0x000fe40007810000 */
[----:B------:R-:W-:Y:S02]  /*17850*/  FSEL R92, R92, -INF , !P1 ;  /* 0xff8000005c5c7808 */ /* 0x000fe40004800000 */
[----:B------:R-:W-:Y:S02]  /*17860*/  FMNMX.FTZ R90, R136, R21, !PT ;  /* 0x00000015885a7209 */ /* 0x000fe40007810000 */
[----:B------:R-:W-:Y:S02]  /*17870*/  LOP3.LUT P1, RZ, R16, 0x1, RZ, 0xc0, !PT ;  /* 0x0000000110ff7812 */ /* 0x000fe4000782c0ff */
[----:B------:R-:W-:-:S02]  /*17880*/  FMNMX.FTZ R21, R137, R90, !PT ;  /* 0x0000005a89157209 */ /* 0x000fc40007810000 */
[----:B------:R-:W-:Y:S02]  /*17890*/  ISETP.GT.AND P1, PT, R172, RZ, !P1 ;  /* 0x000000ffac00720c */ /* 0x000fe40004f24270 */
[----:B------:R-:W-:Y:S02]  /*178a0*/  FMNMX.FTZ R21, R140, R21, !PT ;  /* 0x000000158c157209 */ /* 0x000fe40007810000 */
[----:B------:R-:W-:Y:S02]  /*178b0*/  ISETP.LT.OR P1, PT, R103, 0x1, P1 ;  /* 0x000000016700780c */ /* 0x000fe40000f21670 */
[----:B------:R-:W-:Y:S02]  /*178c0*/  FMNMX.FTZ R21, R88, R21, !PT ;  /* 0x0000001558157209 */ /* 0x000fe40007810000 */
[----:B------:R-:W-:Y:S02]  /*178d0*/  FSEL R153, R153, -INF , !P1 ;  /* 0xff80000099997808 */ /* 0x000fe40004800000 */
[----:B------:R-:W-:-:S02]  /*178e0*/  FMNMX.FTZ R21, R144, R21, !PT ;  /* 0x0000001590157209 */ /* 0x000fc40007810000 */
[----:B------:R-:W-:Y:S02]  /*178f0*/  FMNMX.FTZ R129, R153, R219, !PT ;  /* 0x000000db99817209 */ /* 0x000fe40007810000 */
[----:B------:R-:W-:Y:S02]  /*17900*/  FMNMX.FTZ R21, R176, R21, !PT ;  /* 0x00000015b0157209 */ /* 0x000fe40007810000 */
[----:B------:R-:W-:Y:S02]  /*17910*/  FMNMX.FTZ R129, R154, R129, !PT ;  /* 0x000000819a817209 */ /* 0x000fe40007810000 */
[----:B------:R-:W-:Y:S02]  /*17920*/  FMNMX.FTZ R21, R148, R21, !PT ;  /* 0x0000001594157209 */ /* 0x000fe40007810000 */
[----:B------:R-:W-:Y:S02]  /*17930*/  LOP3.LUT P6, RZ, R22, 0x4, RZ, 0xc0, !PT ;  /* 0x0000000416ff7812 */ /* 0x000fe400078cc0ff */
[----:B------:R-:W-:-:S02]  /*17940*/  FMNMX.FTZ R21, R178, R21, !PT ;  /* 0x00000015b2157209 */ /* 0x000fc40007810000 */
[----:B------:R-:W-:Y:S02]  /*17950*/  FMNMX.FTZ R129, R20, R129, !PT ;  /* 0x0000008114817209 */ /* 0x000fe40007810000 */
[----:B------:R-:W-:Y:S02]  /*17960*/  FMNMX.FTZ R21, R180, R21, !PT ;  /* 0x00000015b4157209 */ /* 0x000fe40007810000 */
[----:B------:R-:W-:Y:S02]  /*17970*/  ISETP.GT.AND P2, PT, R172, 0x99, !P6 ;  /* 0x00000099ac00780c */ /* 0x000fe40007744270 */
[----:B------:R-:W-:Y:S02]  /*17980*/  FMNMX.FTZ R21, R168, R21, !PT ;  /* 0x00000015a8157209 */ /* 0x000fe40007810000 */
[----:B------:R-:W-:Y:S02]  /*17990*/  FMNMX.FTZ R129, R158, R129, !PT ;  /* 0x000000819e817209 */ /* 0x000fe40007810000 */
[----:B------:R-:W-:-:S02]  /*179a0*/  FMNMX.FTZ R21, R124, R21, !PT ;  /* 0x000000157c157209 */ /* 0x000fc40007810000 */
[----:B------:R-:W-:Y:S02]  /*179b0*/  ISETP.LT.OR P2, PT, R103, 0x9a, P2 ;  /* 0x0000009a6700780c */ /* 0x000fe40001741670 */
[----:B------:R-:W-:Y:S02]  /*179c0*/  FMNMX.FTZ R21, R182, R21, !PT ;  /* 0x00000015b6157209 */ /* 0x000fe40007810000 */
[----:B------:R-:W-:Y:S02]  /*179d0*/  FMNMX.FTZ R133, R174, R129, !PT ;  /* 0x00000081ae857209 */ /* 0x000fe40007810000 */
[----:B------:R-:W-:Y:S02]  /*179e0*/  FMNMX.FTZ R21, R128, R21, !PT ;  /* 0x0000001580157209 */ /* 0x000fe40007810000 */
[----:B------:R-:W-:Y:S02]  /*179f0*/  FSEL R100, R100, -INF , !P2 ;  /* 0xff80000064647808 */ /* 0x000fe40005000000 */
[----:B------:R-:W-:-:S04]  /*17a00*/  FMNMX.FTZ R21, R184, R21, !PT ;  /* 0x00000015b8157209 */ /* 0x000fc80007810000 */
        /* <DEDUP_REMOVED lines=17> */
[----:B------:R-:W-:Y:S02]  /*17b20*/  FMNMX.FTZ R109, R102, R21, !PT ;  /* 0x00000015666d7209 */ /* 0x000fe40007810000 */
[----:B------:R-:W0:Y:S03]  /*17b30*/  LDC R21, c[0x0][0x988] ;  /* 0x00026200ff157b82 */ /* 0x000e260000000800 */
[----:B------:R-:W1:Y:S02]  /*17b40*/  SHFL.BFLY PT, R90, R109, 0x2, 0x1f ;  /* 0x0c401f006d5a7f89 */ /* 0x000e6400000e0000 */
[----:B-1----:R-:W-:-:S05]  /*17b50*/  FMNMX.FTZ R113, R109, R90, !PT ;  /* 0x0000005a6d717209 */ /* 0x002fca0007810000 */
[----:B------:R-:W1:Y:S02]  /*17b60*/  SHFL.BFLY PT, R90, R113, 0x1, 0x1f ;  /* 0x0c201f00715a7f89 */ /* 0x000e6400000e0000 */
[----:B-1----:R-:W-:-:S04]  /*17b70*/  FMNMX.FTZ R90, R113, R90, !PT ;  /* 0x0000005a715a7209 */ /* 0x002fc80007810000 */
[C---:B------:R-:W-:Y:S01]  /*17b80*/  FSETP.NEU.FTZ.AND P1, PT, R90.reuse, -INF , PT ;  /* 0xff8000005a00780b */ /* 0x040fe20003f3d000 */
[----:B0-----:R-:W-:-:S05]  /*17b90*/  FFMA.FTZ R101, R90, R21, -8 ;  /* 0xc10000005a657423 */ /* 0x001fca0000010015 */
[----:B------:R-:W-:-:S05]  /*17ba0*/  FSEL R101, R101, RZ, P1 ;  /* 0x000000ff65657208 */ /* 0x000fca0000800000 */
        /* <DEDUP_REMOVED lines=9> */
[----:B------:R-:W-:-:S01]  /*17c40*/  FFMA.FTZ R113, R159, R21, -R101 ;  /* 0x000000159f717223 */ /* 0x000fc20000010865 */
[--C-:B------:R-:W-:Y:S01]  /*17c50*/  FFMA.FTZ R159, R108, R21, -R101.reuse ;  /* 0x000000156c9f7223 */ /* 0x100fe20000010865 */
[----:B------:R-:W-:Y:S01]  /*17c60*/  FMNMX.FTZ R133, R166, R133, !PT ;  /* 0x00000085a6857209 */ /* 0x000fe20007810000 */
[-CC-:B------:R-:W-:Y:S01]  /*17c70*/  FFMA.FTZ R125, R163, R21.reuse, -R101.reuse ;  /* 0x00000015a37d7223 */ /* 0x180fe20000010865 */
[----:B------:R-:W-:Y:S01]  /*17c80*/  FSEL R108, R98, -INF , !P5 ;  /* 0xff800000626c7808 */ /* 0x000fe20006800000 */
        /* <DEDUP_REMOVED lines=21> */
[----:B0-----:R-:W-:Y:S01]  /*17de0*/  FMNMX.FTZ R137, R147, R144, !PT ;  /* 0x0000009093897209 */ /* 0x001fe20007810000 */
        /* <DEDUP_REMOVED lines=14> */
[----:B------:R-:W-:Y:S01]  /*17ed0*/  MUFU.EX2 R89, R89 ;  /* 0x0000005900597308 */ /* 0x000fe20000000800 */
[----:B-1----:R-:W-:Y:S01]  /*17ee0*/  FMNMX.FTZ R141, R121, R148, !PT ;  /* 0x00000094798d7209 */ /* 0x002fe20007810000 */
[----:B------:R-:W-:-:S03]  /*17ef0*/  FFMA.FTZ R148, R168, R21, -R101 ;  /* 0x00000015a8947223 */ /* 0x000fc60000010865 */
        /* <DEDUP_REMOVED lines=8> */
[----:B--2---:R-:W-:-:S04]  /*17f80*/  FMNMX.FTZ R145, R131, R168, !PT ;  /* 0x000000a883917209 */ /* 0x004fc80007810000 */
        /* <DEDUP_REMOVED lines=23> */
[----:B------:R-:W-:-:S05]  /*18100*/  FMNMX.FTZ R161, R100, R161, !PT ;  /* 0x000000a164a17209 */ /* 0x000fca0007810000 */
[----:B------:R-:W0:Y:S02]  /*18110*/  SHFL.BFLY PT, R168, R161, 0x2, 0x1f ;  /* 0x0c401f00a1a87f89 */ /* 0x000e2400000e0000 */
[----:B------:R-:W-:Y:S08]  /*18120*/  MUFU.EX2 R144, R144 ;  /* 0x0000009000907308 */ /* 0x000ff00000000800 */
[----:B------:R-:W-:Y:S08]  /*18130*/  MUFU.EX2 R137, R180 ;  /* 0x000000b400897308 */ /* 0x000ff00000000800 */
[----:B------:R-:W-:Y:S01]  /*18140*/  MUFU.EX2 R148, R148 ;  /* 0x0000009400947308 */ /* 0x000fe20000000800 */
[----:B0-----:R-:W-:Y:S01]  /*18150*/  FMNMX.FTZ R167, R161, R168, !PT ;  /* 0x000000a8a1a77209 */ /* 0x001fe20007810000 */
[-CC-:B------:R-:W-:Y:S01]  /*18160*/  FFMA.FTZ R168, R170, R21.reuse, -R101.reuse ;  /* 0x00000015aaa87223 */ /* 0x180fe20000010865 */
[----:B------:R-:W-:-:S01]  /*18170*/  FFMA.FTZ R161, R169, R21, -R101 ;  /* 0x00000015a9a17223 */ /* 0x000fc20000010865 */
[-CC-:B------:R-:W-:Y:S01]  /*18180*/  FFMA.FTZ R170, R97, R21.reuse, -R101.reuse ;  /* 0x0000001561aa7223 */ /* 0x180fe20000010865 */
[----:B------:R-:W-:-:S01]  /*18190*/  FFMA.FTZ R97, R171, R21, -R101 ;  /* 0x00000015ab617223 */ /* 0x000fc20000010865 */
[----:B------:R-:W0:Y:S01]  /*181a0*/  SHFL.BFLY PT, R172, R167, 0x1, 0x1f ;  /* 0x0c201f00a7ac7f89 */ /* 0x000e2200000e0000 */
[----:B------:R-:W-:-:S01]  /*181b0*/  FFMA.FTZ R169, R102, R21, -R101 ;  /* 0x0000001566a97223 */ /* 0x000fc20000010865 */
[----:B------:R-:W-:Y:S01]  /*181c0*/  FSEL R101, R90, RZ, P1 ;  /* 0x000000ff5a657208 */ /* 0x000fe20000800000 */
[----:B------:R-:W-:Y:S04]  /*181d0*/  MUFU.EX2 R124, R124 ;  /* 0x0000007c007c7308 */ /* 0x000fe80000000800 */
[----:B------:R-:W-:-:S04]  /*181e0*/  FADD.FTZ R102, -R101, R220 ;  /* 0x000000dc65667221 */ /* 0x000fc80000010100 */
[----:B------:R-:W-:Y:S01]  /*181f0*/  FMUL.FTZ R102, R102, R21 ;  /* 0x0000001566667220 */ /* 0x000fe20000410000 */
[----:B------:R-:W-:Y:S08]  /*18200*/  MUFU.EX2 R141, R182 ;  /* 0x000000b6008d7308 */ /* 0x000ff00000000800 */
[----:B------:R-:W1:Y:S01]  /*18210*/  MUFU.EX2 R102, R102 ;  /* 0x0000006600667308 */ /* 0x000e620000000800 */
[----:B0-----:R-:W-:-:S04]  /*18220*/  FMNMX.FTZ R96, R167, R172, !PT ;  /* 0x000000aca7607209 */ /* 0x001fc80007810000 */
[C---:B------:R-:W-:Y:S01]  /*18230*/  FSETP.NEU.FTZ.AND P1, PT, R96.reuse, -INF , PT ;  /* 0xff8000006000780b */ /* 0x040fe20003f3d000 */
[----:B------:R-:W-:-:S02]  /*18240*/  FFMA.FTZ R176, R96, R21, -8 ;  /* 0xc100000060b07423 */ /* 0x000fc40000010015 */
[----:B------:R0:W-:Y:S03]  /*18250*/  MUFU.EX2 R172, R169 ;  /* 0x000000a900ac7308 */ /* 0x0001e60000000800 */
[----:B------:R-:W-:Y:S01]  /*18260*/  FSEL R176, R176, RZ, P1 ;  /* 0x000000ffb0b07208 */ /* 0x000fe20000800000 */
[----:B-1----:R-:W-:-:S04]  /*18270*/  FFMA.FTZ R171, R102, R12, R89 ;  /* 0x0000000c66ab7223 */ /* 0x002fc80000010059 */
[----:B------:R-:W-:Y:S01]  /*18280*/  MUFU.EX2 R128, R128 ;  /* 0x0000008000807308 */ /* 0x000fe20000000800 */
[----:B------:R-:W-:-:S01]  /*18290*/  FFMA.FTZ R167, R162, R21, -R176 ;  /* 0x00000015a2a77223 */ /* 0x000fc200000108b0 */
[----:B------:R-:W-:Y:S01]  /*182a0*/  FSEL R162, R96, RZ, P1 ;  /* 0x000000ff60a27208 */ /* 0x000fe20000800000 */
[----:B------:R-:W-:-:S01]  /*182b0*/  FFMA.FTZ R178, R153, R21, -R176 ;  /* 0x0000001599b27223 */ /* 0x000fc200000108b0 */
[-CC-:B------:R-:W-:Y:S01]  /*182c0*/  FFMA.FTZ R153, R158, R21.reuse, -R176.reuse ;  /* 0x000000159e997223 */ /* 0x180fe200000108b0 */
[----:B------:R-:W-:-:S01]  /*182d0*/  FFMA.FTZ R158, R165, R21, -R176 ;  /* 0x00000015a59e7223 */ /* 0x000fc200000108b0 */
[----:B------:R-:W-:Y:S01]  /*182e0*/  FFMA.FTZ R165, R166, R21, -R176 ;  /* 0x00000015a6a57223 */ /* 0x000fe200000108b0 */
[----:B------:R-:W-:-:S01]  /*182f0*/  FADD.FTZ R162, -R162, R219 ;  /* 0x000000dba2a27221 */ /* 0x000fc20000010100 */
[-CC-:B------:R-:W-:Y:S01]  /*18300*/  FFMA.FTZ R101, R154, R21.reuse, -R176.reuse ;  /* 0x000000159a657223 */ /* 0x180fe200000108b0 */
[----:B------:R-:W-:-:S01]  /*18310*/  FFMA.FTZ R166, R126, R21, -R176 ;  /* 0x000000157ea67223 */ /* 0x000fc200000108b0 */
[-CC-:B------:R-:W-:Y:S01]  /*18320*/  FFMA.FTZ R126, R127, R21.reuse, -R176.reuse ;  /* 0x000000157f7e7223 */ /* 0x180fe200000108b0 */
[-C--:B0-----:R-:W-:Y:S01]  /*18330*/  FMUL.FTZ R169, R162, R21.reuse ;  /* 0x00000015a2a97220 */ /* 0x081fe20000410000 */
        /* <DEDUP_REMOVED lines=41> */
[----:B------:R2:W-:Y:S01]  /*185d0*/  MUFU.EX2 R110, R166 ;  /* 0x000000a6006e7308 */ /* 0x0005e20000000800 */
[----:B0-----:R-:W-:-:S07]  /*185e0*/  FADD.FTZ R3, R153, R12 ;  /* 0x0000000c99037221 */ /* 0x001fce0000010000 */
[----:B------:R-:W0:Y:S01]  /*185f0*/  MUFU.EX2 R167, R167 ;  /* 0x000000a700a77308 */ /* 0x000e220000000800 */
[----:B--2---:R-:W-:-:S01]  /*18600*/  FADD.FTZ R166, R152, R171 ;  /* 0x000000ab98a67221 */ /* 0x004fc20000010000 */
[----:B-1----:R-:W-:-:S03]  /*18610*/  FADD.FTZ R12, R154, R3 ;  /* 0x000000039a0c7221 */ /* 0x002fc60000010000 */
[----:B------:R-:W-:-:S03]  /*18620*/  FADD.FTZ R171, R109, R166 ;  /* 0x000000a66dab7221 */ /* 0x000fc60000010000 */
[----:B------:R-:W1:Y:S08]  /*18630*/  MUFU.EX2 R158, R158 ;  /* 0x0000009e009e7308 */ /* 0x000e700000000800 */
[----:B------:R2:W-:Y:S01]  /*18640*/  MUFU.EX2 R169, R126 ;  /* 0x0000007e00a97308 */ /* 0x0005e20000000800 */
[----:B0-----:R-:W-:-:S07]  /*18650*/  FADD.FTZ R3, R167, R12 ;  /* 0x0000000ca7037221 */ /* 0x001fce0000010000 */
[----:B------:R-:W0:Y:S01]  /*18660*/  MUFU.EX2 R165, R165 ;  /* 0x000000a500a57308 */ /* 0x000e220000000800 */
[----:B--2---:R-:W-:-:S01]  /*18670*/  FADD.FTZ R126, R156, R171 ;  /* 0x000000ab9c7e7221 */ /* 0x004fc20000010000 */
[----:B-1----:R-:W-:-:S03]  /*18680*/  FADD.FTZ R12, R158, R3 ;  /* 0x000000039e0c7221 */ /* 0x002fc60000010000 */
[----:B------:R-:W-:-:S03]  /*18690*/  FADD.FTZ R171, R113, R126 ;  /* 0x0000007e71ab7221 */ /* 0x000fc60000010000 */
[----:B------:R-:W1:Y:S01]  /*186a0*/  MUFU.EX2 R138, R138 ;  /* 0x0000008a008a7308 */ /* 0x000e620000000800 */
[----:B------:R-:W-:-:S04]  /*186b0*/  FADD.FTZ R126, R160, R171 ;  /* 0x000000aba07e7221 */ /* 0x000fc80000010000 */
[----:B------:R-:W-:-:S03]  /*186c0*/  FADD.FTZ R171, R125, R126 ;  /* 0x0000007e7dab7221 */ /* 0x000fc60000010000 */
[----:B------:R-:W2:Y:S01]  /*186d0*/  MUFU.EX2 R139, R139 ;  /* 0x0000008b008b7308 */ /* 0x000ea20000000800 */
[----:B------:R-:W-:-:S01]  /*186e0*/  FADD.FTZ R126, R164, R171 ;  /* 0x000000aba47e7221 */ /* 0x000fc20000010000 */
[----:B0-----:R-:W-:-:S03]  /*186f0*/  FADD.FTZ R3, R165, R12 ;  /* 0x0000000ca5037221 */ /* 0x001fc60000010000 */
[----:B------:R-:W-:-:S03]  /*18700*/  FADD.FTZ R171, R103, R126 ;  /* 0x0000007e67ab7221 */ /* 0x000fc60000010000 */
        /* <DEDUP_REMOVED lines=35> */
[----:B0-----:R-:W-:-:S04]  /*18940*/  FADD.FTZ R171, R123, R126 ;  /* 0x0000007e7bab7221 */ /* 0x001fc80000010000 */
[----:B------:R-:W-:-:S03]  /*18950*/  FADD.FTZ R126, R110, R171 ;  /* 0x000000ab6e7e7221 */ /* 0x000fc60000010000 */
[----:B------:R-:W0:Y:S01]  /*18960*/  MUFU.EX2 R130, R130 ;  /* 0x0000008200827308 */ /* 0x000e220000000800 */
[----:B-1----:R-:W-:-:S01]  /*18970*/  FADD.FTZ R3, R145, R12 ;  /* 0x0000000c91037221 */ /* 0x002fc20000010000 */
[----:B------:R-:W-:-:S06]  /*18980*/  FADD.FTZ R171, R169, R126 ;  /* 0x0000007ea9ab7221 */ /* 0x000fcc0000010000 */
        /* <DEDUP_REMOVED lines=44> */
[----:B--2---:R-:W-:-:S04]  /*18c50*/  FADD.FTZ R3, R99, R166 ;  /* 0x000000a663037221 */ /* 0x004fc80000010000 */
[----:B------:R-:W-:-:S03]  /*18c60*/  FADD.FTZ R3, R126, R3 ;  /* 0x000000037e037221 */ /* 0x000fc60000010000 */
        /* <DEDUP_REMOVED lines=20> */
[----:B------:R-:W-:Y:S01]  /*18db0*/  FADD.FTZ R12, R172, R171 ;  /* 0x000000abac0c7221 */ /* 0x000fe20000010000 */
[----:B0-----:R-:W-:-:S04]  /*18dc0*/  FADD.FTZ R166, R108, R3 ;  /* 0x000000036ca67221 */ /* 0x001fc80000010000 */
[----:B-1----:R-:W-:Y:S01]  /*18dd0*/  FADD.FTZ R3, R91, R166 ;  /* 0x000000a65b037221 */ /* 0x002fe20000010000 */
[----:B------:R-:W-:Y:S06]  /*18de0*/  @!P0 BRA `(.L_x_1950) ;  /* 0x0000000000048947 */ /* 0x000fec0003800000 */
[----:B------:R-:W-:Y:S01]  /*18df0*/  BPT.TRAP 0x1 ;  /* 0x000000040000795c */ /* 0x000fe20000300000 */
.L_x_1950:
[----:B------:R-:W-:Y:S01]  /*18e00*/  F2FP.SATFINITE.E4M3.F32.PACK_AB_MERGE_C R20, R153, R20, RZ ;  /* 0x000000149914723e */ /* 0x000fe200048070ff */
[-C--:B------:R-:W-:Y:S01]  /*18e10*/  FMUL.FTZ R24, R24, R102.reuse ;  /* 0x0000006618187220 */ /* 0x080fe20000410000 */
[----:B------:R-:W-:Y:S01]  /*18e20*/  ISETP.GT.AND P1, PT, R0, R15, PT ;  /* 0x0000000f0000720c */ /* 0x000fe20003f24270 */
[----:B------:R-:W-:Y:S01]  /*18e30*/  FMUL.FTZ R25, R25, R102 ;  /* 0x0000006619197220 */ /* 0x000fe20000410000 */
[----:B------:R-:W-:Y:S01]  /*18e40*/  F2FP.SATFINITE.E4M3.F32.PACK_AB_MERGE_C R185, R101, R178, R20 ;  /* 0x000000b265b9723e */ /* 0x000fe20004807014 */
[----:B------:R-:W-:Y:S01]  /*18e50*/  IMAD R20, R194, 0x8, R17 ;  /* 0x00000008c2147824 */ /* 0x000fe200078e0211 */
[----:B------:R-:W-:Y:S01]  /*18e60*/  F2FP.SATFINITE.E4M3.F32.PACK_AB_MERGE_C R130, R131, R130, RZ ;  /* 0x000000828382723e */ /* 0x000fe200048070ff */
[-C--:B------:R-:W-:Y:S01]  /*18e70*/  FMUL.FTZ R28, R28, R102.reuse ;  /* 0x000000661c1c7220 */ /* 0x080fe20000410000 */
[----:B------:R-:W-:Y:S01]  /*18e80*/  F2FP.SATFINITE.E4M3.F32.PACK_AB_MERGE_C R109, R156, R109, RZ ;  /* 0x0000006d9c6d723e */ /* 0x000fe200048070ff */
[----:B------:R-:W-:Y:S01]  /*18e90*/  VIADD R20, R20, 0x22860 ;  /* 0x0002286014147836 */ /* 0x000fe20000000000 */
[----:B------:R-:W-:Y:S01]  /*18ea0*/  F2FP.SATFINITE.E4M3.F32.PACK_AB_MERGE_C R125, R164, R125, RZ ;  /* 0x0000007da47d723e */ /* 0x000fe200048070ff */
[----:B------:R-:W-:Y:S01]  /*18eb0*/  FMUL.FTZ R29, R29, R102 ;  /* 0x000000661d1d7220 */ /* 0x000fe20000410000 */
[----:B------:R-:W-:Y:S01]  /*18ec0*/  F2FP.SATFINITE.E4M3.F32.PACK_AB_MERGE_C R158, R165, R158, RZ ;  /* 0x0000009ea59e723e */ /* 0x000fe200048070ff */
[-C--:B------:R-:W-:Y:S01]  /*18ed0*/  FMUL.FTZ R32, R32, R102.reuse ;  /* 0x0000006620207220 */ /* 0x080fe20000410000 */
[----:B------:R-:W-:Y:S01]  /*18ee0*/  PRMT R20, R217, 0x654, R20 ;  /* 0x00000654d9147816 */ /* 0x000fe20000000014 */
[-C--:B------:R-:W-:Y:S01]  /*18ef0*/  FMUL.FTZ R33, R33, R102.reuse ;  /* 0x0000006621217220 */ /* 0x080fe20000410000 */
[----:B------:R-:W-:Y:S01]  /*18f00*/  F2FP.SATFINITE.E4M3.F32.PACK_AB_MERGE_C R88, R88, R129, RZ ;  /* 0x000000815858723e */ /* 0x000fe200048070ff */
[----:B------:R-:W-:Y:S01]  /*18f10*/  FMUL.FTZ R36, R36, R102 ;  /* 0x0000006624247220 */ /* 0x000fe20000410000 */
[----:B------:R-:W-:Y:S01]  /*18f20*/  F2FP.SATFINITE.E4M3.F32.PACK_AB_MERGE_C R142, R143, R142, RZ ;  /* 0x0000008e8f8e723e */ /* 0x000fe200048070ff */
[----:B------:R0:W-:Y:S01]  /*18f30*/  SYNCS.ARRIVE.TRANS64.RED.A1T0 RZ, [R20+URZ], RZ ;  /* 0x000000ff14ff79a7 */ /* 0x0001e2000810043f */
        /* <DEDUP_REMOVED lines=89> */
[----:B------:R-:W-:-:S02]  /*194d0*/  VIADD R0, R0, 0xffffffff ;  /* 0xffffffff00007836 */ /* 0x000fc40000000000 */
[----:B------:R-:W-:Y:S02]  /*194e0*/  IMAD.MOV.U32 R219, RZ, RZ, R96 ;  /* 0x000000ffffdb7224 */ /* 0x000fe400078e0060 */
[----:B------:R-:W-:Y:S02]  /*194f0*/  IMAD.MOV.U32 R220, RZ, RZ, R90 ;  /* 0x000000ffffdc7224 */ /* 0x000fe400078e005a */
[----:B------:R-:W-:Y:S02]  /*19500*/  IMAD.MOV.U32 R196, RZ, RZ, R216 ;  /* 0x000000ffffc47224 */ /* 0x000fe400078e00d8 */
[----:B------:R-:W-:Y:S01]  /*19510*/  IMAD.MOV.U32 R194, RZ, RZ, R215 ;  /* 0x000000ffffc27224 */ /* 0x000fe200078e00d7 */
[----:B0-----:R-:W-:Y:S06]  /*19520*/  @P1 BRA `(.L_x_1951) ;  /* 0xffffffa800e81947 */ /* 0x001fec000383ffff */
[----:B------:R-:W-:Y:S02]  /*19530*/  IMAD.MOV.U32 R219, RZ, RZ, R96 ;  /* 0x000000ffffdb7224 */ /* 0x000fe400078e0060 */
[----:B------:R-:W-:Y:S02]  /*19540*/  IMAD.MOV.U32 R220, RZ, RZ, R90 ;  /* 0x000000ffffdc7224 */ /* 0x000fe400078e005a */
[----:B------:R-:W-:Y:S02]  /*19550*/  IMAD.MOV.U32 R194, RZ, RZ, R215 ;  /* 0x000000ffffc27224 */ /* 0x000fe400078e00d7 */
[----:B------:R-:W-:-:S07]  /*19560*/  IMAD.MOV.U32 R196, RZ, RZ, R216 ;  /* 0x000000ffffc47224 */ /* 0x000fce00078e00d8 */
.L_x_1931:
[----:B------:R-:W0:Y:S01]  /*19570*/  LDC R15, c[0x0][0x448] ;  /* 0x00011200ff0f7b82 */ /* 0x000e220000000800 */
[----:B------:R-:W-:Y:S01]  /*19580*/  LOP3.LUT R22, R22, 0xfffffff7, RZ, 0xc0, !PT ;  /* 0xfffffff716167812 */ /* 0x000fe200078ec0ff */
[----:B------:R-:W-:Y:S01]  /*19590*/  ULDC UR4, c[0x0][0x9dc] ;  /* 0x0002770000047ab9 */ /* 0x000fe20000000800 */
[----:B------:R-:W-:-:S05]  /*195a0*/  IADD3 R88, R189, 0x1, -R188 ;  /* 0x00000001bd587810 */ /* 0x000fca0007ffe8bc */
[----:B------:R-:W1:Y:S01]  /*195b0*/  LDC R90, c[0x0][0x9e4] ;  /* 0x00027900ff5a7b82 */ /* 0x000e620000000800 */
[----:B0-----:R-:W-:Y:S01]  /*195c0*/  ISETP.NE.AND P1, PT, R15, 0x1, PT ;  /* 0x000000010f00780c */ /* 0x001fe20003f25270 */
[----:B------:R-:W-:-:S12]  /*195d0*/  VIADD R15, R202, 0x7f ;  /* 0x0000007fca0f7836 */ /* 0x000fd80000000000 */
[----:B------:R-:W0:Y:S01]  /*195e0*/  @P1 LDC R20, c[0x0][0x44c] ;  /* 0x00011300ff141b82 */ /* 0x000e220000000800 */
[----:B------:R-:W-:-:S04]  /*195f0*/  @P1 LOP3.LUT R22, R22, 0x8, RZ, 0xfc, !PT ;  /* 0x0000000816161812 */ /* 0x000fc800078efcff */
[----:B------:R-:W-:-:S03]  /*19600*/  LOP3.LUT R22, R22, 0xffffffef, RZ, 0xc0, !PT ;  /* 0xffffffef16167812 */ /* 0x000fc600078ec0ff */
[----:B------:R-:W2:Y:S01]  /*19610*/  @P1 LDC R89, c[0x0][0x450] ;  /* 0x00011400ff591b82 */ /* 0x000ea20000000800 */
[----:B0-----:R-:W-:-:S05]  /*19620*/  @P1 IMAD.HI.U32 R20, R15, R20, RZ ;  /* 0x000000140f141227 */ /* 0x001fca00078e00ff */
[----:B--2---:R-:W-:Y:S02]  /*19630*/  @P1 SHF.R.U32.HI R15, RZ, R89, R20 ;  /* 0x00000059ff0f1219 */ /* 0x004fe40000011614 */
[----:B-1----:R-:W-:-:S03]  /*19640*/  ISETP.GE.AND P1, PT, R90, 0x1, PT ;  /* 0x000000015a00780c */ /* 0x002fc60003f26270 */
[----:B------:R-:W-:-:S04]  /*19650*/  IMAD.IADD R15, R88, 0x1, R15 ;  /* 0x00000001580f7824 */ /* 0x000fc800078e020f */
[----:B------:R-:W-:-:S06]  /*19660*/  VIADD R20, R15, -UR4 ;  /* 0x800000040f147c36 */ /* 0x000fcc0008000000 */
[----:B------:R-:W-:Y:S01]  /*19670*/  @P1 LOP3.LUT R22, R22, 0x10, RZ, 0xfc, !PT ;  /* 0x0000001016161812 */ /* 0x000fe200078efcff */
        /* <DEDUP_REMOVED lines=11> */
.L_x_1954:
[----:B------:R-:W-:-:S13]  /*19730*/  ISETP.NE.AND P1, PT, R90, 0x1, PT ;  /* 0x000000015a00780c */ /* 0x000fda0003f25270 */
[----:B------:R-:W0:Y:S02]  /*19740*/  @P1 LDC.64 R88, c[0x0][0x9e8] ;  /* 0x00027a00ff581b82 */ /* 0x000e240000000a00 */
[----:B0-----:R-:W-:-:S05]  /*19750*/  @P1 IMAD.HI.U32 R88, R15, R88, RZ ;  /* 0x000000580f581227 */ /* 0x001fca00078e00ff */
[----:B------:R-:W-:-:S07]  /*19760*/  @P1 SHF.R.U32.HI R15, RZ, R89, R88 ;  /* 0x00000059ff0f1219 */ /* 0x000fce0000011658 */
.L_x_1955:
[----:B------:R-:W-:Y:S05]  /*19770*/  BSYNC B0 ;  /* 0x0000000000007941 */ /* 0x000fea0003800000 */
.L_x_1953:
[----:B------:R-:W-:-:S05]  /*19780*/  IMAD R15, R15, R90, RZ ;  /* 0x0000005a0f0f7224 */ /* 0x000fca00078e02ff */
[----:B------:R-:W-:-:S07]  /*19790*/  VIMNMX R20, R20, R15, !PT ;  /* 0x0000000f14147248 */ /* 0x000fce0007fe0100 */
.L_x_1952:
[----:B------:R-:W-:-:S04]  /*197a0*/  VIADD R20, R20, 0x9f ;  /* 0x0000009f14147836 */ /* 0x000fc80000000000 */
[----:B------:R-:W-:-:S05]  /*197b0*/  IMAD.HI R20, R20, 0x66666667, RZ ;  /* 0x6666666714147827 */ /* 0x000fca00078e02ff */
[----:B------:R-:W-:-:S04]  /*197c0*/  SHF.R.U32.HI R15, RZ, 0x1f, R20 ;  /* 0x0000001fff0f7819 */ /* 0x000fc80000011614 */
[----:B------:R-:W-:-:S04]  /*197d0*/  LEA.HI.SX32 R20, R20, R15, 0x1a ;  /* 0x0000000f14147211 */ /* 0x000fc800078fd2ff */
[----:B------:R-:W-:-:S04]  /*197e0*/  VIMNMX R15, R209, R20, !PT ;  /* 0x00000014d10f7248 */ /* 0x000fc80007fe0100 */
[----:B------:R-:W-:-:S13]  /*197f0*/  ISETP.GE.AND P1, PT, R0, R15, PT ;  /* 0x0000000f0000720c */ /* 0x000fda0003f26270 */
[----:B------:R-:W-:Y:S05]  /*19800*/  @!P1 BRA `(.L_x_1956) ;  /* 0x0000003400fc9947 */ /* 0x000fea0003800000 */
[----:B------:R-:W-:Y:S02]  /*19810*/  IMAD.MOV.U32 R215, RZ, RZ, R219 ;  /* 0x000000ffffd77224 */ /* 0x000fe400078e00db */
[----:B------:R-:W-:Y:S02]  /*19820*/  IMAD.MOV.U32 R216, RZ, RZ, R220 ;  /* 0x000000ffffd87224 */ /* 0x000fe400078e00dc */
[----:B------:R-:W-:Y:S02]  /*19830*/  IMAD.MOV.U32 R222, RZ, RZ, R196 ;  /* 0x000000ffffde7224 */ /* 0x000fe400078e00c4 */
[----:B------:R-:W-:-:S07]  /*19840*/  IMAD.MOV.U32 R217, RZ, RZ, R194 ;  /* 0x000000ffffd97224 */ /* 0x000fce00078e00c2 */
.L_x_1968:
        /* <DEDUP_REMOVED lines=8> */
.L_x_1958:
[----:B------:R-:W-:Y:S01]  /*198d0*/  VIADD R20, R217, 0x1 ;  /* 0x00000001d9147836 */ /* 0x000fe20000000000 */
[----:B------:R-:W-:-:S04]  /*198e0*/  SHF.L.U32 R21, R196, 0x1f, RZ ;  /* 0x0000001fc4157819 */ /* 0x000fc800000006ff */
[----:B------:R-:W-:-:S04]  /*198f0*/  ISETP.NE.AND P2, PT, R20, 0x2, PT ;  /* 0x000000021400780c */ /* 0x000fc80003f45270 */
[----:B------:R-:W-:-:S05]  /*19900*/  SEL R20, R20, RZ, P2 ;  /* 0x000000ff14147207 */ /* 0x000fca0001000000 */
[----:B------:R-:W-:-:S04]  /*19910*/  IMAD R20, R20, 0x8, R17 ;  /* 0x0000000814147824 */ /* 0x000fc800078e0211 */
[----:B------:R0:W1:Y:S01]  /*19920*/  SYNCS.PHASECHK.TRANS64.TRYWAIT P2, [R20+URZ+0x22830], R21 ;  /* 0x02283015140075a7 */ /* 0x000062000804017f */
[----:B------:R-:W-:Y:S05]  /*19930*/  @!P0 BRA `(.L_x_1959) ;  /* 0x0000000000048947 */ /* 0x000fea0003800000 */
[----:B------:R-:W-:Y:S01]  /*19940*/  BPT.TRAP 0x1 ;  /* 0x000000040000795c */ /* 0x000fe20000300000 */
.L_x_1959:
[----:B------:R-:W-:Y:S04]  /*19950*/  BSSY B0, `(.L_x_1957) ;  /* 0x0000004000007945 */ /* 0x000fe80003800000 */
[----:B-1----:R-:W-:Y:S05]  /*19960*/  @P2 BRA `(.L_x_1960) ;  /* 0x0000000000082947 */ /* 0x002fea0003800000 */
[----:B------:R-:W1:Y:S02]  /*19970*/  SYNCS.PHASECHK.TRANS64.TRYWAIT P2, [R20+URZ+0x22830], R21 ;  /* 0x02283015140075a7 */ /* 0x000e64000804017f */
[----:B-1----:R-:W-:Y:S05]  /*19980*/  @!P2 BRA `(.L_x_1961) ;  /* 0x000001580098a947 */ /* 0x002fea0003800000 */
.L_x_1960:
[----:B------:R-:W-:Y:S05]  /*19990*/  BSYNC B0 ;  /* 0x0000000000007941 */ /* 0x000fea0003800000 */
.L_x_1957:
[----:B01----:R-:W0:Y:S01]  /*199a0*/  S2R R20, SR_TID.X ;  /* 0x0000000000147919 */ /* 0x003e220000002100 */
[----:B------:R-:W-:Y:S01]  /*199b0*/  VIADD R194, R217, 0x1 ;  /* 0x00000001d9c27836 */ /* 0x000fe20000000000 */
[----:B------:R-:W-:Y:S05]  /*199c0*/  WARPSYNC.ALL ;  /* 0x0000000000007948 */ /* 0x000fea0003800000 */
[----:B------:R-:W-:Y:S01]  /*199d0*/  ISETP.NE.AND P2, PT, R194, 0x2, PT ;  /* 0x00000002c200780c */ /* 0x000fe20003f45270 */
        /* <DEDUP_REMOVED lines=9> */
[----:B------:R-:W-:Y:S01]  /*19a70*/  R2UR UR35, R91 ;  /* 0x000000005b2372ca */ /* 0x000fe200000e0000 */
[----:B------:R-:W-:Y:S01]  /*19a80*/  IMAD.MOV.U32 R95, RZ, RZ, 0x40000040 ;  /* 0x40000040ff5f7424 */ /* 0x000fe200078e00ff */
[----:B------:R-:W-:Y:S01]  /*19a90*/  R2UR UR32, R10 ;  /* 0x000000000a2072ca */ /* 0x000fe200000e0000 */
[C---:B------:R-:W-:Y:S01]  /*19aa0*/  VIADD R90, R88.reuse, 0x100 ;  /* 0x00000100585a7836 */ /* 0x040fe20000000000 */
[C---:B------:R-:W-:Y:S01]  /*19ab0*/  R2UR UR30, R88.reuse ;  /* 0x00000000581e72ca */ /* 0x040fe200000e0000 */
[----:B------:R-:W-:Y:S01]  /*19ac0*/  VIADD R92, R88, 0x300 ;  /* 0x00000300585c7836 */ /* 0x000fe20000000000 */
[----:B------:R-:W-:Y:S01]  /*19ad0*/  R2UR UR33, R11 ;  /* 0x000000000b2172ca */ /* 0x000fe200000e0000 */
[----:B------:R-:W-:Y:S01]  /*19ae0*/  IMAD.MOV.U32 R89, RZ, RZ, 0x40000040 ;  /* 0x40000040ff597424 */ /* 0x000fe200078e00ff */
[----:B------:R-:W-:Y:S01]  /*19af0*/  R2UR UR34, R90 ;  /* 0x000000005a2272ca */ /* 0x000fe200000e0000 */
[----:B------:R-:W-:Y:S01]  /*19b00*/  VIADD R90, R88, 0x400 ;  /* 0x00000400585a7836 */ /* 0x000fe20000000000 */
[----:B------:R-:W-:-:S02]  /*19b10*/  R2UR UR39, R21 ;  /* 0x00000000152772ca */ /* 0x000fc400000e0000 */
[----:B------:R-:W-:Y:S02]  /*19b20*/  R2UR UR36, R10 ;  /* 0x000000000a2472ca */ /* 0x000fe400000e0000 */
        /* <DEDUP_REMOVED lines=8> */
[----:B------:R-:W-:Y:S01]  /*19bb0*/  R2UR UR50, R90 ;  /* 0x000000005a3272ca */ /* 0x000fe200000e0000 */
[C---:B------:R-:W-:Y:S01]  /*19bc0*/  VIADD R92, R88.reuse, 0x102 ;  /* 0x00000102585c7836 */ /* 0x040fe20000000000 */
[----:B------:R0:W-:Y:S01]  /*19bd0*/  BAR.SYNC.DEFER_BLOCKING R94, 0x100 ;  /* 0x0004005e0000751d */ /* 0x0001e20000010000 */
[----:B------:R-:W-:Y:S01]  /*19be0*/  R2UR UR7, R93 ;  /* 0x000000005d0772ca */ /* 0x000fe200000e0000 */
[----:B------:R-:W-:Y:S01]  /*19bf0*/  VIADD R90, R88, 0x402 ;  /* 0x00000402585a7836 */ /* 0x000fe20000000000 */
[----:B------:R-:W-:Y:S01]  /*19c00*/  R2UR UR38, R20 ;  /* 0x00000000142672ca */ /* 0x000fe200000e0000 */
[----:B------:R-:W-:Y:S01]  /*19c10*/  VIADD R20, R88, 0x2 ;  /* 0x0000000258147836 */ /* 0x000fe20000000000 */
[----:B------:R-:W-:-:S02]  /*19c20*/  R2UR UR48, R10 ;  /* 0x000000000a3072ca */ /* 0x000fc400000e0000 */
[----:B------:R-:W-:Y:S01]  /*19c30*/  R2UR UR49, R11 ;  /* 0x000000000b3172ca */ /* 0x000fe200000e0000 */
[----:B0-----:R-:W-:Y:S01]  /*19c40*/  VIADD R94, R88, 0x4 ;  /* 0x00000004585e7836 */ /* 0x001fe20000000000 */
[----:B------:R-:W-:Y:S02]  /*19c50*/  R2UR UR46, R92 ;  /* 0x000000005c2e72ca */ /* 0x000fe400000e0000 */
        /* <DEDUP_REMOVED lines=8> */
[----:B------:R-:W-:Y:S01]  /*19ce0*/  VIADD R90, R88, 0x204 ;  /* 0x00000204585a7836 */ /* 0x000fe20000000000 */
[----:B------:R-:W-:-:S02]  /*19cf0*/  R2UR UR9, R91 ;  /* 0x000000005b0972ca */ /* 0x000fc400000e0000 */
[----:B------:R-:W-:Y:S01]  /*19d00*/  R2UR UR54, R20 ;  /* 0x00000000143672ca */ /* 0x000fe200000e0000 */
[----:B------:R-:W-:Y:S01]  /*19d10*/  WARPGROUP.ARRIVE ;  /* 0x00000000000079c5 */ /* 0x000fe20000000000 */
[----:B------:R-:W-:Y:S01]  /*19d20*/  VIADD R20, R88, 0x104 ;  /* 0x0000010458147836 */ /* 0x000fe20000000000 */
[----:B------:R-:W-:Y:S01]  /*19d30*/  R2UR UR14, R90 ;  /* 0x000000005a0e72ca */ /* 0x000fe200000e0000 */
[----:B------:R-:W-:Y:S01]  /*19d40*/  VIADD R90, R88, 0x404 ;  /* 0x00000404585a7836 */ /* 0x000fe20000000000 */
[----:B------:R-:W-:Y:S01]  /*19d50*/  R2UR UR6, R94 ;  /* 0x000000005e0672ca */ /* 0x000fe200000e0000 */
[----:B------:R-:W-:Y:S01]  /*19d60*/  VIADD R94, R88, 0x6 ;  /* 0x00000006585e7836 */ /* 0x000fe20000000000 */
[----:B------:R-:W-:Y:S01]  /*19d70*/  QGMMA.64x32x32.F32.E4M3.E4M3 R152, gdesc[UR28], RZ, !UPT, gsb0 ;  /* 0x006000001c9879f3 */ /* 0x000fe2000c0008ff */
[----:B------:R-:W-:Y:S01]  /*19d80*/  R2UR UR10, R20 ;  /* 0x00000000140a72ca */ /* 0x000fe200000e0000 */
[----:B------:R-:W-:Y:S01]  /*19d90*/  VIADD R20, R88, 0x304 ;  /* 0x0000030458147836 */ /* 0x000fe20000000000 */
[----:B------:R-:W-:Y:S01]  /*19da0*/  R2UR UR22, R90 ;  /* 0x000000005a1672ca */ /* 0x000fe200000e0000 */
[----:B------:R-:W-:Y:S01]  /*19db0*/  VIADD R90, R88, 0x206 ;  /* 0x00000206585a7836 */ /* 0x000fe20000000000 */
[----:B------:R-:W-:-:S02]  /*19dc0*/  R2UR UR59, R91 ;  /* 0x000000005b3b72ca */ /* 0x000fc400000e0000 */
[----:B------:R-:W-:Y:S01]  /*19dd0*/  R2UR UR18, R20 ;  /* 0x00000000141272ca */ /* 0x000fe200000e0000 */
[----:B------:R-:W-:Y:S01]  /*19de0*/  VIADD R20, R88, 0x106 ;  /* 0x0000010658147836 */ /* 0x000fe20000000000 */
[C---:B------:R-:W-:Y:S02]  /*19df0*/  R2UR UR15, R91.reuse ;  /* 0x000000005b0f72ca */ /* 0x040fe400000e0000 */
[----:B------:R-:W-:Y:S01]  /*19e00*/  R2UR UR23, R91 ;  /* 0x000000005b1772ca */ /* 0x000fe200000e0000 */
[----:B------:R-:W-:Y:S01]  /*19e10*/  IMAD.MOV.U32 R91, RZ, RZ, 0x40000040 ;  /* 0x40000040ff5b7424 */ /* 0x000fe200078e00ff */
[----:B------:R-:W-:Y:S01]  /*19e20*/  R2UR UR30, R20 ;  /* 0x00000000141e72ca */ /* 0x000fe200000e0000 */
[----:B------:R-:W-:Y:S01]  /*19e30*/  VIADD R20, R88, 0x306 ;  /* 0x0000030658147836 */ /* 0x000fe20000000000 */
[----:B------:R-:W-:Y:S01]  /*19e40*/  R2UR UR44, R10 ;  /* 0x000000000a2c72ca */ /* 0x000fe200000e0000 */
[----:B------:R-:W-:Y:S01]  /*19e50*/  VIADD R88, R88, 0x406 ;  /* 0x0000040658587836 */ /* 0x000fe20000000000 */
[----:B------:R-:W-:-:S02]  /*19e60*/  R2UR UR45, R11 ;  /* 0x000000000b2d72ca */ /* 0x000fc400000e0000 */
[C---:B------:R-:W-:Y:S02]  /*19e70*/  R2UR UR7, R95.reuse ;  /* 0x000000005f0772ca */ /* 0x040fe400000e0000 */
[----:B------:R-:W-:Y:S02]  /*19e80*/  R2UR UR26, R94 ;  /* 0x000000005e1a72ca */ /* 0x000fe400000e0000 */
[----:B------:R-:W-:Y:S02]  /*19e90*/  R2UR UR27, R95 ;  /* 0x000000005f1b72ca */ /* 0x000fe400000e0000 */
[----:B------:R-:W-:Y:S02]  /*19ea0*/  R2UR UR42, R88 ;  /* 0x00000000582a72ca */ /* 0x000fe400000e0000 */
[----:B------:R-:W-:Y:S02]  /*19eb0*/  R2UR UR43, R89 ;  /* 0x00000000592b72ca */ /* 0x000fe400000e0000 */
[----:B------:R-:W-:Y:S01]  /*19ec0*/  MOV R224, UR47 ;  /* 0x0000002f00e07c02 */ /* 0x000fe20008000f00 */
[----:B------:R-:W-:Y:S01]  /*19ed0*/  UMOV UR47, UR9 ;  /* 0x00000009002f7c82 */ /* 0x000fe20008000000 */
[----:B------:R-:W-:Y:S01]  /*19ee0*/  MOV R223, UR46 ;  /* 0x0000002e00df7c02 */ /* 0x000fe20008000f00 */
[----:B------:R-:W-:Y:S01]  /*19ef0*/  UMOV UR46, UR8 ;  /* 0x00000008002e7c82 */ /* 0x000fe20008000000 */
[----:B------:R-:W-:-:S02]  /*19f00*/  R2UR UR5, R21 ;  /* 0x00000000150572ca */ /* 0x000fc400000e0000 */
[----:B------:R-:W-:Y:S02]  /*19f10*/  MOV R219, UR7 ;  /* 0x0000000700db7c02 */ /* 0x000fe40008000f00 */
[----:B------:R-:W-:Y:S01]  /*19f20*/  MOV R220, UR6 ;  /* 0x0000000600dc7c02 */ /* 0x000fe20008000f00 */
[----:B------:R-:W-:Y:S01]  /*19f30*/  UMOV UR6, UR4 ;  /* 0x0000000400067c82 */ /* 0x000fe20008000000 */
[C---:B------:R-:W-:Y:S02]  /*19f40*/  R2UR UR4, R8.reuse ;  /* 0x00000000080472ca */ /* 0x040fe400000e0000 */
[----:B------:R-:W-:Y:S02]  /*19f50*/  R2UR UR55, R21 ;  /* 0x00000000153772ca */ /* 0x000fe400000e0000 */
[----:B------:R-:W-:Y:S02]  /*19f60*/  R2UR UR52, R8 ;  /* 0x00000000083472ca */ /* 0x000fe400000e0000 */
[C---:B------:R-:W-:Y:S01]  /*19f70*/  R2UR UR53, R9.reuse ;  /* 0x00000000093572ca */ /* 0x040fe200000e0000 */
[----:B------:R-:W-:Y:S01]  /*19f80*/  UMOV UR7, UR5 ;  /* 0x0000000500077c82 */ /* 0x000fe20008000000 */
[----:B------:R-:W-:-:S02]  /*19f90*/  R2UR UR5, R9 ;  /* 0x00000000090572ca */ /* 0x000fc400000e0000 */
[----:B------:R-:W-:Y:S02]  /*19fa0*/  R2UR UR56, R8 ;  /* 0x00000000083872ca */ /* 0x000fe400000e0000 */
[----:B------:R-:W-:Y:S02]  /*19fb0*/  R2UR UR57, R9 ;  /* 0x00000000093972ca */ /* 0x000fe400000e0000 */
[----:B------:R-:W-:Y:S02]  /*19fc0*/  R2UR UR11, R21 ;  /* 0x00000000150b72ca */ /* 0x000fe400000e0000 */
[C---:B------:R-:W-:Y:S02]  /*19fd0*/  R2UR UR8, R6.reuse ;  /* 0x00000000060872ca */ /* 0x040fe400000e0000 */
[----:B------:R-:W-:Y:S02]  /*19fe0*/  R2UR UR9, R7 ;  /* 0x00000000070972ca */ /* 0x000fe400000e0000 */
[----:B------:R-:W-:Y:S01]  /*19ff0*/  R2UR UR12, R6 ;  /* 0x00000000060c72ca */ /* 0x000fe200000e0000 */
[----:B------:R-:W-:-:S02]  /*1a000*/  WARPGROUP.DEPBAR.LE gsb0, 0x0 ;  /* 0x00008000000079c5 */ /* 0x000fc40000010000 */
[----:B------:R-:W-:Y:S01]  /*1a010*/  WARPGROUP.ARRIVE ;  /* 0x00000000000079c5 */ /* 0x000fe20000000000 */
[----:B------:R-:W-:Y:S02]  /*1a020*/  R2UR UR13, R7 ;  /* 0x00000000070d72ca */ /* 0x000fe400000e0000 */
[----:B------:R-:W-:Y:S02]  /*1a030*/  R2UR UR19, R21 ;  /* 0x00000000151372ca */ /* 0x000fe400000e0000 */
[----:B------:R-:W-:Y:S01]  /*1a040*/  R2UR UR16, R6 ;  /* 0x00000000061072ca */ /* 0x000fe200000e0000 */
[----:B------:R-:W-:Y:S01]  /*1a050*/  QGMMA.64x32x32.F32.E4M3.E4M3 R136, gdesc[UR32], RZ, !UPT, gsb0 ;  /* 0x00600000208879f3 */ /* 0x000fe2000c0008ff */
[----:B------:R-:W-:Y:S02]  /*1a060*/  R2UR UR34, R90 ;  /* 0x000000005a2272ca */ /* 0x000fe400000e0000 */
[----:B------:R-:W-:Y:S02]  /*1a070*/  R2UR UR35, R91 ;  /* 0x000000005b2372ca */ /* 0x000fe400000e0000 */
[----:B------:R-:W-:-:S02]  /*1a080*/  R2UR UR17, R7 ;  /* 0x00000000071172ca */ /* 0x000fc400000e0000 */
[----:B------:R-:W-:Y:S02]  /*1a090*/  R2UR UR20, R6 ;  /* 0x00000000061472ca */ /* 0x000fe400000e0000 */
[----:B------:R-:W-:Y:S02]  /*1a0a0*/  R2UR UR21, R7 ;  /* 0x00000000071572ca */ /* 0x000fe400000e0000 */
[C---:B------:R-:W-:Y:S02]  /*1a0b0*/  R2UR UR24, R4.reuse ;  /* 0x00000000041872ca */ /* 0x040fe400000e0000 */
[----:B------:R-:W-:Y:S02]  /*1a0c0*/  R2UR UR25, R5 ;  /* 0x00000000051972ca */ /* 0x000fe400000e0000 */
[----:B------:R-:W-:Y:S01]  /*1a0d0*/  R2UR UR31, R21 ;  /* 0x00000000151f72ca */ /* 0x000fe200000e0000 */
[----:B------:R-:W-:Y:S01]  /*1a0e0*/  IMAD.MOV.U32 R21, RZ, RZ, 0x40000040 ;  /* 0x40000040ff157424 */ /* 0x000fe200078e00ff */
[----:B------:R-:W-:-:S02]  /*1a0f0*/  R2UR UR28, R4 ;  /* 0x00000000041c72ca */ /* 0x000fc400000e0000 */
[C---:B------:R-:W-:Y:S02]  /*1a100*/  R2UR UR29, R5.reuse ;  /* 0x00000000051d72ca */ /* 0x040fe400000e0000 */
[C---:B------:R-:W-:Y:S02]  /*1a110*/  R2UR UR32, R4.reuse ;  /* 0x00000000042072ca */ /* 0x040fe400000e0000 */
[C---:B------:R-:W-:Y:S02]  /*1a120*/  R2UR UR33, R5.reuse ;  /* 0x00000000052172ca */ /* 0x040fe400000e0000 */
        /* <DEDUP_REMOVED lines=76> */
.L_x_1963:
[----:B------:R-:W-:Y:S01]  /*1a5f0*/  SHF.L.U32 R20, R222, 0x1f, RZ ;  /* 0x0000001fde147819 */ /* 0x000fe200000006ff */
[----:B------:R-:W-:-:S04]  /*1a600*/  IMAD R21, R217, 0x8, R17 ;  /* 0x00000008d9157824 */ /* 0x000fc800078e0211 */
[----:B------:R0:W1:Y:S01]  /*1a610*/  SYNCS.PHASECHK.TRANS64.TRYWAIT P1, [R21+URZ+0x22850], R20 ;  /* 0x02285014150075a7 */ /* 0x000062000802017f */
[----:B------:R-:W-:Y:S05]  /*1a620*/  @!P0 BRA `(.L_x_1964) ;  /* 0x0000000000048947 */ /* 0x000fea0003800000 */
[----:B------:R-:W-:Y:S01]  /*1a630*/  BPT.TRAP 0x1 ;  /* 0x000000040000795c */ /* 0x000fe20000300000 */
.L_x_1964:
[----:B-1----:R-:W-:Y:S05]  /*1a640*/  @P1 BRA `(.L_x_1962) ;  /* 0x0000000000081947 */ /* 0x002fea0003800000 */
[----:B------:R-:W1:Y:S02]  /*1a650*/  SYNCS.PHASECHK.TRANS64.TRYWAIT P1, [R21+URZ+0x22850], R20 ;  /* 0x02285014150075a7 */ /* 0x000e64000802017f */
[----:B-1----:R-:W-:Y:S05]  /*1a660*/  @!P1 BRA `(.L_x_1965) ;  /* 0x0000014c00749947 */ /* 0x002fea0003800000 */
.L_x_1962:
        /* <DEDUP_REMOVED lines=46> */
.L_x_1966:
        /* <DEDUP_REMOVED lines=104> */
[----:B------:R-:W1:Y:S06]  /*1afd0*/  S2R R223, SR_CgaCtaId ;  /* 0x0000000000df7919 */ /* 0x000e6c0000008800 */
[----:B------:R-:W3:Y:S01]  /*1afe0*/  MUFU.TANH R166, R166 ;  /* 0x000000a600a67308 */ /* 0x000ee20000002400 */
[----:B--2---:R-:W-:-:S07]  /*1aff0*/  FMNMX.FTZ R21, R176, R21, !PT ;  /* 0x00000015b0157209 */ /* 0x004fce0007810000 */
[----:B------:R-:W2:Y:S01]  /*1b000*/  MUFU.TANH R178, R178 ;  /* 0x000000b200b27308 */ /* 0x000ea20000002400 */
[----:B0-----:R-:W-:-:S07]  /*1b010*/  FMNMX.FTZ R143, R164, R143, !PT ;  /* 0x0000008fa48f7209 */ /* 0x001fce0007810000 */
[----:B------:R-:W0:Y:S01]  /*1b020*/  MUFU.TANH R180, R180 ;  /* 0x000000b400b47308 */ /* 0x000e220000002400 */
[----:B---3--:R-:W-:-:S07]  /*1b030*/  FMNMX.FTZ R21, R166, R21, !PT ;  /* 0x00000015a6157209 */ /* 0x008fce0007810000 */
        /* <DEDUP_REMOVED lines=127> */
[----:B--2---:R-:W-:-:S05]  /*1b830*/  FMNMX.FTZ R143, R101, R220, !PT ;  /* 0x000000dc658f7209 */ /* 0x004fca0007810000 */
[----:B------:R-:W2:Y:S01]  /*1b840*/  SHFL.BFLY PT, R220, R143, 0x2, 0x1f ;  /* 0x0c401f008fdc7f89 */ /* 0x000ea200000e0000 */
[----:B0-----:R-:W-:-:S04]  /*1b850*/  FMNMX.FTZ R21, R102, R21, !PT ;  /* 0x0000001566157209 */ /* 0x001fc80007810000 */
[----:B---3--:R-:W-:-:S05]  /*1b860*/  FMNMX.FTZ R145, R103, R21, !PT ;  /* 0x0000001567917209 */ /* 0x008fca0007810000 */
[----:B------:R-:W0:Y:S01]  /*1b870*/  SHFL.BFLY PT, R21, R145, 0x2, 0x1f ;  /* 0x0c401f0091157f89 */ /* 0x000e2200000e0000 */
[----:B--2---:R-:W-:-:S05]  /*1b880*/  FMNMX.FTZ R147, R143, R220, !PT ;  /* 0x000000dc8f937209 */ /* 0x004fca0007810000 */
[----:B------:R-:W2:Y:S01]  /*1b890*/  SHFL.BFLY PT, R220, R147, 0x1, 0x1f ;  /* 0x0c201f0093dc7f89 */ /* 0x000ea200000e0000 */
[----:B0-----:R-:W-:Y:S02]  /*1b8a0*/  FMNMX.FTZ R149, R145, R21, !PT ;  /* 0x0000001591957209 */ /* 0x001fe40007810000 */
[----:B------:R-:W0:Y:S03]  /*1b8b0*/  LDC R21, c[0x0][0x988] ;  /* 0x00026200ff157b82 */ /* 0x000e260000000800 */
[----:B------:R-:W3:Y:S01]  /*1b8c0*/  SHFL.BFLY PT, R219, R149, 0x1, 0x1f ;  /* 0x0c201f0095db7f89 */ /* 0x000ee200000e0000 */
[----:B--2---:R-:W-:-:S05]  /*1b8d0*/  FMNMX.FTZ R220, R147, R220, !PT ;  /* 0x000000dc93dc7209 */ /* 0x004fca0007810000 */
[C---:B------:R-:W-:Y:S01]  /*1b8e0*/  FADD.FTZ R216, -R220.reuse, R216 ;  /* 0x000000d8dcd87221 */ /* 0x040fe20000010100 */
[----:B0-----:R-:W-:-:S03]  /*1b8f0*/  FFMA.FTZ R145, R220, R21, -8 ;  /* 0xc1000000dc917423 */ /* 0x001fc60000010015 */
[----:B------:R-:W-:Y:S01]  /*1b900*/  FMUL.FTZ R151, R216, R21 ;  /* 0x00000015d8977220 */ /* 0x000fe20000410000 */
[----:B---3--:R-:W-:Y:S01]  /*1b910*/  FMNMX.FTZ R219, R149, R219, !PT ;  /* 0x000000db95db7209 */ /* 0x008fe20007810000 */
[-CC-:B------:R-:W-:Y:S02]  /*1b920*/  FFMA.FTZ R153, R164, R21.reuse, -R145.reuse ;  /* 0x00000015a4997223 */ /* 0x180fe40000010891 */
[----:B------:R0:W-:Y:S01]  /*1b930*/  MUFU.EX2 R143, R151 ;  /* 0x00000097008f7308 */ /* 0x0001e20000000800 */
[----:B------:R-:W-:-:S01]  /*1b940*/  FFMA.FTZ R147, R152, R21, -R145 ;  /* 0x0000001598937223 */ /* 0x000fc20000010891 */
[----:B------:R-:W-:Y:S01]  /*1b950*/  FFMA.FTZ R149, R156, R21, -R145 ;  /* 0x000000159c957223 */ /* 0x000fe20000010891 */
[----:B------:R-:W-:-:S01]  /*1b960*/  FADD.FTZ R216, -R219, R215 ;  /* 0x000000d7dbd87221 */ /* 0x000fc20000010100 */
[-C--:B------:R-:W-:Y:S01]  /*1b970*/  FFMA.FTZ R164, R219, R21.reuse, -8 ;  /* 0xc1000000dba47423 */ /* 0x080fe20000010015 */
        /* <DEDUP_REMOVED lines=73> */
[----:B--2---:R-:W-:-:S01]  /*1be10*/  FFMA.FTZ R3, R216, R3, R145 ;  /* 0x00000003d8037223 */ /* 0x004fc20000010091 */
        /* <DEDUP_REMOVED lines=12> */
[----:B------:R-:W-:Y:S01]  /*1bee0*/  FFMA.FTZ R103, R103, R21, -R164 ;  /* 0x0000001567677223 */ /* 0x000fe200000108a4 */
[----:B------:R-:W-:Y:S01]  /*1bef0*/  IMAD R168, R194, 0x8, R17 ;  /* 0x00000008c2a87824 */ /* 0x000fe200078e0211 */
[----:B------:R-:W0:Y:S01]  /*1bf00*/  MUFU.EX2 R158, R158 ;  /* 0x0000009e009e7308 */ /* 0x000e220000000800 */
[----:B---3--:R-:W-:-:S02]  /*1bf10*/  FADD.FTZ R3, R154, R3 ;  /* 0x000000039a037221 */ /* 0x008fc40000010000 */
[----:B------:R-:W-:-:S05]  /*1bf20*/  VIADD R168, R168, 0x22840 ;  /* 0x00022840a8a87836 */ /* 0x000fca0000000000 */
[----:B------:R-:W3:Y:S01]  /*1bf30*/  MUFU.EX2 R152, R152 ;  /* 0x0000009800987308 */ /* 0x000ee20000000800 */
[----:B--2---:R-:W-:-:S01]  /*1bf40*/  FADD.FTZ R171, R149, R12 ;  /* 0x0000000c95ab7221 */ /* 0x004fc20000010000 */
[----:B-1----:R-:W-:-:S04]  /*1bf50*/  PRMT R168, R223, 0x654, R168 ;  /* 0x00000654dfa87816 */ /* 0x002fc800000000a8 */
[----:B------:R1:W-:Y:S02]  /*1bf60*/  SYNCS.ARRIVE.TRANS64.RED.A1T0 RZ, [R168+URZ], RZ ;  /* 0x000000ffa8ff79a7 */ /* 0x0003e4000810043f */
        /* <DEDUP_REMOVED lines=145> */
[----:B0-----:R-:W-:-:S01]  /*1c880*/  FADD.FTZ R164, R102, R171 ;  /* 0x000000ab66a47221 */ /* 0x001fc20000010000 */
[----:B---3--:R-:W-:-:S03]  /*1c890*/  FADD.FTZ R12, R101, R12 ;  /* 0x0000000c650c7221 */ /* 0x008fc60000010000 */
[----:B--2---:R-:W-:Y:S01]  /*1c8a0*/  FADD.FTZ R3, R103, R164 ;  /* 0x000000a467037221 */ /* 0x004fe20000010000 */
[----:B-1----:R-:W-:Y:S06]  /*1c8b0*/  @!P0 BRA `(.L_x_1967) ;  /* 0x0000000000048947 */ /* 0x002fec0003800000 */
[----:B------:R-:W-:Y:S01]  /*1c8c0*/  BPT.TRAP 0x1 ;  /* 0x000000040000795c */ /* 0x000fe20000300000 */
.L_x_1967:
        /* <DEDUP_REMOVED lines=115> */
.L_x_1956:
[----:B------:R-:W-:-:S13]  /*1d000*/  ISETP.GE.AND P1, PT, R0, R209, PT ;  /* 0x000000d10000720c */ /* 0x000fda0003f26270 */
[----:B------:R-:W-:Y:S05]  /*1d010*/  @!P1 BRA `(.L_x_1969) ;  /* 0x00000054003c9947 */ /* 0x000fea0003800000 */
[----:B------:R-:W-:Y:S02]  /*1d020*/  IMAD.MOV.U32 R15, RZ, RZ, R219 ;  /* 0x000000ffff0f7224 */ /* 0x000fe400078e00db */
[----:B------:R-:W-:Y:S02]  /*1d030*/  IMAD.MOV.U32 R215, RZ, RZ, R220 ;  /* 0x000000ffffd77224 */ /* 0x000fe400078e00dc */
[----:B------:R-:W-:Y:S02]  /*1d040*/  IMAD.MOV.U32 R217, RZ, RZ, R196 ;  /* 0x000000ffffd97224 */ /* 0x000fe400078e00c4 */
[----:B------:R-:W-:-:S07]  /*1d050*/  IMAD.MOV.U32 R216, RZ, RZ, R194 ;  /* 0x000000ffffd87224 */ /* 0x000fce00078e00c2 */
.L_x_1989:
        /* <DEDUP_REMOVED lines=8> */
.L_x_1971:
        /* <DEDUP_REMOVED lines=8> */
.L_x_1972:
[----:B------:R-:W-:Y:S04]  /*1d160*/  BSSY B0, `(.L_x_1970) ;  /* 0x0000004000007945 */ /* 0x000fe80003800000 */
[----:B-1----:R-:W-:Y:S05]  /*1d170*/  @P2 BRA `(.L_x_1973) ;  /* 0x0000000000082947 */ /* 0x002fea0003800000 */
[----:B------:R-:W1:Y:S02]  /*1d180*/  SYNCS.PHASECHK.TRANS64.TRYWAIT P2, [R20+URZ+0x22830], R21 ;  /* 0x02283015140075a7 */ /* 0x000e64000804017f */
[----:B-1----:R-:W-:Y:S05]  /*1d190*/  @!P2 BRA `(.L_x_1974) ;  /* 0x0000012000bca947 */ /* 0x002fea0003800000 */
.L_x_1973:
[----:B------:R-:W-:Y:S05]  /*1d1a0*/  BSYNC B0 ;  /* 0x0000000000007941 */ /* 0x000fea0003800000 */
.L_x_1970:
        /* <DEDUP_REMOVED lines=197> */
.L_x_1976:
[----:B------:R-:W-:Y:S01]  /*1de00*/  SHF.L.U32 R20, R217, 0x1f, RZ ;  /* 0x0000001fd9147819 */ /* 0x000fe200000006ff */
[----:B------:R-:W-:-:S04]  /*1de10*/  IMAD R21, R216, 0x8, R17 ;  /* 0x00000008d8157824 */ /* 0x000fc800078e0211 */
[----:B------:R0:W1:Y:S01]  /*1de20*/  SYNCS.PHASECHK.TRANS64.TRYWAIT P1, [R21+URZ+0x22850], R20 ;  /* 0x02285014150075a7 */ /* 0x000062000802017f */
[----:B------:R-:W-:Y:S05]  /*1de30*/  @!P0 BRA `(.L_x_1977) ;  /* 0x0000000000048947 */ /* 0x000fea0003800000 */
[----:B------:R-:W-:Y:S01]  /*1de40*/  BPT.TRAP 0x1 ;  /* 0x000000040000795c */ /* 0x000fe20000300000 */
.L_x_1977:
[----:B-1----:R-:W-:Y:S05]  /*1de50*/  @P1 BRA `(.L_x_1975) ;  /* 0x0000000000081947 */ /* 0x002fea0003800000 */
[----:B------:R-:W1:Y:S02]  /*1de60*/  SYNCS.PHASECHK.TRANS64.TRYWAIT P1, [R21+URZ+0x22850], R20 ;  /* 0x02285014150075a7 */ /* 0x000e64000802017f */
[----:B-1----:R-:W-:Y:S05]  /*1de70*/  @!P1 BRA `(.L_x_1978) ;  /* 0x0000011400989947 */ /* 0x002fea0003800000 */
.L_x_1975:
        /* <DEDUP_REMOVED lines=46> */
.L_x_1979:
[----:B0-----:R-:W0:Y:S01]  /*1e160*/  LDC R20, c[0x0][0x448] ;  /* 0x00011200ff147b82 */ /* 0x001e220000000800 */
[----:B------:R-:W1:Y:S01]  /*1e170*/  S2R R217, SR_CgaCtaId ;  /* 0x0000000000d97919 */ /* 0x000e620000008800 */
[C---:B------:R-:W-:Y:S01]  /*1e180*/  FMUL.FTZ R171, R2.reuse, R97 ;  /* 0x0000006102ab7220 */ /* 0x040fe20000410000 */
[----:B------:R-:W-:Y:S01]  /*1e190*/  FMUL.FTZ R97, R2, R102 ;  /* 0x0000006602617220 */ /* 0x000fe20000410000 */
[----:B------:R-:W-:Y:S02]  /*1e1a0*/  IMAD R102, R0, -0xa0, RZ ;  /* 0xffffff6000667824 */ /* 0x000fe400078e02ff */
[C---:B------:R-:W-:Y:S01]  /*1e1b0*/  FMUL.FTZ R169, R2.reuse, R92 ;  /* 0x0000005c02a97220 */ /* 0x040fe20000410000 */
[C---:B------:R-:W-:Y:S01]  /*1e1c0*/  FMUL.FTZ R170, R2.reuse, R93 ;  /* 0x0000005d02aa7220 */ /* 0x040fe20000410000 */
[C---:B------:R-:W-:Y:S01]  /*1e1d0*/  FMUL.FTZ R92, R2.reuse, R94 ;  /* 0x0000005e025c7220 */ /* 0x040fe20000410000 */
[----:B------:R-:W2:Y:S01]  /*1e1e0*/  LDC R177, c[0x0][0x9e4] ;  /* 0x00027900ffb17b82 */ /* 0x000ea20000000800 */
        /* <DEDUP_REMOVED lines=36> */
[----:B------:R-:W3:Y:S01]  /*1e430*/  @P1 LDC R168, c[0x0][0x450] ;  /* 0x00011400ffa81b82 */ /* 0x000ee20000000800 */
[C---:B------:R-:W-:Y:S01]  /*1e440*/  FMUL.FTZ R96, R2.reuse, R96 ;  /* 0x0000006002607220 */ /* 0x040fe20000410000 */
[C---:B------:R-:W-:Y:S01]  /*1e450*/  FMUL.FTZ R95, R2.reuse, R99 ;  /* 0x00000063025f7220 */ /* 0x040fe20000410000 */
[C---:B------:R-:W-:Y:S01]  /*1e460*/  FMUL.FTZ R100, R2.reuse, R100 ;  /* 0x0000006402647220 */ /* 0x040fe20000410000 */
[C---:B------:R-:W-:Y:S01]  /*1e470*/  FMUL.FTZ R101, R2.reuse, R101 ;  /* 0x0000006502657220 */ /* 0x040fe20000410000 */
[----:B------:R-:W-:Y:S01]  /*1e480*/  FMUL.FTZ R98, R2, R103 ;  /* 0x0000006702627220 */ /* 0x000fe20000410000 */
[----:B------:R-:W-:Y:S01]  /*1e490*/  R2UR UR4, R14 ;  /* 0x000000000e0472ca */ /* 0x000fe200000e0000 */
[----:B------:R-:W4:Y:S01]  /*1e4a0*/  MUFU.TANH R153, R153 ;  /* 0x0000009900997308 */ /* 0x000f220000002400 */
[----:B------:R-:W-:-:S07]  /*1e4b0*/  ULDC UR5, c[0x0][0x9e0] ;  /* 0x0002780000057ab9 */ /* 0x000fce0000000800 */
[----:B------:R-:W0:Y:S02]  /*1e4c0*/  MUFU.TANH R136, R136 ;  /* 0x0000008800887308 */ /* 0x000e240000002400 */
[----:B0-----:R-:W-:-:S06]  /*1e4d0*/  @P1 IMAD.HI.U32 R21, R20, R21, RZ ;  /* 0x0000001514151227 */ /* 0x001fcc00078e00ff */
[----:B------:R-:W0:Y:S01]  /*1e4e0*/  MUFU.TANH R137, R137 ;  /* 0x0000008900897308 */ /* 0x000e220000002400 */
[----:B---3--:R-:W-:Y:S01]  /*1e4f0*/  @P1 SHF.R.U32.HI R20, RZ, R168, R21 ;  /* 0x000000a8ff141219 */ /* 0x008fe20000011615 */
        /* <DEDUP_REMOVED lines=27> */
[----:B------:R-:W3:Y:S01]  /*1e6b0*/  SHFL.IDX PT, R175, R20, RZ, 0x1c1f ;  /* 0x001c1fff14af7589 */ /* 0x000ee200000e0000 */
        /* <DEDUP_REMOVED lines=12> */
[----:B--2---:R-:W-:Y:S01]  /*1e780*/  ISETP.GE.AND P1, PT, R177, 0x1, PT ;  /* 0x00000001b100780c */ /* 0x004fe20003f26270 */
[----:B------:R-:W-:Y:S01]  /*1e790*/  IMAD R89, R204, -0x2, R89 ;  /* 0xfffffffecc597824 */ /* 0x000fe200078e0259 */
[----:B------:R-:W2:Y:S01]  /*1e7a0*/  MUFU.TANH R21, R21 ;  /* 0x0000001500157308 */ /* 0x000ea20000002400 */
        /* <DEDUP_REMOVED lines=8> */
[--C-:B---3--:R-:W-:Y:S02]  /*1e830*/  IMAD.IADD R173, R103, 0x1, R175.reuse ;  /* 0x0000000167ad7824 */ /* 0x108fe400078e02af */
[----:B------:R-:W-:Y:S01]  /*1e840*/  IMAD.IADD R174, R172, 0x1, R175 ;  /* 0x00000001acae7824 */ /* 0x000fe200078e02af */
[----:B------:R-:W3:Y:S08]  /*1e850*/  MUFU.TANH R154, R154 ;  /* 0x0000009a009a7308 */ /* 0x000ef00000002400 */
        /* <DEDUP_REMOVED lines=88> */
.L_x_1982:
[----:B------:R-:W-:Y:S02]  /*1ede0*/  ULDC UR4, c[0x0][0x9e4] ;  /* 0x0002790000047ab9 */ /* 0x000fe40000000800 */
[----:B------:R-:W-:-:S05]  /*1edf0*/  IMAD.U32 R176, RZ, RZ, UR4 ;  /* 0x00000004ffb07e24 */ /* 0x000fca000f8e00ff */
[----:B------:R-:W-:-:S13]  /*1ee00*/  ISETP.NE.AND P1, PT, R176, 0x1, PT ;  /* 0x00000001b000780c */ /* 0x000fda0003f25270 */
[----:B0-----:R-:W0:Y:S02]  /*1ee10*/  @P1 LDC.64 R88, c[0x0][0x9e8] ;  /* 0x00027a00ff581b82 */ /* 0x001e240000000a00 */
[----:B0-----:R-:W-:-:S05]  /*1ee20*/  @P1 IMAD.HI.U32 R88, R175, R88, RZ ;  /* 0x00000058af581227 */ /* 0x001fca00078e00ff */
[----:B------:R-:W-:-:S07]  /*1ee30*/  @P1 SHF.R.U32.HI R175, RZ, R89, R88 ;  /* 0x00000059ffaf1219 */ /* 0x000fce0000011658 */
.L_x_1983:
[----:B------:R-:W-:Y:S05]  /*1ee40*/  BSYNC B0 ;  /* 0x0000000000007941 */ /* 0x000fea0003800000 */
.L_x_1981:
[----:B------:R-:W-:-:S05]  /*1ee50*/  IMAD R175, R175, R176, R99 ;  /* 0x000000b0afaf7224 */ /* 0x000fca00078e0263 */
[----:B------:R-:W-:Y:S02]  /*1ee60*/  VIADDMNMX R173, R175, R176, R173, PT ;  /* 0x000000b0afad7246 */ /* 0x000fe400038001ad */
[----:B------:R-:W-:-:S07]  /*1ee70*/  VIMNMX R174, R174, R175, !PT ;  /* 0x000000afaeae7248 */ /* 0x000fce0007fe0100 */
.L_x_1980:
        /* <DEDUP_REMOVED lines=233> */
[----:B------:R-:W-:-:S13]  /*1fd10*/  ISETP.GE.AND P6, PT, R177, 0x1, PT ;  /* 0x00000001b100780c */ /* 0x000fda0003fc6270 */
        /* <DEDUP_REMOVED lines=14> */
.L_x_1986:
[----:B------:R-:W-:Y:S02]  /*1fe00*/  ULDC UR4, c[0x0][0x9e4] ;  /* 0x0002790000047ab9 */ /* 0x000fe40000000800 */
[----:B------:R-:W-:-:S05]  /*1fe10*/  IMAD.U32 R174, RZ, RZ, UR4 ;  /* 0x00000004ffae7e24 */ /* 0x000fca000f8e00ff */
[----:B------:R-:W-:-:S13]  /*1fe20*/  ISETP.NE.AND P6, PT, R174, 0x1, PT ;  /* 0x00000001ae00780c */ /* 0x000fda0003fc5270 */
[----:B------:R-:W0:Y:S02]  /*1fe30*/  @P6 LDC.64 R20, c[0x0][0x9e8] ;  /* 0x00027a00ff146b82 */ /* 0x000e240000000a00 */
[----:B0-----:R-:W-:-:S05]  /*1fe40*/  @P6 IMAD.HI.U32 R20, R89, R20, RZ ;  /* 0x0000001459146227 */ /* 0x001fca00078e00ff */
[----:B------:R-:W-:-:S07]  /*1fe50*/  @P6 SHF.R.U32.HI R89, RZ, R21, R20 ;  /* 0x00000015ff596219 */ /* 0x000fce0000011614 */
.L_x_1987:
[----:B------:R-:W-:Y:S05]  /*1fe60*/  BSYNC B0 ;  /* 0x0000000000007941 */ /* 0x000fea0003800000 */
.L_x_1985:
[----:B------:R-:W-:-:S05]  /*1fe70*/  IMAD R89, R89, R174, R99 ;  /* 0x000000ae59597224 */ /* 0x000fca00078e0263 */
[----:B------:R-:W-:Y:S02]  /*1fe80*/  VIADDMNMX R103, R89, R174, R103, PT ;  /* 0x000000ae59677246 */ /* 0x000fe40003800167 */
[----:B------:R-:W-:-:S07]  /*1fe90*/  VIMNMX R172, R172, R89, !PT ;  /* 0x00000059acac7248 */ /* 0x000fce0007fe0100 */
.L_x_1984:
        /* <DEDUP_REMOVED lines=98> */
[----:B------:R-:W-:Y:S01]  /*204c0*/  ISETP.LT.OR P1, PT, R103, 0x3a, P1 ;  /* 0x0000003a6700780c */ /* 0x000fe20000f21670 */
[----:B------:R-:W0:Y:S01]  /*204d0*/  LDC R21, c[0x0][0x988] ;  /* 0x00026200ff157b82 */ /* 0x000e220000000800 */
[----:B------:R-:W-:Y:S01]  /*204e0*/  ISETP.GT.AND P2, PT, R172, 0x89, !P2 ;  /* 0x00000089ac00780c */ /* 0x000fe20005744270 */
[----:B------:R-:W1:Y:S01]  /*204f0*/  SHFL.BFLY PT, R220, R89, 0x2, 0x1f ;  /* 0x0c401f0059dc7f89 */ /* 0x000e6200000e0000 */
[----:B------:R-:W-:Y:S02]  /*20500*/  FSEL R184, R151, -INF , !P1 ;  /* 0xff80000097b87808 */ /* 0x000fe40004800000 */
[----:B------:R-:W-:-:S02]  /*20510*/  LOP3.LUT P1, RZ, R16, 0x800000, RZ, 0xc0, !PT ;  /* 0x0080000010ff7812 */ /* 0x000fc4000782c0ff */
[----:B------:R-:W-:Y:S02]  /*20520*/  ISETP.LT.OR P2, PT, R103, 0x8a, P2 ;  /* 0x0000008a6700780c */ /* 0x000fe40001741670 */
[C---:B------:R-:W-:Y:S02]  /*20530*/  ISETP.GT.AND P1, PT, R172.reuse, 0x40, !P1 ;  /* 0x00000040ac00780c */ /* 0x040fe40004f24270 */
[----:B------:R-:W-:Y:S02]  /*20540*/  FSEL R93, R93, -INF , !P2 ;  /* 0xff8000005d5d7808 */ /* 0x000fe40005000000 */
[----:B------:R-:W-:Y:S02]  /*20550*/  ISETP.LT.OR P1, PT, R103, 0x41, P1 ;  /* 0x000000416700780c */ /* 0x000fe40000f21670 */
[----:B------:R-:W-:Y:S02]  /*20560*/  ISETP.GT.AND P3, PT, R172, 0x90, !P3 ;  /* 0x00000090ac00780c */ /* 0x000fe40005f64270 */
[----:B------:R-:W-:-:S02]  /*20570*/  FSEL R120, R120, -INF , !P1 ;  /* 0xff80000078787808 */ /* 0x000fc40004800000 */
[----:B------:R-:W-:Y:S02]  /*20580*/  LOP3.LUT P1, RZ, R16, 0x400000, RZ, 0xc0, !PT ;  /* 0x0040000010ff7812 */ /* 0x000fe4000782c0ff */
[C---:B------:R-:W-:Y:S02]  /*20590*/  ISETP.GT.AND P4, PT, R172.reuse, 0x91, !P4 ;  /* 0x00000091ac00780c */ /* 0x040fe40006784270 */
[C---:B------:R-:W-:Y:S02]  /*205a0*/  ISETP.GT.AND P1, PT, R172.reuse, 0x41, !P1 ;  /* 0x00000041ac00780c */ /* 0x040fe40004f24270 */
[----:B------:R-:W-:Y:S02]  /*205b0*/  ISETP.GT.AND P5, PT, R172, 0x98, !P5 ;  /* 0x00000098ac00780c */ /* 0x000fe40006fa4270 */
[----:B------:R-:W-:Y:S02]  /*205c0*/  ISETP.LT.OR P1, PT, R103, 0x42, P1 ;  /* 0x000000426700780c */ /* 0x000fe40000f21670 */
[----:B-1----:R-:W-:-:S02]  /*205d0*/  FMNMX.FTZ R101, R89, R220, !PT ;  /* 0x000000dc59657209 */ /* 0x002fc40007810000 */
[----:B------:R-:W-:Y:S02]  /*205e0*/  FSEL R186, R121, -INF , !P1 ;  /* 0xff80000079ba7808 */ /* 0x000fe40004800000 */
[----:B------:R-:W-:Y:S01]  /*205f0*/  LOP3.LUT P1, RZ, R16, 0x200000, RZ, 0xc0, !PT ;  /* 0x0020000010ff7812 */ /* 0x000fe2000782c0ff */
[----:B------:R-:W1:Y:S01]  /*20600*/  SHFL.BFLY PT, R220, R101, 0x1, 0x1f ;  /* 0x0c201f0065dc7f89 */ /* 0x000e6200000e0000 */
        /* <DEDUP_REMOVED lines=10> */
[----:B------:R-:W-:Y:S02]  /*206b0*/  ISETP.LT.OR P1, PT, R103, 0x4a, P1 ;  /* 0x0000004a6700780c */ /* 0x000fe40000f21670 */
[----:B-1----:R-:W-:Y:S02]  /*206c0*/  FMNMX.FTZ R220, R101, R220, !PT ;  /* 0x000000dc65dc7209 */ /* 0x002fe40007810000 */
[----:B------:R-:W-:Y:S02]  /*206d0*/  FSEL R222, R123, -INF , !P1 ;  /* 0xff8000007bde7808 */ /* 0x000fe40004800000 */
[----:B------:R-:W-:Y:S01]  /*206e0*/  LOP3.LUT P1, RZ, R16, 0x80000, RZ, 0xc0, !PT ;  /* 0x0008000010ff7812 */ /* 0x000fe2000782c0ff */
[----:B0-----:R-:W-:-:S03]  /*206f0*/  FFMA.FTZ R99, R220, R21, -8 ;  /* 0xc1000000dc637423 */ /* 0x001fc60000010015 */
        /* <DEDUP_REMOVED lines=57> */
[----:B------:R-:W-:Y:S02]  /*20a90*/  ISETP.LT.OR P1, PT, R103, 0x89, P1 ;  /* 0x000000896700780c */ /* 0x000fe40000f21670 */
[----:B------:R-:W-:Y:S02]  /*20aa0*/  ISETP.GT.AND P2, PT, R172, 0x99, !P6 ;  /* 0x00000099ac00780c */ /* 0x000fe40007744270 */
[----:B------:R-:W-:-:S02]  /*20ab0*/  FSEL R92, R92, -INF , !P1 ;  /* 0xff8000005c5c7808 */ /* 0x000fc40004800000 */
[----:B------:R-:W-:Y:S02]  /*20ac0*/  LOP3.LUT P1, RZ, R16, 0x1, RZ, 0xc0, !PT ;  /* 0x0000000110ff7812 */ /* 0x000fe4000782c0ff */
[C---:B------:R-:W-:Y:S02]  /*20ad0*/  ISETP.LT.OR P2, PT, R103.reuse, 0x9a, P2 ;  /* 0x0000009a6700780c */ /* 0x040fe40001741670 */
[----:B------:R-:W-:Y:S02]  /*20ae0*/  ISETP.GT.AND P1, PT, R172, RZ, !P1 ;  /* 0x000000ffac00720c */ /* 0x000fe40004f24270 */
[----:B------:R-:W-:Y:S02]  /*20af0*/  FSEL R98, R98, -INF , !P2 ;  /* 0xff80000062627808 */ /* 0x000fe40005000000 */
[----:B------:R-:W-:-:S04]  /*20b00*/  ISETP.LT.OR P1, PT, R103, 0x1, P1 ;  /* 0x000000016700780c */ /* 0x000fc80000f21670 */
[----:B------:R-:W-:Y:S02]  /*20b10*/  FSEL R152, R152, -INF , !P1 ;  /* 0xff80000098987808 */ /* 0x000fe40004800000 */
[----:B------:R-:W-:Y:S02]  /*20b20*/  FSETP.NEU.FTZ.AND P1, PT, R220, -INF , PT ;  /* 0xff800000dc00780b */ /* 0x000fe40003f3d000 */
[----:B------:R-:W-:Y:S02]  /*20b30*/  FMNMX.FTZ R127, R152, R15, !PT ;  /* 0x0000000f987f7209 */ /* 0x000fe40007810000 */
[----:B------:R-:W-:Y:S02]  /*20b40*/  FSEL R99, R99, RZ, P1 ;  /* 0x000000ff63637208 */ /* 0x000fe40000800000 */
[----:B------:R-:W-:-:S03]  /*20b50*/  FMNMX.FTZ R127, R154, R127, !PT ;  /* 0x0000007f9a7f7209 */ /* 0x000fc60007810000 */
        /* <DEDUP_REMOVED lines=36> */
[----:B0-----:R-:W-:-:S01]  /*20da0*/  FFMA.FTZ R147, R108, R21, -R99 ;  /* 0x000000156c937223 */ /* 0x001fc20000010863 */
[----:B------:R-:W-:Y:S01]  /*20db0*/  FMNMX.FTZ R139, R180, R139, !PT ;  /* 0x0000008bb48b7209 */ /* 0x000fe20007810000 */
[----:B------:R-:W-:-:S01]  /*20dc0*/  FFMA.FTZ R135, R135, R21, -R99 ;  /* 0x0000001587877223 */ /* 0x000fc20000010863 */
[----:B------:R-:W-:Y:S01]  /*20dd0*/  FSEL R108, R97, -INF , !P5 ;  /* 0xff800000616c7808 */ /* 0x000fe20006800000 */
[----:B------:R-:W-:-:S01]  /*20de0*/  FFMA.FTZ R170, R170, R21, -R99 ;  /* 0x00000015aaaa7223 */ /* 0x000fc20000010863 */
[----:B------:R-:W-:Y:S01]  /*20df0*/  FMNMX.FTZ R141, R146, R139, !PT ;  /* 0x0000008b928d7209 */ /* 0x000fe20007810000 */
[----:B------:R0:W-:Y:S01]  /*20e00*/  MUFU.EX2 R97, R147 ;  /* 0x0000009300617308 */ /* 0x0001e20000000800 */
[----:B------:R-:W-:-:S01]  /*20e10*/  FFMA.FTZ R96, R96, R21, -R99 ;  /* 0x0000001560607223 */ /* 0x000fc20000010863 */
[----:B------:R-:W-:Y:S01]  /*20e20*/  FFMA.FTZ R102, R102, R21, -R99 ;  /* 0x0000001566667223 */ /* 0x000fe20000010863 */
[----:B------:R-:W-:-:S04]  /*20e30*/  FMNMX.FTZ R141, R182, R141, !PT ;  /* 0x0000008db68d7209 */ /* 0x000fc80007810000 */
[----:B------:R-:W-:Y:S01]  /*20e40*/  FMNMX.FTZ R141, R150, R141, !PT ;  /* 0x0000008d968d7209 */ /* 0x000fe20007810000 */
[----:B------:R1:W-:Y:S01]  /*20e50*/  MUFU.EX2 R139, R145 ;  /* 0x00000091008b7308 */ /* 0x0003e20000000800 */
[----:B0-----:R-:W-:-:S01]  /*20e60*/  FFMA.FTZ R147, R100, R21, -R99 ;  /* 0x0000001564937223 */ /* 0x001fc20000010863 */
[----:B------:R-:W-:Y:S02]  /*20e70*/  FSEL R100, R220, RZ, P1 ;  /* 0x000000ffdc647208 */ /* 0x000fe40000800000 */
[----:B------:R-:W-:-:S03]  /*20e80*/  FMNMX.FTZ R141, R184, R141, !PT ;  /* 0x0000008db88d7209 */ /* 0x000fc60007810000 */
[----:B------:R-:W-:Y:S01]  /*20e90*/  FADD.FTZ R100, -R100, R215 ;  /* 0x000000d764647221 */ /* 0x000fe20000010100 */
[----:B------:R-:W-:Y:S01]  /*20ea0*/  FMNMX.FTZ R143, R120, R141, !PT ;  /* 0x0000008d788f7209 */ /* 0x000fe20007810000 */
[----:B------:R-:W-:Y:S02]  /*20eb0*/  MUFU.EX2 R89, R89 ;  /* 0x0000005900597308 */ /* 0x000fe40000000800 */
[----:B------:R-:W-:Y:S01]  /*20ec0*/  FMUL.FTZ R100, R100, R21 ;  /* 0x0000001564647220 */ /* 0x000fe20000410000 */
        /* <DEDUP_REMOVED lines=41> */
[----:B------:R-:W-:Y:S02]  /*21160*/  MUFU.EX2 R140, R140 ;  /* 0x0000008c008c7308 */ /* 0x000fe40000000800 */
[----:B-1----:R-:W1:Y:S06]  /*21170*/  SHFL.BFLY PT, R145, R143, 0x2, 0x1f ;  /* 0x0c401f008f917f89 */ /* 0x002e6c00000e0000 */
[----:B------:R-:W-:Y:S08]  /*21180*/  MUFU.EX2 R144, R144 ;  /* 0x0000009000907308 */ /* 0x000ff00000000800 */
[----:B------:R-:W-:Y:S08]  /*21190*/  MUFU.EX2 R148, R148 ;  /* 0x0000009400947308 */ /* 0x000ff00000000800 */
[----:B------:R-:W-:Y:S01]  /*211a0*/  MUFU.EX2 R141, R167 ;  /* 0x000000a7008d7308 */ /* 0x000fe20000000800 */
[----:B-1----:R-:W-:Y:S01]  /*211b0*/  FMNMX.FTZ R145, R143, R145, !PT ;  /* 0x000000918f917209 */ /* 0x002fe20007810000 */
[----:B------:R-:W-:-:S04]  /*211c0*/  FFMA.FTZ R143, R171, R21, -R99 ;  /* 0x00000015ab8f7223 */ /* 0x000fc80000010863 */
[----:B------:R-:W1:Y:S02]  /*211d0*/  SHFL.BFLY PT, R219, R145, 0x1, 0x1f ;  /* 0x0c201f0091db7f89 */ /* 0x000e6400000e0000 */
[----:B------:R2:W-:Y:S08]  /*211e0*/  MUFU.EX2 R99, R147 ;  /* 0x0000009300637308 */ /* 0x0005f00000000800 */
[----:B------:R-:W-:Y:S08]  /*211f0*/  MUFU.EX2 R168, R168 ;  /* 0x000000a800a87308 */ /* 0x000ff00000000800 */
[----:B------:R-:W-:Y:S01]  /*21200*/  MUFU.EX2 R124, R124 ;  /* 0x0000007c007c7308 */ /* 0x000fe20000000800 */
[----:B-1----:R-:W-:-:S07]  /*21210*/  FMNMX.FTZ R219, R145, R219, !PT ;  /* 0x000000db91db7209 */ /* 0x002fce0007810000 */
[----:B------:R-:W-:Y:S01]  /*21220*/  MUFU.EX2 R125, R125 ;  /* 0x0000007d007d7308 */ /* 0x000fe20000000800 */
[C---:B------:R-:W-:Y:S01]  /*21230*/  FSETP.NEU.FTZ.AND P1, PT, R219.reuse, -INF , PT ;  /* 0xff800000db00780b */ /* 0x040fe20003f3d000 */
[----:B------:R-:W-:-:S06]  /*21240*/  FFMA.FTZ R145, R219, R21, -8 ;  /* 0xc1000000db917423 */ /* 0x000fcc0000010015 */
[----:B------:R-:W-:Y:S01]  /*21250*/  MUFU.EX2 R128, R128 ;  /* 0x0000008000807308 */ /* 0x000fe20000000800 */
[----:B------:R-:W-:-:S05]  /*21260*/  FSEL R145, R145, RZ, P1 ;  /* 0x000000ff91917208 */ /* 0x000fca0000800000 */
[-CC-:B--2---:R-:W-:Y:S01]  /*21270*/  FFMA.FTZ R147, R154, R21.reuse, -R145.reuse ;  /* 0x000000159a937223 */ /* 0x184fe20000010891 */
[----:B------:R-:W-:-:S01]  /*21280*/  FFMA.FTZ R154, R162, R21, -R145 ;  /* 0x00000015a29a7223 */ /* 0x000fc20000010891 */
[----:B------:R-:W-:Y:S01]  /*21290*/  FSEL R162, R219, RZ, P1 ;  /* 0x000000ffdba27208 */ /* 0x000fe20000800000 */
[----:B------:R-:W-:-:S01]  /*212a0*/  FFMA.FTZ R152, R152, R21, -R145 ;  /* 0x0000001598987223 */ /* 0x000fc20000010891 */
[-CC-:B------:R-:W-:Y:S01]  /*212b0*/  FFMA.FTZ R20, R20, R21.reuse, -R145.reuse ;  /* 0x0000001514147223 */ /* 0x180fe20000010891 */
[----:B------:R-:W-:-:S01]  /*212c0*/  FFMA.FTZ R149, R158, R21, -R145 ;  /* 0x000000159e957223 */ /* 0x000fc20000010891 */
[----:B------:R-:W-:Y:S01]  /*212d0*/  MUFU.EX2 R147, R147 ;  /* 0x0000009300937308 */ /* 0x000fe20000000800 */
[----:B------:R-:W-:-:S01]  /*212e0*/  FADD.FTZ R162, -R162, R15 ;  /* 0x0000000fa2a27221 */ /* 0x000fc20000010100 */
[-CC-:B------:R-:W-:Y:S01]  /*212f0*/  FFMA.FTZ R151, R174, R21.reuse, -R145.reuse ;  /* 0x00000015ae977223 */ /* 0x180fe20000010891 */
[----:B------:R-:W-:-:S01]  /*21300*/  FFMA.FTZ R153, R176, R21, -R145 ;  /* 0x00000015b0997223 */ /* 0x000fc20000010891 */
[-CC-:B------:R-:W-:Y:S01]  /*21310*/  FFMA.FTZ R158, R166, R21.reuse, -R145.reuse ;  /* 0x00000015a69e7223 */ /* 0x180fe20000010891 */
[-C--:B------:R-:W-:Y:S01]  /*21320*/  FMUL.FTZ R165, R162, R21.reuse ;  /* 0x00000015a2a57220 */ /* 0x080fe20000410000 */
        /* <DEDUP_REMOVED lines=37> */
[----:B0-----:R-:W-:-:S01]  /*21580*/  FFMA.FTZ R145, R100, R12, R89 ;  /* 0x0000000c64917223 */ /* 0x001fc20000010059 */
[----:B-1----:R-:W-:-:S04]  /*21590*/  FFMA.FTZ R12, R165, R3, R152 ;  /* 0x00000003a50c7223 */ /* 0x002fc80000010098 */
[----:B------:R-:W-:Y:S02]  /*215a0*/  FADD.FTZ R3, R147, R12 ;  /* 0x0000000c93037221 */ /* 0x000fe40000010000 */
[----:B------:R0:W-:Y:S02]  /*215b0*/  MUFU.EX2 R110, R162 ;  /* 0x000000a2006e7308 */ /* 0x0001e40000000800 */
[----:B--2---:R-:W-:-:S04]  /*215c0*/  FADD.FTZ R12, R20, R3 ;  /* 0x00000003140c7221 */ /* 0x004fc80000010000 */
[----:B---3--:R-:W-:Y:S02]  /*215d0*/  FADD.FTZ R12, R149, R12 ;  /* 0x0000000c950c7221 */ /* 0x008fe40000010000 */
[----:B------:R-:W1:Y:S01]  /*215e0*/  MUFU.EX2 R154, R154 ;  /* 0x0000009a009a7308 */ /* 0x000e620000000800 */
[----:B0-----:R-:W-:-:S04]  /*215f0*/  FADD.FTZ R162, R88, R145 ;  /* 0x0000009158a27221 */ /* 0x001fc80000010000 */
[----:B------:R-:W-:-:S03]  /*21600*/  FADD.FTZ R145, R101, R162 ;  /* 0x000000a265917221 */ /* 0x000fc60000010000 */
[----:B------:R-:W0:Y:S01]  /*21610*/  MUFU.EX2 R153, R153 ;  /* 0x0000009900997308 */ /* 0x000e220000000800 */
[----:B------:R-:W-:-:S01]  /*21620*/  FADD.FTZ R162, R156, R145 ;  /* 0x000000919ca27221 */ /* 0x000fc20000010000 */
[----:B----4-:R-:W-:-:S03]  /*21630*/  FADD.FTZ R145, R151, R12 ;  /* 0x0000000c97917221 */ /* 0x010fc60000010000 */
[----:B------:R-:W-:-:S03]  /*21640*/  FADD.FTZ R3, R121, R162 ;  /* 0x000000a279037221 */ /* 0x000fc60000010000 */
[----:B------:R-:W2:Y:S01]  /*21650*/  MUFU.EX2 R158, R158 ;  /* 0x0000009e009e7308 */ /* 0x000ea20000000800 */
[----:B------:R-:W-:-:S01]  /*21660*/  FADD.FTZ R12, R160, R3 ;  /* 0x00000003a00c7221 */ /* 0x000fc20000010000 */
[----:B-1----:R-:W-:-:S03]  /*21670*/  FADD.FTZ R162, R154, R145 ;  /* 0x000000919aa27221 */ /* 0x002fc60000010000 */
[----:B------:R-:W-:-:S03]  /*21680*/  FADD.FTZ R3, R123, R12 ;  /* 0x0000000c7b037221 */ /* 0x000fc60000010000 */
[----:B------:R-:W1:Y:S01]  /*21690*/  MUFU.EX2 R138, R138 ;  /* 0x0000008a008a7308 */ /* 0x000e620000000800 */
[----:B0-----:R-:W-:-:S01]  /*216a0*/  FADD.FTZ R145, R153, R162 ;  /* 0x000000a299917221 */ /* 0x001fc20000010000 */
[----:B------:R-:W-:-:S04]  /*216b0*/  FADD.FTZ R12, R164, R3 ;  /* 0x00000003a40c7221 */ /* 0x000fc80000010000 */
[----:B------:R-:W-:Y:S02]  /*216c0*/  FADD.FTZ R3, R103, R12 ;  /* 0x0000000c67037221 */ /* 0x000fe40000010000 */
[----:B------:R-:W0:Y:S01]  /*216d0*/  MUFU.EX2 R155, R155 ;  /* 0x0000009b009b7308 */ /* 0x000e220000000800 */
[----:B--2---:R-:W-:-:S01]  /*216e0*/  FADD.FTZ R145, R158, R145 ;  /* 0x000000919e917221 */ /* 0x004fc20000010000 */
[----:B------:R-:W-:-:S06]  /*216f0*/  FADD.FTZ R162, R136, R3 ;  /* 0x0000000388a27221 */ /* 0x000fcc0000010000 */
[----:B------:R-:W2:Y:S01]  /*21700*/  MUFU.EX2 R142, R142 ;  /* 0x0000008e008e7308 */ /* 0x000ea20000000800 */
[----:B-1----:R-:W-:-:S01]  /*21710*/  FADD.FTZ R12, R138, R145 ;  /* 0x000000918a0c7221 */ /* 0x002fc20000010000 */
[----:B------:R-:W-:-:S04]  /*21720*/  FADD.FTZ R145, R127, R162 ;  /* 0x000000a27f917221 */ /* 0x000fc80000010000 */
[----:B------:R-:W-:Y:S02]  /*21730*/  FADD.FTZ R162, R140, R145 ;  /* 0x000000918ca27221 */ /* 0x000fe40000010000 */
[----:B------:R-:W1:Y:S01]  /*21740*/  MUFU.EX2 R157, R157 ;  /* 0x0000009d009d7308 */ /* 0x000e620000000800 */
[----:B0-----:R-:W-:-:S01]  /*21750*/  FADD.FTZ R3, R155, R12 ;  /* 0x0000000c9b037221 */ /* 0x001fc20000010000 */
[----:B------:R-:W-:-:S04]  /*21760*/  FADD.FTZ R145, R137, R162 ;  /* 0x000000a289917221 */ /* 0x000fc80000010000 */
[----:B------:R-:W-:Y:S02]  /*21770*/  FADD.FTZ R162, R144, R145 ;  /* 0x0000009190a27221 */ /* 0x000fe40000010000 */
[----:B------:R-:W0:Y:S01]  /*21780*/  MUFU.EX2 R146, R146 ;  /* 0x0000009200927308 */ /* 0x000e220000000800 */
[----:B--2---:R-:W-:-:S01]  /*21790*/  FADD.FTZ R12, R142, R3 ;  /* 0x000000038e0c7221 */ /* 0x004fc20000010000 */
[----:B------:R-:W-:-:S04]  /*217a0*/  FADD.FTZ R145, R139, R162 ;  /* 0x000000a28b917221 */ /* 0x000fc80000010000 */
[----:B------:R-:W-:Y:S02]  /*217b0*/  FADD.FTZ R162, R148, R145 ;  /* 0x0000009194a27221 */ /* 0x000fe40000010000 */
[----:B------:R-:W2:Y:S01]  /*217c0*/  MUFU.EX2 R159, R159 ;  /* 0x0000009f009f7308 */ /* 0x000ea20000000800 */
[----:B-1----:R-:W-:-:S01]  /*217d0*/  FADD.FTZ R3, R157, R12 ;  /* 0x0000000c9d037221 */ /* 0x002fc20000010000 */
[----:B------:R-:W-:-:S04]  /*217e0*/  FADD.FTZ R145, R141, R162 ;  /* 0x000000a28d917221 */ /* 0x000fc80000010000 */
[----:B------:R-:W-:Y:S02]  /*217f0*/  FADD.FTZ R145, R168, R145 ;  /* 0x00000091a8917221 */ /* 0x000fe40000010000 */
        /* <DEDUP_REMOVED lines=12> */
[----:B------:R-:W-:-:S06]  /*218c0*/  FADD.FTZ R12, R124, R145 ;  /* 0x000000917c0c7221 */ /* 0x000fcc0000010000 */
[----:B------:R-:W1:Y:S01]  /*218d0*/  MUFU.EX2 R129, R129 ;  /* 0x0000008100817308 */ /* 0x000e620000000800 */
[----:B0-----:R-:W-:-:S01]  /*218e0*/  FADD.FTZ R162, R122, R3 ;  /* 0x000000037aa27221 */ /* 0x001fc20000010000 */
[----:B------:R-:W-:-:S04]  /*218f0*/  FADD.FTZ R3, R125, R12 ;  /* 0x0000000c7d037221 */ /* 0x000fc80000010000 */
[----:B------:R-:W-:Y:S02]  /*21900*/  FADD.FTZ R12, R128, R3 ;  /* 0x00000003800c7221 */ /* 0x000fe40000010000 */
[----:B------:R-:W0:Y:S01]  /*21910*/  MUFU.EX2 R167, R224 ;  /* 0x000000e000a77308 */ /* 0x000e220000000800 */
[----:B--2---:R-:W-:-:S04]  /*21920*/  FADD.FTZ R145, R15, R162 ;  /* 0x000000a20f917221 */ /* 0x004fc80000010000 */
[----:B------:R-:W-:-:S03]  /*21930*/  FADD.FTZ R162, R110, R145 ;  /* 0x000000916ea27221 */ /* 0x000fc60000010000 */
        /* <DEDUP_REMOVED lines=64> */
[----:B0-----:R-:W-:-:S04]  /*21d40*/  FADD.FTZ R12, R143, R12 ;  /* 0x0000000c8f0c7221 */ /* 0x001fc80000010000 */
[----:B------:R-:W-:-:S03]  /*21d50*/  FADD.FTZ R169, R99, R12 ;  /* 0x0000000c63a97221 */ /* 0x000fc60000010000 */
[----:B------:R-:W0:Y:S01]  /*21d60*/  MUFU.EX2 R102, R102 ;  /* 0x0000006600667308 */ /* 0x000e220000000800 */
[----:B--2---:R-:W-:-:S07]  /*21d70*/  FADD.FTZ R3, R95, R162 ;  /* 0x000000a25f037221 */ /* 0x004fce0000010000 */
[----:B------:R-:W2:Y:S01]  /*21d80*/  MUFU.EX2 R145, R98 ;  /* 0x0000006200917308 */ /* 0x000ea20000000800 */
[----:B-1----:R-:W-:-:S01]  /*21d90*/  FADD.FTZ R162, R108, R3 ;  /* 0x000000036ca27221 */ /* 0x002fc20000010000 */
[----:B0-----:R-:W-:-:S03]  /*21da0*/  FADD.FTZ R12, R102, R169 ;  /* 0x000000a9660c7221 */ /* 0x001fc60000010000 */
[----:B--2---:R-:W-:Y:S01]  /*21db0*/  FADD.FTZ R3, R145, R162 ;  /* 0x000000a291037221 */ /* 0x004fe20000010000 */
[----:B------:R-:W-:Y:S06]  /*21dc0*/  @!P0 BRA `(.L_x_1988) ;  /* 0x0000000000048947 */ /* 0x000fec0003800000 */
[----:B------:R-:W-:Y:S01]  /*21dd0*/  BPT.TRAP 0x1 ;  /* 0x000000040000795c */ /* 0x000fe20000300000 */
.L_x_1988:
[----:B------:R-:W-:Y:S01]  /*21de0*/  F2FP.SATFINITE.E4M3.F32.PACK_AB_MERGE_C R15, R15, R122, RZ ;  /* 0x0000007a0f0f723e */ /* 0x000fe200048070ff */
[-C--:B------:R-:W-:Y:S01]  /*21df0*/  FMUL.FTZ R24, R24, R100.reuse ;  /* 0x0000006418187220 */ /* 0x080fe20000410000 */
[----:B------:R-:W-:Y:S01]  /*21e00*/  ISETP.GT.AND P1, PT, R0, R209, PT ;  /* 0x000000d10000720c */ /* 0x000fe20003f24270 */
[----:B------:R-:W-:Y:S01]  /*21e10*/  FMUL.FTZ R25, R25, R100 ;  /* 0x0000006419197220 */ /* 0x000fe20000410000 */
[----:B------:R-:W-:Y:S01]  /*21e20*/  F2FP.SATFINITE.E4M3.F32.PACK_AB_MERGE_C R177, R163, R120, R15 ;  /* 0x00000078a3b1723e */ /* 0x000fe2000480700f */
[----:B------:R-:W-:Y:S01]  /*21e30*/  IMAD R15, R216, 0x8, R17 ;  /* 0x00000008d80f7824 */ /* 0x000fe200078e0211 */
[----:B------:R-:W-:Y:S01]  /*21e40*/  F2FP.SATFINITE.E4M3.F32.PACK_AB_MERGE_C R124, R125, R124, RZ ;  /* 0x0000007c7d7c723e */ /* 0x000fe200048070ff */
[----:B------:R-:W-:Y:S01]  /*21e50*/  FMUL.FTZ R28, R28, R100 ;  /* 0x000000641c1c7220 */ /* 0x000fe20000410000 */
[----:B------:R-:W-:Y:S01]  /*21e60*/  F2FP.SATFINITE.E4M3.F32.PACK_AB_MERGE_C R101, R156, R101, RZ ;  /* 0x000000659c65723e */ /* 0x000fe200048070ff */
[----:B------:R-:W-:Y:S01]  /*21e70*/  VIADD R15, R15, 0x22860 ;  /* 0x000228600f0f7836 */ /* 0x000fe20000000000 */
[----:B------:R-:W-:Y:S01]  /*21e80*/  F2FP.SATFINITE.E4M3.F32.PACK_AB_MERGE_C R20, R149, R20, RZ ;  /* 0x000000149514723e */ /* 0x000fe200048070ff */
[-C--:B------:R-:W-:Y:S01]  /*21e90*/  FMUL.FTZ R29, R29, R100.reuse ;  /* 0x000000641d1d7220 */ /* 0x080fe20000410000 */
        /* <DEDUP_REMOVED lines=98> */
[----:B0-----:R-:W-:Y:S02]  /*224c0*/  IMAD.MOV.U32 R15, RZ, RZ, R219 ;  /* 0x000000ffff0f7224 */ /* 0x001fe400078e00db */
[----:B------:R-:W-:Y:S02]  /*224d0*/  IMAD.MOV.U32 R215, RZ, RZ, R220 ;  /* 0x000000ffffd77224 */ /* 0x000fe400078e00dc */
[----:B------:R-:W-:Y:S02]  /*224e0*/  IMAD.MOV.U32 R217, RZ, RZ, R196 ;  /* 0x000000ffffd97224 */ /* 0x000fe400078e00c4 */
[----:B------:R-:W-:Y:S01]  /*224f0*/  IMAD.MOV.U32 R216, RZ, RZ, R194 ;  /* 0x000000ffffd87224 */ /* 0x000fe200078e00c2 */
[----:B------:R-:W-:Y:S06]  /*22500*/  @P1 BRA `(.L_x_1989) ;  /* 0xffffffa800d41947 */ /* 0x000fec000383ffff */
.L_x_1969:
[----:B------:R-:W-:Y:S05]  /*22510*/  WARPSYNC.ALL ;  /* 0x0000000000007948 */ /* 0x000fea0003800000 */
[----:B------:R-:W-:Y:S06]  /*22520*/  BAR.ARV 0x8, 0x180 ;  /* 0x0206000000007b1d */ /* 0x000fec0000002000 */
[----:B------:R-:W-:Y:S05]  /*22530*/  @!P0 BRA `(.L_x_1990) ;  /* 0x0000000000048947 */ /* 0x000fea0003800000 */
[----:B------:R-:W-:Y:S01]  /*22540*/  BPT.TRAP 0x1 ;  /* 0x000000040000795c */ /* 0x000fe20000300000 */
.L_x_1990:
[----:B------:R-:W-:Y:S01]  /*22550*/  IMAD R11, R194, 0x8, R17 ;  /* 0x00000008c20b7824 */ /* 0x000fe200078e0211 */
[----:B------:R-:W-:-:S04]  /*22560*/  SHF.L.U32 R0, R196, 0x1f, RZ ;  /* 0x0000001fc4007819 */ /* 0x000fc800000006ff */
[----:B------:R0:W1:Y:S01]  /*22570*/  SYNCS.PHASECHK.TRANS64.TRYWAIT P1, [R11+URZ+0x22850], R0 ;  /* 0x022850000b0075a7 */ /* 0x000062000802017f */
[----:B------:R-:W-:Y:S05]  /*22580*/  @!P0 BRA `(.L_x_1991) ;  /* 0x0000000000048947 */ /* 0x000fea0003800000 */
[----:B------:R-:W-:Y:S01]  /*22590*/  BPT.TRAP 0x1 ;  /* 0x000000040000795c */ /* 0x000fe20000300000 */
.L_x_1991:
[----:B------:R-:W-:-:S05]  /*225a0*/  VIADD R17, R17, 0x400 ;  /* 0x0000040011117836 */ /* 0x000fca0000000000 */
[----:B------:R-:W-:-:S04]  /*225b0*/  SHF.R.U32.HI R17, RZ, 0x4, R17 ;  /* 0x00000004ff117819 */ /* 0x000fc80000011611 */
[----:B------:R-:W-:-:S04]  /*225c0*/  LOP3.LUT R17, R17, 0x3fff, RZ, 0xc0, !PT ;  /* 0x00003fff11117812 */ /* 0x000fc800078ec0ff */
[----:B------:R-:W-:Y:S01]  /*225d0*/  LOP3.LUT R17, R17, 0x10000, RZ, 0xfc, !PT ;  /* 0x0001000011117812 */ /* 0x000fe200078efcff */
[----:B-1----:R-:W-:Y:S06]  /*225e0*/  @P1 BRA `(.L_x_1992) ;  /* 0x0000000000081947 */ /* 0x002fec0003800000 */
[----:B------:R-:W1:Y:S02]  /*225f0*/  SYNCS.PHASECHK.TRANS64.TRYWAIT P1, [R11+URZ+0x22850], R0 ;  /* 0x022850000b0075a7 */ /* 0x000e64000802017f */
[----:B-1----:R-:W-:Y:S05]  /*22600*/  @!P1 BRA `(.L_x_1993) ;  /* 0x000000cc00c89947 */ /* 0x002fea0003800000 */
.L_x_1992:
[----:B------:R-:W-:Y:S01]  /*22610*/  IMAD R4, R194, 0x500, R17 ;  /* 0x00000500c2047824 */ /* 0x000fe200078e0211 */
[----:B------:R-:W-:Y:S05]  /*22620*/  WARPSYNC.ALL ;  /* 0x0000000000007948 */ /* 0x000fea0003800000 */
[----:B------:R-:W-:Y:S01]  /*22630*/  IMAD.MOV.U32 R5, RZ, RZ, -0x3ffffff0 ;  /* 0xc0000010ff057424 */ /* 0x000fe200078e00ff */
[C---:B------:R-:W-:Y:S01]  /*22640*/  R2UR UR6, R4.reuse ;  /* 0x00000000040672ca */ /* 0x040fe200000e0000 */
[----:B------:R-:W-:Y:S01]  /*22650*/  WARPGROUP.ARRIVE ;  /* 0x00000000000079c5 */ /* 0x000fe20000000000 */
[C---:B------:R-:W-:Y:S01]  /*22660*/  VIADD R6, R4.reuse, 0x100 ;  /* 0x0000010004067836 */ /* 0x040fe20000000000 */
[----:B------:R-:W-:Y:S01]  /*22670*/  ULDC.64 UR4, c[0x0][0x9a0] ;  /* 0x0002680000047ab9 */ /* 0x000fe20000000a00 */
[----:B------:R-:W-:Y:S01]  /*22680*/  R2UR UR7, R5 ;  /* 0x00000000050772ca */ /* 0x000fe200000e0000 */
[----:B------:R-:W-:Y:S01]  /*22690*/  IMAD.MOV.U32 R7, RZ, RZ, -0x3ffffff0 ;  /* 0xc0000010ff077424 */ /* 0x000fe200078e00ff */
[----:B------:R-:W-:Y:S01]  /*226a0*/  ISETP.NE.U32.AND P1, PT, RZ, UR4, PT ;  /* 0x00000004ff007c0c */ /* 0x000fe2000bf25070 */
[----:B------:R-:W-:-:S02]  /*226b0*/  VIADD R14, R4, 0x200 ;  /* 0x00000200040e7836 */ /* 0x000fc40000000000 */
[----:B------:R-:W-:Y:S01]  /*226c0*/  IMAD.MOV.U32 R15, RZ, RZ, -0x3ffffff0 ;  /* 0xc0000010ff0f7424 */ /* 0x000fe200078e00ff */
[----:B------:R-:W-:-:S07]  /*226d0*/  ISETP.NE.AND.EX P1, PT, RZ, UR5, PT, P1 ;  /* 0x00000005ff007c0c */ /* 0x000fce000bf25310 */
[----:B------:R-:W-:Y:S01]  /*226e0*/  QGMMA.64x128x32.F32.E4M3.E4M3 R24, R184, gdesc[UR4], R24, gsb0 ;  /* 0x01e00004b8187df3 */ /* 0x000fe20008000818 */
[----:B------:R-:W-:Y:S02]  /*226f0*/  R2UR UR6, R6 ;  /* 0x00000000060672ca */ /* 0x000fe400000e0000 */
[----:B------:R-:W-:-:S03]  /*22700*/  R2UR UR7, R7 ;  /* 0x00000000070772ca */ /* 0x000fc600000e0000 */
[----:B------:R-:W0:Y:S01]  /*22710*/  @P1 LDC.64 R6, c[0x0][0x9c8] ;  /* 0x00027200ff061b82 */ /* 0x000e220000000a00 */
[----:B------:R-:W-:Y:S02]  /*22720*/  @P1 SHF.R.S32.HI R5, RZ, 0x1f, R191 ;  /* 0x0000001fff051819 */ /* 0x000fe400000114bf */
[----:B------:R-:W-:-:S05]  /*22730*/  @P1 SHF.R.S32.HI R13, RZ, 0x1f, R190 ;  /* 0x0000001fff0d1819 */ /* 0x000fca00000114be */
[----:B------:R-:W2:Y:S01]  /*22740*/  @P1 LDC.64 R8, c[0x0][0x9d0] ;  /* 0x00027400ff081b82 */ /* 0x000ea20000000a00 */
[----:B01----:R-:W-:-:S04]  /*22750*/  @P1 IMAD R0, R5, R6, RZ ;  /* 0x0000000605001224 */ /* 0x003fc800078e02ff */
[C---:B------:R-:W-:Y:S02]  /*22760*/  @P1 IMAD R5, R191.reuse, R7, R0 ;  /* 0x00000007bf051224 */ /* 0x040fe400078e0200 */
[----:B------:R-:W-:-:S04]  /*22770*/  @P1 IMAD.WIDE.U32 R6, R191, R6, RZ ;  /* 0x00000006bf061225 */ /* 0x000fc800078e00ff */
[-C--:B--2---:R-:W-:Y:S02]  /*22780*/  @P1 IMAD R0, R13, R8.reuse, RZ ;  /* 0x000000080d001224 */ /* 0x084fe400078e02ff */
[----:B------:R-:W-:Y:S02]  /*22790*/  @P1 IMAD.IADD R7, R7, 0x1, R5 ;  /* 0x0000000107071824 */ /* 0x000fe400078e0205 */
[C---:B------:R-:W-:Y:S02]  /*227a0*/  @P1 IMAD R5, R190.reuse, R9, R0 ;  /* 0x00000009be051224 */ /* 0x040fe400078e0200 */
[----:B------:R-:W-:-:S04]  /*227b0*/  @P1 IMAD.WIDE.U32 R6, R190, R8, R6 ;  /* 0x00000008be061225 */ /* 0x000fc800078e0006 */
[----:B------:R-:W-:Y:S01]  /*227c0*/  @P1 IMAD.IADD R5, R7, 0x1, R5 ;  /* 0x0000000107051824 */ /* 0x000fe200078e0205 */
[----:B------:R-:W-:Y:S01]  /*227d0*/  @P1 LEA R8, P2, R6, UR4, 0x2 ;  /* 0x0000000406081c11 */ /* 0x000fe2000f8410ff */
[----:B------:R-:W-:-:S03]  /*227e0*/  IMAD.MOV.U32 R0, RZ, RZ, 0x3f800000 ;  /* 0x3f800000ff007424 */ /* 0x000fc600078e00ff */
[----:B------:R-:W-:-:S05]  /*227f0*/  @P1 LEA.HI.X R9, R6, UR5, R5, 0x2, P2 ;  /* 0x0000000506091c11 */ /* 0x000fca00090f1405 */
[----:B------:R0:W2:Y:S01]  /*22800*/  @P1 LDG.E R0, desc[UR60][R8.64] ;  /* 0x0000003c08001981 */ /* 0x0000a2000c1e1900 */
[----:B------:R-:W-:Y:S02]  /*22810*/  WARPGROUP.DEPBAR.LE gsb0, 0x0 ;  /* 0x00008000000079c5 */ /* 0x000fe40000010000 */
[----:B------:R-:W-:-:S06]  /*22820*/  WARPGROUP.ARRIVE ;  /* 0x00000000000079c5 */ /* 0x000fcc0000000000 */
[----:B------:R-:W-:Y:S01]  /*22830*/  QGMMA.64x128x32.F32.E4M3.E4M3 R24, R180, gdesc[UR4], R24, gsb0 ;  /* 0x01e00004b4187df3 */ /* 0x000fe20008000818 */
[----:B------:R-:W-:Y:S02]  /*22840*/  R2UR UR6, R14 ;  /* 0x000000000e0672ca */ /* 0x000fe400000e0000 */
[----:B------:R-:W-:Y:S01]  /*22850*/  R2UR UR7, R15 ;  /* 0x000000000f0772ca */ /* 0x000fe200000e0000 */
[----:B------:R-:W-:Y:S02]  /*22860*/  VIADD R6, R4, 0x300 ;  /* 0x0000030004067836 */ /* 0x000fe40000000000 */
[----:B------:R-:W-:Y:S01]  /*22870*/  IMAD.MOV.U32 R7, RZ, RZ, -0x3ffffff0 ;  /* 0xc0000010ff077424 */ /* 0x000fe200078e00ff */
[----:B------:R-:W-:Y:S02]  /*22880*/  WARPGROUP.DEPBAR.LE gsb0, 0x0 ;  /* 0x00008000000079c5 */ /* 0x000fe40000010000 */
[----:B------:R-:W-:-:S07]  /*22890*/  WARPGROUP.ARRIVE ;  /* 0x00000000000079c5 */ /* 0x000fce0000000000 */
[----:B------:R-:W-:Y:S01]  /*228a0*/  QGMMA.64x128x32.F32.E4M3.E4M3 R24, R176, gdesc[UR4], R24, gsb0 ;  /* 0x01e00004b0187df3 */ /* 0x000fe20008000818 */
[----:B------:R-:W-:Y:S02]  /*228b0*/  R2UR UR6, R6 ;  /* 0x00000000060672ca */ /* 0x000fe400000e0000 */
[----:B------:R-:W-:Y:S01]  /*228c0*/  R2UR UR7, R7 ;  /* 0x00000000070772ca */ /* 0x000fe200000e0000 */
[----:B------:R-:W-:Y:S02]  /*228d0*/  VIADD R4, R4, 0x400 ;  /* 0x0000040004047836 */ /* 0x000fe40000000000 */
[----:B------:R-:W-:Y:S01]  /*228e0*/  IMAD.MOV.U32 R5, RZ, RZ, -0x3ffffff0 ;  /* 0xc0000010ff057424 */ /* 0x000fe200078e00ff */
[----:B------:R-:W1:Y:S01]  /*228f0*/  SHFL.BFLY PT, R7, R12, 0x2, 0x1f ;  /* 0x0c401f000c077f89 */ /* 0x000e6200000e0000 */
[----:B------:R-:W-:Y:S02]  /*22900*/  WARPGROUP.DEPBAR.LE gsb0, 0x0 ;  /* 0x00008000000079c5 */ /* 0x000fe40000010000 */
[----:B------:R-:W-:-:S06]  /*22910*/  WARPGROUP.ARRIVE ;  /* 0x00000000000079c5 */ /* 0x000fcc0000000000 */
[----:B------:R-:W-:Y:S01]  /*22920*/  QGMMA.64x128x32.F32.E4M3.E4M3 R24, R172, gdesc[UR4], R24, gsb0 ;  /* 0x01e00004ac187df3 */ /* 0x000fe20008000818 */
[----:B------:R-:W-:Y:S02]  /*22930*/  R2UR UR6, R4 ;  /* 0x00000000040672ca */ /* 0x000fe400000e0000 */
[----:B------:R-:W-:Y:S01]  /*22940*/  R2UR UR7, R5 ;  /* 0x00000000050772ca */ /* 0x000fe200000e0000 */
[----:B------:R-:W3:Y:S01]  /*22950*/  SHFL.BFLY PT, R4, R3, 0x2, 0x1f ;  /* 0x0c401f0003047f89 */ /* 0x000ee200000e0000 */
[----:B-1----:R-:W-:-:S05]  /*22960*/  FADD.FTZ R7, R7, R12 ;  /* 0x0000000c07077221 */ /* 0x002fca0000010000 */
[----:B------:R-:W1:Y:S01]  /*22970*/  SHFL.BFLY PT, R2, R7, 0x1, 0x1f ;  /* 0x0c201f0007027f89 */ /* 0x000e6200000e0000 */
[----:B---3--:R-:W-:-:S05]  /*22980*/  FADD.FTZ R4, R4, R3 ;  /* 0x0000000304047221 */ /* 0x008fca0000010000 */
[----:B------:R-:W3:Y:S01]  /*22990*/  SHFL.BFLY PT, R5, R4, 0x1, 0x1f ;  /* 0x0c201f0004057f89 */ /* 0x000ee200000e0000 */
[----:B-1----:R-:W-:-:S05]  /*229a0*/  FADD.FTZ R6, R7, R2 ;  /* 0x0000000207067221 */ /* 0x002fca0000010000 */
[C---:B------:R-:W-:Y:S01]  /*229b0*/  FSETP.NE.FTZ.AND P1, PT, R6.reuse, RZ, PT ;  /* 0x000000ff0600720b */ /* 0x040fe20003f35000 */
[----:B0-----:R-:W-:Y:S01]  /*229c0*/  FMUL.FTZ R9, R6, 0.00390625 ;  /* 0x3b80000006097820 */ /* 0x001fe20000410000 */
[----:B------:R-:W-:-:S04]  /*229d0*/  IMAD.MOV.U32 R3, RZ, RZ, RZ ;  /* 0x000000ffff037224 */ /* 0x000fc800078e00ff */
[----:B------:R-:W-:Y:S01]  /*229e0*/  FSETP.NE.FTZ.AND P2, PT, R9, RZ, PT ;  /* 0x000000ff0900720b */ /* 0x000fe20003f55000 */
[----:B---3--:R-:W-:-:S04]  /*229f0*/  FADD.FTZ R8, R4, R5 ;  /* 0x0000000504087221 */ /* 0x008fc80000010000 */
[----:B------:R-:W-:Y:S02]  /*22a00*/  FMUL.FTZ R10, R8, 0.00390625 ;  /* 0x3b800000080a7820 */ /* 0x000fe40000410000 */
[----:B------:R-:W-:Y:S03]  /*22a10*/  @P1 MUFU.RCP R3, R6 ;  /* 0x0000000600031308 */ /* 0x000fe60000001000 */
[----:B------:R-:W-:Y:S01]  /*22a20*/  FSETP.NE.FTZ.AND P3, PT, R10, RZ, PT ;  /* 0x000000ff0a00720b */ /* 0x000fe20003f75000 */
[----:B------:R-:W-:Y:S02]  /*22a30*/  WARPGROUP.DEPBAR.LE gsb0, 0x0 ;  /* 0x00008000000079c5 */ /* 0x000fe40000010000 */
[----:B------:R-:W-:-:S06]  /*22a40*/  WARPGROUP.ARRIVE ;  /* 0x00000000000079c5 */ /* 0x000fcc0000000000 */
[----:B------:R-:W-:Y:S01]  /*22a50*/  QGMMA.64x128x32.F32.E4M3.E4M3 R24, R168, gdesc[UR4], R24, gsb0 ;  /* 0x01e00004a8187df3 */ /* 0x000fe20008000818 */
[----:B------:R-:W-:Y:S01]  /*22a60*/  FSETP.NE.FTZ.AND P1, PT, R8, RZ, PT ;  /* 0x000000ff0800720b */ /* 0x000fe20003f35000 */
[----:B------:R-:W-:Y:S01]  /*22a70*/  IMAD.MOV.U32 R7, RZ, RZ, RZ ;  /* 0x000000ffff077224 */ /* 0x000fe200078e00ff */
        /* <DEDUP_REMOVED lines=16> */
.L_x_1994:
[----:B------:R-:W0:Y:S01]  /*22b80*/  S2R R4, SR_CgaCtaId ;  /* 0x0000000000047919 */ /* 0x000e220000008800 */
[----:B------:R-:W-:Y:S02]  /*22b90*/  VIADD R0, R11, 0x22860 ;  /* 0x000228600b007836 */ /* 0x000fe40000000000 */
[-C--:B------:R-:W-:Y:S01]  /*22ba0*/  FMUL.FTZ R94, R25, R3.reuse ;  /* 0x00000003195e7220 */ /* 0x080fe20000410000 */
        /* <DEDUP_REMOVED lines=34> */
[----:B------:R-:W-:Y:S01]  /*22dd0*/  FMUL.FTZ R85, R85, R3 ;  /* 0x0000000355557220 */ /* 0x000fe20000410000 */
[----:B------:R-:W-:Y:S01]  /*22de0*/  SEL R3, RZ, 0x1, P1 ;  /* 0x00000001ff037807 */ /* 0x000fe20000800000 */
        /* <DEDUP_REMOVED lines=35> */
[----:B0-----:R-:W-:-:S07]  /*23020*/  SEL R194, R194, RZ, P1 ;  /* 0x000000ffc2c27207 */ /* 0x001fce0000800000 */
.L_x_1879:
        /* <DEDUP_REMOVED lines=11> */
[----:B------:R-:W3:Y:S01]  /*230e0*/  LDL R42, [R1+0x28] ;  /* 0x00002800012a7983 */ /* 0x000ee20000100800 */
[----:B--2---:R-:W-:-:S05]  /*230f0*/  IMAD.SHL.U32 R0, R50, 0x4, RZ ;  /* 0x0000000432007824 */ /* 0x004fca00078e00ff */
[----:B------:R-:W-:-:S04]  /*23100*/  LOP3.LUT R0, R0, 0xc, RZ, 0xc0, !PT ;  /* 0x0000000c00007812 */ /* 0x000fc800078ec0ff */
[----:B------:R-:W-:-:S05]  /*23110*/  IADD3 R2, P0, R0, UR4, RZ ;  /* 0x0000000400027c10 */ /* 0x000fca000ff1e0ff */
[----:B------:R-:W-:-:S05]  /*23120*/  IMAD.X R3, RZ, RZ, UR5, P0 ;  /* 0x00000005ff037e24 */ /* 0x000fca00080e06ff */
[----:B------:R2:W4:Y:S01]  /*23130*/  LDG.E.CONSTANT R0, desc[UR60][R2.64] ;  /* 0x0000003c02007981 */ /* 0x000522000c1e9900 */
[----:B------:R-:W-:Y:S01]  /*23140*/  F2FP.BF16.F32.PACK_AB R48, R48, R57 ;  /* 0x000000393030723e */ /* 0x000fe200000010ff */
[----:B------:R-:W-:Y:S01]  /*23150*/  UMOV UR4, 0xffffffff ;  /* 0xffffffff00047882 */ /* 0x000fe20000000000 */
[----:B------:R-:W-:Y:S01]  /*23160*/  F2FP.BF16.F32.PACK_AB R49, R40, R49 ;  /* 0x000000312831723e */ /* 0x000fe200000010ff */
[----:B-----5:R-:W0:Y:S01]  /*23170*/  S2R R24, SR_SWINHI ;  /* 0x0000000000187919 */ /* 0x020e220000002f00 */
        /* <DEDUP_REMOVED lines=16> */
[----:B------:R-:W-:Y:S02]  /*23280*/  MOV R56, R17 ;  /* 0x0000001100387202 */ /* 0x000fe40000000f00 */
[----:B0-----:R-:W-:Y:S02]  /*23290*/  MOV R57, R24 ;  /* 0x0000001800397202 */ /* 0x001fe40000000f00 */
[----:B------:R-:W-:Y:S02]  /*232a0*/  F2FP.BF16.F32.PACK_AB R65, R55, R26 ;  /* 0x0000001a3741723e */ /* 0x000fe400000010ff */
[----:B------:R-:W-:Y:S02]  /*232b0*/  F2FP.BF16.F32.PACK_AB R67, R63, R20 ;  /* 0x000000143f43723e */ /* 0x000fe400000010ff */
[----:B--2---:R-:W-:Y:S02]  /*232c0*/  LOP3.LUT P0, R2, R50, 0x3, RZ, 0xc0, !PT ;  /* 0x0000000332027812 */ /* 0x004fe4000780c0ff */
[----:B------:R-:W-:-:S02]  /*232d0*/  F2FP.BF16.F32.PACK_AB R95, R95, R96 ;  /* 0x000000605f5f723e */ /* 0x000fc400000010ff */
[----:B------:R-:W-:Y:S02]  /*232e0*/  F2FP.BF16.F32.PACK_AB R94, R93, R94 ;  /* 0x0000005e5d5e723e */ /* 0x000fe400000010ff */
[----:B------:R-:W-:Y:S02]  /*232f0*/  ISETP.EQ.OR P0, PT, R2, 0x3, !P0 ;  /* 0x000000030200780c */ /* 0x000fe40004702670 */
        /* <DEDUP_REMOVED lines=9> */
[----:B------:R-:W-:-:S02]  /*23390*/  SEL R13, R95, R94, P0 ;  /* 0x0000005e5f0d7207 */ /* 0x000fc40000000000 */
[----:B------:R-:W-:Y:S01]  /*233a0*/  SEL R3, R94, R95, P0 ;  /* 0x0000005f5e037207 */ /* 0x000fe20000000000 */
[----:B---3--:R-:W-:Y:S01]  /*233b0*/  IMAD.WIDE R4, R42, 0x2, R56 ;  /* 0x000000022a047825 */ /* 0x008fe200078e0238 */
[----:B------:R-:W-:Y:S02]  /*233c0*/  F2FP.BF16.F32.PACK_AB R42, R85, R8 ;  /* 0x00000008552a723e */ /* 0x000fe400000010ff */
[C---:B------:R-:W-:Y:S02]  /*233d0*/  IADD3 R7, P5, R4.reuse, 0x4060, RZ ;  /* 0x0000406004077810 */ /* 0x040fe40007fbe0ff */
[----:B------:R-:W-:Y:S02]  /*233e0*/  IADD3 R9, P1, R4, 0x4040, RZ ;  /* 0x0000404004097810 */ /* 0x000fe40007f3e0ff */
[----:B------:R-:W-:Y:S02]  /*233f0*/  LOP3.LUT R6, R7, 0x380, RZ, 0xc0, !PT ;  /* 0x0000038007067812 */ /* 0x000fe400078ec0ff */
[----:B------:R-:W-:-:S02]  /*23400*/  LOP3.LUT R8, R9, 0x380, RZ, 0xc0, !PT ;  /* 0x0000038009087812 */ /* 0x000fc400078ec0ff */
[----:B------:R-:W-:Y:S02]  /*23410*/  IADD3 R15, P3, R4, 0x4000, RZ ;  /* 0x00004000040f7810 */ /* 0x000fe40007f7e0ff */
[----:B------:R-:W-:Y:S02]  /*23420*/  SHF.R.U64 R6, R6, 0x3, RZ ;  /* 0x0000000306067819 */ /* 0x000fe400000012ff */
[----:B------:R-:W-:Y:S02]  /*23430*/  SHF.R.U64 R8, R8, 0x3, RZ ;  /* 0x0000000308087819 */ /* 0x000fe400000012ff */
[----:B------:R-:W-:Y:S02]  /*23440*/  LOP3.LUT R14, R15, 0x380, RZ, 0xc0, !PT ;  /* 0x000003800f0e7812 */ /* 0x000fe400078ec0ff */
[----:B------:R-:W-:Y:S01]  /*23450*/  LOP3.LUT R6, R6, R7, RZ, 0x3c, !PT ;  /* 0x0000000706067212 */ /* 0x000fe200078e3cff */
[--C-:B------:R-:W-:Y:S01]  /*23460*/  IMAD.X R7, RZ, RZ, R5.reuse, P5 ;  /* 0x000000ffff077224 */ /* 0x100fe200028e0605 */
[----:B------:R-:W-:Y:S01]  /*23470*/  LOP3.LUT R8, R8, R9, RZ, 0x3c, !PT ;  /* 0x0000000908087212 */ /* 0x000fe200078e3cff */
[----:B------:R-:W-:Y:S01]  /*23480*/  IMAD.X R9, RZ, RZ, R5, P1 ;  /* 0x000000ffff097224 */ /* 0x000fe200008e0605 */
[----:B------:R-:W-:-:S02]  /*23490*/  SHF.R.U64 R14, R14, 0x3, RZ ;  /* 0x000000030e0e7819 */ /* 0x000fc400000012ff */
[C---:B------:R-:W-:Y:S02]  /*234a0*/  IADD3 R11, P2, R4.reuse, 0x4020, RZ ;  /* 0x00004020040b7810 */ /* 0x040fe40007f5e0ff */
[C---:B------:R-:W-:Y:S02]  /*234b0*/  IADD3 R21, P4, R4.reuse, 0x60, RZ ;  /* 0x0000006004157810 */ /* 0x040fe40007f9e0ff */
[C---:B------:R-:W-:Y:S02]  /*234c0*/  IADD3 R25, P5, R4.reuse, 0x40, RZ ;  /* 0x0000004004197810 */ /* 0x040fe40007fbe0ff */
[----:B------:R-:W-:Y:S02]  /*234d0*/  IADD3 R27, P1, R4, 0x20, RZ ;  /* 0x00000020041b7810 */ /* 0x000fe40007f3e0ff */
[----:B------:R-:W-:Y:S02]  /*234e0*/  LOP3.LUT R14, R14, R15, RZ, 0x3c, !PT ;  /* 0x0000000f0e0e7212 */ /* 0x000fe400078e3cff */
[----:B------:R-:W-:-:S02]  /*234f0*/  LOP3.LUT R10, R11, 0x380, RZ, 0xc0, !PT ;  /* 0x000003800b0a7812 */ /* 0x000fc400078ec0ff */
[----:B------:R-:W-:Y:S02]  /*23500*/  LOP3.LUT R20, R21, 0x380, RZ, 0xc0, !PT ;  /* 0x0000038015147812 */ /* 0x000fe400078ec0ff */
[----:B------:R-:W-:Y:S02]  /*23510*/  LOP3.LUT R24, R25, 0x380, RZ, 0xc0, !PT ;  /* 0x0000038019187812 */ /* 0x000fe400078ec0ff */
[----:B------:R-:W-:Y:S02]  /*23520*/  LOP3.LUT R26, R27, 0x380, RZ, 0xc0, !PT ;  /* 0x000003801b1a7812 */ /* 0x000fe400078ec0ff */
[----:B------:R-:W-:Y:S02]  /*23530*/  LOP3.LUT R15, R4, 0x380, RZ, 0xc0, !PT ;  /* 0x00000380040f7812 */ /* 0x000fe400078ec0ff */
[----:B------:R-:W-:Y:S02]  /*23540*/  SHF.R.U64 R10, R10, 0x3, RZ ;  /* 0x000000030a0a7819 */ /* 0x000fe400000012ff */
[----:B------:R-:W-:-:S02]  /*23550*/  SHF.R.U64 R20, R20, 0x3, RZ ;  /* 0x0000000314147819 */ /* 0x000fc400000012ff */
[----:B------:R-:W-:Y:S02]  /*23560*/  SHF.R.U64 R24, R24, 0x3, RZ ;  /* 0x0000000318187819 */ /* 0x000fe400000012ff */
        /* <DEDUP_REMOVED lines=12> */
[----:B------:R-:W-:-:S02]  /*23630*/  MOV R64, R6 ;  /* 0x0000000600407202 */ /* 0x000fc40000000f00 */
[----:B------:R-:W-:Y:S02]  /*23640*/  MOV R79, R4 ;  /* 0x00000004004f7202 */ /* 0x000fe40000000f00 */
[----:B------:R-:W-:Y:S02]  /*23650*/  MOV R66, R8 ;  /* 0x0000000800427202 */ /* 0x000fe40000000f00 */
[----:B------:R-:W-:Y:S02]  /*23660*/  MOV R68, R10 ;  /* 0x0000000a00447202 */ /* 0x000fe40000000f00 */
[----:B------:R-:W-:Y:S02]  /*23670*/  MOV R72, R14 ;  /* 0x0000000e00487202 */ /* 0x000fe40000000f00 */
[----:B------:R-:W-:Y:S02]  /*23680*/  MOV R74, R20 ;  /* 0x00000014004a7202 */ /* 0x000fe40000000f00 */
[----:B------:R-:W-:-:S02]  /*23690*/  MOV R76, R24 ;  /* 0x00000018004c7202 */ /* 0x000fc40000000f00 */
        /* <DEDUP_REMOVED lines=46> */
[----:B------:R-:W4:Y:S01]  /*23980*/  SHFL.IDX PT, R20, R39, R2, 0x1c1f ;  /* 0x001c1f0227147589 */ /* 0x000f2200000e0000 */
[----:B------:R-:W-:-:S02]  /*23990*/  SEL R77, R44, R77, P0 ;  /* 0x0000004d2c4d7207 */ /* 0x000fc40000000000 */
[----:B0-----:R-:W-:Y:S01]  /*239a0*/  SEL R8, R10, R7, P0 ;  /* 0x000000070a087207 */ /* 0x001fe20000000000 */
[----:B------:R-:W-:Y:S01]  /*239b0*/  SHFL.IDX PT, R41, R41, R0, 0x1c1f ;  /* 0x001c1f0029297589 */ /* 0x000fe200000e0000 */
[----:B------:R-:W-:Y:S02]  /*239c0*/  SEL R28, R30, R27, P0 ;  /* 0x0000001b1e1c7207 */ /* 0x000fe40000000000 */
[----:B------:R-:W-:Y:S01]  /*239d0*/  SEL R4, R6, R3, P0 ;  /* 0x0000000306047207 */ /* 0x000fe20000000000 */
[----:B------:R-:W0:Y:S01]  /*239e0*/  SHFL.IDX PT, R42, R43, R2, 0x1c1f ;  /* 0x001c1f022b2a7589 */ /* 0x000e2200000e0000 */
[----:B------:R-:W-:Y:S02]  /*239f0*/  SEL R10, R7, R10, P0 ;  /* 0x0000000a070a7207 */ /* 0x000fe40000000000 */
[----:B------:R-:W-:Y:S01]  /*23a00*/  SEL R24, R26, R21, P0 ;  /* 0x000000151a187207 */ /* 0x000fe20000000000 */
[----:B------:R-:W-:Y:S01]  /*23a10*/  SHFL.IDX PT, R45, R45, R0, 0x1c1f ;  /* 0x001c1f002d2d7589 */ /* 0x000fe200000e0000 */
[----:B--2---:R-:W-:-:S02]  /*23a20*/  SEL R32, R34, R31, P0 ;  /* 0x0000001f22207207 */ /* 0x004fc40000000000 */
[----:B------:R-:W-:Y:S01]  /*23a30*/  SEL R30, R27, R30, P0 ;  /* 0x0000001e1b1e7207 */ /* 0x000fe20000000000 */
[----:B------:R-:W-:Y:S01]  /*23a40*/  SHFL.IDX PT, R49, R49, R0, 0x1c1f ;  /* 0x001c1f0031317589 */ /* 0x000fe200000e0000 */
[----:B------:R-:W-:Y:S02]  /*23a50*/  SEL R34, R31, R34, P0 ;  /* 0x000000221f227207 */ /* 0x000fe40000000000 */
[----:B------:R-:W-:Y:S01]  /*23a60*/  SEL R6, R3, R6, P0 ;  /* 0x0000000603067207 */ /* 0x000fe20000000000 */
[----:B------:R-:W-:Y:S01]  /*23a70*/  SHFL.IDX PT, R59, R59, R0, 0x1c1f ;  /* 0x001c1f003b3b7589 */ /* 0x000fe200000e0000 */
[----:B---3--:R-:W-:Y:S02]  /*23a80*/  SEL R36, R38, R35, P0 ;  /* 0x0000002326247207 */ /* 0x008fe40000000000 */
[----:B------:R-:W-:Y:S01]  /*23a90*/  SEL R38, R35, R38, P0 ;  /* 0x0000002623267207 */ /* 0x000fe20000000000 */
[----:B------:R-:W-:Y:S01]  /*23aa0*/  SHFL.IDX PT, R63, R63, R0, 0x1c1f ;  /* 0x001c1f003f3f7589 */ /* 0x000fe200000e0000 */
[----:B----4-:R-:W-:-:S02]  /*23ab0*/  SEL R12, R37, R20, P0 ;  /* 0x00000014250c7207 */ /* 0x010fc40000000000 */
[----:B------:R-:W-:Y:S01]  /*23ac0*/  SEL R14, R20, R37, P0 ;  /* 0x00000025140e7207 */ /* 0x000fe20000000000 */
[----:B------:R-:W-:Y:S01]  /*23ad0*/  SHFL.IDX PT, R67, R67, R0, 0x1c1f ;  /* 0x001c1f0043437589 */ /* 0x000fe200000e0000 */
[----:B------:R-:W-:-:S03]  /*23ae0*/  SEL R26, R21, R26, P0 ;  /* 0x0000001a151a7207 */ /* 0x000fc60000000000 */
[----:B------:R-:W-:Y:S01]  /*23af0*/  SHFL.IDX PT, R71, R71, R0, 0x1c1f ;  /* 0x001c1f0047477589 */ /* 0x000fe200000e0000 */
[----:B0-----:R-:W-:Y:S02]  /*23b00*/  SEL R40, R41, R42, P0 ;  /* 0x0000002a29287207 */ /* 0x001fe40000000000 */
[----:B------:R-:W-:Y:S01]  /*23b10*/  SEL R42, R42, R41, P0 ;  /* 0x000000292a2a7207 */ /* 0x000fe20000000000 */
[----:B------:R0:W2:Y:S04]  /*23b20*/  SHFL.IDX PT, R44, R47, R2, 0x1c1f ;  /* 0x001c1f022f2c7589 */ /* 0x0000a800000e0000 */
[----:B------:R-:W3:Y:S04]  /*23b30*/  SHFL.IDX PT, R46, R51, R2, 0x1c1f ;  /* 0x001c1f02332e7589 */ /* 0x000ee800000e0000 */
[----:B------:R-:W4:Y:S01]  /*23b40*/  SHFL.IDX PT, R48, R55, R2, 0x1c1f ;  /* 0x001c1f0237307589 */ /* 0x000f2200000e0000 */
[----:B0-----:R-:W-:-:S03]  /*23b50*/  IMAD.MOV.U32 R47, RZ, RZ, RZ ;  /* 0x000000ffff2f7224 */ /* 0x001fc600078e00ff */
[----:B------:R-:W0:Y:S04]  /*23b60*/  SHFL.IDX PT, R50, R61, R2, 0x1c1f ;  /* 0x001c1f023d327589 */ /* 0x000e2800000e0000 */
[----:B------:R-:W5:Y:S04]  /*23b70*/  SHFL.IDX PT, R52, R65, R2, 0x1c1f ;  /* 0x001c1f0241347589 */ /* 0x000f6800000e0000 */
[----:B------:R-:W1:Y:S04]  /*23b80*/  SHFL.IDX PT, R54, R69, R2, 0x1c1f ;  /* 0x001c1f0245367589 */ /* 0x000e6800000e0000 */
[----:B------:R-:W1:Y:S01]  /*23b90*/  SHFL.IDX PT, R58, R73, R2, 0x1c1f ;  /* 0x001c1f02493a7589 */ /* 0x000e6200000e0000 */
[----:B--2---:R-:W-:-:S02]  /*23ba0*/  SEL R5, R45, R44, P0 ;  /* 0x0000002c2d057207 */ /* 0x004fc40000000000 */
[----:B------:R-:W-:Y:S01]  /*23bb0*/  SEL R7, R44, R45, P0 ;  /* 0x0000002d2c077207 */ /* 0x000fe20000000000 */
[----:B------:R2:W2:Y:S01]  /*23bc0*/  SHFL.IDX PT, R75, R75, R0, 0x1c1f ;  /* 0x001c1f004b4b7589 */ /* 0x0004a200000e0000 */
[----:B---3--:R-:W-:Y:S02]  /*23bd0*/  SEL R9, R49, R46, P0 ;  /* 0x0000002e31097207 */ /* 0x008fe40000000000 */
[----:B------:R-:W-:Y:S01]  /*23be0*/  SEL R11, R46, R49, P0 ;  /* 0x000000312e0b7207 */ /* 0x000fe20000000000 */
[----:B------:R3:W2:Y:S01]  /*23bf0*/  SHFL.IDX PT, R60, R77, R2, 0x1c1f ;  /* 0x001c1f024d3c7589 */ /* 0x0006a200000e0000 */
[----:B----4-:R-:W-:Y:S02]  /*23c00*/  SEL R25, R53, R48, P0 ;  /* 0x0000003035197207 */ /* 0x010fe40000000000 */
[----:B------:R-:W-:Y:S02]  /*23c10*/  SEL R27, R48, R53, P0 ;  /* 0x00000035301b7207 */ /* 0x000fe40000000000 */
[----:B0-----:R-:W-:-:S02]  /*23c20*/  SEL R29, R59, R50, P0 ;  /* 0x000000323b1d7207 */ /* 0x001fc40000000000 */
[----:B------:R-:W-:Y:S02]  /*23c30*/  SEL R31, R50, R59, P0 ;  /* 0x0000003b321f7207 */ /* 0x000fe40000000000 */
[----:B-----5:R-:W-:Y:S02]  /*23c40*/  SEL R33, R63, R52, P0 ;  /* 0x000000343f217207 */ /* 0x020fe40000000000 */
[----:B------:R-:W-:Y:S02]  /*23c50*/  SEL R35, R52, R63, P0 ;  /* 0x0000003f34237207 */ /* 0x000fe40000000000 */
[----:B-1----:R-:W-:Y:S02]  /*23c60*/  SEL R37, R67, R54, P0 ;  /* 0x0000003643257207 */ /* 0x002fe40000000000 */
[----:B------:R-:W-:Y:S02]  /*23c70*/  SEL R39, R54, R67, P0 ;  /* 0x0000004336277207 */ /* 0x000fe40000000000 */
[----:B------:R-:W-:-:S02]  /*23c80*/  SEL R13, R71, R58, P0 ;  /* 0x0000003a470d7207 */ /* 0x000fc40000000000 */
[----:B---3--:R-:W-:-:S07]  /*23c90*/  SEL R15, R58, R71, P0 ;  /* 0x000000473a0f7207 */ /* 0x008fce0000000000 */
.L_x_2267:
[----:B------:R-:W-:Y:S05]  /*23ca0*/  WARPSYNC.ALL ;  /* 0x0000000000007948 */ /* 0x000fea0003800000 */
[----:B------:R-:W-:Y:S01]  /*23cb0*/  BAR.SYNC.DEFER_BLOCKING 0x1, 0x100 ;  /* 0x0044000000007b1d */ /* 0x000fe20000010000 */
[----:B--2---:R-:W-:Y:S02]  /*23cc0*/  SEL R41, R75, R60, P0 ;  /* 0x0000003c4b297207 */ /* 0x004fe40000000000 */
[----:B------:R-:W-:-:S03]  /*23cd0*/  SEL R43, R60, R75, P0 ;  /* 0x0000004b3c2b7207 */ /* 0x000fc60000000000 */
[----:B------:R-:W-:Y:S02]  /*23ce0*/  ULDC.64 UR4, c[0x0][0xc00] ;  /* 0x0003000000047ab9 */ /* 0x000fe40000000a00 */
[----:B------:R-:W0:Y:S01]  /*23cf0*/  LDC.64 R2, c[0x0][0xc00] ;  /* 0x00030000ff027b82 */ /* 0x000e220000000a00 */
[----:B------:R-:W-:-:S04]  /*23d00*/  ISETP.NE.U32.AND P2, PT, RZ, UR4, PT ;  /* 0x00000004ff007c0c */ /* 0x000fc8000bf45070 */
[----:B------:R-:W-:Y:S01]  /*23d10*/  ISETP.NE.AND.EX P2, PT, RZ, UR5, PT, P2 ;  /* 0x00000005ff007c0c */ /* 0x000fe2000bf45320 */
[----:B------:R-:W-:Y:S02]  /*23d20*/  ULDC.64 UR4, c[0x0][0xc08] ;  /* 0x0003020000047ab9 */ /* 0x000fe40000000a00 */
[----:B------:R-:W-:Y:S01]  /*23d30*/  ISETP.NE.U32.AND P0, PT, RZ, UR4, PT ;  /* 0x00000004ff007c0c */ /* 0x000fe2000bf05070 */
[----:B------:R-:W1:Y:S03]  /*23d40*/  LDC R49, c[0x0][0xbe8] ;  /* 0x0002fa00ff317b82 */ /* 0x000e660000000800 */
[----:B------:R-:W-:Y:S01]  /*23d50*/  ISETP.NE.AND.EX P0, PT, RZ, UR5, PT, P0 ;  /* 0x00000005ff007c0c */ /* 0x000fe2000bf05300 */
[----:B------:R-:W-:Y:S04]  /*23d60*/  STSM.16.M88.4 [R79], R4 ;  /* 0x000000044f007844 */ /* 0x000fe80000000200 */
[----:B------:R-:W-:Y:S01]  /*23d70*/  STSM.16.M88.4 [R78], R8 ;  /* 0x000000084e007844 */ /* 0x000fe20000000200 */
[----:B0-----:R-:W-:-:S03]  /*23d80*/  IMAD.WIDE R20, R225, 0x4, R2 ;  /* 0x00000004e1147825 */ /* 0x001fc600078e0202 */
[----:B------:R-:W-:Y:S04]  /*23d90*/  STSM.16.M88.4 [R76], R24 ;  /* 0x000000184c007844 */ /* 0x000fe80000000200 */
[----:B------:R-:W0:Y:S01]  /*23da0*/  @P0 LDC.64 R2, c[0x0][0xc08] ;  /* 0x00030200ff020b82 */ /* 0x000e220000000a00 */
[----:B------:R-:W-:Y:S04]  /*23db0*/  STSM.16.M88.4 [R74], R28 ;  /* 0x0000001c4a007844 */ /* 0x000fe80000000200 */
[----:B------:R-:W-:Y:S04]  /*23dc0*/  STSM.16.M88.4 [R72], R32 ;  /* 0x0000002048007844 */ /* 0x000fe80000000200 */
[----:B------:R-:W-:Y:S04]  /*23dd0*/  STSM.16.M88.4 [R68], R36 ;  /* 0x0000002444007844 */ /* 0x000fe80000000200 */
[----:B------:R2:W-:Y:S04]  /*23de0*/  STSM.16.M88.4 [R66], R12 ;  /* 0x0000000c42007844 */ /* 0x0005e80000000200 */
[----:B------:R3:W-:Y:S01]  /*23df0*/  STSM.16.M88.4 [R64], R40 ;  /* 0x0000002840007844 */ /* 0x0007e20000000200 */
[----:B------:R-:W-:Y:S01]  /*23e00*/  BAR.SYNC.DEFER_BLOCKING 0x1, 0x100 ;  /* 0x0044000000007b1d */ /* 0x000fe20000010000 */
[----:B0-----:R-:W-:-:S05]  /*23e10*/  @P0 IMAD.WIDE R2, R225, 0x4, R2 ;  /* 0x00000004e1020825 */ /* 0x001fca00078e0202 */
[----:B------:R-:W-:Y:S02]  /*23e20*/  ULDC UR4, c[0x0][0xa88] ;  /* 0x0002a20000047ab9 */ /* 0x000fe40000000800 */
[----:B------:R-:W-:Y:S01]  /*23e30*/  IMAD.U32 R0, RZ, RZ, UR4 ;  /* 0x00000004ff007e24 */ /* 0x000fe2000f8e00ff */
[----:B------:R3:W5:Y:S01]  /*23e40*/  @P2 LDG.E R47, desc[UR60][R20.64] ;  /* 0x0000003c142f2981 */ /* 0x000762000c1e1900 */
[----:B-1----:R-:W-:Y:S01]  /*23e50*/  ISETP.NE.AND P1, PT, R49, 0x1, PT ;  /* 0x000000013100780c */ /* 0x002fe20003f25270 */
[----:B--2---:R-:W-:-:S03]  /*23e60*/  IMAD.IADD R13, R205, 0x1, R202 ;  /* 0x00000001cd0d7824 */ /* 0x004fc600078e02ca */
[----:B------:R3:W5:Y:S09]  /*23e70*/  @P0 LDG.E R0, desc[UR60][R2.64] ;  /* 0x0000003c02000981 */ /* 0x000772000c1e1900 */
[----:B------:R-:W0:Y:S08]  /*23e80*/  @P1 LDC R4, c[0x0][0xbec] ;  /* 0x0002fb00ff041b82 */ /* 0x000e300000000800 */
[----:B------:R-:W1:Y:S01]  /*23e90*/  @P1 LDC R5, c[0x0][0xbf0] ;  /* 0x0002fc00ff051b82 */ /* 0x000e620000000800 */
[----:B---3--:R-:W-:Y:S05]  /*23ea0*/  @P0 BRA `(.L_x_1998) ;  /* 0x0000000000100947 */ /* 0x008fea0003800000 */
[----:B------:R-:W-:Y:S05]  /*23eb0*/  @!P2 BRA `(.L_x_1998) ;  /* 0x00000000000ca947 */ /* 0x000fea0003800000 */
[----:B------:R-:W2:Y:S04]  /*23ec0*/  LDG.E R3, desc[UR60][R20.64] ;  /* 0x0000003c14037981 */ /* 0x000ea8000c1e1900 */
[----:B-----5:R-:W2:Y:S02]  /*23ed0*/  LDG.E R0, desc[UR60][R20.64+0x4] ;  /* 0x0000043c14007981 */ /* 0x020ea4000c1e1900 */
[----:B--2---:R-:W-:-:S07]  /*23ee0*/  IMAD.IADD R0, R0, 0x1, -R3 ;  /* 0x0000000100007824 */ /* 0x004fce00078e0a03 */
.L_x_1998:
[----:B------:R-:W2:Y:S01]  /*23ef0*/  LDL R10, [R1+0x24] ;  /* 0x00002400010a7983 */ /* 0x000ea20000100800 */
[----:B0-----:R-:W-:Y:S01]  /*23f00*/  @P1 IMAD.HI.U32 R2, R13, R4, RZ ;  /* 0x000000040d021227 */ /* 0x001fe200078e00ff */
[----:B------:R-:W-:Y:S01]  /*23f10*/  SHF.R.S32.HI R48, RZ, 0x1f, R221 ;  /* 0x0000001fff307819 */ /* 0x000fe200000114dd */
[----:B------:R-:W-:Y:S01]  /*23f20*/  ULDC.64 UR4, c[0x0][0xb90] ;  /* 0x0002e40000047ab9 */ /* 0x000fe20000000a00 */
[----:B------:R-:W0:Y:S01]  /*23f30*/  S2R R14, SR_TID.X ;  /* 0x00000000000e7919 */ /* 0x000e220000002100 */
[----:B------:R-:W-:Y:S01]  /*23f40*/  IMAD.MOV.U32 R7, RZ, RZ, R13 ;  /* 0x000000ffff077224 */ /* 0x000fe200078e000d */
[--C-:B-----5:R-:W-:Y:S01]  /*23f50*/  SHF.R.S32.HI R3, RZ, 0x1f, R47.reuse ;  /* 0x0000001fff037819 */ /* 0x120fe2000001142f */
[----:B------:R-:W-:Y:S01]  /*23f60*/  IMAD R6, R48, UR4, RZ ;  /* 0x0000000430067c24 */ /* 0x000fe2000f8e02ff */
[----:B-1----:R-:W-:Y:S01]  /*23f70*/  @P1 SHF.R.U32.HI R7, RZ, R5, R2 ;  /* 0x00000005ff071219 */ /* 0x002fe20000011602 */
[----:B------:R-:W-:Y:S01]  /*23f80*/  IMAD.MOV.U32 R2, RZ, RZ, R47 ;  /* 0x000000ffff027224 */ /* 0x000fe200078e002f */
[----:B------:R-:W-:Y:S01]  /*23f90*/  SHF.R.S32.HI R46, RZ, 0x1f, R225 ;  /* 0x0000001fff2e7819 */ /* 0x000fe200000114e1 */
[----:B------:R-:W-:Y:S01]  /*23fa0*/  IMAD R9, R221, UR5, R6 ;  /* 0x00000005dd097c24 */ /* 0x000fe2000f8e0206 */
[----:B------:R-:W-:Y:S01]  /*23fb0*/  SEL R51, R225, RZ, !P2 ;  /* 0x000000ffe1337207 */ /* 0x000fe20005000000 */
[----:B------:R-:W-:Y:S01]  /*23fc0*/  IMAD.WIDE.U32 R4, R221, UR4, R2 ;  /* 0x00000004dd047c25 */ /* 0x000fe2000f8e0002 */
[----:B------:R-:W-:Y:S01]  /*23fd0*/  SEL R46, R46, RZ, !P2 ;  /* 0x000000ff2e2e7207 */ /* 0x000fe20005000000 */
[----:B------:R-:W-:Y:S01]  /*23fe0*/  ULDC.64 UR4, c[0x0][0xb98] ;  /* 0x0002e60000047ab9 */ /* 0x000fe20000000a00 */
[----:B------:R-:W1:Y:S01]  /*23ff0*/  @P1 LDC R55, c[0x0][0xbec] ;  /* 0x0002fb00ff371b82 */ /* 0x000e620000000800 */
[----:B------:R-:W-:-:S02]  /*24000*/  IMAD.MOV R2, RZ, RZ, -R7 ;  /* 0x000000ffff027224 */ /* 0x000fc400078e0a07 */
[----:B------:R-:W-:Y:S02]  /*24010*/  IMAD.IADD R5, R5, 0x1, R9 ;  /* 0x0000000105057824 */ /* 0x000fe400078e0209 */
[----:B------:R-:W-:Y:S02]  /*24020*/  IMAD R9, R49, R2, R13 ;  /* 0x0000000231097224 */ /* 0x000fe400078e020d */
[----:B------:R-:W-:Y:S02]  /*24030*/  IMAD R11, R227, 0x40, R208 ;  /* 0x00000040e30b7824 */ /* 0x000fe400078e02d0 */
[----:B------:R-:W-:Y:S02]  /*24040*/  IMAD R2, R46, UR4, RZ ;  /* 0x000000042e027c24 */ /* 0x000fe4000f8e02ff */
[----:B------:R-:W-:-:S04]  /*24050*/  IMAD.WIDE.U32 R4, R51, UR4, R4 ;  /* 0x0000000433047c25 */ /* 0x000fc8000f8e0004 */
[----:B------:R-:W-:Y:S01]  /*24060*/  IMAD.WIDE R56, R11, 0x2, R56 ;  /* 0x000000020b387825 */ /* 0x000fe200078e0238 */
[----:B------:R-:W-:Y:S02]  /*24070*/  SHF.R.S32.HI R11, RZ, 0x1f, R7 ;  /* 0x0000001fff0b7819 */ /* 0x000fe40000011407 */
[----:B------:R-:W-:Y:S01]  /*24080*/  IADD3 R4, P2, R7, R4, RZ ;  /* 0x0000000407047210 */ /* 0x000fe20007f5e0ff */
[----:B------:R-:W-:Y:S01]  /*24090*/  IMAD R6, R51, UR5, R2 ;  /* 0x0000000533067c24 */ /* 0x000fe2000f8e0202 */
[----:B------:R-:W-:Y:S01]  /*240a0*/  SHF.R.S32.HI R2, RZ, 0x1f, R9 ;  /* 0x0000001fff027819 */ /* 0x000fe20000011409 */
[----:B------:R-:W-:Y:S01]  /*240b0*/  ULDC.64 UR4, c[0x0][0xb88] ;  /* 0x0002e20000047ab9 */ /* 0x000fe20000000a00 */
[----:B0-----:R-:W-:Y:S01]  /*240c0*/  VIADD R15, R14, 0xffffff80 ;  /* 0xffffff800e0f7836 */ /* 0x001fe20000000000 */
[----:B------:R-:W-:Y:S01]  /*240d0*/  IADD3 R7, P0, R56, 0x1000, RZ ;  /* 0x0000100038077810 */ /* 0x000fe20007f1e0ff */
[----:B------:R-:W-:Y:S01]  /*240e0*/  IMAD R53, R0, R49, RZ ;  /* 0x0000003100357224 */ /* 0x000fe200078e02ff */
[----:B------:R-:W-:Y:S01]  /*240f0*/  IADD3.X R5, R11, R5, R6, P2, !PT ;  /* 0x000000050b057210 */ /* 0x000fe200017fe406 */
[----:B------:R-:W-:Y:S01]  /*24100*/  IMAD R2, R2, UR4, RZ ;  /* 0x0000000402027c24 */ /* 0x000fe2000f8e02ff */
[----:B------:R-:W-:-:S02]  /*24110*/  SHF.R.S32.HI R14, RZ, 0x1f, R15 ;  /* 0x0000001fff0e7819 */ /* 0x000fc4000001140f */
[----:B------:R-:W-:Y:S01]  /*24120*/  IADD3 R29, P3, R56, 0x4000, RZ ;  /* 0x00004000381d7810 */ /* 0x000fe20007f7e0ff */
[C---:B------:R-:W-:Y:S01]  /*24130*/  IMAD R11, R9.reuse, UR5, R2 ;  /* 0x00000005090b7c24 */ /* 0x040fe2000f8e0202 */
[----:B------:R-:W-:Y:S01]  /*24140*/  LEA.HI R14, R14, R15, RZ, 0x7 ;  /* 0x0000000f0e0e7211 */ /* 0x000fe200078f38ff */
[----:B------:R-:W-:Y:S01]  /*24150*/  IMAD.WIDE.U32 R4, R9, UR4, R4 ;  /* 0x0000000409047c25 */ /* 0x000fe2000f8e0004 */
[----:B------:R-:W-:Y:S01]  /*24160*/  ULDC.64 UR4, c[0x0][0xb50] ;  /* 0x0002d40000047ab9 */ /* 0x000fe20000000a00 */
[----:B------:R-:W-:Y:S02]  /*24170*/  LOP3.LUT R28, R29, 0x380, RZ, 0xc0, !PT ;  /* 0x000003801d1c7812 */ /* 0x000fe400078ec0ff */
[----:B------:R-:W-:Y:S01]  /*24180*/  IMAD.IADD R5, R5, 0x1, R11 ;  /* 0x0000000105057824 */ /* 0x000fe200078e020b */
[----:B------:R-:W-:Y:S01]  /*24190*/  LEA R2, P2, R4, UR4, 0x2 ;  /* 0x0000000404027c11 */ /* 0x000fe2000f8410ff */
[----:B------:R-:W-:Y:S01]  /*241a0*/  IMAD.X R9, RZ, RZ, R57, P0 ;  /* 0x000000ffff097224 */ /* 0x000fe200000e0639 */
[----:B------:R-:W-:-:S02]  /*241b0*/  LOP3.LUT R14, R14, 0xffffff80, RZ, 0xc0, !PT ;  /* 0xffffff800e0e7812 */ /* 0x000fc400078ec0ff */
[----:B------:R-:W-:Y:S01]  /*241c0*/  LEA.HI.X R4, R4, UR5, R5, 0x2, P2 ;  /* 0x0000000504047c11 */ /* 0x000fe200090f1405 */
[----:B------:R-:W-:Y:S01]  /*241d0*/  SHFL.IDX PT, R20, R2, RZ, 0x1c1f ;  /* 0x001c1fff02147589 */ /* 0x000fe200000e0000 */
[----:B------:R-:W-:Y:S01]  /*241e0*/  IADD3 R25, P2, R56, 0x3000, RZ ;  /* 0x0000300038197810 */ /* 0x000fe20007f5e0ff */
[----:B------:R-:W-:Y:S01]  /*241f0*/  IMAD.IADD R14, R15, 0x1, -R14 ;  /* 0x000000010f0e7824 */ /* 0x000fe200078e0a0e */
[----:B------:R-:W-:Y:S01]  /*24200*/  SHF.R.U64 R28, R28, 0x3, RZ ;  /* 0x000000031c1c7819 */ /* 0x000fe200000012ff */
[----:B------:R-:W0:Y:S01]  /*24210*/  SHFL.IDX PT, R21, R4, RZ, 0x1c1f ;  /* 0x001c1fff04157589 */ /* 0x000e2200000e0000 */
[----:B------:R-:W-:Y:S01]  /*24220*/  LOP3.LUT R24, R25, 0x380, RZ, 0xc0, !PT ;  /* 0x0000038019187812 */ /* 0x000fe200078ec0ff */
[----:B------:R-:W-:Y:S01]  /*24230*/  ULDC.64 UR4, c[0x0][0xaa0] ;  /* 0x0002a80000047ab9 */ /* 0x000fe20000000a00 */
[----:B------:R-:W-:Y:S01]  /*24240*/  LOP3.LUT P0, RZ, R14, 0x3, RZ, 0xc0, !PT ;  /* 0x000000030eff7812 */ /* 0x000fe2000780c0ff */
[----:B------:R-:W-:Y:S01]  /*24250*/  SHFL.IDX PT, R44, R2, 0x1, 0x1c1f ;  /* 0x003c1f00022c7f89 */ /* 0x000fe200000e0000 */
[----:B------:R-:W-:-:S02]  /*24260*/  SHF.R.U64 R24, R24, 0x3, RZ ;  /* 0x0000000318187819 */ /* 0x000fc400000012ff */
[----:B------:R-:W-:Y:S01]  /*24270*/  LOP3.LUT R28, R28, R29, RZ, 0x3c, !PT ;  /* 0x0000001d1c1c7212 */ /* 0x000fe200078e3cff */
[----:B------:R-:W3:Y:S01]  /*24280*/  SHFL.IDX PT, R45, R4, 0x1, 0x1c1f ;  /* 0x003c1f00042d7f89 */ /* 0x000ee200000e0000 */
[----:B------:R-:W-:Y:S01]  /*24290*/  LOP3.LUT R24, R24, R25, RZ, 0x3c, !PT ;  /* 0x0000001918187212 */ /* 0x000fe200078e3cff */
[--C-:B------:R-:W-:Y:S01]  /*242a0*/  IMAD.X R25, RZ, RZ, R57.reuse, P2 ;  /* 0x000000ffff197224 */ /* 0x100fe200010e0639 */
[C---:B------:R-:W-:Y:S01]  /*242b0*/  IADD3 R13, P4, R56.reuse, 0x2000, RZ ;  /* 0x00002000380d7810 */ /* 0x040fe20007f9e0ff */
[--C-:B------:R-:W-:Y:S01]  /*242c0*/  IMAD.X R29, RZ, RZ, R57.reuse, P3 ;  /* 0x000000ffff1d7224 */ /* 0x100fe200018e0639 */
[----:B------:R-:W-:Y:S02]  /*242d0*/  IADD3 R5, P3, R56, 0x7000, RZ ;  /* 0x0000700038057810 */ /* 0x000fe40007f7e0ff */
[----:B------:R-:W-:Y:S02]  /*242e0*/  LOP3.LUT R12, R13, 0x380, RZ, 0xc0, !PT ;  /* 0x000003800d0c7812 */ /* 0x000fe400078ec0ff */
[----:B------:R-:W-:Y:S01]  /*242f0*/  LOP3.LUT R8, R7, 0x380, RZ, 0xc0, !PT ;  /* 0x0000038007087812 */ /* 0x000fe200078ec0ff */
[----:B------:R-:W-:Y:S01]  /*24300*/  IMAD.X R41, RZ, RZ, R57, P3 ;  /* 0x000000ffff297224 */ /* 0x000fe200018e0639 */
[----:B------:R-:W-:-:S02]  /*24310*/  SHF.R.U64 R12, R12, 0x3, RZ ;  /* 0x000000030c0c7819 */ /* 0x000fc400000012ff */
[----:B------:R-:W-:Y:S02]  /*24320*/  IADD3 R33, P5, R56, 0x5000, RZ ;  /* 0x0000500038217810 */ /* 0x000fe40007fbe0ff */
[----:B------:R-:W-:Y:S01]  /*24330*/  LOP3.LUT R12, R12, R13, RZ, 0x3c, !PT ;  /* 0x0000000d0c0c7212 */ /* 0x000fe200078e3cff */
[----:B------:R-:W-:Y:S01]  /*24340*/  IMAD.X R13, RZ, RZ, R57, P4 ;  /* 0x000000ffff0d7224 */ /* 0x000fe200020e0639 */
[----:B------:R-:W-:Y:S02]  /*24350*/  IADD3 R37, P4, R56, 0x6000, RZ ;  /* 0x0000600038257810 */ /* 0x000fe40007f9e0ff */
[----:B------:R-:W-:Y:S02]  /*24360*/  SHF.R.U64 R8, R8, 0x3, RZ ;  /* 0x0000000308087819 */ /* 0x000fe400000012ff */
[----:B------:R-:W-:Y:S02]  /*24370*/  LOP3.LUT R32, R33, 0x380, RZ, 0xc0, !PT ;  /* 0x0000038021207812 */ /* 0x000fe400078ec0ff */
[----:B------:R-:W-:-:S02]  /*24380*/  LOP3.LUT R36, R37, 0x380, RZ, 0xc0, !PT ;  /* 0x0000038025247812 */ /* 0x000fc400078ec0ff */
[----:B------:R-:W-:Y:S02]  /*24390*/  LOP3.LUT R8, R8, R7, RZ, 0x3c, !PT ;  /* 0x0000000708087212 */ /* 0x000fe400078e3cff */
[----:B------:R-:W-:Y:S02]  /*243a0*/  LOP3.LUT R7, R56, 0x380, RZ, 0xc0, !PT ;  /* 0x0000038038077812 */ /* 0x000fe400078ec0ff */
[----:B------:R-:W-:Y:S02]  /*243b0*/  SHF.R.U64 R32, R32, 0x3, RZ ;  /* 0x0000000320207819 */ /* 0x000fe400000012ff */
[----:B------:R-:W-:Y:S02]  /*243c0*/  SHF.R.U64 R36, R36, 0x3, RZ ;  /* 0x0000000324247819 */ /* 0x000fe400000012ff */
[----:B------:R-:W-:Y:S02]  /*243d0*/  SHF.R.U64 R7, R7, 0x3, RZ ;  /* 0x0000000307077819 */ /* 0x000fe400000012ff */
[----:B------:R-:W-:Y:S01]  /*243e0*/  LOP3.LUT R32, R32, R33, RZ, 0x3c, !PT ;  /* 0x0000002120207212 */ /* 0x000fe200078e3cff */
[--C-:B------:R-:W-:Y:S01]  /*243f0*/  IMAD.X R33, RZ, RZ, R57.reuse, P5 ;  /* 0x000000ffff217224 */ /* 0x100fe200028e0639 */
[----:B------:R-:W-:Y:S01]  /*24400*/  LOP3.LUT R36, R36, R37, RZ, 0x3c, !PT ;  /* 0x0000002524247212 */ /* 0x000fe200078e3cff */
[----:B------:R-:W-:Y:S01]  /*24410*/  IMAD.X R37, RZ, RZ, R57, P4 ;  /* 0x000000ffff257224 */ /* 0x000fe200020e0639 */
[----:B------:R-:W-:Y:S01]  /*24420*/  LOP3.LUT R56, R7, R56, RZ, 0x3c, !PT ;  /* 0x0000003807387212 */ /* 0x000fe200078e3cff */
[----:B------:R-:W-:Y:S01]  /*24430*/  BSSY B1, `(.L_x_1999) ;  /* 0x0000054000017945 */ /* 0x000fe20003800000 */
[----:B------:R-:W-:-:S02]  /*24440*/  SHF.R.S32.HI R50, RZ, 0x1f, R214 ;  /* 0x0000001fff327819 */ /* 0x000fc400000114d6 */
[----:B------:R-:W-:Y:S01]  /*24450*/  SHF.R.S32.HI R52, RZ, 0x1f, R208 ;  /* 0x0000001fff347819 */ /* 0x000fe200000114d0 */
[----:B--2---:R-:W-:-:S04]  /*24460*/  IMAD.IADD R6, R10, 0x1, R202 ;  /* 0x000000010a067824 */ /* 0x004fc800078e02ca */
[C---:B------:R-:W-:Y:S01]  /*24470*/  VIADD R0, R6.reuse, 0x8 ;  /* 0x0000000806007836 */ /* 0x040fe20000000000 */
[----:B------:R-:W-:-:S04]  /*24480*/  ISETP.GE.OR P2, PT, R6, R53, P0 ;  /* 0x000000350600720c */ /* 0x000fc80000746670 */
[----:B------:R-:W-:Y:S02]  /*24490*/  ISETP.GE.OR P0, PT, R0, R53, P0 ;  /* 0x000000350000720c */ /* 0x000fe40000706670 */
[----:B------:R-:W-:-:S04]  /*244a0*/  LOP3.LUT R0, R5, 0x380, RZ, 0xc0, !PT ;  /* 0x0000038005007812 */ /* 0x000fc800078ec0ff */
[----:B------:R-:W-:-:S03]  /*244b0*/  SHF.R.U64 R0, R0, 0x3, RZ ;  /* 0x0000000300007819 */ /* 0x000fc600000012ff */
[----:B0-----:R-:W-:Y:S01]  /*244c0*/  @!P2 ST.E desc[UR60][R20.64], R88 ;  /* 0x000000581400a985 */ /* 0x001fe2000c10193c */
[----:B------:R-:W-:-:S03]  /*244d0*/  LOP3.LUT R40, R0, R5, RZ, 0x3c, !PT ;  /* 0x0000000500287212 */ /* 0x000fc600078e3cff */
[----:B---3--:R0:W-:Y:S01]  /*244e0*/  @!P0 ST.E desc[UR60][R44.64], R89 ;  /* 0x000000592c008985 */ /* 0x0081e2000c10193c */
[----:B------:R-:W-:Y:S02]  /*244f0*/  IMAD R0, R3, UR4, RZ ;  /* 0x0000000403007c24 */ /* 0x000fe4000f8e02ff */
[C---:B------:R-:W-:Y:S01]  /*24500*/  IMAD.WIDE.U32 R2, R47.reuse, UR4, RZ ;  /* 0x000000042f027c25 */ /* 0x040fe2000f8e00ff */
[----:B------:R2:W5:Y:S01]  /*24510*/  LD.E.128 R4, desc[UR60][R56.64] ;  /* 0x0000003c38047980 */ /* 0x000562000c101d00 */
[----:B0-----:R-:W0:Y:S02]  /*24520*/  @P1 LDC R45, c[0x0][0xbf0] ;  /* 0x0002fc00ff2d1b82 */ /* 0x001e240000000800 */
[----:B------:R-:W-:Y:S01]  /*24530*/  IMAD R21, R47, UR5, R0 ;  /* 0x000000052f157c24 */ /* 0x000fe2000f8e0200 */
[----:B------:R-:W-:Y:S01]  /*24540*/  ULDC.64 UR4, c[0x0][0xae8] ;  /* 0x0002ba0000047ab9 */ /* 0x000fe20000000a00 */
[----:B------:R-:W5:Y:S02]  /*24550*/  LD.E.128 R8, desc[UR60][R8.64] ;  /* 0x0000003c08087980 */ /* 0x000f64000c101d00 */
[----:B------:R-:W-:-:S02]  /*24560*/  IMAD.IADD R3, R3, 0x1, R21 ;  /* 0x0000000103037824 */ /* 0x000fc400078e0215 */
[----:B------:R-:W-:Y:S01]  /*24570*/  IMAD R21, R218, 0x20, R227 ;  /* 0x00000020da157824 */ /* 0x000fe200078e02e3 */
[----:B------:R-:W5:Y:S01]  /*24580*/  LD.E.128 R12, desc[UR60][R12.64] ;  /* 0x0000003c0c0c7980 */ /* 0x000f62000c101d00 */
[----:B------:R-:W-:Y:S02]  /*24590*/  IMAD R0, R48, UR4, RZ ;  /* 0x0000000430007c24 */ /* 0x000fe4000f8e02ff */
[----:B------:R-:W-:Y:S01]  /*245a0*/  IMAD.IADD R44, R202, 0x1, R21 ;  /* 0x00000001ca2c7824 */ /* 0x000fe200078e0215 */
[----:B------:R-:W5:Y:S01]  /*245b0*/  LD.E.128 R24, desc[UR60][R24.64] ;  /* 0x0000003c18187980 */ /* 0x000f62000c101d00 */
[C---:B------:R-:W-:Y:S02]  /*245c0*/  IMAD R21, R221.reuse, UR5, R0 ;  /* 0x00000005dd157c24 */ /* 0x040fe4000f8e0200 */
[----:B------:R-:W-:Y:S01]  /*245d0*/  IMAD.WIDE.U32 R2, R221, UR4, R2 ;  /* 0x00000004dd027c25 */ /* 0x000fe2000f8e0002 */
[----:B------:R-:W-:Y:S01]  /*245e0*/  ULDC.64 UR4, c[0x0][0xaf0] ;  /* 0x0002bc0000047ab9 */ /* 0x000fe20000000a00 */
[----:B------:R-:W5:Y:S02]  /*245f0*/  LD.E.128 R28, desc[UR60][R28.64] ;  /* 0x0000003c1c1c7980 */ /* 0x000f64000c101d00 */
[----:B-1----:R-:W-:-:S02]  /*24600*/  @P1 IMAD.HI.U32 R0, R44, R55, RZ ;  /* 0x000000372c001227 */ /* 0x002fc400078e00ff */
[----:B------:R-:W5:Y:S02]  /*24610*/  LD.E.128 R32, desc[UR60][R32.64] ;  /* 0x0000003c20207980 */ /* 0x000f64000c101d00 */
[----:B------:R-:W-:Y:S02]  /*24620*/  IMAD.IADD R3, R3, 0x1, R21 ;  /* 0x0000000103037824 */ /* 0x000fe400078e0215 */
[----:B------:R-:W-:Y:S01]  /*24630*/  IMAD.MOV.U32 R21, RZ, RZ, R44 ;  /* 0x000000ffff157224 */ /* 0x000fe200078e002c */
[----:B0-----:R-:W-:Y:S01]  /*24640*/  @P1 SHF.R.U32.HI R21, RZ, R45, R0 ;  /* 0x0000002dff151219 */ /* 0x001fe20000011600 */
[----:B------:R-:W-:Y:S01]  /*24650*/  IMAD R20, R46, UR4, RZ ;  /* 0x000000042e147c24 */ /* 0x000fe2000f8e02ff */
[----:B------:R-:W5:Y:S01]  /*24660*/  LD.E.128 R36, desc[UR60][R36.64] ;  /* 0x0000003c24247980 */ /* 0x000f62000c101d00 */
[C---:B------:R-:W-:Y:S01]  /*24670*/  IMAD.WIDE.U32 R2, R51.reuse, UR4, R2 ;  /* 0x0000000433027c25 */ /* 0x040fe2000f8e0002 */
[--C-:B------:R-:W-:Y:S02]  /*24680*/  SHF.R.S32.HI R0, RZ, 0x1f, R21.reuse ;  /* 0x0000001fff007819 */ /* 0x100fe40000011415 */
[----:B------:R-:W5:Y:S01]  /*24690*/  LD.E.128 R40, desc[UR60][R40.64] ;  /* 0x0000003c28287980 */ /* 0x000f62000c101d00 */
[----:B------:R-:W-:Y:S01]  /*246a0*/  IMAD R45, R51, UR5, R20 ;  /* 0x00000005332d7c24 */ /* 0x000fe2000f8e0214 */
[----:B------:R-:W-:Y:S01]  /*246b0*/  ULDC.64 UR4, c[0x0][0xae0] ;  /* 0x0002b80000047ab9 */ /* 0x000fe20000000a00 */
[----:B------:R-:W-:Y:S01]  /*246c0*/  IMAD.MOV R20, RZ, RZ, -R21 ;  /* 0x000000ffff147224 */ /* 0x000fe200078e0a15 */
        /* <DEDUP_REMOVED lines=13> */
[----:B------:R-:W-:-:S02]  /*247a0*/  IMAD.IADD R202, R227, 0x1, R202 ;  /* 0x00000001e3ca7824 */ /* 0x000fc400078e02ca */
[----:B------:R-:W-:Y:S02]  /*247b0*/  IMAD.IADD R3, R3, 0x1, R47 ;  /* 0x0000000103037824 */ /* 0x000fe400078e022f */
[----:B------:R-:W-:Y:S01]  /*247c0*/  IMAD R20, R0, UR4, RZ ;  /* 0x0000000400147c24 */ /* 0x000fe2000f8e02ff */
[CC--:B------:R-:W-:Y:S01]  /*247d0*/  ISETP.GE.AND P2, PT, R202.reuse, R53.reuse, PT ;  /* 0x00000035ca00720c */ /* 0x0c0fe20003f46270 */
[----:B------:R-:W-:Y:S02]  /*247e0*/  VIADD R0, R202, 0x20 ;  /* 0x00000020ca007836 */ /* 0x000fe40000000000 */
[C---:B------:R-:W-:Y:S02]  /*247f0*/  IMAD R21, R45.reuse, UR5, R20 ;  /* 0x000000052d157c24 */ /* 0x040fe4000f8e0214 */
[----:B------:R-:W-:Y:S01]  /*24800*/  IMAD.WIDE.U32 R2, R45, UR4, R2 ;  /* 0x000000042d027c25 */ /* 0x000fe2000f8e0002 */
[----:B------:R-:W-:Y:S01]  /*24810*/  ULDC.64 UR4, c[0x0][0xa80] ;  /* 0x0002a00000047ab9 */ /* 0x000fe20000000a00 */
[----:B------:R-:W-:-:S02]  /*24820*/  ISETP.GE.AND P0, PT, R0, R53, PT ;  /* 0x000000350000720c */ /* 0x000fc40003f06270 */
[----:B------:R-:W-:Y:S01]  /*24830*/  IMAD.IADD R3, R3, 0x1, R21 ;  /* 0x0000000103037824 */ /* 0x000fe200078e0215 */
[----:B------:R-:W-:Y:S01]  /*24840*/  LEA R44, P3, R2, UR4, 0x1 ;  /* 0x00000004022c7c11 */ /* 0x000fe2000f8608ff */
[----:B------:R-:W-:Y:S02]  /*24850*/  VIADD R0, R17, 0x22820 ;  /* 0x0002282011007836 */ /* 0x000fe40000000000 */
[----:B------:R-:W-:Y:S01]  /*24860*/  VIADD R20, R202, 0x40 ;  /* 0x00000040ca147836 */ /* 0x000fe20000000000 */
[----:B------:R-:W-:Y:S02]  /*24870*/  LEA.HI.X R45, R2, UR5, R3, 0x1, P3 ;  /* 0x00000005022d7c11 */ /* 0x000fe400098f0c03 */
[----:B------:R-:W-:Y:S01]  /*24880*/  PRMT R0, RZ, 0x654, R0 ;  /* 0x00000654ff007816 */ /* 0x000fe20000000000 */
[----:B0-----:R2:W0:Y:S01]  /*24890*/  SHFL.IDX PT, R3, R44, RZ, 0x181f ;  /* 0x00181fff2c037589 */ /* 0x00142200000e0000 */
[----:B------:R-:W-:Y:S02]  /*248a0*/  ISETP.GE.AND P1, PT, R20, R53, PT ;  /* 0x000000351400720c */ /* 0x000fe40003f26270 */
[----:B------:R2:W-:Y:S01]  /*248b0*/  SYNCS.ARRIVE.TRANS64.RED.A1T0 RZ, [R0+URZ], RZ ;  /* 0x000000ff00ff79a7 */ /* 0x0005e2000810043f */
        /* <DEDUP_REMOVED lines=11> */
.L_x_2000:
[----:B------:R-:W-:Y:S05]  /*24970*/  BSYNC B1 ;  /* 0x0000000000017941 */ /* 0x000fea0003800000 */
.L_x_1999:
        /* <DEDUP_REMOVED lines=13> */
.L_x_2002:
[----:B------:R-:W-:Y:S05]  /*24a50*/  BSYNC B1 ;  /* 0x0000000000017941 */ /* 0x000fea0003800000 */
.L_x_2001:
        /* <DEDUP_REMOVED lines=13> */
.L_x_2004:
[----:B------:R-:W-:Y:S05]  /*24b30*/  BSYNC B1 ;  /* 0x0000000000017941 */ /* 0x000fea0003800000 */
.L_x_2003:
[----:B--2---:R-:W-:Y:S01]  /*24b40*/  VIADD R0, R202, 0x60 ;  /* 0x00000060ca007836 */ /* 0x004fe20000000000 */
[----:B0--3--:R-:W0:Y:S04]  /*24b50*/  SHFL.IDX PT, R45, R45, 0x3, 0x181f ;  /* 0x00781f002d2d7f89 */ /* 0x009e2800000e0000 */
[----:B------:R-:W-:Y:S01]  /*24b60*/  ISETP.GE.AND P0, PT, R0, R53, PT ;  /* 0x000000350000720c */ /* 0x000fe20003f06270 */
[----:B----4-:R2:W3:-:S12]  /*24b70*/  SHFL.IDX PT, R5, R44, 0x3, 0x181f ;  /* 0x00781f002c057f89 */ /* 0x0104d800000e0000 */
[----:B--2---:R-:W-:Y:S05]  /*24b80*/  @P0 BRA `(.L_x_2005) ;  /* 0x0000000c00240947 */ /* 0x004fea0003800000 */
[----:B------:R-:W-:Y:S02]  /*24b90*/  ULDC UR4, c[0x0][0xac8] ;  /* 0x0002b20000047ab9 */ /* 0x000fe40000000800 */
[----:B------:R-:W-:-:S13]  /*24ba0*/  ISETP.GE.AND P1, PT, R208, UR4, PT ;  /* 0x00000004d0007c0c */ /* 0x000fda000bf26270 */
[----:B---3--:R-:W-:-:S04]  /*24bb0*/  @!P1 LEA R2, P0, R208, R5, 0x1 ;  /* 0x00000005d0029211 */ /* 0x008fc800078008ff */
[----:B0-----:R-:W-:Y:S02]  /*24bc0*/  @!P1 LEA.HI.X R3, R208, R45, R52, 0x1, P0 ;  /* 0x0000002dd0039211 */ /* 0x001fe400000f0c34 */
[----:B------:R-:W-:-:S03]  /*24bd0*/  ISETP.GE.AND P0, PT, R214, UR4, PT ;  /* 0x00000004d6007c0c */ /* 0x000fc6000bf06270 */
[----:B------:R2:W-:Y:S10]  /*24be0*/  @!P1 ST.E.128 desc[UR60][R2.64], R24 ;  /* 0x0000001802009985 */ /* 0x0005f4000c101d3c */
[----:B------:R-:W-:Y:S05]  /*24bf0*/  @P0 BRA `(.L_x_2005) ;  /* 0x0000000c00080947 */ /* 0x000fea0003800000 */
[----:B--2---:R-:W-:-:S04]  /*24c00*/  LEA R2, P0, R214, R5, 0x1 ;  /* 0x00000005d6027211 */ /* 0x004fc800078008ff */
[----:B------:R-:W-:-:S05]  /*24c10*/  LEA.HI.X R3, R214, R45, R50, 0x1, P0 ;  /* 0x0000002dd6037211 */ /* 0x000fca00000f0c32 */
[----:B------:R4:W-:Y:S01]  /*24c20*/  ST.E.128 desc[UR60][R2.64], R40 ;  /* 0x0000002802007985 */ /* 0x0009e2000c101d3c */
[----:B------:R-:W-:Y:S05]  /*24c30*/  BRA `(.L_x_2005) ;  /* 0x0000000800f87947 */ /* 0x000fea0003800000 */
.L_x_1996:
[----:B------:R-:W-:Y:S01]  /*24c40*/  ULDC.64 UR4, c[0x0][0xc00] ;  /* 0x0003000000047ab9 */ /* 0x000fe20000000a00 */
[----:B------:R-:W2:Y:S01]  /*24c50*/  LDC.64 R2, c[0x0][0xc00] ;  /* 0x00030000ff027b82 */ /* 0x000ea20000000a00 */
[----:B------:R-:W-:Y:S01]  /*24c60*/  ISETP.NE.U32.AND P0, PT, RZ, UR4, PT ;  /* 0x00000004ff007c0c */ /* 0x000fe2000bf05070 */
[----:B------:R-:W-:-:S03]  /*24c70*/  IMAD.MOV.U32 R0, RZ, RZ, RZ ;  /* 0x000000ffff007224 */ /* 0x000fc600078e00ff */
[----:B------:R-:W-:Y:S01]  /*24c80*/  ISETP.NE.AND.EX P0, PT, RZ, UR5, PT, P0 ;  /* 0x00000005ff007c0c */ /* 0x000fe2000bf05300 */
[----:B------:R-:W-:Y:S02]  /*24c90*/  ULDC.64 UR4, c[0x0][0xc08] ;  /* 0x0003020000047ab9 */ /* 0x000fe40000000a00 */
[----:B------:R-:W-:Y:S01]  /*24ca0*/  ISETP.NE.U32.AND P1, PT, RZ, UR4, PT ;  /* 0x00000004ff007c0c */ /* 0x000fe2000bf25070 */
[----:B------:R-:W3:Y:S03]  /*24cb0*/  LDC R21, c[0x0][0xbe8] ;  /* 0x0002fa00ff157b82 */ /* 0x000ee60000000800 */
[----:B------:R-:W-:Y:S01]  /*24cc0*/  ISETP.NE.AND.EX P1, PT, RZ, UR5, PT, P1 ;  /* 0x00000005ff007c0c */ /* 0x000fe2000bf25310 */
[----:B--2---:R-:W-:-:S12]  /*24cd0*/  IMAD.WIDE R2, R225, 0x4, R2 ;  /* 0x00000004e1027825 */ /* 0x004fd800078e0202 */
[----:B------:R-:W2:Y:S01]  /*24ce0*/  @P1 LDC.64 R4, c[0x0][0xc08] ;  /* 0x00030200ff041b82 */ /* 0x000ea20000000a00 */
[----:B------:R-:W-:Y:S02]  /*24cf0*/  ULDC UR4, c[0x0][0xa88] ;  /* 0x0002a20000047ab9 */ /* 0x000fe40000000800 */
[----:B------:R-:W-:Y:S01]  /*24d00*/  IMAD.U32 R6, RZ, RZ, UR4 ;  /* 0x00000004ff067e24 */ /* 0x000fe2000f8e00ff */
[----:B------:R4:W5:Y:S01]  /*24d10*/  @P0 LDG.E R0, desc[UR60][R2.64] ;  /* 0x0000003c02000981 */ /* 0x000962000c1e1900 */
[----:B------:R-:W0:Y:S01]  /*24d20*/  S2R R7, SR_TID.X ;  /* 0x0000000000077919 */ /* 0x000e220000002100 */
[----:B--2---:R-:W-:-:S05]  /*24d30*/  @P1 IMAD.WIDE R4, R225, 0x4, R4 ;  /* 0x00000004e1041825 */ /* 0x004fca00078e0204 */
[----:B------:R4:W5:Y:S01]  /*24d40*/  @P1 LDG.E R6, desc[UR60][R4.64] ;  /* 0x0000003c04061981 */ /* 0x000962000c1e1900 */
[----:B---3--:R-:W-:Y:S01]  /*24d50*/  ISETP.NE.AND P2, PT, R21, 0x1, PT ;  /* 0x000000011500780c */ /* 0x008fe20003f45270 */
[----:B0-----:R-:W-:-:S12]  /*24d60*/  VIADD R7, R7, 0xffffff80 ;  /* 0xffffff8007077836 */ /* 0x001fd80000000000 */
[----:B------:R-:W0:Y:S01]  /*24d70*/  @P2 LDC R20, c[0x0][0xbec] ;  /* 0x0002fb00ff142b82 */ /* 0x000e220000000800 */
[----:B------:R-:W-:Y:S02]  /*24d80*/  ISETP.GE.AND P3, PT, R7, 0x80, PT ;  /* 0x000000800700780c */ /* 0x000fe40003f66270 */
[----:B------:R-:W-:-:S05]  /*24d90*/  SHF.R.S32.HI R7, RZ, 0x1f, R225 ;  /* 0x0000001fff077819 */ /* 0x000fca00000114e1 */
[----:B------:R-:W2:Y:S01]  /*24da0*/  @P2 LDC R25, c[0x0][0xbf0] ;  /* 0x0002fc00ff192b82 */ /* 0x000ea20000000800 */
[----:B----4-:R-:W-:Y:S05]  /*24db0*/  @P1 BRA `(.L_x_2006) ;  /* 0x0000000000101947 */ /* 0x010fea0003800000 */
[----:B------:R-:W-:Y:S05]  /*24dc0*/  @!P0 BRA `(.L_x_2006) ;  /* 0x00000000000c8947 */ /* 0x000fea0003800000 */
[----:B------:R-:W3:Y:S04]  /*24dd0*/  LDG.E R5, desc[UR60][R2.64] ;  /* 0x0000003c02057981 */ /* 0x000ee8000c1e1900 */
[----:B-----5:R-:W3:Y:S02]  /*24de0*/  LDG.E R6, desc[UR60][R2.64+0x4] ;  /* 0x0000043c02067981 */ /* 0x020ee4000c1e1900 */
[----:B---3--:R-:W-:-:S07]  /*24df0*/  IMAD.IADD R6, R6, 0x1, -R5 ;  /* 0x0000000106067824 */ /* 0x008fce00078e0a05 */
.L_x_2006:
[----:B------:R-:W-:Y:S01]  /*24e00*/  BSSY B1, `(.L_x_2007) ;  /* 0x000002d000017945 */ /* 0x000fe20003800000 */
[----:B------:R-:W-:Y:S02]  /*24e10*/  SHF.R.S32.HI R10, RZ, 0x1f, R221 ;  /* 0x0000001fff0a7819 */ /* 0x000fe400000114dd */
[----:B------:R-:W-:Y:S02]  /*24e20*/  SEL R13, R225, RZ, !P0 ;  /* 0x000000ffe10d7207 */ /* 0x000fe40004000000 */
[----:B------:R-:W-:Y:S02]  /*24e30*/  SEL R12, R7, RZ, !P0 ;  /* 0x000000ff070c7207 */ /* 0x000fe40004000000 */
[----:B-----5:R-:W-:Y:S01]  /*24e40*/  SHF.R.S32.HI R11, RZ, 0x1f, R0 ;  /* 0x0000001fff0b7819 */ /* 0x020fe20000011400 */
[----:B------:R-:W-:Y:S06]  /*24e50*/  @P3 BRA `(.L_x_2008) ;  /* 0x00000000009c3947 */ /* 0x000fec0003800000 */
[----:B------:R-:W3:Y:S01]  /*24e60*/  S2R R3, SR_TID.X ;  /* 0x0000000000037919 */ /* 0x000ee20000002100 */
[----:B------:R-:W4:Y:S02]  /*24e70*/  LDC R14, c[0x0][0xbe8] ;  /* 0x0002fa00ff0e7b82 */ /* 0x000f240000000800 */
[----:B----4-:R-:W-:Y:S01]  /*24e80*/  IMAD R2, R6, R14, RZ ;  /* 0x0000000e06027224 */ /* 0x010fe200078e02ff */
[----:B---3--:R-:W-:-:S04]  /*24e90*/  IADD3 R9, R202, -0x80, R3 ;  /* 0xffffff80ca097810 */ /* 0x008fc80007ffe003 */
[----:B------:R-:W-:-:S13]  /*24ea0*/  ISETP.GE.AND P0, PT, R9, R2, PT ;  /* 0x000000020900720c */ /* 0x000fda0003f06270 */
[----:B------:R-:W-:Y:S05]  /*24eb0*/  @P0 BRA `(.L_x_2008) ;  /* 0x0000000000840947 */ /* 0x000fea0003800000 */
[----:B------:R-:W-:Y:S01]  /*24ec0*/  ISETP.NE.AND P0, PT, R14, 0x1, PT ;  /* 0x000000010e00780c */ /* 0x000fe20003f05270 */
[----:B------:R-:W-:Y:S01]  /*24ed0*/  ULDC.64 UR4, c[0x0][0xb90] ;  /* 0x0002e40000047ab9 */ /* 0x000fe20000000a00 */
[----:B------:R-:W-:Y:S02]  /*24ee0*/  IMAD.MOV.U32 R2, RZ, RZ, R0 ;  /* 0x000000ffff027224 */ /* 0x000fe400078e0000 */
[----:B------:R-:W-:Y:S02]  /*24ef0*/  IMAD R8, R10, UR4, RZ ;  /* 0x000000040a087c24 */ /* 0x000fe4000f8e02ff */
[----:B------:R-:W-:Y:S02]  /*24f00*/  IMAD.MOV.U32 R3, RZ, RZ, R11 ;  /* 0x000000ffff037224 */ /* 0x000fe400078e000b */
[----:B------:R-:W-:Y:S02]  /*24f10*/  IMAD.MOV.U32 R5, RZ, RZ, R9 ;  /* 0x000000ffff057224 */ /* 0x000fe400078e0009 */
[----:B------:R-:W-:-:S03]  /*24f20*/  IMAD.WIDE.U32 R2, R221, UR4, R2 ;  /* 0x00000004dd027c25 */ /* 0x000fc6000f8e0002 */
[----:B------:R-:W3:Y:S01]  /*24f30*/  @P0 LDC R4, c[0x0][0xbec] ;  /* 0x0002fb00ff040b82 */ /* 0x000ee20000000800 */
[----:B------:R-:W-:Y:S01]  /*24f40*/  IMAD R7, R221, UR5, R8 ;  /* 0x00000005dd077c24 */ /* 0x000fe2000f8e0208 */
[----:B------:R-:W-:-:S03]  /*24f50*/  ULDC.64 UR4, c[0x0][0xb98] ;  /* 0x0002e60000047ab9 */ /* 0x000fc60000000a00 */
[----:B------:R-:W-:-:S03]  /*24f60*/  IMAD.IADD R3, R3, 0x1, R7 ;  /* 0x0000000103037824 */ /* 0x000fc600078e0207 */
[----:B------:R-:W4:Y:S01]  /*24f70*/  @P0 LDC R15, c[0x0][0xbf0] ;  /* 0x0002fc00ff0f0b82 */ /* 0x000f220000000800 */
[----:B------:R-:W-:-:S04]  /*24f80*/  IMAD.WIDE.U32 R2, R13, UR4, R2 ;  /* 0x000000040d027c25 */ /* 0x000fc8000f8e0002 */
[----:B---3--:R-:W-:-:S05]  /*24f90*/  @P0 IMAD.HI.U32 R4, R9, R4, RZ ;  /* 0x0000000409040227 */ /* 0x008fca00078e00ff */
[----:B----4-:R-:W-:Y:S01]  /*24fa0*/  @P0 SHF.R.U32.HI R5, RZ, R15, R4 ;  /* 0x0000000fff050219 */ /* 0x010fe20000011604 */
[----:B------:R-:W-:-:S03]  /*24fb0*/  IMAD R4, R12, UR4, RZ ;  /* 0x000000040c047c24 */ /* 0x000fc6000f8e02ff */
[----:B------:R-:W-:Y:S01]  /*24fc0*/  IADD3 R2, P0, R5, R2, RZ ;  /* 0x0000000205027210 */ /* 0x000fe20007f1e0ff */
[----:B------:R-:W-:Y:S02]  /*24fd0*/  IMAD.MOV R7, RZ, RZ, -R5 ;  /* 0x000000ffff077224 */ /* 0x000fe400078e0a05 */
[----:B------:R-:W-:Y:S01]  /*24fe0*/  IMAD R8, R13, UR5, R4 ;  /* 0x000000050d087c24 */ /* 0x000fe2000f8e0204 */
[----:B------:R-:W-:Y:S01]  /*24ff0*/  ULDC.64 UR4, c[0x0][0xb88] ;  /* 0x0002e20000047ab9 */ /* 0x000fe20000000a00 */
[----:B------:R-:W-:Y:S01]  /*25000*/  IMAD R7, R14, R7, R9 ;  /* 0x000000070e077224 */ /* 0x000fe200078e0209 */
[----:B------:R-:W-:-:S04]  /*25010*/  SHF.R.S32.HI R9, RZ, 0x1f, R5 ;  /* 0x0000001fff097819 */ /* 0x000fc80000011405 */
[----:B------:R-:W-:Y:S02]  /*25020*/  SHF.R.S32.HI R4, RZ, 0x1f, R7 ;  /* 0x0000001fff047819 */ /* 0x000fe40000011407 */
[----:B------:R-:W-:-:S03]  /*25030*/  IADD3.X R3, R9, R3, R8, P0, !PT ;  /* 0x0000000309037210 */ /* 0x000fc600007fe408 */
[----:B------:R-:W-:Y:S02]  /*25040*/  IMAD R4, R4, UR4, RZ ;  /* 0x0000000404047c24 */ /* 0x000fe4000f8e02ff */
[----:B------:R-:W-:-:S04]  /*25050*/  IMAD.WIDE.U32 R2, R7, UR4, R2 ;  /* 0x0000000407027c25 */ /* 0x000fc8000f8e0002 */
[----:B------:R-:W-:Y:S01]  /*25060*/  IMAD R5, R7, UR5, R4 ;  /* 0x0000000507057c24 */ /* 0x000fe2000f8e0204 */
[----:B------:R-:W-:Y:S02]  /*25070*/  ULDC.64 UR4, c[0x0][0xb50] ;  /* 0x0002d40000047ab9 */ /* 0x000fe40000000a00 */
[----:B------:R-:W-:Y:S01]  /*25080*/  LEA R4, P0, R2, UR4, 0x2 ;  /* 0x0000000402047c11 */ /* 0x000fe2000f8010ff */
[----:B------:R-:W-:-:S05]  /*25090*/  IMAD.IADD R3, R3, 0x1, R5 ;  /* 0x0000000103037824 */ /* 0x000fca00078e0205 */
[----:B------:R-:W-:Y:S01]  /*250a0*/  LEA.HI.X R5, R2, UR5, R3, 0x2, P0 ;  /* 0x0000000502057c11 */ /* 0x000fe200080f1403 */
[----:B------:R-:W-:-:S05]  /*250b0*/  IMAD.MOV.U32 R3, RZ, RZ, -0x800000 ;  /* 0xff800000ff037424 */ /* 0x000fca00078e00ff */
[----:B------:R3:W-:Y:S02]  /*250c0*/  STG.E desc[UR60][R4.64], R3 ;  /* 0x0000000304007986 */ /* 0x0007e4000c10193c */
.L_x_2008:
[----:B------:R-:W-:Y:S05]  /*250d0*/  BSYNC B1 ;  /* 0x0000000000017941 */ /* 0x000fea0003800000 */
.L_x_2007:
[----:B------:R-:W-:Y:S01]  /*250e0*/  ULDC.64 UR4, c[0x0][0xaa0] ;  /* 0x0002a80000047ab9 */ /* 0x000fe20000000a00 */
[----:B------:R-:W-:Y:S02]  /*250f0*/  IMAD R7, R218, 0x20, R227 ;  /* 0x00000020da077824 */ /* 0x000fe400078e02e3 */
[----:B---3--:R-:W-:Y:S02]  /*25100*/  IMAD R3, R11, UR4, RZ ;  /* 0x000000040b037c24 */ /* 0x008fe4000f8e02ff */
[----:B------:R-:W-:Y:S02]  /*25110*/  IMAD.IADD R9, R202, 0x1, R7 ;  /* 0x00000001ca097824 */ /* 0x000fe400078e0207 */
[C---:B------:R-:W-:Y:S02]  /*25120*/  IMAD R5, R0.reuse, UR5, R3 ;  /* 0x0000000500057c24 */ /* 0x040fe4000f8e0203 */
[----:B------:R-:W-:Y:S01]  /*25130*/  IMAD.WIDE.U32 R2, R0, UR4, RZ ;  /* 0x0000000400027c25 */ /* 0x000fe2000f8e00ff */
[----:B------:R-:W-:-:S03]  /*25140*/  ULDC.64 UR4, c[0x0][0xae8] ;  /* 0x0002ba0000047ab9 */ /* 0x000fc60000000a00 */
[----:B------:R-:W-:Y:S02]  /*25150*/  IMAD.IADD R3, R3, 0x1, R5 ;  /* 0x0000000103037824 */ /* 0x000fe400078e0205 */
[----:B------:R-:W-:Y:S02]  /*25160*/  IMAD R4, R10, UR4, RZ ;  /* 0x000000040a047c24 */ /* 0x000fe4000f8e02ff */
[----:B0-----:R-:W-:-:S04]  /*25170*/  @P2 IMAD.HI.U32 R0, R9, R20, RZ ;  /* 0x0000001409002227 */ /* 0x001fc800078e00ff */
[C---:B------:R-:W-:Y:S02]  /*25180*/  IMAD R7, R221.reuse, UR5, R4 ;  /* 0x00000005dd077c24 */ /* 0x040fe4000f8e0204 */
[----:B------:R-:W-:Y:S01]  /*25190*/  IMAD.WIDE.U32 R2, R221, UR4, R2 ;  /* 0x00000004dd027c25 */ /* 0x000fe2000f8e0002 */
[----:B------:R-:W-:-:S03]  /*251a0*/  ULDC.64 UR4, c[0x0][0xaf0] ;  /* 0x0002bc0000047ab9 */ /* 0x000fc60000000a00 */
[----:B------:R-:W-:Y:S01]  /*251b0*/  IMAD.MOV.U32 R5, RZ, RZ, R9 ;  /* 0x000000ffff057224 */ /* 0x000fe200078e0009 */
[----:B--2---:R-:W-:Y:S01]  /*251c0*/  @P2 SHF.R.U32.HI R5, RZ, R25, R0 ;  /* 0x00000019ff052219 */ /* 0x004fe20000011600 */
[----:B------:R-:W-:Y:S02]  /*251d0*/  IMAD R4, R12, UR4, RZ ;  /* 0x000000040c047c24 */ /* 0x000fe4000f8e02ff */
[----:B------:R-:W-:Y:S01]  /*251e0*/  IMAD.IADD R3, R3, 0x1, R7 ;  /* 0x0000000103037824 */ /* 0x000fe200078e0207 */
[----:B------:R-:W-:Y:S01]  /*251f0*/  SHF.R.S32.HI R0, RZ, 0x1f, R5 ;  /* 0x0000001fff007819 */ /* 0x000fe20000011405 */
[C---:B------:R-:W-:Y:S02]  /*25200*/  IMAD R7, R13.reuse, UR5, R4 ;  /* 0x000000050d077c24 */ /* 0x040fe4000f8e0204 */
[----:B------:R-:W-:Y:S01]  /*25210*/  IMAD.WIDE.U32 R2, R13, UR4, R2 ;  /* 0x000000040d027c25 */ /* 0x000fe2000f8e0002 */
[----:B------:R-:W-:-:S03]  /*25220*/  ULDC.64 UR4, c[0x0][0xae0] ;  /* 0x0002b80000047ab9 */ /* 0x000fc60000000a00 */
[----:B------:R-:W-:Y:S02]  /*25230*/  IMAD.MOV R4, RZ, RZ, -R5 ;  /* 0x000000ffff047224 */ /* 0x000fe400078e0a05 */
[----:B------:R-:W-:Y:S02]  /*25240*/  IMAD.IADD R3, R3, 0x1, R7 ;  /* 0x0000000103037824 */ /* 0x000fe400078e0207 */
        /* <DEDUP_REMOVED lines=16> */
[----:B------:R0:W2:Y:S04]  /*25350*/  SHFL.IDX PT, R3, R2, RZ, 0x181f ;  /* 0x00181fff02037589 */ /* 0x0000a800000e0000 */
[----:B------:R0:W3:Y:S02]  /*25360*/  SHFL.IDX PT, R14, R0, RZ, 0x181f ;  /* 0x00181fff000e7589 */ /* 0x0000e400000e0000 */
.L_x_2270:
[----:B------:R-:W-:Y:S01]  /*25370*/  IMAD R21, R6, R21, RZ ;  /* 0x0000001506157224 */ /* 0x000fe200078e02ff */
[----:B------:R-:W-:Y:S01]  /*25380*/  BSSY B1, `(.L_x_2010) ;  /* 0x000000f000017945 */ /* 0x000fe20003800000 */
[----:B------:R-:W-:-:S05]  /*25390*/  IMAD.IADD R202, R227, 0x1, R202 ;  /* 0x00000001e3ca7824 */ /* 0x000fca00078e02ca */
[----:B------:R-:W-:-:S13]  /*253a0*/  ISETP.GE.AND P0, PT, R202, R21, PT ;  /* 0x00000015ca00720c */ /* 0x000fda0003f06270 */
[----:B------:R-:W-:Y:S05]  /*253b0*/  @P0 BRA `(.L_x_2011) ;  /* 0x00000000002c0947 */ /* 0x000fea0003800000 */
[----:B------:R-:W-:Y:S01]  /*253c0*/  ULDC UR4, c[0x0][0xac8] ;  /* 0x0002b20000047ab9 */ /* 0x000fe20000000800 */
[----:B------:R-:W-:Y:S02]  /*253d0*/  SHF.R.S32.HI R8, RZ, 0x1f, R208 ;  /* 0x0000001fff087819 */ /* 0x000fe400000114d0 */
[----:B------:R-:W-:Y:S02]  /*253e0*/  ISETP.GE.AND P2, PT, R208, UR4, PT ;  /* 0x00000004d0007c0c */ /* 0x000fe4000bf46270 */
[----:B------:R-:W-:Y:S02]  /*253f0*/  ISETP.GE.AND P3, PT, R214, UR4, PT ;  /* 0x00000004d6007c0c */ /* 0x000fe4000bf66270 */
[----:B------:R-:W-:-:S09]  /*25400*/  SHF.R.S32.HI R7, RZ, 0x1f, R214 ;  /* 0x0000001fff077819 */ /* 0x000fd200000114d6 */
[-C--:B---3--:R-:W-:Y:S02]  /*25410*/  @!P2 LEA R4, P0, R208, R14.reuse, 0x1 ;  /* 0x0000000ed004a211 */ /* 0x088fe400078008ff */
[----:B------:R-:W-:Y:S02]  /*25420*/  @!P3 LEA R14, P1, R214, R14, 0x1 ;  /* 0x0000000ed60eb211 */ /* 0x000fe400078208ff */
[-C--:B--2---:R-:W-:Y:S02]  /*25430*/  @!P2 LEA.HI.X R5, R208, R3.reuse, R8, 0x1, P0 ;  /* 0x00000003d005a211 */ /* 0x084fe400000f0c08 */
[----:B------:R-:W-:-:S03]  /*25440*/  @!P3 LEA.HI.X R15, R214, R3, R7, 0x1, P1 ;  /* 0x00000003d60fb211 */ /* 0x000fc600008f0c07 */
[----:B------:R4:W-:Y:S04]  /*25450*/  @!P2 ST.E.128 desc[UR60][R4.64], RZ ;  /* 0x000000ff0400a985 */ /* 0x0009e8000c101d3c */
[----:B------:R4:W-:Y:S02]  /*25460*/  @!P3 ST.E.128 desc[UR60][R14.64], RZ ;  /* 0x000000ff0e00b985 */ /* 0x0009e4000c101d3c */
.L_x_2011:
[----:B------:R-:W-:Y:S05]  /*25470*/  BSYNC B1 ;  /* 0x0000000000017941 */ /* 0x000fea0003800000 */
.L_x_2010:
[----:B------:R-:W-:-:S03]  /*25480*/  UMOV UR4, 0xffffffff ;  /* 0xffffffff00047882 */ /* 0x000fc60000000000 */
[----:B------:R-:W-:Y:S05]  /*25490*/  BRA.DIV UR4, `(.L_x_2012) ;  /* 0x000000b204687947 */ /* 0x000fea000b800000 */
[----:B--2---:R2:W0:Y:S04]  /*254a0*/  SHFL.IDX PT, R3, R2, 0x1, 0x181f ;  /* 0x00381f0002037f89 */ /* 0x00442800000e0000 */
[----:B---34-:R2:W3:Y:S02]  /*254b0*/  SHFL.IDX PT, R14, R0, 0x1, 0x181f ;  /* 0x00381f00000e7f89 */ /* 0x0184e400000e0000 */
.L_x_2274:
        /* <DEDUP_REMOVED lines=11> */
[-C--:B0-----:R-:W-:Y:S02]  /*25570*/  @!P2 LEA.HI.X R5, R208, R3.reuse, R7, 0x1, P0 ;  /* 0x00000003d005a211 */ /* 0x081fe400000f0c07 */
[----:B------:R-:W-:-:S03]  /*25580*/  @!P3 LEA.HI.X R15, R214, R3, R6, 0x1, P1 ;  /* 0x00000003d60fb211 */ /* 0x000fc600008f0c06 */
[----:B------:R4:W-:Y:S04]  /*25590*/  @!P2 ST.E.128 desc[UR60][R4.64], RZ ;  /* 0x000000ff0400a985 */ /* 0x0009e8000c101d3c */
[----:B------:R4:W-:Y:S02]  /*255a0*/  @!P3 ST.E.128 desc[UR60][R14.64], RZ ;  /* 0x000000ff0e00b985 */ /* 0x0009e4000c101d3c */
.L_x_2014:
[----:B------:R-:W-:Y:S05]  /*255b0*/  BSYNC B1 ;  /* 0x0000000000017941 */ /* 0x000fea0003800000 */
.L_x_2013:
[----:B------:R-:W-:-:S03]  /*255c0*/  UMOV UR4, 0xffffffff ;  /* 0xffffffff00047882 */ /* 0x000fc60000000000 */
[----:B------:R-:W-:Y:S05]  /*255d0*/  BRA.DIV UR4, `(.L_x_2015) ;  /* 0x000000b204607947 */ /* 0x000fea000b800000 */
[----:B0-----:R0:W0:Y:S04]  /*255e0*/  SHFL.IDX PT, R3, R2, 0x2, 0x181f ;  /* 0x00581f0002037f89 */ /* 0x00102800000e0000 */
[----:B---34-:R3:W4:Y:S02]  /*255f0*/  SHFL.IDX PT, R14, R0, 0x2, 0x181f ;  /* 0x00581f00000e7f89 */ /* 0x01872400000e0000 */
.L_x_2278:
        /* <DEDUP_REMOVED lines=15> */
.L_x_2017:
[----:B------:R-:W-:Y:S05]  /*256f0*/  BSYNC B1 ;  /* 0x0000000000017941 */ /* 0x000fea0003800000 */
.L_x_2016:
[----:B------:R-:W-:-:S03]  /*25700*/  UMOV UR4, 0xffffffff ;  /* 0xffffffff00047882 */ /* 0x000fc60000000000 */
[----:B------:R-:W-:Y:S05]  /*25710*/  BRA.DIV UR4, `(.L_x_2018) ;  /* 0x000000b204587947 */ /* 0x000fea000b800000 */
[----:B0-----:R0:W0:Y:S04]  /*25720*/  SHFL.IDX PT, R3, R2, 0x3, 0x181f ;  /* 0x00781f0002037f89 */ /* 0x00102800000e0000 */
[----:B----4-:R4:W0:Y:S02]  /*25730*/  SHFL.IDX PT, R14, R0, 0x3, 0x181f ;  /* 0x00781f00000e7f89 */ /* 0x01082400000e0000 */
.L_x_2282:
[----:B--234-:R-:W-:-:S05]  /*25740*/  VIADD R0, R202, 0x60 ;  /* 0x00000060ca007836 */ /* 0x01cfca0000000000 */
[----:B------:R-:W-:-:S13]  /*25750*/  ISETP.GE.AND P0, PT, R0, R21, PT ;  /* 0x000000150000720c */ /* 0x000fda0003f06270 */
[----:B------:R-:W-:Y:S05]  /*25760*/  @P0 BRA `(.L_x_2005) ;  /* 0x00000000002c0947 */ /* 0x000fea0003800000 */
[----:B------:R-:W-:Y:S01]  /*25770*/  ULDC UR4, c[0x0][0xac8] ;  /* 0x0002b20000047ab9 */ /* 0x000fe20000000800 */
[----:B------:R-:W-:Y:S02]  /*25780*/  SHF.R.S32.HI R6, RZ, 0x1f, R208 ;  /* 0x0000001fff067819 */ /* 0x000fe400000114d0 */
[----:B------:R-:W-:Y:S02]  /*25790*/  ISETP.GE.AND P2, PT, R208, UR4, PT ;  /* 0x00000004d0007c0c */ /* 0x000fe4000bf46270 */
[----:B------:R-:W-:Y:S02]  /*257a0*/  ISETP.GE.AND P3, PT, R214, UR4, PT ;  /* 0x00000004d6007c0c */ /* 0x000fe4000bf66270 */
[----:B0-----:R-:W-:-:S09]  /*257b0*/  SHF.R.S32.HI R2, RZ, 0x1f, R214 ;  /* 0x0000001fff027819 */ /* 0x001fd200000114d6 */
[-C--:B------:R-:W-:Y:S02]  /*257c0*/  @!P2 LEA R4, P0, R208, R14.reuse, 0x1 ;  /* 0x0000000ed004a211 */ /* 0x080fe400078008ff */
[----:B------:R-:W-:Y:S02]  /*257d0*/  @!P3 LEA R14, P1, R214, R14, 0x1 ;  /* 0x0000000ed60eb211 */ /* 0x000fe400078208ff */
[-C--:B------:R-:W-:Y:S02]  /*257e0*/  @!P2 LEA.HI.X R5, R208, R3.reuse, R6, 0x1, P0 ;  /* 0x00000003d005a211 */ /* 0x080fe400000f0c06 */
[----:B------:R-:W-:-:S03]  /*257f0*/  @!P3 LEA.HI.X R15, R214, R3, R2, 0x1, P1 ;  /* 0x00000003d60fb211 */ /* 0x000fc600008f0c02 */
[----:B------:R0:W-:Y:S04]  /*25800*/  @!P2 ST.E.128 desc[UR60][R4.64], RZ ;  /* 0x000000ff0400a985 */ /* 0x0001e8000c101d3c */
[----:B------:R0:W-:Y:S02]  /*25810*/  @!P3 ST.E.128 desc[UR60][R14.64], RZ ;  /* 0x000000ff0e00b985 */ /* 0x0001e4000c101d3c */
.L_x_2005:
[----:B------:R-:W-:Y:S05]  /*25820*/  BSYNC B0 ;  /* 0x0000000000007941 */ /* 0x000fea0003800000 */
.L_x_1995:
[----:B------:R-:W-:Y:S02]  /*25830*/  ULDC UR4, c[0x0][0xc3c] ;  /* 0x00030f0000047ab9 */ /* 0x000fe40000000800 */
[----:B-1----:R-:W-:-:S13]  /*25840*/  ISETP.GE.AND P0, PT, R191, UR4, PT ;  /* 0x00000004bf007c0c */ /* 0x002fda000bf06270 */
[----:B------:R-:W-:Y:S05]  /*25850*/  @!P0 BRA `(.L_x_2019) ;  /* 0xfffffdb400fc8947 */ /* 0x000fea000383ffff */
[----:B------:R-:W-:Y:S05]  /*25860*/  BRA `(.L_x_1778) ;  /* 0x0000008400507947 */ /* 0x000fea0003800000 */
.L_x_1776:
        /* <DEDUP_REMOVED lines=56> */
.L_x_2025:
[----:B------:R-:W-:Y:S01]  /*25bf0*/  UIADD3 UR4, UR4, 0x1f, URZ ;  /* 0x0000001f04047890 */ /* 0x000fe2000fffe03f */
[----:B------:R-:W-:-:S05]  /*25c00*/  IMAD.U32 R27, RZ, RZ, UR7 ;  /* 0x00000007ff1b7e24 */ /* 0x000fca000f8e00ff */
        /* <DEDUP_REMOVED lines=10> */
.L_x_2024:
[----:B------:R-:W-:Y:S05]  /*25cb0*/  BSYNC B0 ;  /* 0x0000000000007941 */ /* 0x000fea0003800000 */
.L_x_2023:
        /* <DEDUP_REMOVED lines=16> */
[----:B0-----:R-:W-:-:S04]  /*25dc0*/  IMAD R3, R3, UR5, RZ ;  /* 0x0000000503037c24 */ /* 0x001fc8000f8e02ff */
[----:B------:R-:W-:-:S05]  /*25dd0*/  IMAD.IADD R4, R3, 0x1, R4 ;  /* 0x0000000103047824 */ /* 0x000fca00078e0204 */
[----:B------:R-:W-:-:S13]  /*25de0*/  ISETP.GT.AND P6, PT, R4, UR6, PT ;  /* 0x0000000604007c0c */ /* 0x000fda000bfc4270 */
[----:B------:R-:W-:Y:S05]  /*25df0*/  @!P6 BRA `(.L_x_2025) ;  /* 0xfffffffc007ce947 */ /* 0x000fea000383ffff */
.L_x_2021:
[----:B------:R-:W-:-:S04]  /*25e00*/  IMAD.IADD R11, R4, 0x1, -R3 ;  /* 0x00000001040b7824 */ /* 0x000fc800078e0a03 */
[----:B------:R-:W-:-:S05]  /*25e10*/  IMAD R2, R6, UR5, R11 ;  /* 0x0000000506027c24 */ /* 0x000fca000f8e020b */
[----:B------:R-:W-:Y:S02]  /*25e20*/  ISETP.GT.AND P0, PT, R2, UR6, PT ;  /* 0x0000000602007c0c */ /* 0x000fe4000bf04270 */
[----:B------:R-:W0:Y:S11]  /*25e30*/  LDC.64 R2, c[0x0][0xc90] ;  /* 0x00032400ff027b82 */ /* 0x000e360000000a00 */
[----:B------:R-:W-:-:S04]  /*25e40*/  VOTE.ANY R8, PT, !P0 ;  /* 0x0000000000087806 */ /* 0x000fc800040e0100 */
[----:B------:R-:W1:Y:S02]  /*25e50*/  POPC R13, R8 ;  /* 0x00000008000d7309 */ /* 0x000e640000000000 */
[----:B-1----:R-:W-:-:S04]  /*25e60*/  VIADD R27, R13, UR4 ;  /* 0x000000040d1b7c36 */ /* 0x002fc80008000000 */
[----:B0-----:R-:W-:-:S05]  /*25e70*/  IMAD.WIDE R2, R27, 0x4, R2 ;  /* 0x000000041b027825 */ /* 0x001fca00078e0202 */
[----:B------:R-:W2:Y:S01]  /*25e80*/  LDG.E R7, desc[UR60][R2.64] ;  /* 0x0000003c02077981 */ /* 0x000ea2000c1e1900 */
[----:B------:R-:W-:-:S03]  /*25e90*/  ISETP.NE.AND P0, PT, R8, RZ, PT ;  /* 0x000000ff0800720c */ /* 0x000fc60003f05270 */
[----:B------:R-:W2:Y:S02]  /*25ea0*/  SHFL.IDX PT, R0, R0, R13, 0x1f ;  /* 0x00001f0d00007589 */ /* 0x000ea400000e0000 */
[----:B--2---:R-:W-:-:S05]  /*25eb0*/  IMAD R4, R0, R7, RZ ;  /* 0x0000000700047224 */ /* 0x004fca00078e02ff */
        /* <DEDUP_REMOVED lines=8> */
.L_x_2026:
[----:B-1----:R-:W-:Y:S02]  /*25f40*/  IMAD.MOV R2, RZ, RZ, -R3 ;  /* 0x000000ffff027224 */ /* 0x002fe400078e0a03 */
[----:B---3--:R-:W-:Y:S02]  /*25f50*/  IMAD R24, R24, UR5, R11 ;  /* 0x0000000518187c24 */ /* 0x008fe4000f8e020b */
[----:B------:R-:W-:Y:S01]  /*25f60*/  IMAD.MOV.U32 R11, RZ, RZ, R2 ;  /* 0x000000ffff0b7224 */ /* 0x000fe200078e0002 */
[----:B------:R-:W-:Y:S02]  /*25f70*/  IABS R2, R4 ;  /* 0x0000000400027213 */ /* 0x000fe40000000000 */
[----:B--2---:R-:W-:Y:S01]  /*25f80*/  IADD3 R9, -R24, UR6, RZ ;  /* 0x0000000618097c10 */ /* 0x004fe2000fffe1ff */
[----:B------:R-:W-:Y:S02]  /*25f90*/  IMAD R11, R11, R12, RZ ;  /* 0x0000000c0b0b7224 */ /* 0x000fe400078e02ff */
[----:B------:R-:W-:Y:S01]  /*25fa0*/  IMAD.MOV R8, RZ, RZ, -R2 ;  /* 0x000000ffff087224 */ /* 0x000fe200078e0a02 */
        /* <DEDUP_REMOVED lines=20> */
[----:B------:R-:W-:Y:S02]  /*260f0*/  IMAD R13, R4, R2, R9 ;  /* 0x00000002040d7224 */ /* 0x000fe400078e0209 */
[----:B------:R-:W-:Y:S01]  /*26100*/  IMAD.MOV.U32 R2, RZ, RZ, RZ ;  /* 0x000000ffff027224 */ /* 0x000fe200078e00ff */
[----:B------:R-:W-:Y:S02]  /*26110*/  VIADDMNMX R26, R8, UR5, R7, PT ;  /* 0x00000005081a7c46 */ /* 0x000fe4000b800107 */
[----:B------:R-:W-:-:S02]  /*26120*/  IABS R11, R13 ;  /* 0x0000000d000b7213 */ /* 0x000fc40000000000 */
[-C--:B------:R-:W-:Y:S02]  /*26130*/  IABS R8, R26.reuse ;  /* 0x0000001a00087213 */ /* 0x080fe40000000000 */
[----:B------:R-:W-:Y:S02]  /*26140*/  IABS R4, R26 ;  /* 0x0000001a00047213 */ /* 0x000fe40000000000 */
[----:B------:R-:W1:Y:S08]  /*26150*/  I2F.RP R7, R8 ;  /* 0x0000000800077306 */ /* 0x000e700000209400 */
[----:B-1----:R-:W1:Y:S02]  /*26160*/  MUFU.RCP R7, R7 ;  /* 0x0000000700077308 */ /* 0x002e640000001000 */
[----:B-1----:R-:W-:-:S06]  /*26170*/  VIADD R3, R7, 0xffffffe ;  /* 0x0ffffffe07037836 */ /* 0x002fcc0000000000 */
[----:B------:R-:W0:Y:S02]  /*26180*/  F2I.FTZ.U32.TRUNC.NTZ R3, R3 ;  /* 0x0000000300037305 */ /* 0x000e24000021f000 */
[----:B0-----:R-:W-:-:S04]  /*26190*/  IMAD.MOV R10, RZ, RZ, -R3 ;  /* 0x000000ffff0a7224 */ /* 0x001fc800078e0a03 */
[----:B------:R-:W-:-:S04]  /*261a0*/  IMAD.MOV.U32 R9, RZ, RZ, R10 ;  /* 0x000000ffff097224 */ /* 0x000fc800078e000a */
[----:B------:R-:W-:-:S04]  /*261b0*/  IMAD R9, R9, R8, RZ ;  /* 0x0000000809097224 */ /* 0x000fc800078e02ff */
[----:B------:R-:W-:-:S04]  /*261c0*/  IMAD.HI.U32 R2, R3, R9, R2 ;  /* 0x0000000903027227 */ /* 0x000fc800078e0002 */
[----:B------:R-:W-:Y:S02]  /*261d0*/  IMAD.MOV R3, RZ, RZ, -R4 ;  /* 0x000000ffff037224 */ /* 0x000fe400078e0a04 */
        /* <DEDUP_REMOVED lines=8> */
[----:B------:R-:W-:Y:S01]  /*26260*/  ISETP.GE.AND P2, PT, R3, RZ, PT ;  /* 0x000000ff0300720c */ /* 0x000fe20003f46270 */
[----:B------:R-:W-:-:S06]  /*26270*/  IMAD.IADD R3, R13, 0x1, R6 ;  /* 0x000000010d037824 */ /* 0x000fcc00078e0206 */
[----:B------:R-:W-:-:S06]  /*26280*/  @P0 VIADD R2, R2, 0x1 ;  /* 0x0000000102020836 */ /* 0x000fcc0000000000 */
[----:B------:R-:W-:Y:S01]  /*26290*/  @!P2 IMAD.MOV R2, RZ, RZ, -R2 ;  /* 0x000000ffff02a224 */ /* 0x000fe200078e0a02 */
[----:B------:R-:W-:Y:S01]  /*262a0*/  @!P1 LOP3.LUT R2, RZ, R26, RZ, 0x33, !PT ;  /* 0x0000001aff029212 */ /* 0x000fe200078e33ff */
[----:B------:R-:W-:-:S03]  /*262b0*/  IMAD.MOV R26, RZ, RZ, -R26 ;  /* 0x000000ffff1a7224 */ /* 0x000fc600078e0a1a */
[----:B------:R-:W-:Y:S01]  /*262c0*/  LOP3.LUT R25, RZ, R2, RZ, 0x33, !PT ;  /* 0x00000002ff197212 */ /* 0x000fe200078e33ff */
[----:B------:R-:W-:-:S04]  /*262d0*/  IMAD R26, R2, R26, R3 ;  /* 0x0000001a021a7224 */ /* 0x000fc800078e0203 */
[----:B------:R-:W-:Y:S01]  /*262e0*/  IMAD.IADD R25, R0, 0x1, R25 ;  /* 0x0000000100197824 */ /* 0x000fe200078e0219 */
[----:B------:R-:W-:Y:S06]  /*262f0*/  BRA `(.L_x_2027) ;  /* 0x00000000000c7947 */ /* 0x000fec0003800000 */
.L_x_2022:
[----:B------:R-:W-:Y:S02]  /*26300*/  IMAD.MOV.U32 R25, RZ, RZ, RZ ;  /* 0x000000ffff197224 */ /* 0x000fe400078e00ff */
[----:B------:R-:W-:Y:S02]  /*26310*/  IMAD.U32 R24, RZ, RZ, UR6 ;  /* 0x00000006ff187e24 */ /* 0x000fe4000f8e00ff */
[----:B------:R-:W-:-:S07]  /*26320*/  IMAD.MOV.U32 R26, RZ, RZ, RZ ;  /* 0x000000ffff1a7224 */ /* 0x000fce00078e00ff */
.L_x_2027:
[----:B------:R-:W-:-:S13]  /*26330*/  ISETP.NE.AND P0, PT, R5, RZ, PT ;  /* 0x000000ff0500720c */ /* 0x000fda0003f05270 */
[----:B------:R-:W0:Y:S01]  /*26340*/  @!P0 S2R R3, SR_CgaCtaId ;  /* 0x0000000000038919 */ /* 0x000e220000008800 */
[----:B------:R-:W-:-:S04]  /*26350*/  @!P0 MOV R0, 0x400 ;  /* 0x0000040000008802 */ /* 0x000fc80000000f00 */
[----:B0-----:R-:W-:-:S05]  /*26360*/  @!P0 LEA R0, R3, R0, 0x18 ;  /* 0x0000000003008211 */ /* 0x001fca00078ec0ff */
[----:B------:R2:W-:Y:S01]  /*26370*/  @!P0 STS.128 [R0+0x228d0], R24 ;  /* 0x0228d01800008388 */ /* 0x0005e20000000c00 */
[----:B------:R-:W-:Y:S06]  /*26380*/  BAR.ARV 0x5, 0x180 ;  /* 0x0146000000007b1d */ /* 0x000fec0000002000 */
.L_x_2020:
[----:B------:R3:W-:Y:S01]  /*26390*/  STL [R1+0x3c], RZ ;  /* 0x00003cff01007387 */ /* 0x0007e20000100800 */
[----:B------:R-:W-:Y:S01]  /*263a0*/  ULDC UR4, c[0x0][0xc3c] ;  /* 0x00030f0000047ab9 */ /* 0x000fe20000000800 */
[----:B------:R-:W-:Y:S01]  /*263b0*/  IMAD.MOV.U32 R37, RZ, RZ, 0x1 ;  /* 0x00000001ff257424 */ /* 0x000fe200078e00ff */
[----:B-1----:R-:W-:Y:S01]  /*263c0*/  ISETP.GE.AND P0, PT, R27, UR4, PT ;  /* 0x000000041b007c0c */ /* 0x002fe2000bf06270 */
[----:B------:R-:W-:-:S12]  /*263d0*/  IMAD.MOV.U32 R33, RZ, RZ, RZ ;  /* 0x000000ffff217224 */ /* 0x000fd800078e00ff */
[----:B---3--:R-:W-:Y:S05]  /*263e0*/  @P0 BRA `(.L_x_2028) ;  /* 0x0000007400740947 */ /* 0x008fea0003800000 */
[----:B------:R-:W3:Y:S01]  /*263f0*/  LDL R13, [R1+0x18] ;  /* 0x00001800010d7983 */ /* 0x000ee20000100800 */
[----:B------:R-:W1:Y:S01]  /*26400*/  S2R R15, SR_TID.X ;  /* 0x00000000000f7919 */ /* 0x000e620000002100 */
[----:B------:R-:W4:Y:S01]  /*26410*/  S2UR UR4, SR_CgaCtaId ;  /* 0x00000000000479c3 */ /* 0x000f220000008800 */
[C---:B-1----:R-:W-:Y:S01]  /*26420*/  LOP3.LUT R14, R15.reuse, 0x7f, RZ, 0xc0, !PT ;  /* 0x0000007f0f0e7812 */ /* 0x042fe200078ec0ff */
[C---:B------:R-:W-:Y:S02]  /*26430*/  IMAD.SHL.U32 R5, R15.reuse, 0x20, RZ ;  /* 0x000000200f057824 */ /* 0x040fe400078e00ff */
[----:B------:R-:W-:Y:S02]  /*26440*/  IMAD.SHL.U32 R2, R15, 0x80, RZ ;  /* 0x000000800f027824 */ /* 0x000fe400078e00ff */
[----:B------:R-:W-:Y:S01]  /*26450*/  IMAD.SHL.U32 R7, R14, 0x10, RZ ;  /* 0x000000100e077824 */ /* 0x000fe200078e00ff */
[----:B------:R-:W-:Y:S01]  /*26460*/  LOP3.LUT R6, R5, 0x80, RZ, 0xc0, !PT ;  /* 0x0000008005067812 */ /* 0x000fe200078ec0ff */
[----:B0-2---:R-:W-:Y:S01]  /*26470*/  IMAD.SHL.U32 R0, R15, 0x10, RZ ;  /* 0x000000100f007824 */ /* 0x005fe200078e00ff */
[----:B------:R-:W-:-:S02]  /*26480*/  SHF.R.U32.HI R4, RZ, 0x1, R15 ;  /* 0x00000001ff047819 */ /* 0x000fc4000001160f */
[----:B------:R-:W-:Y:S01]  /*26490*/  LOP3.LUT R8, R7, 0x600, RZ, 0xc0, !PT ;  /* 0x0000060007087812 */ /* 0x000fe200078ec0ff */
[C---:B------:R-:W-:Y:S01]  /*264a0*/  IMAD.SHL.U32 R11, R15.reuse, 0x4, RZ ;  /* 0x000000040f0b7824 */ /* 0x040fe200078e00ff */
[----:B------:R-:W-:Y:S01]  /*264b0*/  LOP3.LUT R3, R2, 0x380, RZ, 0xc0, !PT ;  /* 0x0000038002037812 */ /* 0x000fe200078ec0ff */
[----:B------:R-:W-:Y:S01]  /*264c0*/  IMAD.SHL.U32 R10, R15, 0x2, RZ ;  /* 0x000000020f0a7824 */ /* 0x000fe200078e00ff */
[----:B------:R-:W-:Y:S02]  /*264d0*/  LOP3.LUT R6, R6, 0x10, R15, 0xf8, !PT ;  /* 0x0000001006067812 */ /* 0x000fe400078ef80f */
[----:B------:R-:W-:Y:S02]  /*264e0*/  LOP3.LUT R8, R8, 0x60, R5, 0xf8, !PT ;  /* 0x0000006008087812 */ /* 0x000fe400078ef805 */
[----:B------:R-:W-:Y:S02]  /*264f0*/  LOP3.LUT R9, R0, 0x3f0, RZ, 0xc0, !PT ;  /* 0x000003f000097812 */ /* 0x000fe400078ec0ff */
[----:B------:R-:W-:-:S02]  /*26500*/  LOP3.LUT R3, R3, 0x30, R4, 0xf8, !PT ;  /* 0x0000003003037812 */ /* 0x000fc400078ef804 */
[----:B------:R-:W-:Y:S02]  /*26510*/  LOP3.LUT R6, R6, 0x10, R11, 0x78, !PT ;  /* 0x0000001006067812 */ /* 0x000fe400078e780b */
[----:B------:R-:W-:Y:S02]  /*26520*/  LOP3.LUT R5, R8, 0x100, R5, 0xf8, !PT ;  /* 0x0000010008057812 */ /* 0x000fe400078ef805 */
[----:B------:R-:W-:Y:S02]  /*26530*/  LOP3.LUT R10, R9, 0x70, R10, 0x78, !PT ;  /* 0x00000070090a7812 */ /* 0x000fe400078e780a */
[----:B------:R-:W-:Y:S02]  /*26540*/  LOP3.LUT R3, R3, 0x70, R0, 0x78, !PT ;  /* 0x0000007003037812 */ /* 0x000fe400078e7800 */
[----:B------:R-:W-:Y:S02]  /*26550*/  LOP3.LUT R4, R5, R6, RZ, 0xfc, !PT ;  /* 0x0000000605047212 */ /* 0x000fe400078efcff */
[----:B------:R-:W-:-:S02]  /*26560*/  LOP3.LUT R12, R10, 0x400, R7, 0xf8, !PT ;  /* 0x000004000a0c7812 */ /* 0x000fc400078ef807 */
[----:B------:R-:W-:Y:S01]  /*26570*/  LOP3.LUT R2, R3, 0xc00, R2, 0xf8, !PT ;  /* 0x00000c0003027812 */ /* 0x000fe200078ef802 */
[----:B------:R4:W-:Y:S01]  /*26580*/  STL [R1+0x20], R4 ;  /* 0x0000200401007387 */ /* 0x0009e20000100800 */
[----:B------:R-:W-:-:S03]  /*26590*/  LOP3.LUT P0, RZ, R15, 0x4, RZ, 0xc0, !PT ;  /* 0x000000040fff7812 */ /* 0x000fc6000780c0ff */
[----:B------:R-:W-:Y:S04]  /*265a0*/  STL [R1+0x1c], R12 ;  /* 0x00001c0c01007387 */ /* 0x000fe80000100800 */
[----:B------:R0:W-:Y:S01]  /*265b0*/  STL [R1+0x24], R2 ;  /* 0x0000240201007387 */ /* 0x0001e20000100800 */
[----:B------:R-:W-:Y:S01]  /*265c0*/  SHF.R.U32.HI R3, RZ, 0x3, R14 ;  /* 0x00000003ff037819 */ /* 0x000fe2000001160e */
[----:B----4-:R-:W-:Y:S01]  /*265d0*/  IMAD.U32 R4, RZ, RZ, UR4 ;  /* 0x00000004ff047e24 */ /* 0x010fe2000f8e00ff */
[----:B------:R-:W-:Y:S01]  /*265e0*/  MOV R17, 0x400 ;  /* 0x0000040000117802 */ /* 0x000fe20000000f00 */
[----:B0-----:R-:W-:Y:S01]  /*265f0*/  IMAD.MOV.U32 R2, RZ, RZ, 0x40 ;  /* 0x00000040ff027424 */ /* 0x001fe200078e00ff */
[----:B------:R-:W-:Y:S02]  /*26600*/  LOP3.LUT R32, R0, 0x70, RZ, 0xc0, !PT ;  /* 0x0000007000207812 */ /* 0x000fe400078ec0ff */
[----:B------:R-:W-:-:S02]  /*26610*/  LOP3.LUT R3, R3, 0x70, R0, 0xf8, !PT ;  /* 0x0000007003037812 */ /* 0x000fc400078ef800 */
[----:B------:R-:W-:Y:S01]  /*26620*/  SEL R2, R2, 0xffffffc0, !P0 ;  /* 0xffffffc002027807 */ /* 0x000fe20004000000 */
[----:B------:R-:W-:Y:S01]  /*26630*/  IMAD.MOV.U32 R0, RZ, RZ, 0x1 ;  /* 0x00000001ff007424 */ /* 0x000fe200078e00ff */
[----:B------:R-:W-:Y:S01]  /*26640*/  LEA R17, R4, R17, 0x18 ;  /* 0x0000001104117211 */ /* 0x000fe200078ec0ff */
[----:B------:R-:W-:Y:S01]  /*26650*/  BSSY B7, `(.L_x_2028) ;  /* 0x0000736000077945 */ /* 0x000fe20003800000 */
[----:B------:R-:W-:Y:S02]  /*26660*/  IMAD.MOV.U32 R35, RZ, RZ, RZ ;  /* 0x000000ffff237224 */ /* 0x000fe400078e00ff */
[----:B------:R-:W-:Y:S02]  /*26670*/  IMAD.MOV.U32 R33, RZ, RZ, RZ ;  /* 0x000000ffff217224 */ /* 0x000fe400078e00ff */
[----:B------:R-:W-:Y:S01]  /*26680*/  IMAD.MOV.U32 R37, RZ, RZ, 0x1 ;  /* 0x00000001ff257424 */ /* 0x000fe200078e00ff */
[----:B------:R-:W-:Y:S01]  /*26690*/  ULDC.64 UR36, c[0x0][0x198] ;  /* 0x0000660000247ab9 */ /* 0x000fe20000000a00 */
[----:B------:R-:W-:Y:S01]  /*266a0*/  ULDC UR38, c[0x0][0xc] ;  /* 0x0000030000267ab9 */ /* 0x000fe20000000800 */
[----:B---3--:R-:W-:-:S02]  /*266b0*/  LOP3.LUT R6, R13, 0x2, RZ, 0xfc, !PT ;  /* 0x000000020d067812 */ /* 0x008fc400078efcff */
[----:B------:R-:W-:-:S03]  /*266c0*/  LOP3.LUT R5, R13, 0x1, RZ, 0xfc, !PT ;  /* 0x000000010d057812 */ /* 0x000fc600078efcff */
[----:B------:R-:W-:Y:S04]  /*266d0*/  STL [R1+0x40], R6 ;  /* 0x0000400601007387 */ /* 0x000fe80000100800 */
[----:B------:R-:W-:Y:S04]  /*266e0*/  STL [R1+0x38], R5 ;  /* 0x0000380501007387 */ /* 0x000fe80000100800 */
[----:B------:R-:W-:Y:S04]  /*266f0*/  STL [R1+0x28], R2 ;  /* 0x0000280201007387 */ /* 0x000fe80000100800 */
[----:B------:R-:W-:Y:S04]  /*26700*/  STL [R1+0x14], R4 ;  /* 0x0000140401007387 */ /* 0x000fe80000100800 */
[----:B------:R-:W-:Y:S04]  /*26710*/  STL [R1+0x3c], RZ ;  /* 0x00003cff01007387 */ /* 0x000fe80000100800 */
[----:B------:R0:W-:Y:S02]  /*26720*/  STL [R1], R0 ;  /* 0x0000000001007387 */ /* 0x0001e40000100800 */
[----:B0-----:R-:W-:-:S05]  /*26730*/  IMAD.IADD R0, R17, 0x1, R12 ;  /* 0x0000000111007824 */ /* 0x001fca00078e020c */
[----:B------:R0:W-:Y:S01]  /*26740*/  STL [R1+0x30], R0 ;  /* 0x0000300001007387 */ /* 0x0001e20000100800 */
[----:B------:R-:W-:-:S07]  /*26750*/  LOP3.LUT R2, R3, 0x80, RZ, 0xfc, !PT ;  /* 0x0000008003027812 */ /* 0x000fce00078efcff */
.L_x_2152:
[----:B------:R-:W-:Y:S05]  /*26760*/  YIELD ;  /* 0x0000000000007946 */ /* 0x000fea0003800000 */
[----:B------:R-:W-:Y:S01]  /*26770*/  ULDC.64 UR4, c[0x0][0xa28] ;  /* 0x00028a0000047ab9 */ /* 0x000fe20000000a00 */
[----:B------:R-:W-:Y:S01]  /*26780*/  IMAD.MOV.U32 R9, RZ, RZ, RZ ;  /* 0x000000ffff097224 */ /* 0x000fe200078e00ff */
[----:B------:R-:W-:Y:S01]  /*26790*/  ISETP.NE.U32.AND P0, PT, RZ, UR4, PT ;  /* 0x00000004ff007c0c */ /* 0x000fe2000bf05070 */
[----:B-1----:R-:W1:Y:S01]  /*267a0*/  LDC.64 R4, c[0x0][0xa00] ;  /* 0x00028000ff047b82 */ /* 0x002e620000000a00 */
[----:B------:R-:W-:Y:S02]  /*267b0*/  ULDC.64 UR6, c[0x0][0xa10] ;  /* 0x0002840000067ab9 */ /* 0x000fe40000000a00 */
[----:B------:R-:W-:Y:S01]  /*267c0*/  ISETP.NE.AND.EX P0, PT, RZ, UR5, PT, P0 ;  /* 0x00000005ff007c0c */ /* 0x000fe2000bf05300 */
[----:B------:R-:W-:-:S12]  /*267d0*/  ULDC.64 UR4, c[0x0][0xa18] ;  /* 0x0002860000047ab9 */ /* 0x000fd80000000a00 */
[----:B0-2---:R-:W2:Y:S01]  /*267e0*/  @P0 LDC.64 R2, c[0x0][0xa28] ;  /* 0x00028a00ff020b82 */ /* 0x005ea20000000a00 */
[----:B------:R-:W-:Y:S01]  /*267f0*/  ISETP.NE.U32.AND P1, PT, RZ, UR6, PT ;  /* 0x00000006ff007c0c */ /* 0x000fe2000bf25070 */
[----:B--2---:R-:W-:-:S05]  /*26800*/  @P0 IMAD.WIDE R2, R27, 0x4, R2 ;  /* 0x000000041b020825 */ /* 0x004fca00078e0202 */
[----:B------:R2:W3:Y:S01]  /*26810*/  @P0 LDG.E R9, desc[UR60][R2.64] ;  /* 0x0000003c02090981 */ /* 0x0004e2000c1e1900 */
[----:B------:R-:W-:Y:S01]  /*26820*/  ISETP.NE.U32.AND P0, PT, RZ, UR4, PT ;  /* 0x00000004ff007c0c */ /* 0x000fe2000bf05070 */
[----:B------:R-:W-:Y:S01]  /*26830*/  IMAD.MOV.U32 R28, RZ, RZ, RZ ;  /* 0x000000ffff1c7224 */ /* 0x000fe200078e00ff */
[----:B------:R-:W-:Y:S01]  /*26840*/  ISETP.NE.AND.EX P1, PT, RZ, UR7, PT, P1 ;  /* 0x00000007ff007c0c */ /* 0x000fe2000bf25310 */
[----:B0-----:R-:W-:Y:S01]  /*26850*/  IMAD.MOV.U32 R0, RZ, RZ, RZ ;  /* 0x000000ffff007224 */ /* 0x001fe200078e00ff */
[----:B------:R-:W-:Y:S01]  /*26860*/  ISETP.NE.AND.EX P2, PT, RZ, UR5, PT, P0 ;  /* 0x00000005ff007c0c */ /* 0x000fe2000bf45300 */
[----:B------:R-:W-:Y:S01]  /*26870*/  ULDC.64 UR4, c[0x0][0xa00] ;  /* 0x0002800000047ab9 */ /* 0x000fe20000000a00 */
[----:B-1----:R-:W-:Y:S01]  /*26880*/  IMAD.WIDE R4, R27, 0x4, R4 ;  /* 0x000000041b047825 */ /* 0x002fe200078e0204 */
[----:B------:R-:W-:Y:S01]  /*26890*/  ISETP.NE.U32.AND P0, PT, RZ, UR4, PT ;  /* 0x00000004ff007c0c */ /* 0x000fe2000bf05070 */
[----:B--2---:R-:W0:Y:S03]  /*268a0*/  LDC.64 R2, c[0x0][0xa10] ;  /* 0x00028400ff027b82 */ /* 0x004e260000000a00 */
[----:B------:R-:W-:-:S06]  /*268b0*/  ISETP.NE.AND.EX P0, PT, RZ, UR5, PT, P0 ;  /* 0x00000005ff007c0c */ /* 0x000fcc000bf05300 */
[----:B------:R-:W1:Y:S07]  /*268c0*/  @P2 LDC.64 R6, c[0x0][0xa18] ;  /* 0x00028600ff062b82 */ /* 0x000e6e0000000a00 */
[----:B------:R-:W5:Y:S01]  /*268d0*/  @P0 LDG.E R28, desc[UR60][R4.64] ;  /* 0x0000003c041c0981 */ /* 0x000f62000c1e1900 */
[----:B0-----:R-:W-:-:S05]  /*268e0*/  IMAD.WIDE R2, R27, 0x4, R2 ;  /* 0x000000041b027825 */ /* 0x001fca00078e0202 */
[----:B------:R-:W5:Y:S01]  /*268f0*/  @P1 LDG.E R0, desc[UR60][R2.64] ;  /* 0x0000003c02001981 */ /* 0x000f62000c1e1900 */
[----:B------:R-:W-:Y:S02]  /*26900*/  ULDC UR4, c[0x0][0x288] ;  /* 0x0000a20000047ab9 */ /* 0x000fe40000000800 */
[----:B------:R-:W-:Y:S01]  /*26910*/  IMAD.U32 R23, RZ, RZ, UR4 ;  /* 0x00000004ff177e24 */ /* 0x000fe2000f8e00ff */
[----:B------:R-:W-:Y:S02]  /*26920*/  ULDC.64 UR4, c[0x0][0x418] ;  /* 0x0001060000047ab9 */ /* 0x000fe40000000a00 */
[----:B------:R-:W-:-:S03]  /*26930*/  UISETP.NE.U32.AND UP0, UPT, UR4, URZ, UPT ;  /* 0x0000003f0400728c */ /* 0x000fc6000bf05070 */
[----:B------:R-:W-:Y:S01]  /*26940*/  ULDC UR4, c[0x0][0x424] ;  /* 0x0001090000047ab9 */ /* 0x000fe20000000800 */
[----:B------:R-:W-:Y:S01]  /*26950*/  UISETP.NE.AND.EX UP0, UPT, UR5, URZ, UPT, UP0 ;  /* 0x0000003f0500728c */ /* 0x000fe2000bf05300 */
[----:B-1----:R-:W-:Y:S02]  /*26960*/  @P2 IMAD.WIDE R6, R27, 0x4, R6 ;  /* 0x000000041b062825 */ /* 0x002fe400078e0206 */
[----:B------:R-:W-:Y:S01]  /*26970*/  ULDC UR5, c[0x0][0x2f0] ;  /* 0x0000bc0000057ab9 */ /* 0x000fe20000000800 */
[----:B------:R-:W-:Y:S02]  /*26980*/  USEL UR4, UR4, 0x1, UP0 ;  /* 0x0000000104047887 */ /* 0x000fe40008000000 */
[----:B------:R0:W5:Y:S02]  /*26990*/  @P2 LDG.E R23, desc[UR60][R6.64] ;  /* 0x0000003c06172981 */ /* 0x000164000c1e1900 */
[----:B------:R-:W-:-:S03]  /*269a0*/  UIMAD UR4, UR4, UR5, URZ ;  /* 0x00000005040472a4 */ /* 0x000fc6000f8e023f */
[----:B------:R-:W-:-:S03]  /*269b0*/  ULDC UR5, c[0x0][0x348] ;  /* 0x0000d20000057ab9 */ /* 0x000fc60000000800 */
[----:B------:R-:W-:Y:S02]  /*269c0*/  IMAD.U32 R10, RZ, RZ, UR4 ;  /* 0x00000004ff0a7e24 */ /* 0x000fe4000f8e00ff */
[----:B0-----:R-:W-:Y:S01]  /*269d0*/  IMAD.U32 R6, RZ, RZ, UR5 ;  /* 0x00000005ff067e24 */ /* 0x001fe2000f8e00ff */
[----:B---3--:R0:W-:Y:S01]  /*269e0*/  STL [R1+0x8], R9 ;  /* 0x0000080901007387 */ /* 0x0081e20000100800 */
[----:B------:R-:W-:Y:S05]  /*269f0*/  @P2 BRA `(.L_x_2029) ;  /* 0x0000000000102947 */ /* 0x000fea0003800000 */
[----:B------:R-:W-:Y:S05]  /*26a00*/  @!P0 BRA `(.L_x_2029) ;  /* 0x00000000000c8947 */ /* 0x000fea0003800000 */
[----:B-----5:R-:W2:Y:S04]  /*26a10*/  LDG.E R23, desc[UR60][R4.64] ;  /* 0x0000003c04177981 */ /* 0x020ea8000c1e1900 */
[----:B------:R-:W2:Y:S02]  /*26a20*/  LDG.E R8, desc[UR60][R4.64+0x4] ;  /* 0x0000043c04087981 */ /* 0x000ea4000c1e1900 */
[----:B--2---:R-:W-:-:S07]  /*26a30*/  IMAD.IADD R23, R8, 0x1, -R23 ;  /* 0x0000000108177824 */ /* 0x004fce00078e0a17 */
.L_x_2029:
[----:B------:R-:W-:Y:S02]  /*26a40*/  ULDC.64 UR4, c[0x0][0xa20] ;  /* 0x0002880000047ab9 */ /* 0x000fe40000000a00 */
[----:B------:R-:W-:-:S04]  /*26a50*/  ISETP.NE.U32.AND P0, PT, RZ, UR4, PT ;  /* 0x00000004ff007c0c */ /* 0x000fc8000bf05070 */
[----:B------:R-:W-:-:S13]  /*26a60*/  ISETP.NE.AND.EX P0, PT, RZ, UR5, PT, P0 ;  /* 0x00000005ff007c0c */ /* 0x000fda000bf05300 */
[----:B------:R-:W-:Y:S05]  /*26a70*/  @!P0 BRA `(.L_x_2030) ;  /* 0x0000000000108947 */ /* 0x000fea0003800000 */
[----:B------:R-:W1:Y:S02]  /*26a80*/  LDC.64 R4, c[0x0][0xa20] ;  /* 0x00028800ff047b82 */ /* 0x000e640000000a00 */
[----:B-1----:R-:W-:-:S05]  /*26a90*/  IMAD.WIDE R4, R27, 0x4, R4 ;  /* 0x000000041b047825 */ /* 0x002fca00078e0204 */
[----:B------:R1:W5:Y:S01]  /*26aa0*/  LDG.E R10, desc[UR60][R4.64] ;  /* 0x0000003c040a7981 */ /* 0x000362000c1e1900 */
[----:B------:R-:W-:Y:S05]  /*26ab0*/  BRA `(.L_x_2031) ;  /* 0x0000000000247947 */ /* 0x000fea0003800000 */
.L_x_2030:
[----:B------:R-:W-:Y:S02]  /*26ac0*/  ULDC.64 UR4, c[0x0][0xa08] ;  /* 0x0002820000047ab9 */ /* 0x000fe40000000a00 */
[----:B------:R-:W-:-:S04]  /*26ad0*/  ISETP.NE.U32.AND P0, PT, RZ, UR4, PT ;  /* 0x00000004ff007c0c */ /* 0x000fc8000bf05070 */
[----:B------:R-:W-:-:S13]  /*26ae0*/  ISETP.NE.AND.EX P0, PT, RZ, UR5, PT, P0 ;  /* 0x00000005ff007c0c */ /* 0x000fda000bf05300 */
[----:B------:R-:W-:Y:S05]  /*26af0*/  @!P0 BRA `(.L_x_2031) ;  /* 0x0000000000148947 */ /* 0x000fea0003800000 */
[----:B------:R-:W1:Y:S02]  /*26b00*/  LDC.64 R4, c[0x0][0xa08] ;  /* 0x00028200ff047b82 */ /* 0x000e640000000a00 */
[----:B-1----:R-:W-:-:S05]  /*26b10*/  IMAD.WIDE R4, R27, 0x4, R4 ;  /* 0x000000041b047825 */ /* 0x002fca00078e0204 */
[----:B------:R-:W2:Y:S04]  /*26b20*/  LDG.E R10, desc[UR60][R4.64] ;  /* 0x0000003c040a7981 */ /* 0x000ea8000c1e1900 */
[----:B------:R-:W2:Y:S02]  /*26b30*/  LDG.E R7, desc[UR60][R4.64+0x4] ;  /* 0x0000043c04077981 */ /* 0x000ea4000c1e1900 */
[----:B--2---:R-:W-:-:S07]  /*26b40*/  IMAD.IADD R10, R7, 0x1, -R10 ;  /* 0x00000001070a7824 */ /* 0x004fce00078e0a0a */
.L_x_2031:
[----:B-1----:R-:W2:Y:S01]  /*26b50*/  @P1 LDG.E R4, desc[UR60][R2.64] ;  /* 0x0000003c02041981 */ /* 0x002ea2000c1e1900 */
[----:B------:R-:W1:Y:S03]  /*26b60*/  LDC R7, c[0x0][0x448] ;  /* 0x00011200ff077b82 */ /* 0x000e660000000800 */
[----:B------:R3:W2:Y:S01]  /*26b70*/  @P1 LDG.E R5, desc[UR60][R2.64+0x4] ;  /* 0x0000043c02051981 */ /* 0x0006a2000c1e1900 */
[----:B-----5:R-:W-:Y:S02]  /*26b80*/  IMAD.IADD R10, R10, 0x1, -R9 ;  /* 0x000000010a0a7824 */ /* 0x020fe400078e0a09 */
[----:B------:R-:W-:-:S04]  /*26b90*/  IMAD.SHL.U32 R25, R25, 0x80, RZ ;  /* 0x0000008019197824 */ /* 0x000fc800078e00ff */
[----:B------:R-:W-:Y:S01]  /*26ba0*/  VIADD R8, R25, 0x7f ;  /* 0x0000007f19087836 */ /* 0x000fe20000000000 */
[----:B-1----:R-:W-:-:S13]  /*26bb0*/  ISETP.NE.AND P2, PT, R7, 0x1, PT ;  /* 0x000000010700780c */ /* 0x002fda0003f45270 */
[----:B---3--:R-:W1:Y:S08]  /*26bc0*/  @P2 LDC R3, c[0x0][0x44c] ;  /* 0x00011300ff032b82 */ /* 0x008e700000000800 */
[----:B------:R-:W3:Y:S01]  /*26bd0*/  @P2 LDC R2, c[0x0][0x450] ;  /* 0x00011400ff022b82 */ /* 0x000ee20000000800 */
[----:B-1----:R-:W-:-:S05]  /*26be0*/  @P2 IMAD.HI.U32 R3, R8, R3, RZ ;  /* 0x0000000308032227 */ /* 0x002fca00078e00ff */
[----:B---3--:R-:W-:Y:S01]  /*26bf0*/  @P2 SHF.R.U32.HI R8, RZ, R2, R3 ;  /* 0x00000002ff082219 */ /* 0x008fe20000011603 */
[----:B--2---:R-:W-:-:S04]  /*26c00*/  @P1 IMAD.IADD R6, R5, 0x1, -R4 ;  /* 0x0000000105061824 */ /* 0x004fc800078e0a04 */
[----:B------:R-:W-:-:S04]  /*26c10*/  IMAD.IADD R18, R10, 0x1, R6 ;  /* 0x000000010a127824 */ /* 0x000fc800078e0206 */
[C---:B0-----:R-:W-:Y:S01]  /*26c20*/  VIADD R9, R18.reuse, 0x9f ;  /* 0x0000009f12097836 */ /* 0x041fe20000000000 */
[----:B------:R-:W-:-:S03]  /*26c30*/  IADD3 R7, R18, 0x1, -R23 ;  /* 0x0000000112077810 */ /* 0x000fc60007ffe817 */
[----:B------:R-:W-:-:S04]  /*26c40*/  IMAD.HI R9, R9, 0x66666667, RZ ;  /* 0x6666666709097827 */ /* 0x000fc800078e02ff */
[----:B------:R-:W-:Y:S01]  /*26c50*/  IMAD.IADD R8, R7, 0x1, R8 ;  /* 0x0000000107087824 */ /* 0x000fe200078e0208 */
[----:B------:R-:W-:-:S04]  /*26c60*/  SHF.R.U32.HI R2, RZ, 0x1f, R9 ;  /* 0x0000001fff027819 */ /* 0x000fc80000011609 */
[----:B------:R-:W-:Y:S02]  /*26c70*/  LEA.HI.SX32 R9, R9, R2, 0x1a ;  /* 0x0000000209097211 */ /* 0x000fe400078fd2ff */
[----:B------:R-:W0:Y:S02]  /*26c80*/  LDC.64 R2, c[0x0][0x9e0] ;  /* 0x00027800ff027b82 */ /* 0x000e240000000a00 */
[----:B0-----:R-:W-:Y:S01]  /*26c90*/  ISETP.GE.AND P3, PT, R3, 0x1, PT ;  /* 0x000000010300780c */ /* 0x001fe20003f66270 */
[----:B------:R-:W-:-:S12]  /*26ca0*/  IMAD.IADD R2, R8, 0x1, R2 ;  /* 0x0000000108027824 */ /* 0x000fd800078e0202 */
[----:B------:R-:W-:Y:S05]  /*26cb0*/  @!P3 BRA `(.L_x_2032) ;  /* 0x000000000048b947 */ /* 0x000fea0003800000 */
        /* <DEDUP_REMOVED lines=11> */
.L_x_2034:
[----:B------:R-:W-:-:S13]  /*26d70*/  ISETP.NE.AND P0, PT, R3, 0x1, PT ;  /* 0x000000010300780c */ /* 0x000fda0003f05270 */
[----:B------:R-:W0:Y:S02]  /*26d80*/  @P0 LDC.64 R4, c[0x0][0x9e8] ;  /* 0x00027a00ff040b82 */ /* 0x000e240000000a00 */
[----:B0-----:R-:W-:-:S05]  /*26d90*/  @P0 IMAD.HI.U32 R4, R11, R4, RZ ;  /* 0x000000040b040227 */ /* 0x001fca00078e00ff */
[----:B------:R-:W-:-:S07]  /*26da0*/  @P0 SHF.R.U32.HI R11, RZ, R5, R4 ;  /* 0x00000005ff0b0219 */ /* 0x000fce0000011604 */
.L_x_2035:
[----:B------:R-:W-:Y:S05]  /*26db0*/  BSYNC B0 ;  /* 0x0000000000007941 */ /* 0x000fea0003800000 */
.L_x_2033:
[----:B------:R-:W-:-:S05]  /*26dc0*/  IMAD R11, R11, R3, R3 ;  /* 0x000000030b0b7224 */ /* 0x000fca00078e0203 */
[----:B------:R-:W-:-:S07]  /*26dd0*/  VIMNMX R2, R2, R11, PT ;  /* 0x0000000b02027248 */ /* 0x000fce0003fe0100 */
.L_x_2032:
[----:B------:R-:W0:Y:S01]  /*26de0*/  @P2 LDC R8, c[0x0][0x44c] ;  /* 0x00011300ff082b82 */ /* 0x000e220000000800 */
[----:B------:R-:W-:Y:S01]  /*26df0*/  IMAD.MOV.U32 R4, RZ, RZ, R25 ;  /* 0x000000ffff047224 */ /* 0x000fe200078e0019 */
[----:B------:R-:W-:-:S06]  /*26e00*/  ULDC UR4, c[0x0][0x9dc] ;  /* 0x0002770000047ab9 */ /* 0x000fcc0000000800 */
[----:B------:R-:W1:Y:S01]  /*26e10*/  @P2 LDC R5, c[0x0][0x450] ;  /* 0x00011400ff052b82 */ /* 0x000e620000000800 */
[----:B0-----:R-:W-:-:S05]  /*26e20*/  @P2 IMAD.HI.U32 R8, R25, R8, RZ ;  /* 0x0000000819082227 */ /* 0x001fca00078e00ff */
[----:B-1----:R-:W-:Y:S01]  /*26e30*/  @P2 SHF.R.U32.HI R4, RZ, R5, R8 ;  /* 0x00000005ff042219 */ /* 0x002fe20000011608 */
[----:B------:R-:W-:-:S04]  /*26e40*/  IMAD.IADD R8, R18, 0x1, -R23 ;  /* 0x0000000112087824 */ /* 0x000fc800078e0a17 */
        /* <DEDUP_REMOVED lines=13> */
.L_x_2038:
[----:B------:R-:W-:-:S13]  /*26f20*/  ISETP.NE.AND P0, PT, R3, 0x1, PT ;  /* 0x000000010300780c */ /* 0x000fda0003f05270 */
[----:B------:R-:W0:Y:S02]  /*26f30*/  @P0 LDC.64 R4, c[0x0][0x9e8] ;  /* 0x00027a00ff040b82 */ /* 0x000e240000000a00 */
[----:B0-----:R-:W-:-:S05]  /*26f40*/  @P0 IMAD.HI.U32 R4, R12, R4, RZ ;  /* 0x000000040c040227 */ /* 0x001fca00078e00ff */
[----:B------:R-:W-:-:S07]  /*26f50*/  @P0 SHF.R.U32.HI R12, RZ, R5, R4 ;  /* 0x00000005ff0c0219 */ /* 0x000fce0000011604 */
.L_x_2039:
[----:B------:R-:W-:Y:S05]  /*26f60*/  BSYNC B0 ;  /* 0x0000000000007941 */ /* 0x000fea0003800000 */
.L_x_2037:
[----:B------:R-:W-:-:S05]  /*26f70*/  IMAD R3, R12, R3, RZ ;  /* 0x000000030c037224 */ /* 0x000fca00078e02ff */
[----:B------:R-:W-:-:S07]  /*26f80*/  VIMNMX R11, R11, R3, !PT ;  /* 0x000000030b0b7248 */ /* 0x000fce0007fe0100 */
.L_x_2036:
[----:B------:R-:W-:Y:S01]  /*26f90*/  VIADD R2, R2, 0x9f ;  /* 0x0000009f02027836 */ /* 0x000fe20000000000 */
[----:B------:R-:W-:Y:S01]  /*26fa0*/  BSSY B0, `(.L_x_2040) ;  /* 0x00000e2000007945 */ /* 0x000fe20003800000 */
[----:B------:R-:W-:-:S04]  /*26fb0*/  IMAD.HI R11, R11, 0x66666667, RZ ;  /* 0x666666670b0b7827 */ /* 0x000fc800078e02ff */
[----:B------:R-:W-:-:S05]  /*26fc0*/  IMAD.HI R2, R2, 0x66666667, RZ ;  /* 0x6666666702027827 */ /* 0x000fca00078e02ff */
[----:B------:R-:W-:-:S04]  /*26fd0*/  SHF.R.U32.HI R3, RZ, 0x1f, R2 ;  /* 0x0000001fff037819 */ /* 0x000fc80000011602 */
[----:B------:R-:W-:Y:S02]  /*26fe0*/  LEA.HI.SX32 R3, R2, R3, 0x1a ;  /* 0x0000000302037211 */ /* 0x000fe400078fd2ff */
[----:B------:R-:W-:Y:S02]  /*26ff0*/  SHF.R.U32.HI R2, RZ, 0x1f, R11 ;  /* 0x0000001fff027819 */ /* 0x000fe4000001160b */
[----:B------:R-:W-:Y:S02]  /*27000*/  VIMNMX R3, R9, R3, PT ;  /* 0x0000000309037248 */ /* 0x000fe40003fe0100 */
[----:B------:R-:W-:-:S03]  /*27010*/  LEA.HI.SX32 R2, R11, R2, 0x1a ;  /* 0x000000020b027211 */ /* 0x000fc600078fd2ff */
[----:B------:R-:W-:Y:S01]  /*27020*/  IMAD R3, R3, 0xa0, -R10 ;  /* 0x000000a003037824 */ /* 0x000fe200078e0a0a */
[----:B------:R-:W-:-:S04]  /*27030*/  VIMNMX R2, RZ, R2, !PT ;  /* 0x00000002ff027248 */ /* 0x000fc80007fe0100 */
[----:B------:R-:W-:Y:S01]  /*27040*/  VIMNMX R6, R3, R6, PT ;  /* 0x0000000603067248 */ /* 0x000fe20003fe0100 */
[----:B------:R-:W-:-:S05]  /*27050*/  IMAD R2, R2, 0xa0, -R10 ;  /* 0x000000a002027824 */ /* 0x000fca00078e0a0a */
        /* <DEDUP_REMOVED lines=15> */
[----:B------:R-:W0:Y:S02]  /*27150*/  S2R R5, SR_TID.X ;  /* 0x0000000000057919 */ /* 0x000e240000002100 */
[----:B0-----:R-:W-:-:S04]  /*27160*/  SHF.R.U32.HI R5, RZ, 0x5, R5 ;  /* 0x00000005ff057819 */ /* 0x001fc80000011605 */
[----:B------:R-:W-:-:S05]  /*27170*/  LOP3.LUT R5, R5, 0x3, RZ, 0xc0, !PT ;  /* 0x0000000305057812 */ /* 0x000fca00078ec0ff */
[----:B------:R0:W1:Y:S02]  /*27180*/  SHFL.IDX PT, R14, R5, RZ, 0x1f ;  /* 0x00001fff050e7589 */ /* 0x00006400000e0000 */
.L_x_2285:
[----:B-1----:R-:W-:Y:S02]  /*27190*/  ISETP.NE.AND P0, PT, R14, RZ, PT ;  /* 0x000000ff0e00720c */ /* 0x002fe40003f05270 */
[----:B------:R-:W-:-:S11]  /*271a0*/  PLOP3.LUT P6, PT, PT, PT, PT, 0x8, 0x0 ;  /* 0x000000000000781c */ /* 0x000fd60003fce170 */
[----:B------:R-:W-:Y:S05]  /*271b0*/  @P0 BRA `(.L_x_2043) ;  /* 0x00000000000c0947 */ /* 0x000fea0003800000 */
[----:B------:R-:W-:-:S03]  /*271c0*/  UMOV UR4, 0xffffffff ;  /* 0xffffffff00047882 */ /* 0x000fc60000000000 */
[----:B------:R-:W-:Y:S05]  /*271d0*/  BRA.DIV UR4, `(.L_x_2044) ;  /* 0x0000009a04247947 */ /* 0x000fea000b800000 */
[----:B------:R-:W-:-:S13]  /*271e0*/  ELECT P6, URZ, PT ;  /* 0x00000000003f782f */ /* 0x000fda00038c0000 */
.L_x_2043:
[----:B0-----:R-:W2:Y:S01]  /*271f0*/  LDL R5, [R1+0x3c] ;  /* 0x00003c0001057983 */ /* 0x001ea20000100800 */
[----:B------:R-:W-:Y:S01]  /*27200*/  BSSY B1, `(.L_x_2045) ;  /* 0x0000008000017945 */ /* 0x000fe20003800000 */
[----:B--2---:R-:W-:-:S05]  /*27210*/  VIADD R5, R5, 0x1 ;  /* 0x0000000105057836 */ /* 0x004fca0000000000 */
[----:B------:R-:W-:-:S04]  /*27220*/  LEA.HI R6, R5, R5, RZ, 0x1 ;  /* 0x0000000505067211 */ /* 0x000fc800078f08ff */
[----:B------:R-:W-:-:S05]  /*27230*/  LOP3.LUT R6, R6, 0xfffffffe, RZ, 0xc0, !PT ;  /* 0xfffffffe06067812 */ /* 0x000fca00078ec0ff */
[----:B------:R-:W-:-:S05]  /*27240*/  IMAD.IADD R5, R5, 0x1, -R6 ;  /* 0x0000000105057824 */ /* 0x000fca00078e0a06 */
[----:B------:R-:W-:-:S04]  /*27250*/  SHF.L.U32 R5, R5, 0x1f, RZ ;  /* 0x0000001f05057819 */ /* 0x000fc800000006ff */
[----:B------:R-:W0:Y:S02]  /*27260*/  SYNCS.PHASECHK.TRANS64.TRYWAIT P0, [R17+URZ+0x22820], R5 ;  /* 0x02282005110075a7 */ /* 0x000e24000800017f */
[----:B0-----:R-:W-:Y:S05]  /*27270*/  @!P0 BRA `(.L_x_2046) ;  /* 0x00000098001c8947 */ /* 0x001fea0003800000 */
.L_x_2288:
[----:B------:R-:W-:Y:S05]  /*27280*/  BSYNC B1 ;  /* 0x0000000000017941 */ /* 0x000fea0003800000 */
.L_x_2045:
[----:B------:R-:W-:Y:S04]  /*27290*/  BSSY B1, `(.L_x_2047) ;  /* 0x000004e000017945 */ /* 0x000fe80003800000 */
[----:B------:R-:W-:Y:S05]  /*272a0*/  @!P6 BRA `(.L_x_2048) ;  /* 0x000000040030e947 */ /* 0x000fea0003800000 */
[----:B------:R-:W2:Y:S01]  /*272b0*/  LDL R6, [R1] ;  /* 0x0000000001067983 */ /* 0x000ea20000100800 */
[----:B0-----:R-:W-:Y:S01]  /*272c0*/  IMAD R5, R35, 0x8, R17 ;  /* 0x0000000823057824 */ /* 0x001fe200078e0211 */
[----:B------:R-:W0:Y:S01]  /*272d0*/  S2R R10, SR_TID.X ;  /* 0x00000000000a7919 */ /* 0x000e220000002100 */
[----:B------:R-:W-:Y:S01]  /*272e0*/  BSSY B2, `(.L_x_2049) ;  /* 0x0000006000027945 */ /* 0x000fe20003800000 */
[----:B0-----:R-:W-:-:S04]  /*272f0*/  LOP3.LUT R10, R10, 0x7f, RZ, 0xc0, !PT ;  /* 0x0000007f0a0a7812 */ /* 0x001fc800078ec0ff */
[----:B------:R-:W-:Y:S02]  /*27300*/  ISETP.NE.AND P1, PT, R10, RZ, PT ;  /* 0x000000ff0a00720c */ /* 0x000fe40003f25270 */
[----:B--2---:R-:W-:-:S04]  /*27310*/  SHF.L.U32 R6, R6, 0x1f, RZ ;  /* 0x0000001f06067819 */ /* 0x004fc800000006ff */
[----:B------:R-:W0:Y:S02]  /*27320*/  SYNCS.PHASECHK.TRANS64.TRYWAIT P0, [R5+URZ+0x228a0], R6 ;  /* 0x0228a006050075a7 */ /* 0x000e24000800017f */
[----:B0-----:R-:W-:Y:S05]  /*27330*/  @!P0 BRA `(.L_x_2050) ;  /* 0x0000009800008947 */ /* 0x001fea0003800000 */
.L_x_2289:
[----:B------:R-:W-:Y:S05]  /*27340*/  BSYNC B2 ;  /* 0x0000000000027941 */ /* 0x000fea0003800000 */
.L_x_2049:
[----:B------:R-:W-:Y:S04]  /*27350*/  BSSY B2, `(.L_x_2051) ;  /* 0x0000009000027945 */ /* 0x000fe80003800000 */
[----:B------:R-:W-:Y:S05]  /*27360*/  @P1 BRA `(.L_x_2052) ;  /* 0x00000000001c1947 */ /* 0x000fea0003800000 */
[----:B------:R-:W1:Y:S02]  /*27370*/  S2R R10, SR_TID.X ;  /* 0x00000000000a7919 */ /* 0x000e640000002100 */
[----:B-1----:R-:W-:Y:S01]  /*27380*/  LOP3.LUT R11, R10, 0x1f, RZ, 0xc0, !PT ;  /* 0x0000001f0a0b7812 */ /* 0x002fe200078ec0ff */
[----:B------:R-:W-:-:S03]  /*27390*/  IMAD.MOV.U32 R10, RZ, RZ, 0x5000 ;  /* 0x00005000ff0a7424 */ /* 0x000fc600078e00ff */
[----:B------:R-:W-:Y:S01]  /*273a0*/  ISETP.NE.AND P0, PT, R11, RZ, PT ;  /* 0x000000ff0b00720c */ /* 0x000fe20003f05270 */
[----:B------:R1:W-:-:S12]  /*273b0*/  SYNCS.ARRIVE.TRANS64 RZ, [R5+URZ+0x22890], R10 ;  /* 0x0228900a05ff79a7 */ /* 0x0003d8000800003f */
[----:B-1----:R-:W-:Y:S05]  /*273c0*/  @!P0 BRA `(.L_x_2052) ;  /* 0x0000000000048947 */ /* 0x002fea0003800000 */
[----:B------:R-:W-:Y:S01]  /*273d0*/  BPT.TRAP 0x1 ;  /* 0x000000040000795c */ /* 0x000fe20000300000 */
.L_x_2052:
[----:B------:R-:W-:Y:S05]  /*273e0*/  BSYNC B2 ;  /* 0x0000000000027941 */ /* 0x000fea0003800000 */
.L_x_2051:
[----:B------:R-:W-:Y:S01]  /*273f0*/  IMAD.MOV.U32 R14, RZ, RZ, RZ ;  /* 0x000000ffff0e7224 */ /* 0x000fe200078e00ff */
[----:B------:R-:W-:Y:S01]  /*27400*/  UIADD3 UR4, UP0, UR36, 0x570, URZ ;  /* 0x0000057024047890 */ /* 0x000fe2000ff1e03f */
[----:B------:R-:W-:Y:S01]  /*27410*/  IMAD R11, R3, 0xa0, R0 ;  /* 0x000000a0030b7824 */ /* 0x000fe200078e0200 */
[----:B------:R-:W-:Y:S01]  /*27420*/  PLOP3.LUT P0, PT, PT, PT, PT, 0x80, 0x0 ;  /* 0x000000000000781c */ /* 0x000fe20003f0f070 */
[----:B------:R-:W-:Y:S01]  /*27430*/  IMAD R10, R35, 0x5000, R17 ;  /* 0x00005000230a7824 */ /* 0x000fe200078e0211 */
[----:B------:R-:W-:Y:S01]  /*27440*/  R2UR UR10, R14 ;  /* 0x000000000e0a72ca */ /* 0x000fe200000e0000 */
[----:B------:R-:W-:Y:S01]  /*27450*/  VIADD R11, R11, 0xffffff60 ;  /* 0xffffff600b0b7836 */ /* 0x000fe20000000000 */
[----:B------:R-:W-:Y:S01]  /*27460*/  UIADD3.X UR5, URZ, UR37, URZ, UP0, !UPT ;  /* 0x000000253f057290 */ /* 0x000fe200087fe43f */
[----:B------:R-:W-:Y:S01]  /*27470*/  VIADD R12, R5, 0x22890 ;  /* 0x00022890050c7836 */ /* 0x000fe20000000000 */
[----:B------:R-:W-:Y:S01]  /*27480*/  UMOV UR6, 0x0 ;  /* 0x0000000000067882 */ /* 0x000fe20000000000 */
[----:B------:R-:W-:Y:S01]  /*27490*/  VIADD R13, R10, 0x18400 ;  /* 0x000184000a0d7836 */ /* 0x000fe20000000000 */
[----:B------:R-:W-:-:S09]  /*274a0*/  UMOV UR7, 0x12f00000 ;  /* 0x12f0000000077882 */ /* 0x000fd20000000000 */
.L_x_2053:
        /* <DEDUP_REMOVED lines=10> */
[----:B------:R-:W1:Y:S01]  /*27550*/  SYNCS.PHASECHK.TRANS64.TRYWAIT P0, [R5+URZ+0x228c0], R6 ;  /* 0x0228c006050075a7 */ /* 0x000e62000800017f */
[----:B------:R-:W-:Y:S04]  /*27560*/  BSSY B2, `(.L_x_2054) ;  /* 0x0000002000027945 */ /* 0x000fe80003800000 */
[----:B-1----:R-:W-:Y:S05]  /*27570*/  @!P0 BRA `(.L_x_2055) ;  /* 0x0000009400848947 */ /* 0x002fea0003800000 */
.L_x_2290:
[----:B------:R-:W-:Y:S05]  /*27580*/  BSYNC B2 ;  /* 0x0000000000027941 */ /* 0x000fea0003800000 */
.L_x_2054:
[----:B------:R-:W-:Y:S01]  /*27590*/  BSSY B2, `(.L_x_2056) ;  /* 0x000000b000027945 */ /* 0x000fe20003800000 */
[----:B------:R-:W-:Y:S02]  /*275a0*/  IMAD.MOV.U32 R12, RZ, RZ, 0x0 ;  /* 0x00000000ff0c7424 */ /* 0x000fe400078e00ff */
[----:B------:R-:W-:Y:S01]  /*275b0*/  IMAD.MOV.U32 R13, RZ, RZ, 0x12f00000 ;  /* 0x12f00000ff0d7424 */ /* 0x000fe200078e00ff */
[----:B------:R-:W-:Y:S06]  /*275c0*/  @P1 BRA `(.L_x_2057) ;  /* 0x00000000001c1947 */ /* 0x000fec0003800000 */
[----:B------:R-:W2:Y:S01]  /*275d0*/  S2R R15, SR_TID.X ;  /* 0x00000000000f7919 */ /* 0x000ea20000002100 */
[----:B01----:R-:W-:-:S04]  /*275e0*/  IMAD.MOV.U32 R6, RZ, RZ, 0x5000 ;  /* 0x00005000ff067424 */ /* 0x003fc800078e00ff */
[----:B------:R3:W-:Y:S01]  /*275f0*/  SYNCS.ARRIVE.TRANS64 RZ, [R5+URZ+0x228b0], R6 ;  /* 0x0228b00605ff79a7 */ /* 0x0007e2000800003f */
[----:B--2---:R-:W-:-:S04]  /*27600*/  LOP3.LUT R15, R15, 0x1f, RZ, 0xc0, !PT ;  /* 0x0000001f0f0f7812 */ /* 0x004fc800078ec0ff */
[----:B------:R-:W-:-:S13]  /*27610*/  ISETP.NE.AND P0, PT, R15, RZ, PT ;  /* 0x000000ff0f00720c */ /* 0x000fda0003f05270 */
[----:B---3--:R-:W-:Y:S05]  /*27620*/  @!P0 BRA `(.L_x_2057) ;  /* 0x0000000000048947 */ /* 0x008fea0003800000 */
[----:B------:R-:W-:Y:S01]  /*27630*/  BPT.TRAP 0x1 ;  /* 0x000000040000795c */ /* 0x000fe20000300000 */
.L_x_2057:
[----:B------:R-:W-:Y:S05]  /*27640*/  BSYNC B2 ;  /* 0x0000000000027941 */ /* 0x000fea0003800000 */
.L_x_2056:
[----:B------:R-:W-:Y:S01]  /*27650*/  R2UR UR10, R14 ;  /* 0x000000000e0a72ca */ /* 0x000fe200000e0000 */
[----:B------:R-:W-:Y:S01]  /*27660*/  UIADD3 UR4, UP0, UR36, 0x670, URZ ;  /* 0x0000067024047890 */ /* 0x000fe2000ff1e03f */
[----:B------:R-:W-:Y:S01]  /*27670*/  R2UR UR6, R12 ;  /* 0x000000000c0672ca */ /* 0x000fe200000e0000 */
[----:B------:R-:W-:Y:S01]  /*27680*/  VIADD R10, R10, 0xa400 ;  /* 0x0000a4000a0a7836 */ /* 0x000fe20000000000 */
[----:B------:R-:W-:Y:S01]  /*27690*/  R2UR UR7, R13 ;  /* 0x000000000d0772ca */ /* 0x000fe200000e0000 */
[----:B01----:R-:W-:Y:S01]  /*276a0*/  VIADD R5, R5, 0x228b0 ;  /* 0x000228b005057836 */ /* 0x003fe20000000000 */
[----:B------:R-:W-:Y:S01]  /*276b0*/  PLOP3.LUT P0, PT, PT, PT, PT, 0x80, 0x0 ;  /* 0x000000000000781c */ /* 0x000fe20003f0f070 */
[----:B------:R-:W-:-:S12]  /*276c0*/  UIADD3.X UR5, URZ, UR37, URZ, UP0, !UPT ;  /* 0x000000253f057290 */ /* 0x000fd800087fe43f */
.L_x_2058:
        /* <DEDUP_REMOVED lines=10> */
.L_x_2048:
[----:B------:R-:W-:Y:S05]  /*27770*/  BSYNC B1 ;  /* 0x0000000000017941 */ /* 0x000fea0003800000 */
.L_x_2047:
[----:B------:R-:W2:Y:S01]  /*27780*/  LDL.LU R6, [R1] ;  /* 0x0000000001067983 */ /* 0x000ea20000300800 */
[----:B------:R-:W-:Y:S01]  /*27790*/  VIADD R35, R35, 0x1 ;  /* 0x0000000123237836 */ /* 0x000fe20000000000 */
[----:B------:R-:W-:Y:S01]  /*277a0*/  PLOP3.LUT P0, PT, PT, PT, PT, 0x8, 0x0 ;  /* 0x000000000000781c */ /* 0x000fe20003f0e170 */
[----:B------:R-:W-:-:S03]  /*277b0*/  VIADD R3, R3, 0xfffffffe ;  /* 0xfffffffe03037836 */ /* 0x000fc60000000000 */
[----:B------:R-:W-:Y:S02]  /*277c0*/  ISETP.NE.AND P1, PT, R35, 0x2, PT ;  /* 0x000000022300780c */ /* 0x000fe40003f25270 */
[----:B------:R-:W-:Y:S02]  /*277d0*/  ISETP.GE.AND P2, PT, R3, R4, PT ;  /* 0x000000040300720c */ /* 0x000fe40003f46270 */
[----:B0-----:R-:W-:Y:S02]  /*277e0*/  SEL R5, RZ, 0x1, P1 ;  /* 0x00000001ff057807 */ /* 0x001fe40000800000 */
[----:B------:R-:W-:Y:S02]  /*277f0*/  SEL R35, R35, RZ, P1 ;  /* 0x000000ff23237207 */ /* 0x000fe40000800000 */
[----:B--2---:R-:W-:-:S05]  /*27800*/  LOP3.LUT R6, R6, R5, RZ, 0x3c, !PT ;  /* 0x0000000506067212 */ /* 0x004fca00078e3cff */
[----:B------:R0:W-:Y:S02]  /*27810*/  STL [R1], R6 ;  /* 0x0000000601007387 */ /* 0x0001e40000100800 */
[----:B------:R-:W-:Y:S05]  /*27820*/  @!P2 BRA `(.L_x_2041) ;  /* 0x000000040064a947 */ /* 0x000fea0003800000 */
.L_x_2071:
[----:B------:R-:W-:Y:S05]  /*27830*/  YIELD ;  /* 0x0000000000007946 */ /* 0x000fea0003800000 */
[----:B------:R-:W-:Y:S04]  /*27840*/  BSSY B1, `(.L_x_2059) ;  /* 0x000004d000017945 */ /* 0x000fe80003800000 */
[----:B-1----:R-:W-:Y:S05]  /*27850*/  @!P6 BRA `(.L_x_2060) ;  /* 0x00000004002ce947 */ /* 0x002fea0003800000 */
[----:B0-----:R-:W2:Y:S01]  /*27860*/  LDL R6, [R1] ;  /* 0x0000000001067983 */ /* 0x001ea20000100800 */
[----:B------:R-:W0:Y:S02]  /*27870*/  S2R R5, SR_TID.X ;  /* 0x0000000000057919 */ /* 0x000e240000002100 */
[----:B0-----:R-:W-:Y:S01]  /*27880*/  LOP3.LUT R10, R5, 0x7f, RZ, 0xc0, !PT ;  /* 0x0000007f050a7812 */ /* 0x001fe200078ec0ff */
[----:B------:R-:W-:Y:S01]  /*27890*/  IMAD R5, R35, 0x8, R17 ;  /* 0x0000000823057824 */ /* 0x000fe200078e0211 */
[----:B------:R-:W-:Y:S02]  /*278a0*/  BSSY B2, `(.L_x_2061) ;  /* 0x0000005000027945 */ /* 0x000fe40003800000 */
[----:B------:R-:W-:Y:S02]  /*278b0*/  ISETP.NE.AND P2, PT, R10, RZ, PT ;  /* 0x000000ff0a00720c */ /* 0x000fe40003f45270 */
[----:B--2---:R-:W-:-:S04]  /*278c0*/  SHF.L.U32 R6, R6, 0x1f, RZ ;  /* 0x0000001f06067819 */ /* 0x004fc800000006ff */
[----:B------:R-:W0:Y:S02]  /*278d0*/  SYNCS.PHASECHK.TRANS64.TRYWAIT P1, [R5+URZ+0x228a0], R6 ;  /* 0x0228a006050075a7 */ /* 0x000e24000802017f */
[----:B0-----:R-:W-:Y:S05]  /*278e0*/  @!P1 BRA `(.L_x_2062) ;  /* 0x0000009000bc9947 */ /* 0x001fea0003800000 */
.L_x_2291:
[----:B------:R-:W-:Y:S05]  /*278f0*/  BSYNC B2 ;  /* 0x0000000000027941 */ /* 0x000fea0003800000 */
.L_x_2061:
        /* <DEDUP_REMOVED lines=9> */
.L_x_2064:
[----:B------:R-:W-:Y:S05]  /*27990*/  BSYNC B2 ;  /* 0x0000000000027941 */ /* 0x000fea0003800000 */
.L_x_2063:
        /* <DEDUP_REMOVED lines=10> */
[----:B------:R-:W-:-:S10]  /*27a40*/  UMOV UR7, 0x12f00000 ;  /* 0x12f0000000077882 */ /* 0x000fd40000000000 */
.L_x_2065:
        /* <DEDUP_REMOVED lines=13> */
.L_x_2292:
[----:B------:R-:W-:Y:S05]  /*27b20*/  BSYNC B2 ;  /* 0x0000000000027941 */ /* 0x000fea0003800000 */
.L_x_2066:
        /* <DEDUP_REMOVED lines=11> */
.L_x_2069:
[----:B------:R-:W-:Y:S05]  /*27be0*/  BSYNC B2 ;  /* 0x0000000000027941 */ /* 0x000fea0003800000 */
.L_x_2068:
        /* <DEDUP_REMOVED lines=8> */
.L_x_2070:
        /* <DEDUP_REMOVED lines=10> */
.L_x_2060:
[----:B------:R-:W-:Y:S05]  /*27d10*/  BSYNC B1 ;  /* 0x0000000000017941 */ /* 0x000fea0003800000 */
.L_x_2059:
[----:B0-----:R-:W2:Y:S01]  /*27d20*/  LDL.LU R6, [R1] ;  /* 0x0000000001067983 */ /* 0x001ea20000300800 */
[----:B------:R-:W-:Y:S01]  /*27d30*/  VIADD R35, R35, 0x1 ;  /* 0x0000000123237836 */ /* 0x000fe20000000000 */
[C---:B------:R-:W-:Y:S01]  /*27d40*/  ISETP.GT.AND P2, PT, R3.reuse, R4, PT ;  /* 0x000000040300720c */ /* 0x040fe20003f44270 */
[----:B------:R-:W-:-:S03]  /*27d50*/  VIADD R3, R3, 0xffffffff ;  /* 0xffffffff03037836 */ /* 0x000fc60000000000 */
[----:B------:R-:W-:-:S04]  /*27d60*/  ISETP.NE.AND P1, PT, R35, 0x2, PT ;  /* 0x000000022300780c */ /* 0x000fc80003f25270 */
[----:B------:R-:W-:Y:S02]  /*27d70*/  SEL R5, RZ, 0x1, P1 ;  /* 0x00000001ff057807 */ /* 0x000fe40000800000 */
[----:B------:R-:W-:Y:S02]  /*27d80*/  SEL R35, R35, RZ, P1 ;  /* 0x000000ff23237207 */ /* 0x000fe40000800000 */
[----:B--2---:R-:W-:-:S05]  /*27d90*/  LOP3.LUT R6, R6, R5, RZ, 0x3c, !PT ;  /* 0x0000000506067212 */ /* 0x004fca00078e3cff */
[----:B------:R1:W-:Y:S01]  /*27da0*/  STL [R1], R6 ;  /* 0x0000000601007387 */ /* 0x0003e20000100800 */
[----:B------:R-:W-:Y:S05]  /*27db0*/  @P2 BRA `(.L_x_2071) ;  /* 0xfffffff8009c2947 */ /* 0x000fea000383ffff */
.L_x_2041:
[----:B------:R-:W-:Y:S05]  /*27dc0*/  BSYNC B0 ;  /* 0x0000000000007941 */ /* 0x000fea0003800000 */
.L_x_2040:
[----:B------:R-:W2:Y:S01]  /*27dd0*/  LDC R0, c[0x0][0x448] ;  /* 0x00011200ff007b82 */ /* 0x000ea20000000800 */
[----:B------:R-:W-:Y:S01]  /*27de0*/  VIADD R2, R25, 0x7f ;  /* 0x0000007f19027836 */ /* 0x000fe20000000000 */
[----:B------:R-:W-:Y:S06]  /*27df0*/  @!P0 WARPSYNC.ALL ;  /* 0x0000000000008948 */ /* 0x000fec0003800000 */
[----:B------:R-:W-:Y:S01]  /*27e00*/  @!P0 BAR.SYNC.DEFER_BLOCKING 0xc, 0x180 ;  /* 0x0306000000008b1d */ /* 0x000fe20000010000 */
[----:B--2---:R-:W-:-:S13]  /*27e10*/  ISETP.NE.AND P1, PT, R0, 0x1, PT ;  /* 0x000000010000780c */ /* 0x004fda0003f25270 */
[----:B------:R-:W2:Y:S08]  /*27e20*/  @P1 LDC R3, c[0x0][0x44c] ;  /* 0x00011300ff031b82 */ /* 0x000eb00000000800 */
[----:B------:R-:W3:Y:S01]  /*27e30*/  @P1 LDC R0, c[0x0][0x450] ;  /* 0x00011400ff001b82 */ /* 0x000ee20000000800 */
[----:B--2---:R-:W-:-:S05]  /*27e40*/  @P1 IMAD.HI.U32 R3, R2, R3, RZ ;  /* 0x0000000302031227 */ /* 0x004fca00078e00ff */
[----:B---3--:R-:W-:-:S05]  /*27e50*/  @P1 SHF.R.U32.HI R2, RZ, R0, R3 ;  /* 0x00000000ff021219 */ /* 0x008fca0000011603 */
[----:B------:R-:W-:Y:S02]  /*27e60*/  IMAD.IADD R7, R7, 0x1, R2 ;  /* 0x0000000107077824 */ /* 0x000fe400078e0202 */
[----:B------:R-:W2:Y:S02]  /*27e70*/  LDC.64 R2, c[0x0][0x9e0] ;  /* 0x00027800ff027b82 */ /* 0x000ea40000000a00 */
[----:B--2---:R-:W-:Y:S01]  /*27e80*/  ISETP.GE.AND P2, PT, R3, 0x1, PT ;  /* 0x000000010300780c */ /* 0x004fe20003f46270 */
        /* <DEDUP_REMOVED lines=8> */
[----:B------:R-:W2:Y:S02]  /*27f10*/  @P0 LDC.64 R4, c[0x0][0x9e8] ;  /* 0x00027a00ff040b82 */ /* 0x000ea40000000a00 */
[----:B--2---:R-:W-:-:S05]  /*27f20*/  @P0 IMAD.HI.U32 R4, R0, R4, RZ ;  /* 0x0000000400040227 */ /* 0x004fca00078e00ff */
[----:B------:R-:W-:-:S04]  /*27f30*/  @P0 SHF.R.U32.HI R0, RZ, R5, R4 ;  /* 0x00000005ff000219 */ /* 0x000fc80000011604 */
[----:B------:R-:W-:Y:S01]  /*27f40*/  LOP3.LUT R0, RZ, R0, RZ, 0x33, !PT ;  /* 0x00000000ff007212 */ /* 0x000fe200078e33ff */
[----:B------:R-:W-:Y:S06]  /*27f50*/  BRA `(.L_x_2075) ;  /* 0x0000000000107947 */ /* 0x000fec0003800000 */
.L_x_2074:
[----:B------:R-:W-:-:S13]  /*27f60*/  ISETP.NE.AND P0, PT, R3, 0x1, PT ;  /* 0x000000010300780c */ /* 0x000fda0003f05270 */
[----:B------:R-:W2:Y:S02]  /*27f70*/  @P0 LDC.64 R4, c[0x0][0x9e8] ;  /* 0x00027a00ff040b82 */ /* 0x000ea40000000a00 */
[----:B--2---:R-:W-:-:S05]  /*27f80*/  @P0 IMAD.HI.U32 R4, R0, R4, RZ ;  /* 0x0000000400040227 */ /* 0x004fca00078e00ff */
[----:B------:R-:W-:-:S07]  /*27f90*/  @P0 SHF.R.U32.HI R0, RZ, R5, R4 ;  /* 0x00000005ff000219 */ /* 0x000fce0000011604 */
.L_x_2075:
[----:B------:R-:W-:Y:S05]  /*27fa0*/  BSYNC B0 ;  /* 0x0000000000007941 */ /* 0x000fea0003800000 */
.L_x_2073:
[----:B------:R-:W-:-:S05]  /*27fb0*/  IMAD R5, R0, R3, R3 ;  /* 0x0000000300057224 */ /* 0x000fca00078e0203 */
[----:B------:R-:W-:-:S07]  /*27fc0*/  VIMNMX R2, R2, R5, PT ;  /* 0x0000000502027248 */ /* 0x000fce0003fe0100 */
.L_x_2072:
[----:B------:R-:W-:Y:S01]  /*27fd0*/  VIADD R2, R2, 0x9f ;  /* 0x0000009f02027836 */ /* 0x000fe20000000000 */
[----:B------:R-:W2:Y:S01]  /*27fe0*/  @P1 LDC R0, c[0x0][0x450] ;  /* 0x00011400ff001b82 */ /* 0x000ea20000000800 */
[----:B------:R-:W-:Y:S01]  /*27ff0*/  IMAD.MOV.U32 R4, RZ, RZ, R25 ;  /* 0x000000ffff047224 */ /* 0x000fe200078e0019 */
[----:B------:R-:W-:Y:S01]  /*28000*/  ULDC UR4, c[0x0][0x9dc] ;  /* 0x0002770000047ab9 */ /* 0x000fe20000000800 */
[----:B------:R-:W-:-:S05]  /*28010*/  IMAD.HI R2, R2, 0x66666667, RZ ;  /* 0x6666666702027827 */ /* 0x000fca00078e02ff */
[----:B------:R-:W-:-:S04]  /*28020*/  SHF.R.U32.HI R5, RZ, 0x1f, R2 ;  /* 0x0000001fff057819 */ /* 0x000fc80000011602 */
[----:B------:R-:W-:-:S04]  /*28030*/  LEA.HI.SX32 R2, R2, R5, 0x1a ;  /* 0x0000000502027211 */ /* 0x000fc800078fd2ff */
[----:B------:R-:W-:Y:S02]  /*28040*/  VIMNMX R29, R9, R2, PT ;  /* 0x00000002091d7248 */ /* 0x000fe40003fe0100 */
[----:B------:R-:W3:Y:S02]  /*28050*/  @P1 LDC R2, c[0x0][0x44c] ;  /* 0x00011300ff021b82 */ /* 0x000ee40000000800 */
[----:B---3--:R-:W-:-:S05]  /*28060*/  @P1 IMAD.HI.U32 R2, R25, R2, RZ ;  /* 0x0000000219021227 */ /* 0x008fca00078e00ff */
[----:B--2---:R-:W-:-:S05]  /*28070*/  @P1 SHF.R.U32.HI R4, RZ, R0, R2 ;  /* 0x00000000ff041219 */ /* 0x004fca0000011602 */
        /* <DEDUP_REMOVED lines=8> */
[----:B------:R-:W2:Y:S02]  /*28100*/  @P0 LDC.64 R4, c[0x0][0x9e8] ;  /* 0x00027a00ff040b82 */ /* 0x000ea40000000a00 */
[----:B--2---:R-:W-:-:S05]  /*28110*/  @P0 IMAD.HI.U32 R4, R2, R4, RZ ;  /* 0x0000000402040227 */ /* 0x004fca00078e00ff */
[----:B------:R-:W-:-:S04]  /*28120*/  @P0 SHF.R.U32.HI R2, RZ, R5, R4 ;  /* 0x00000005ff020219 */ /* 0x000fc80000011604 */
[----:B------:R-:W-:Y:S01]  /*28130*/  LOP3.LUT R2, RZ, R2, RZ, 0x33, !PT ;  /* 0x00000002ff027212 */ /* 0x000fe200078e33ff */
[----:B------:R-:W-:Y:S06]  /*28140*/  BRA `(.L_x_2079) ;  /* 0x0000000000107947 */ /* 0x000fec0003800000 */
.L_x_2078:
[----:B------:R-:W-:-:S13]  /*28150*/  ISETP.NE.AND P0, PT, R3, 0x1, PT ;  /* 0x000000010300780c */ /* 0x000fda0003f05270 */
[----:B------:R-:W2:Y:S02]  /*28160*/  @P0 LDC.64 R4, c[0x0][0x9e8] ;  /* 0x00027a00ff040b82 */ /* 0x000ea40000000a00 */
[----:B--2---:R-:W-:-:S05]  /*28170*/  @P0 IMAD.HI.U32 R4, R2, R4, RZ ;  /* 0x0000000402040227 */ /* 0x004fca00078e00ff */
[----:B------:R-:W-:-:S07]  /*28180*/  @P0 SHF.R.U32.HI R2, RZ, R5, R4 ;  /* 0x00000005ff020219 */ /* 0x000fce0000011604 */
.L_x_2079:
[----:B------:R-:W-:Y:S05]  /*28190*/  BSYNC B0 ;  /* 0x0000000000007941 */ /* 0x000fea0003800000 */
.L_x_2077:
[----:B------:R-:W-:-:S05]  /*281a0*/  IMAD R3, R2, R3, RZ ;  /* 0x0000000302037224 */ /* 0x000fca00078e02ff */
[----:B------:R-:W-:-:S07]  /*281b0*/  VIMNMX R0, R0, R3, !PT ;  /* 0x0000000300007248 */ /* 0x000fce0007fe0100 */
.L_x_2076:
[----:B------:R-:W-:-:S05]  /*281c0*/  IMAD.HI R0, R0, 0x66666667, RZ ;  /* 0x6666666700007827 */ /* 0x000fca00078e02ff */
[----:B------:R-:W-:-:S04]  /*281d0*/  SHF.R.U32.HI R3, RZ, 0x1f, R0 ;  /* 0x0000001fff037819 */ /* 0x000fc80000011600 */
[----:B------:R-:W-:-:S04]  /*281e0*/  LEA.HI.SX32 R3, R0, R3, 0x1a ;  /* 0x0000000300037211 */ /* 0x000fc800078fd2ff */
[----:B------:R-:W-:-:S04]  /*281f0*/  VIMNMX R2, RZ, R3, !PT ;  /* 0x00000003ff027248 */ /* 0x000fc80007fe0100 */
[----:B------:R-:W-:Y:S01]  /*28200*/  ISETP.GT.AND P0, PT, R29, R2, PT ;  /* 0x000000021d00720c */ /* 0x000fe20003f04270 */
[----:B------:R2:W-:-:S12]  /*28210*/  STL [R1+0x10], R2 ;  /* 0x0000100201007387 */ /* 0x0005d80000100800 */
[----:B--2---:R-:W-:Y:S05]  /*28220*/  @P0 BRA `(.L_x_2080) ;  /* 0x0000000000440947 */ /* 0x004fea0003800000 */
[----:B------:R-:W2:Y:S02]  /*28230*/  S2R R2, SR_TID.X ;  /* 0x0000000000027919 */ /* 0x000ea40000002100 */
[----:B--2---:R-:W-:-:S04]  /*28240*/  LOP3.LUT R2, R2, 0x7f, RZ, 0xc0, !PT ;  /* 0x0000007f02027812 */ /* 0x004fc800078ec0ff */
[----:B------:R-:W-:-:S13]  /*28250*/  ISETP.NE.AND P0, PT, R2, RZ, PT ;  /* 0x000000ff0200720c */ /* 0x000fda0003f05270 */
[----:B------:R-:W-:Y:S05]  /*28260*/  @P0 BRA `(.L_x_2081) ;  /* 0x0000004800c00947 */ /* 0x000fea0003800000 */
[----:B------:R-:W2:Y:S01]  /*28270*/  S2R R5, SR_LANEID ;  /* 0x0000000000057919 */ /* 0x000ea20000000000 */
[----:B------:R-:W-:Y:S01]  /*28280*/  VOTEU.ANY UR4, UPT, PT ;  /* 0x0000000000047886 */ /* 0x000fe200038e0100 */
[----:B------:R-:W3:Y:S01]  /*28290*/  LDC.64 R2, c[0x0][0xc60] ;  /* 0x00031800ff027b82 */ /* 0x000ee20000000a00 */
[----:B------:R-:W2:Y:S02]  /*282a0*/  FLO.U32 R0, UR4 ;  /* 0x0000000400007d00 */ /* 0x000ea400080e0000 */
[----:B--2---:R-:W-:-:S06]  /*282b0*/  ISETP.EQ.U32.AND P0, PT, R0, R5, PT ;  /* 0x000000050000720c */ /* 0x004fcc0003f02070 */
[----:B------:R-:W3:Y:S07]  /*282c0*/  POPC R5, UR4 ;  /* 0x0000000400057d09 */ /* 0x000eee0008000000 */
[----:B---3--:R-:W2:Y:S01]  /*282d0*/  @P0 ATOMG.E.ADD.STRONG.GPU PT, R3, desc[UR60][R2.64], R5 ;  /* 0x00000005020309a8 */ /* 0x008ea200081ee1fc */
[----:B------:R-:W3:Y:S02]  /*282e0*/  S2R R4, SR_LTMASK ;  /* 0x0000000000047919 */ /* 0x000ee40000003900 */
[----:B---3--:R-:W-:-:S04]  /*282f0*/  LOP3.LUT R4, R4, UR4, RZ, 0xc0, !PT ;  /* 0x0000000404047c12 */ /* 0x008fc8000f8ec0ff */
[----:B------:R-:W3:Y:S01]  /*28300*/  POPC R7, R4 ;  /* 0x0000000400077309 */ /* 0x000ee20000000000 */
[----:B--2---:R-:W3:Y:S02]  /*28310*/  SHFL.IDX PT, R0, R3, R0, 0x1f ;  /* 0x00001f0003007589 */ /* 0x004ee400000e0000 */
[----:B---3--:R-:W-:Y:S01]  /*28320*/  IADD3 R24, R0, UR38, R7 ;  /* 0x0000002600187c10 */ /* 0x008fe2000fffe007 */
[----:B------:R-:W-:Y:S06]  /*28330*/  BRA `(.L_x_2081) ;  /* 0x00000048008c7947 */ /* 0x000fec0003800000 */
.L_x_2080:
        /* <DEDUP_REMOVED lines=9> */
[----:B------:R-:W2:Y:S01]  /*283d0*/  LDC.64 R2, c[0x4][R2] ;  /* 0x0100000002027b82 */ /* 0x000ea20000000a00 */
[----:B------:R-:W-:Y:S02]  /*283e0*/  IMAD.U32 R5, RZ, RZ, UR7 ;  /* 0x00000007ff057e24 */ /* 0x000fe4000f8e00ff */
[----:B01----:R-:W-:Y:S02]  /*283f0*/  IMAD.U32 R6, RZ, RZ, UR8 ;  /* 0x00000008ff067e24 */ /* 0x003fe4000f8e00ff */
[----:B------:R-:W-:-:S02]  /*28400*/  IMAD.U32 R7, RZ, RZ, UR9 ;  /* 0x00000009ff077e24 */ /* 0x000fc4000f8e00ff */
[----:B------:R-:W-:Y:S02]  /*28410*/  IMAD.U32 R10, RZ, RZ, UR4 ;  /* 0x00000004ff0a7e24 */ /* 0x000fe4000f8e00ff */
[----:B------:R-:W-:Y:S02]  /*28420*/  IMAD.U32 R11, RZ, RZ, UR5 ;  /* 0x00000005ff0b7e24 */ /* 0x000fe4000f8e00ff */
[----:B------:R-:W-:Y:S02]  /*28430*/  IMAD.MOV.U32 R8, RZ, RZ, 0x70 ;  /* 0x00000070ff087424 */ /* 0x000fe400078e00ff */
[----:B------:R-:W-:Y:S02]  /*28440*/  IMAD.MOV.U32 R12, RZ, RZ, 0x1 ;  /* 0x00000001ff0c7424 */ /* 0x000fe400078e00ff */
[----:B------:R-:W-:-:S07]  /*28450*/  IMAD.MOV.U32 R13, RZ, RZ, RZ ;  /* 0x000000ffff0d7224 */ /* 0x000fce00078e00ff */
[----:B------:R-:W-:-:S07]  /*28460*/  LEPC R20, `(.L_x_2083) ;  /* 0x000000001014794e */ /* 0x000fce0000000000 */
[----:B--2---:R-:W-:Y:S05]  /*28470*/  CALL.ABS.NOINC R2 ;  /* 0x0000000002007343 */ /* 0x004fea0003c00000 */
.L_x_2083:
[----:B------:R-:W-:Y:S05]  /*28480*/  BSYNC B6 ;  /* 0x0000000000067941 */ /* 0x000fea0003800000 */
.L_x_2082:
        /* <DEDUP_REMOVED lines=22> */
.L_x_2085:
[----:B------:R-:W-:Y:S05]  /*285f0*/  BSYNC B6 ;  /* 0x0000000000067941 */ /* 0x000fea0003800000 */
.L_x_2084:
        /* <DEDUP_REMOVED lines=20> */
.L_x_2087:
[----:B------:R-:W-:Y:S05]  /*28740*/  BSYNC B6 ;  /* 0x0000000000067941 */ /* 0x000fea0003800000 */
.L_x_2086:
        /* <DEDUP_REMOVED lines=19> */
.L_x_2089:
[----:B------:R-:W-:Y:S05]  /*28880*/  BSYNC B6 ;  /* 0x0000000000067941 */ /* 0x000fea0003800000 */
.L_x_2088:
[----:B------:R-:W-:Y:S01]  /*28890*/  ULDC.64 UR4, c[0x0][0x9f8] ;  /* 0x00027e0000047ab9 */ /* 0x000fe20000000a00 */
[----:B------:R-:W2:Y:S01]  /*288a0*/  LDL R20, [R1+0x8] ;  /* 0x0000080001147983 */ /* 0x000ea20000100800 */
[----:B------:R-:W-:Y:S01]  /*288b0*/  ISETP.NE.U32.AND P0, PT, RZ, UR4, PT ;  /* 0x00000004ff007c0c */ /* 0x000fe2000bf05070 */
[----:B------:R-:W-:Y:S01]  /*288c0*/  IMAD.MOV.U32 R36, RZ, RZ, R27 ;  /* 0x000000ffff247224 */ /* 0x000fe200078e001b */
[----:B------:R-:W3:Y:S01]  /*288d0*/  LDC R12, c[0x0][0x430] ;  /* 0x00010c00ff0c7b82 */ /* 0x000ee20000000800 */
[----:B------:R-:W4:Y:S01]  /*288e0*/  LDL R13, [R1+0x40] ;  /* 0x00004000010d7983 */ /* 0x000f220000100800 */
[----:B------:R-:W-:Y:S01]  /*288f0*/  ISETP.NE.AND.EX P0, PT, RZ, UR5, PT, P0 ;  /* 0x00000005ff007c0c */ /* 0x000fe2000bf05300 */
[----:B------:R-:W0:-:S12]  /*28900*/  S2R R19, SR_TID.X ;  /* 0x0000000000137919 */ /* 0x000e180000002100 */
[----:B------:R-:W1:Y:S01]  /*28910*/  @P0 LDC.64 R2, c[0x0][0x9f8] ;  /* 0x00027e00ff020b82 */ /* 0x000e620000000a00 */
[----:B------:R-:W-:Y:S01]  /*28920*/  IMAD.MOV.U32 R0, RZ, RZ, 0xa0 ;  /* 0x000000a0ff007424 */ /* 0x000fe200078e00ff */
[----:B---3--:R-:W-:Y:S02]  /*28930*/  ISETP.NE.AND P2, PT, R12, 0x1, PT ;  /* 0x000000010c00780c */ /* 0x008fe40003f45270 */
[----:B0-----:R-:W-:Y:S01]  /*28940*/  LOP3.LUT R21, R19, 0x7f, RZ, 0xc0, !PT ;  /* 0x0000007f13157812 */ /* 0x001fe200078ec0ff */
[----:B-1----:R-:W-:-:S10]  /*28950*/  @P0 IMAD.WIDE R2, R27, 0x4, R2 ;  /* 0x000000041b020825 */ /* 0x002fd400078e0202 */
[----:B------:R-:W0:Y:S01]  /*28960*/  @P2 LDC R5, c[0x0][0x434] ;  /* 0x00010d00ff052b82 */ /* 0x000e220000000800 */
[----:B------:R-:W-:Y:S01]  /*28970*/  SHF.R.U32.HI R21, RZ, 0x3, R21 ;  /* 0x00000003ff157819 */ /* 0x000fe20000011615 */
[----:B------:R1:W3:Y:S01]  /*28980*/  @P0 LDG.E R36, desc[UR60][R2.64] ;  /* 0x0000003c02240981 */ /* 0x0002e2000c1e1900 */
[----:B------:R-:W-:Y:S02]  /*28990*/  IMAD.SHL.U32 R19, R19, 0x10, RZ ;  /* 0x0000001013137824 */ /* 0x000fe400078e00ff */
[----:B------:R-:W-:-:S03]  /*289a0*/  IMAD R9, R29, R0, -0xa0 ;  /* 0xffffff601d097424 */ /* 0x000fc600078e0200 */
[----:B------:R-:W0:Y:S01]  /*289b0*/  @P2 LDC R4, c[0x0][0x438] ;  /* 0x00010e00ff042b82 */ /* 0x000e220000000800 */
[----:B------:R-:W-:-:S05]  /*289c0*/  LOP3.LUT R19, R21, 0x70, R19, 0xf8, !PT ;  /* 0x0000007015137812 */ /* 0x000fca00078ef813 */
[----:B------:R-:W-:Y:S02]  /*289d0*/  IMAD.IADD R8, R19, 0x1, R9 ;  /* 0x0000000113087824 */ /* 0x000fe400078e0209 */
[----:B------:R-:W3:Y:S01]  /*289e0*/  @P2 LDC R11, c[0x0][0x438] ;  /* 0x00010e00ff0b2b82 */ /* 0x000ee20000000800 */
[----:B------:R-:W0:Y:S02]  /*289f0*/  S2R R19, SR_TID.X ;  /* 0x0000000000137919 */ /* 0x000e240000002100 */
[----:B------:R-:W-:-:S13]  /*28a00*/  ISETP.GE.AND P1, PT, R8, R18, PT ;  /* 0x000000120800720c */ /* 0x000fda0003f26270 */
[----:B-1----:R-:W1:Y:S01]  /*28a10*/  @!P1 LDC.64 R2, c[0x0][0x428] ;  /* 0x00010a00ff029b82 */ /* 0x002e620000000a00 */
[C---:B0-----:R-:W-:Y:S01]  /*28a20*/  LOP3.LUT R21, R19.reuse, 0x7f, RZ, 0xc0, !PT ;  /* 0x0000007f13157812 */ /* 0x041fe200078ec0ff */
[----:B------:R-:W-:-:S03]  /*28a30*/  IMAD.SHL.U32 R19, R19, 0x10, RZ ;  /* 0x0000001013137824 */ /* 0x000fc600078e00ff */
[----:B------:R-:W-:-:S04]  /*28a40*/  SHF.R.U32.HI R21, RZ, 0x3, R21 ;  /* 0x00000003ff157819 */ /* 0x000fc80000011615 */
[----:B------:R-:W-:-:S04]  /*28a50*/  LOP3.LUT R19, R21, 0x70, R19, 0xf8, !PT ;  /* 0x0000007015137812 */ /* 0x000fc800078ef813 */
[----:B------:R-:W-:-:S05]  /*28a60*/  LOP3.LUT R19, R19, 0x80, RZ, 0xfc, !PT ;  /* 0x0000008013137812 */ /* 0x000fca00078efcff */
[----:B------:R-:W-:Y:S01]  /*28a70*/  IMAD.IADD R9, R19, 0x1, R9 ;  /* 0x0000000113097824 */ /* 0x000fe200078e0209 */
[----:B------:R-:W-:Y:S01]  /*28a80*/  LOP3.LUT R16, R16, 0xfffffffd, RZ, 0xc0, !PT ;  /* 0xfffffffd10107812 */ /* 0x000fe200078ec0ff */
[----:B------:R-:W-:Y:S01]  /*28a90*/  UMOV UR4, 0xffffffff ;  /* 0xffffffff00047882 */ /* 0x000fe20000000000 */
[----:B--2---:R-:W-:-:S04]  /*28aa0*/  IMAD.IADD R8, R8, 0x1, R20 ;  /* 0x0000000108087824 */ /* 0x004fc800078e0214 */
[----:B------:R-:W-:-:S04]  /*28ab0*/  @P2 IMAD.HI.U32 R5, R8, R5, RZ ;  /* 0x0000000508052227 */ /* 0x000fc800078e00ff */
[----:B------:R-:W-:Y:S01]  /*28ac0*/  IMAD.MOV.U32 R0, RZ, RZ, R8 ;  /* 0x000000ffff007224 */ /* 0x000fe200078e0008 */
[----:B------:R-:W-:Y:S02]  /*28ad0*/  @P2 SHF.R.U32.HI R0, RZ, R4, R5 ;  /* 0x00000004ff002219 */ /* 0x000fe40000011605 */
[----:B------:R-:W0:Y:S02]  /*28ae0*/  @!P1 LDC.64 R4, c[0x0][0x418] ;  /* 0x00010600ff049b82 */ /* 0x000e240000000a00 */
[----:B------:R-:W-:Y:S02]  /*28af0*/  @!P1 SHF.R.S32.HI R7, RZ, 0x1f, R0 ;  /* 0x0000001fff079819 */ /* 0x000fe40000011400 */
[----:B---3--:R-:W-:-:S05]  /*28b00*/  SHF.R.S32.HI R14, RZ, 0x1f, R36 ;  /* 0x0000001fff0e7819 */ /* 0x008fca0000011424 */
[----:B-1----:R-:W-:-:S04]  /*28b10*/  @!P1 IMAD R6, R14, R2, RZ ;  /* 0x000000020e069224 */ /* 0x002fc800078e02ff */
[----:B------:R-:W-:Y:S02]  /*28b20*/  @!P1 IMAD R10, R36, R3, R6 ;  /* 0x00000003240a9224 */ /* 0x000fe400078e0206 */
[----:B------:R-:W-:-:S04]  /*28b30*/  @!P1 IMAD.MOV.U32 R6, RZ, RZ, R0 ;  /* 0x000000ffff069224 */ /* 0x000fc800078e0000 */
[----:B------:R-:W-:-:S04]  /*28b40*/  @!P1 IMAD.WIDE.U32 R2, R36, R2, R6 ;  /* 0x0000000224029225 */ /* 0x000fc800078e0006 */
[----:B------:R-:W-:Y:S01]  /*28b50*/  @!P1 IMAD.IADD R3, R3, 0x1, R10 ;  /* 0x0000000103039824 */ /* 0x000fe200078e020a */
[C---:B0-----:R-:W-:Y:S02]  /*28b60*/  @!P1 LEA R6, P0, R2.reuse, R4, 0x2 ;  /* 0x0000000402069211 */ /* 0x041fe400078010ff */
[----:B------:R-:W0:Y:S02]  /*28b70*/  @P2 LDC R4, c[0x0][0x434] ;  /* 0x00010d00ff042b82 */ /* 0x000e240000000800 */
[----:B------:R-:W-:Y:S02]  /*28b80*/  @!P1 LEA.HI.X R7, R2, R5, R3, 0x2, P0 ;  /* 0x0000000502079211 */ /* 0x000fe400000f1403 */
[----:B------:R-:W-:-:S04]  /*28b90*/  ISETP.GE.AND P0, PT, R9, R18, PT ;  /* 0x000000120900720c */ /* 0x000fc80003f06270 */
[----:B------:R-:W-:Y:S01]  /*28ba0*/  ISETP.GT.U32.OR P0, PT, R19, 0x9f, P0 ;  /* 0x0000009f1300780c */ /* 0x000fe20000704470 */
[----:B------:R-:W-:-:S12]  /*28bb0*/  IMAD.IADD R9, R9, 0x1, R20 ;  /* 0x0000000109097824 */ /* 0x000fd800078e0214 */
[----:B------:R-:W1:Y:S01]  /*28bc0*/  @!P0 LDC.64 R2, c[0x0][0x428] ;  /* 0x00010a00ff028b82 */ /* 0x000e620000000a00 */
[----:B------:R-:W-:Y:S02]  /*28bd0*/  IMAD.MOV.U32 R5, RZ, RZ, RZ ;  /* 0x000000ffff057224 */ /* 0x000fe400078e00ff */
[----:B0-----:R-:W-:-:S04]  /*28be0*/  @P2 IMAD.HI.U32 R4, R9, R4, RZ ;  /* 0x0000000409042227 */ /* 0x001fc800078e00ff */
[----:B------:R-:W-:Y:S01]  /*28bf0*/  IMAD.MOV.U32 R10, RZ, RZ, R9 ;  /* 0x000000ffff0a7224 */ /* 0x000fe200078e0009 */
[----:B------:R-:W-:Y:S01]  /*28c00*/  @P2 SHF.R.U32.HI R10, RZ, R11, R4 ;  /* 0x0000000bff0a2219 */ /* 0x000fe20000011604 */
[----:B------:R0:W5:Y:S01]  /*28c10*/  @!P1 LDG.E R5, desc[UR60][R6.64] ;  /* 0x0000003c06059981 */ /* 0x000162000c1e1900 */
[----:B------:R-:W-:Y:S02]  /*28c20*/  IMAD.MOV R4, RZ, RZ, -R0 ;  /* 0x000000ffff047224 */ /* 0x000fe400078e0a00 */
[--C-:B0-----:R-:W-:Y:S01]  /*28c30*/  @!P0 SHF.R.S32.HI R7, RZ, 0x1f, R10.reuse ;  /* 0x0000001fff078819 */ /* 0x101fe2000001140a */
[----:B------:R-:W-:Y:S02]  /*28c40*/  @!P0 IMAD.MOV.U32 R6, RZ, RZ, R10 ;  /* 0x000000ffff068224 */ /* 0x000fe400078e000a */
[-C--:B-1----:R-:W-:Y:S02]  /*28c50*/  @!P0 IMAD R0, R14, R2.reuse, RZ ;  /* 0x000000020e008224 */ /* 0x082fe400078e02ff */
[----:B------:R-:W-:-:S04]  /*28c60*/  @!P0 IMAD.WIDE.U32 R6, R36, R2, R6 ;  /* 0x0000000224068225 */ /* 0x000fc800078e0006 */
[----:B------:R-:W-:Y:S02]  /*28c70*/  @!P0 IMAD R0, R36, R3, R0 ;  /* 0x0000000324008224 */ /* 0x000fe400078e0200 */
[----:B------:R-:W0:Y:S02]  /*28c80*/  @!P0 LDC.64 R2, c[0x0][0x418] ;  /* 0x00010600ff028b82 */ /* 0x000e240000000a00 */
[----:B------:R-:W-:Y:S01]  /*28c90*/  @!P0 IMAD.IADD R0, R0, 0x1, R7 ;  /* 0x0000000100008824 */ /* 0x000fe200078e0207 */
[----:B------:R1:W-:Y:S01]  /*28ca0*/  STL [R1+0xc], R14 ;  /* 0x00000c0e01007387 */ /* 0x0003e20000100800 */
[----:B------:R-:W-:Y:S02]  /*28cb0*/  IMAD R4, R12, R4, R8 ;  /* 0x000000040c047224 */ /* 0x000fe400078e0208 */
[----:B------:R-:W-:Y:S01]  /*28cc0*/  IMAD.MOV.U32 R8, RZ, RZ, RZ ;  /* 0x000000ffff087224 */ /* 0x000fe200078e00ff */
[----:B0-----:R-:W-:-:S04]  /*28cd0*/  @!P0 LEA R2, P1, R6, R2, 0x2 ;  /* 0x0000000206028211 */ /* 0x001fc800078210ff */
[----:B------:R-:W-:Y:S02]  /*28ce0*/  @!P0 LEA.HI.X R3, R6, R3, R0, 0x2, P1 ;  /* 0x0000000306038211 */ /* 0x000fe400008f1400 */
[----:B------:R-:W-:-:S03]  /*28cf0*/  ISETP.GT.U32.AND P1, PT, R19, 0x9f, PT ;  /* 0x0000009f1300780c */ /* 0x000fc60003f24070 */
[----:B------:R1:W5:Y:S01]  /*28d00*/  @!P0 LDG.E R8, desc[UR60][R2.64] ;  /* 0x0000003c02088981 */ /* 0x000362000c1e1900 */
[----:B----4-:R-:W-:Y:S01]  /*28d10*/  ISETP.NE.AND P0, PT, R13, 0x3, PT ;  /* 0x000000030d00780c */ /* 0x010fe20003f05270 */
[----:B------:R-:W-:-:S08]  /*28d20*/  IMAD.MOV R7, RZ, RZ, -R10 ;  /* 0x000000ffff077224 */ /* 0x000fd000078e0a0a */
[----:B------:R-:W-:-:S04]  /*28d30*/  @P1 LOP3.LUT R16, R16, 0x2, RZ, 0xfc, !PT ;  /* 0x0000000210101812 */ /* 0x000fc800078efcff */
[----:B------:R-:W-:Y:S01]  /*28d40*/  LOP3.LUT R16, R16, 0xfffffffb, RZ, 0xc0, !PT ;  /* 0xfffffffb10107812 */ /* 0x000fe200078ec0ff */
[----:B------:R-:W-:-:S03]  /*28d50*/  IMAD R7, R12, R7, R9 ;  /* 0x000000070c077224 */ /* 0x000fc600078e0209 */
[----:B------:R-:W-:Y:S01]  /*28d60*/  @P0 LOP3.LUT R16, R16, 0x4, RZ, 0xfc, !PT ;  /* 0x0000000410100812 */ /* 0x000fe200078efcff */
[----:B-1----:R-:W-:Y:S06]  /*28d70*/  BRA.DIV UR4, `(.L_x_2090) ;  /* 0x0000007e04c07947 */ /* 0x002fec000b800000 */
.L_x_2295:
[----:B------:R-:W-:Y:S01]  /*28d80*/  SHF.R.S32.HI R0, RZ, 0x1f, R26 ;  /* 0x0000001fff007819 */ /* 0x000fe2000001141a */
[----:B------:R-:W-:-:S04]  /*28d90*/  VIADD R9, R29, 0xffffffff ;  /* 0xffffffff1d097836 */ /* 0x000fc80000000000 */
[----:B------:R0:W-:Y:S01]  /*28da0*/  STL [R1+0x4], R0 ;  /* 0x0000040001007387 */ /* 0x0001e20000100800 */
[----:B------:R-:W-:Y:S05]  /*28db0*/  @!P0 BRA `(.L_x_2091) ;  /* 0x0000000000048947 */ /* 0x000fea0003800000 */
[----:B------:R-:W-:Y:S01]  /*28dc0*/  BPT.TRAP 0x1 ;  /* 0x000000040000795c */ /* 0x000fe20000300000 */
.L_x_2091:
[----:B------:R-:W-:Y:S01]  /*28dd0*/  IMAD R6, R33, 0x8, R17 ;  /* 0x0000000821067824 */ /* 0x000fe200078e0211 */
[----:B0-----:R-:W-:Y:S01]  /*28de0*/  SHF.L.U32 R0, R37, 0x1f, RZ ;  /* 0x0000001f25007819 */ /* 0x001fe200000006ff */
[----:B------:R-:W-:Y:S01]  /*28df0*/  BSSY B0, `(.L_x_2092) ;  /* 0x0000005000007945 */ /* 0x000fe20003800000 */
[----:B------:R-:W-:Y:S02]  /*28e00*/  SHF.R.S32.HI R34, RZ, 0x1f, R4 ;  /* 0x0000001fff227819 */ /* 0x000fe40000011404 */
[----:B------:R-:W0:Y:S01]  /*28e10*/  SYNCS.PHASECHK.TRANS64.TRYWAIT P0, [R6+URZ+0x22880], R0 ;  /* 0x02288000060075a7 */ /* 0x000e22000800017f */
[----:B------:R1:W-:Y:S02]  /*28e20*/  STL [R1+0x34], R0 ;  /* 0x0000340001007387 */ /* 0x0003e40000100800 */
[----:B01----:R-:W-:Y:S05]  /*28e30*/  @!P0 BRA `(.L_x_2093) ;  /* 0x0000007c00c08947 */ /* 0x003fea0003800000 */
.L_x_2296:
[----:B------:R-:W-:Y:S05]  /*28e40*/  BSYNC B0 ;  /* 0x0000000000007941 */ /* 0x000fea0003800000 */
.L_x_2092:
[----:B------:R-:W2:Y:S01]  /*28e50*/  LDL R10, [R1+0x4] ;  /* 0x00000400010a7983 */ /* 0x000ea20000100800 */
[----:B-----5:R-:W-:Y:S01]  /*28e60*/  SHF.R.S32.HI R12, RZ, 0x1f, R5 ;  /* 0x0000001fff0c7819 */ /* 0x020fe20000011405 */
[----:B------:R-:W1:Y:S01]  /*28e70*/  LDC R11, c[0x0][0x2f4] ;  /* 0x0000bd00ff0b7b82 */ /* 0x000e620000000800 */
[----:B------:R-:W-:Y:S01]  /*28e80*/  ULDC.64 UR4, c[0x0][0x328] ;  /* 0x0000ca0000047ab9 */ /* 0x000fe20000000a00 */
[----:B------:R-:W-:Y:S01]  /*28e90*/  ULDC.64 UR6, c[0x0][0x338] ;  /* 0x0000ce0000067ab9 */ /* 0x000fe20000000a00 */
[----:B0-----:R-:W-:Y:S01]  /*28ea0*/  IMAD R0, R34, UR4, RZ ;  /* 0x0000000422007c24 */ /* 0x001fe2000f8e02ff */
[----:B------:R2:W-:Y:S01]  /*28eb0*/  STL [R1+0x2c], R12 ;  /* 0x00002c0c01007387 */ /* 0x0005e20000100800 */
[----:B------:R-:W-:Y:S01]  /*28ec0*/  IMAD.WIDE.U32 R2, R4, UR4, RZ ;  /* 0x0000000404027c25 */ /* 0x000fe2000f8e00ff */
[----:B------:R-:W-:Y:S01]  /*28ed0*/  ULDC.64 UR8, c[0x0][0x330] ;  /* 0x0000cc0000087ab9 */ /* 0x000fe20000000a00 */
[----:B------:R-:W-:Y:S01]  /*28ee0*/  LOP3.LUT R16, R16, 0xfffffffe, RZ, 0xc0, !PT ;  /* 0xfffffffe10107812 */ /* 0x000fe200078ec0ff */
[----:B------:R-:W3:Y:S01]  /*28ef0*/  LDL R13, [R1+0x1c] ;  /* 0x00001c00010d7983 */ /* 0x000ee20000100800 */
[----:B------:R-:W-:Y:S01]  /*28f00*/  IMAD R0, R4, UR5, R0 ;  /* 0x0000000504007c24 */ /* 0x000fe2000f8e0200 */
[----:B------:R-:W-:Y:S01]  /*28f10*/  ULDC.64 UR10, c[0x0][0x318] ;  /* 0x0000c600000a7ab9 */ /* 0x000fe20000000a00 */
[----:B------:R-:W0:Y:S02]  /*28f20*/  S2R R14, SR_TID.X ;  /* 0x00000000000e7919 */ /* 0x000e240000002100 */
[----:B------:R-:W-:-:S02]  /*28f30*/  IMAD.IADD R3, R3, 0x1, R0 ;  /* 0x0000000103037824 */ /* 0x000fc400078e0200 */
[----:B------:R-:W-:Y:S02]  /*28f40*/  IMAD R0, R12, UR6, RZ ;  /* 0x000000060c007c24 */ /* 0x000fe4000f8e02ff */
[----:B------:R-:W-:-:S04]  /*28f50*/  IMAD.WIDE.U32 R2, R5, UR6, R2 ;  /* 0x0000000605027c25 */ /* 0x000fc8000f8e0002 */
[----:B------:R-:W-:Y:S01]  /*28f60*/  IMAD R0, R5, UR7, R0 ;  /* 0x0000000705007c24 */ /* 0x000fe2000f8e0200 */
[----:B-1----:R-:W-:-:S03]  /*28f70*/  ISETP.GE.AND P1, PT, R32, R11, PT ;  /* 0x0000000b2000720c */ /* 0x002fc60003f26270 */
[----:B------:R-:W-:Y:S02]  /*28f80*/  IMAD.IADD R3, R3, 0x1, R0 ;  /* 0x0000000103037824 */ /* 0x000fe400078e0200 */
[----:B------:R-:W-:Y:S01]  /*28f90*/  IMAD.WIDE.U32 R2, R26, UR8, R2 ;  /* 0x000000081a027c25 */ /* 0x000fe2000f8e0002 */
[----:B------:R-:W-:-:S07]  /*28fa0*/  SHF.R.S32.HI R31, RZ, 0x1f, R7 ;  /* 0x0000001fff1f7819 */ /* 0x000fce0000011407 */
[----:B------:R-:W-:Y:S02]  /*28fb0*/  @P1 LOP3.LUT R16, R16, 0x1, RZ, 0xfc, !PT ;  /* 0x0000000110101812 */ /* 0x000fe400078efcff */
[----:B------:R-:W-:Y:S02]  /*28fc0*/  IADD3 R2, P1, R2, UR10, RZ ;  /* 0x0000000a02027c10 */ /* 0x000fe4000ff3e0ff */
[----:B------:R-:W-:Y:S02]  /*28fd0*/  ISETP.GE.AND P0, PT, R32, R11, PT ;  /* 0x0000000b2000720c */ /* 0x000fe40003f06270 */
[----:B------:R-:W-:Y:S02]  /*28fe0*/  SHF.R.S32.HI R30, RZ, 0x1f, R8 ;  /* 0x0000001fff1e7819 */ /* 0x000fe40000011408 */
[----:B0-----:R-:W-:Y:S01]  /*28ff0*/  LOP3.LUT R14, R14, 0x7f, RZ, 0xc0, !PT ;  /* 0x0000007f0e0e7812 */ /* 0x001fe200078ec0ff */
[----:B------:R-:W-:-:S03]  /*29000*/  IMAD R9, R9, -0xa0, R18 ;  /* 0xffffff6009097824 */ /* 0x000fc600078e0212 */
[----:B------:R-:W-:-:S05]  /*29010*/  SHF.R.U32.HI R14, RZ, 0x3, R14 ;  /* 0x00000003ff0e7819 */ /* 0x000fca000001160e */
[----:B------:R-:W-:-:S05]  /*29020*/  IMAD.IADD R9, R9, 0x1, -R14 ;  /* 0x0000000109097824 */ /* 0x000fca00078e0a0e */
[----:B------:R-:W-:Y:S02]  /*29030*/  ISETP.GE.AND P2, PT, R9, 0x1, PT ;  /* 0x000000010900780c */ /* 0x000fe40003f46270 */
[----:B------:R-:W-:-:S11]  /*29040*/  LOP3.LUT R16, R16, 0xffffffbf, RZ, 0xc0, !PT ;  /* 0xffffffbf10107812 */ /* 0x000fd600078ec0ff */
[----:B------:R-:W-:Y:S01]  /*29050*/  @P2 LOP3.LUT R16, R16, 0x40, RZ, 0xfc, !PT ;  /* 0x0000004010102812 */ /* 0x000fe200078efcff */
[----:B--2---:R-:W-:-:S04]  /*29060*/  IMAD R12, R10, UR8, RZ ;  /* 0x000000080a0c7c24 */ /* 0x004fc8000f8e02ff */
[----:B------:R-:W-:-:S05]  /*29070*/  IMAD R12, R26, UR9, R12 ;  /* 0x000000091a0c7c24 */ /* 0x000fca000f8e020c */
[----:B------:R-:W-:Y:S01]  /*29080*/  IADD3.X R0, R3, UR11, R12, P1, !PT ;  /* 0x0000000b03007c10 */ /* 0x000fe20008ffe40c */
[----:B------:R-:W-:Y:S02]  /*29090*/  IMAD R3, R31, UR4, RZ ;  /* 0x000000041f037c24 */ /* 0x000fe4000f8e02ff */
[----:B------:R-:W-:-:S04]  /*290a0*/  IMAD.WIDE.U32 R10, R7, UR4, RZ ;  /* 0x00000004070a7c25 */ /* 0x000fc8000f8e00ff */
[----:B------:R-:W-:-:S04]  /*290b0*/  IMAD R3, R7, UR5, R3 ;  /* 0x0000000507037c24 */ /* 0x000fc8000f8e0203 */
[----:B------:R-:W-:Y:S02]  /*290c0*/  IMAD.IADD R11, R11, 0x1, R3 ;  /* 0x000000010b0b7824 */ /* 0x000fe400078e0203 */
[----:B------:R-:W-:Y:S02]  /*290d0*/  IMAD R3, R30, UR6, RZ ;  /* 0x000000061e037c24 */ /* 0x000fe4000f8e02ff */
[----:B------:R-:W-:-:S04]  /*290e0*/  IMAD.WIDE.U32 R10, R8, UR6, R10 ;  /* 0x00000006080a7c25 */ /* 0x000fc8000f8e000a */
[----:B------:R-:W-:-:S04]  /*290f0*/  IMAD R3, R8, UR7, R3 ;  /* 0x0000000708037c24 */ /* 0x000fc8000f8e0203 */
[----:B------:R-:W-:Y:S02]  /*29100*/  IMAD.IADD R11, R11, 0x1, R3 ;  /* 0x000000010b0b7824 */ /* 0x000fe400078e0203 */
[----:B------:R-:W-:Y:S01]  /*29110*/  IMAD.WIDE.U32 R10, R26, UR8, R10 ;  /* 0x000000081a0a7c25 */ /* 0x000fe2000f8e000a */
[----:B------:R-:W-:Y:S02]  /*29120*/  UMOV UR4, 0xffffffff ;  /* 0xffffffff00047882 */ /* 0x000fe40000000000 */
[----:B------:R-:W-:Y:S01]  /*29130*/  IADD3 R18, P1, R10, UR10, RZ ;  /* 0x0000000a0a127c10 */ /* 0x000fe2000ff3e0ff */
[----:B---3--:R-:W-:-:S03]  /*29140*/  IMAD R19, R33, 0x5000, R13 ;  /* 0x0000500021137824 */ /* 0x008fc600078e020d */
        /* <DEDUP_REMOVED lines=78> */
.L_x_2318:
        /* <DEDUP_REMOVED lines=9> */
.L_x_2095:
        /* <DEDUP_REMOVED lines=11> */
.L_x_2096:
[----:B------:R1:W-:Y:S01]  /*29770*/  SYNCS.ARRIVE.TRANS64.A1T0 RZ, [R6+URZ+0x22870], RZ ;  /* 0x022870ff06ff79a7 */ /* 0x0003e2000810003f */
[----:B------:R-:W-:Y:S05]  /*29780*/  @!P6 BRA `(.L_x_2097) ;  /* 0x000000000004e947 */ /* 0x000fea0003800000 */
[----:B------:R-:W-:Y:S01]  /*29790*/  BPT.TRAP 0x1 ;  /* 0x000000040000795c */ /* 0x000fe20000300000 */
.L_x_2097:
[----:B------:R-:W2:Y:S01]  /*297a0*/  LDL R0, [R1+0x34] ;  /* 0x0000340001007983 */ /* 0x000ea20000100800 */
[----:B------:R-:W-:Y:S01]  /*297b0*/  BSSY B0, `(.L_x_2098) ;  /* 0x0000003000007945 */ /* 0x000fe20003800000 */
[----:B--2---:R-:W2:Y:S03]  /*297c0*/  SYNCS.PHASECHK.TRANS64.TRYWAIT P0, [R6+URZ+0x22840], R0 ;  /* 0x02284000060075a7 */ /* 0x004ea6000800017f */
[----:B--2---:R-:W-:Y:S05]  /*297d0*/  @!P0 BRA `(.L_x_2099) ;  /* 0x0000008000948947 */ /* 0x004fea0003800000 */
.L_x_2319:
[----:B------:R-:W-:Y:S05]  /*297e0*/  BSYNC B0 ;  /* 0x0000000000007941 */ /* 0x000fea0003800000 */
.L_x_2098:
[----:B--2---:R-:W2:Y:S01]  /*297f0*/  LDL.LU R0, [R1+0x2c] ;  /* 0x00002c0001007983 */ /* 0x004ea20000300800 */
[----:B------:R-:W-:Y:S01]  /*29800*/  ULDC.64 UR4, c[0x0][0x300] ;  /* 0x0000c00000047ab9 */ /* 0x000fe20000000a00 */
[----:B------:R-:W-:Y:S01]  /*29810*/  ULDC.64 UR6, c[0x0][0x310] ;  /* 0x0000c40000067ab9 */ /* 0x000fe20000000a00 */
[----:B------:R-:W3:Y:S01]  /*29820*/  LDC R9, c[0x0][0x2f4] ;  /* 0x0000bd00ff097b82 */ /* 0x000ee20000000800 */
[----:B------:R-:W4:Y:S01]  /*29830*/  LDL R2, [R1+0x4] ;  /* 0x0000040001027983 */ /* 0x000f220000100800 */
[----:B------:R-:W-:Y:S02]  /*29840*/  IMAD R34, R34, UR4, RZ ;  /* 0x0000000422227c24 */ /* 0x000fe4000f8e02ff */
[----:B0-----:R-:W-:-:S04]  /*29850*/  IMAD.WIDE.U32 R10, R4, UR4, RZ ;  /* 0x00000004040a7c25 */ /* 0x001fc8000f8e00ff */
[----:B------:R-:W-:-:S04]  /*29860*/  IMAD R34, R4, UR5, R34 ;  /* 0x0000000504227c24 */ /* 0x000fc8000f8e0222 */
[----:B------:R-:W-:Y:S02]  /*29870*/  IMAD.IADD R11, R11, 0x1, R34 ;  /* 0x000000010b0b7824 */ /* 0x000fe400078e0222 */
[----:B------:R-:W-:Y:S01]  /*29880*/  IMAD.WIDE.U32 R10, R5, UR6, R10 ;  /* 0x00000006050a7c25 */ /* 0x000fe2000f8e000a */
[----:B---3--:R-:W-:-:S03]  /*29890*/  ISETP.GE.AND P3, PT, R32, R9, PT ;  /* 0x000000092000720c */ /* 0x008fc60003f66270 */
[----:B--2---:R-:W-:-:S04]  /*298a0*/  IMAD R0, R0, UR6, RZ ;  /* 0x0000000600007c24 */ /* 0x004fc8000f8e02ff */
        /* <DEDUP_REMOVED lines=12> */
[----:B----4-:R-:W-:Y:S01]  /*29970*/  IMAD R2, R2, UR4, RZ ;  /* 0x0000000402027c24 */ /* 0x010fe2000f8e02ff */
[----:B------:R-:W-:Y:S01]  /*29980*/  IADD3 R8, P0, R10, UR6, RZ ;  /* 0x000000060a087c10 */ /* 0x000fe2000ff1e0ff */
[----:B------:R-:W-:Y:S02]  /*29990*/  IMAD.IADD R5, R5, 0x1, R0 ;  /* 0x0000000105057824 */ /* 0x000fe400078e0200 */
[C---:B------:R-:W-:Y:S02]  /*299a0*/  IMAD R2, R26.reuse, UR5, R2 ;  /* 0x000000051a027c24 */ /* 0x040fe4000f8e0202 */
[----:B------:R-:W-:Y:S01]  /*299b0*/  IMAD.WIDE.U32 R4, R26, UR4, R4 ;  /* 0x000000041a047c25 */ /* 0x000fe2000f8e0004 */
[----:B------:R-:W-:Y:S02]  /*299c0*/  UMOV UR4, 0xffffffff ;  /* 0xffffffff00047882 */ /* 0x000fe40000000000 */
[----:B------:R-:W-:-:S02]  /*299d0*/  IADD3.X R7, R11, UR7, R2, P0, !PT ;  /* 0x000000070b077c10 */ /* 0x000fc400087fe402 */
[----:B------:R-:W-:-:S04]  /*299e0*/  IADD3 R0, P0, R4, UR6, RZ ;  /* 0x0000000604007c10 */ /* 0x000fc8000ff1e0ff */
[----:B------:R-:W-:Y:S01]  /*299f0*/  IADD3.X R2, R2, UR7, R5, P0, !PT ;  /* 0x0000000702027c10 */ /* 0x000fe200087fe405 */
[----:B------:R-:W-:Y:S08]  /*29a00*/  BRA.DIV UR4, `(.L_x_2100) ;  /* 0x0000008204207947 */ /* 0x000ff0000b800000 */
[----:B------:R-:W0:Y:S01]  /*29a10*/  SHFL.IDX PT, R5, R8, RZ, 0x181f ;  /* 0x00181fff08057589 */ /* 0x000e2200000e0000 */
[----:B------:R-:W-:Y:S02]  /*29a20*/  LOP3.LUT R22, R22, 0xfffffeff, RZ, 0xc0, !PT ;  /* 0xfffffeff16167812 */ /* 0x000fe400078ec0ff */
[----:B------:R-:W-:Y:S01]  /*29a30*/  LOP3.LUT P6, RZ, R16, 0x80, RZ, 0xc0, !PT ;  /* 0x0000008010ff7812 */ /* 0x000fe200078cc0ff */
[----:B------:R-:W2:Y:S01]  /*29a40*/  SHFL.IDX PT, R4, R7, RZ, 0x181f ;  /* 0x00181fff07047589 */ /* 0x000ea200000e0000 */
[----:B------:R-:W-:Y:S02]  /*29a50*/  @P4 LOP3.LUT R22, R22, 0x100, RZ, 0xfc, !PT ;  /* 0x0000010016164812 */ /* 0x000fe400078efcff */
[----:B------:R-:W-:Y:S02]  /*29a60*/  LOP3.LUT P4, RZ, R16, 0x40, RZ, 0xc0, !PT ;  /* 0x0000004010ff7812 */ /* 0x000fe4000788c0ff */
[----:B------:R-:W-:-:S04]  /*29a70*/  LOP3.LUT R22, R22, 0xffffff7f, RZ, 0xc0, !PT ;  /* 0xffffff7f16167812 */ /* 0x000fc800078ec0ff */
[----:B------:R-:W-:Y:S02]  /*29a80*/  @P1 LOP3.LUT R22, R22, 0x80, RZ, 0xfc, !PT ;  /* 0x0000008016161812 */ /* 0x000fe400078efcff */
[----:B------:R-:W-:Y:S02]  /*29a90*/  LOP3.LUT P1, RZ, R16, 0x10, RZ, 0xc0, !PT ;  /* 0x0000001010ff7812 */ /* 0x000fe4000782c0ff */
[----:B------:R-:W-:-:S04]  /*29aa0*/  LOP3.LUT R22, R22, 0xffffffbf, RZ, 0xc0, !PT ;  /* 0xffffffbf16167812 */ /* 0x000fc800078ec0ff */
[----:B------:R-:W-:Y:S02]  /*29ab0*/  @P2 LOP3.LUT R22, R22, 0x40, RZ, 0xfc, !PT ;  /* 0x0000004016162812 */ /* 0x000fe400078efcff */
[----:B------:R-:W-:Y:S02]  /*29ac0*/  LOP3.LUT P2, RZ, R16, 0x8, RZ, 0xc0, !PT ;  /* 0x0000000810ff7812 */ /* 0x000fe4000784c0ff */
[----:B0-----:R-:W-:-:S05]  /*29ad0*/  @P4 IADD3 R5, P0, R32, R5, RZ ;  /* 0x0000000520054210 */ /* 0x001fca0007f1e0ff */
[----:B--2---:R-:W-:-:S05]  /*29ae0*/  @P4 IMAD.X R4, RZ, RZ, R4, P0 ;  /* 0x000000ffff044224 */ /* 0x004fca00000e0604 */
        /* <DEDUP_REMOVED lines=61> */
[----:B0-----:R-:W-:-:S05]  /*29ec0*/  @P1 IADD3 R4, P0, R32, R4, RZ ;  /* 0x0000000420041210 */ /* 0x001fca0007f1e0ff */
[----:B------:R-:W-:Y:S02]  /*29ed0*/  @P1 IMAD.X R5, RZ, RZ, R7, P0 ;  /* 0x000000ffff051224 */ /* 0x000fe400000e0607 */
[----:B------:R-:W0:Y:S04]  /*29ee0*/  SHFL.IDX PT, R7, R2, RZ, 0x181f ;  /* 0x00181fff02077589 */ /* 0x000e2800000e0000 */
[----:B------:R2:W-:Y:S04]  /*29ef0*/  @P1 LDGSTS.E.BYPASS.LTC128B.128 [R3+0x1bc00], desc[UR60][R4.64], !P3 ;  /* 0x1bc0000004031fae */ /* 0x0005e8000d901d7c */
[----:B------:R-:W3:Y:S01]  /*29f00*/  SHFL.IDX PT, R2, R2, 0x1, 0x181f ;  /* 0x00381f0002027f89 */ /* 0x000ee200000e0000 */
[----:B--2---:R-:W-:-:S05]  /*29f10*/  @P2 IADD3 R4, P0, R32, R8, RZ ;  /* 0x0000000820042210 */ /* 0x004fca0007f1e0ff */
[----:B0-----:R-:W-:-:S05]  /*29f20*/  @P2 IMAD.X R5, RZ, RZ, R7, P0 ;  /* 0x000000ffff052224 */ /* 0x001fca00000e0607 */
[----:B------:R0:W-:Y:S03]  /*29f30*/  @P2 LDGSTS.E.BYPASS.LTC128B.128 [R3+0x1c400], desc[UR60][R4.64], !P3 ;  /* 0x1c40000004032fae */ /* 0x0001e6000d901d7c */
.L_x_2341:
[----:B------:R-:W-:-:S13]  /*29f40*/  LOP3.LUT P1, RZ, R16, 0x100, RZ, 0xc0, !PT ;  /* 0x0000010010ff7812 */ /* 0x000fda000782c0ff */
[----:B------:R-:W-:-:S05]  /*29f50*/  @P1 IADD3 R0, P0, R32, R0, RZ ;  /* 0x0000000020001210 */ /* 0x000fca0007f1e0ff */
[----:B---3--:R-:W-:Y:S01]  /*29f60*/  @P1 IMAD.X R2, RZ, RZ, R2, P0 ;  /* 0x000000ffff021224 */ /* 0x008fe200000e0602 */
[----:B------:R-:W-:Y:S01]  /*29f70*/  PLOP3.LUT P0, PT, PT, PT, PT, 0x80, 0x0 ;  /* 0x000000000000781c */ /* 0x000fe20003f0f070 */
[----:B0-----:R-:W-:Y:S02]  /*29f80*/  @P1 IMAD.MOV.U32 R4, RZ, RZ, R0 ;  /* 0x000000ffff041224 */ /* 0x001fe400078e0000 */
[----:B------:R-:W-:-:S05]  /*29f90*/  @P1 IMAD.MOV.U32 R5, RZ, RZ, R2 ;  /* 0x000000ffff051224 */ /* 0x000fca00078e0002 */
[----:B------:R-:W-:Y:S01]  /*29fa0*/  @!PT LDS RZ, [RZ] ;  /* 0x00000000fffff984 */ /* 0x000fe20000000800 */
[----:B------:R-:W-:Y:S01]  /*29fb0*/  @!PT LDS RZ, [RZ] ;  /* 0x00000000fffff984 */ /* 0x000fe20000000800 */
[----:B------:R-:W-:Y:S01]  /*29fc0*/  @!PT LDS RZ, [RZ] ;  /* 0x00000000fffff984 */ /* 0x000fe20000000800 */
[----:B------:R0:W-:Y:S01]  /*29fd0*/  @P1 LDGSTS.E.BYPASS.LTC128B.128 [R3+0x1cc00], desc[UR60][R4.64], !P3 ;  /* 0x1cc0000004031fae */ /* 0x0001e2000d901d7c */
[----:B------:R-:W-:-:S04]  /*29fe0*/  NOP ;  /* 0x0000000000007918 */ /* 0x000fc80000000000 */
.L_x_2101:
        /* <DEDUP_REMOVED lines=11> */
.L_x_2102:
[----:B------:R-:W-:Y:S01]  /*2a0a0*/  VIADD R0, R17, 0x14400 ;  /* 0x0001440011007836 */ /* 0x000fe20000000000 */
[----:B------:R-:W-:Y:S01]  /*2a0b0*/  SHF.R.S32.HI R2, RZ, 0x1f, R28 ;  /* 0x0000001fff027819 */ /* 0x000fe2000001141c */
[----:B------:R2:W-:Y:S06]  /*2a0c0*/  SYNCS.ARRIVE.TRANS64.A1T0 RZ, [R6+URZ+0x22830], RZ ;  /* 0x022830ff06ff79a7 */ /* 0x0005ec000810003f */
[----:B------:R-:W-:Y:S05]  /*2a0d0*/  WARPSYNC.ALL ;  /* 0x0000000000007948 */ /* 0x000fea0003800000 */
[----:B------:R-:W-:Y:S01]  /*2a0e0*/  BAR.SYNC.DEFER_BLOCKING 0x8, 0x180 ;  /* 0x0206000000007b1d */ /* 0x000fe20000010000 */
[----:B------:R-:W-:Y:S02]  /*2a0f0*/  LOP3.LUT P1, RZ, R0, 0x3ff, RZ, 0xc0, !PT ;  /* 0x000003ff00ff7812 */ /* 0x000fe4000782c0ff */
[----:B------:R-:W-:-:S03]  /*2a100*/  SHF.R.S32.HI R31, RZ, 0x1f, R27 ;  /* 0x0000001fff1f7819 */ /* 0x000fc6000001141b */
        /* <DEDUP_REMOVED lines=10> */
[----:B------:R-:W-:Y:S01]  /*2a1b0*/  SEL R28, R27, RZ, !P0 ;  /* 0x000000ff1b1c7207 */ /* 0x000fe20004000000 */
[----:B------:R-:W-:Y:S06]  /*2a1c0*/  @!P1 BRA `(.L_x_2104) ;  /* 0x0000000000409947 */ /* 0x000fec0003800000 */
[----:B------:R-:W-:Y:S01]  /*2a1d0*/  MOV R2, 0x0 ;  /* 0x0000000000027802 */ /* 0x000fe20000000f00 */
[----:B------:R-:W-:Y:S01]  /*2a1e0*/  ULDC.64 UR4, c[0x4][0x98] ;  /* 0x0100260000047ab9 */ /* 0x000fe20000000a00 */
[----:B------:R-:W-:Y:S01]  /*2a1f0*/  ULDC.64 UR6, c[0x4][0xa0] ;  /* 0x0100280000067ab9 */ /* 0x000fe20000000a00 */
[----:B------:R-:W-:Y:S01]  /*2a200*/  ULDC.64 UR8, c[0x4][0x28] ;  /* 0x01000a0000087ab9 */ /* 0x000fe20000000a00 */
[----:B0-----:R-:W-:Y:S02]  /*2a210*/  IMAD.U32 R4, RZ, RZ, UR4 ;  /* 0x00000004ff047e24 */ /* 0x001fe4000f8e00ff */
[----:B------:R-:W0:Y:S01]  /*2a220*/  LDC.64 R2, c[0x4][R2] ;  /* 0x0100000002027b82 */ /* 0x000e220000000a00 */
[----:B------:R-:W-:Y:S02]  /*2a230*/  IMAD.U32 R5, RZ, RZ, UR5 ;  /* 0x00000005ff057e24 */ /* 0x000fe4000f8e00ff */
[----:B-12---:R-:W-:Y:S02]  /*2a240*/  IMAD.U32 R6, RZ, RZ, UR6 ;  /* 0x00000006ff067e24 */ /* 0x006fe4000f8e00ff */
        /* <DEDUP_REMOVED lines=8> */
.L_x_2104:
[----:B------:R-:W-:Y:S05]  /*2a2d0*/  BSYNC B6 ;  /* 0x0000000000067941 */ /* 0x000fea0003800000 */
.L_x_2103:
[----:B------:R-:W3:Y:S01]  /*2a2e0*/  LDL R20, [R1+0x4] ;  /* 0x0000040001147983 */ /* 0x000ee20000100800 */
[----:B------:R-:W4:Y:S01]  /*2a2f0*/  LDC R7, c[0x0][0x448] ;  /* 0x00011200ff077b82 */ /* 0x000f220000000800 */
[----:B------:R-:W-:Y:S01]  /*2a300*/  ULDC.64 UR4, c[0x0][0x2d8] ;  /* 0x0000b60000047ab9 */ /* 0x000fe20000000a00 */
[----:B------:R-:W-:Y:S01]  /*2a310*/  IMAD.MOV.U32 R2, RZ, RZ, R18 ;  /* 0x000000ffff027224 */ /* 0x000fe200078e0012 */
[----:B------:R1:W5:Y:S01]  /*2a320*/  LDL R8, [R1+0x30] ;  /* 0x0000300001087983 */ /* 0x0003620000100800 */
[----:B0-----:R-:W-:Y:S01]  /*2a330*/  IMAD.MOV.U32 R3, RZ, RZ, R30 ;  /* 0x000000ffff037224 */ /* 0x001fe200078e001e */
[----:B------:R-:W-:Y:S01]  /*2a340*/  ULDC.64 UR6, c[0x0][0x280] ;  /* 0x0000a00000067ab9 */ /* 0x000fe20000000a00 */
[----:B------:R-:W-:Y:S01]  /*2a350*/  IMAD.WIDE.U32 R2, R26, UR4, R2 ;  /* 0x000000041a027c25 */ /* 0x000fe2000f8e0002 */
[----:B----4-:R-:W-:-:S13]  /*2a360*/  ISETP.NE.AND P0, PT, R7, 0x1, PT ;  /* 0x000000010700780c */ /* 0x010fda0003f05270 */
[----:B-12---:R-:W0:Y:S01]  /*2a370*/  @P0 LDC R6, c[0x0][0x44c] ;  /* 0x00011300ff060b82 */ /* 0x006e220000000800 */
[----:B---3--:R-:W-:Y:S02]  /*2a380*/  IMAD R0, R20, UR4, RZ ;  /* 0x0000000414007c24 */ /* 0x008fe4000f8e02ff */
[----:B------:R-:W1:Y:S02]  /*2a390*/  S2R R20, SR_TID.X ;  /* 0x0000000000147919 */ /* 0x000e640000002100 */
        /* <DEDUP_REMOVED lines=8> */
[----:B------:R-:W2:Y:S01]  /*2a420*/  @P0 LDC R0, c[0x0][0x450] ;  /* 0x00011400ff000b82 */ /* 0x000ea20000000800 */
[C---:B-1----:R-:W-:Y:S01]  /*2a430*/  LOP3.LUT R21, R20.reuse, 0x7f, RZ, 0xc0, !PT ;  /* 0x0000007f14157812 */ /* 0x042fe200078ec0ff */
[----:B------:R-:W-:-:S03]  /*2a440*/  IMAD.SHL.U32 R20, R20, 0x10, RZ ;  /* 0x0000001014147824 */ /* 0x000fc600078e00ff */
[----:B------:R-:W-:-:S04]  /*2a450*/  SHF.R.U32.HI R21, RZ, 0x3, R21 ;  /* 0x00000003ff157819 */ /* 0x000fc80000011615 */
[----:B------:R-:W-:-:S05]  /*2a460*/  LOP3.LUT R20, R21, 0x70, R20, 0xf8, !PT ;  /* 0x0000007015147812 */ /* 0x000fca00078ef814 */
[----:B------:R-:W-:-:S04]  /*2a470*/  IMAD.IADD R5, R20, 0x1, R25 ;  /* 0x0000000114057824 */ /* 0x000fc800078e0219 */
[----:B0-----:R-:W-:-:S04]  /*2a480*/  @P0 IMAD.HI.U32 R6, R5, R6, RZ ;  /* 0x0000000605060227 */ /* 0x001fc800078e00ff */
[----:B------:R-:W-:Y:S01]  /*2a490*/  IMAD.MOV.U32 R4, RZ, RZ, R5 ;  /* 0x000000ffff047224 */ /* 0x000fe200078e0005 */
[----:B--2---:R-:W-:Y:S01]  /*2a4a0*/  @P0 SHF.R.U32.HI R4, RZ, R0, R6 ;  /* 0x00000000ff040219 */ /* 0x004fe20000011606 */
        /* <DEDUP_REMOVED lines=8> */
[----:B------:R-:W-:Y:S02]  /*2a530*/  ULDC.64 UR4, c[0x0][0x2c8] ;  /* 0x0000b20000047ab9 */ /* 0x000fe40000000a00 */
[----:B------:R-:W-:Y:S02]  /*2a540*/  IMAD.IADD R3, R3, 0x1, R5 ;  /* 0x0000000103037824 */ /* 0x000fe400078e0205 */
        /* <DEDUP_REMOVED lines=10> */
[----:B------:R-:W-:Y:S06]  /*2a5f0*/  BRA.DIV UR4, `(.L_x_2105) ;  /* 0x00000082043c7947 */ /* 0x000fec000b800000 */
[----:B------:R-:W-:Y:S01]  /*2a600*/  IMAD.IADD R25, R9, 0x1, R25 ;  /* 0x0000000109197824 */ /* 0x000fe200078e0219 */
[----:B------:R-:W0:Y:S01]  /*2a610*/  SHFL.IDX PT, R3, R0, RZ, 0x181f ;  /* 0x00181fff00037589 */ /* 0x000e2200000e0000 */
[----:B------:R-:W-:Y:S02]  /*2a620*/  IMAD R23, R23, R7, RZ ;  /* 0x0000000717177224 */ /* 0x000fe400078e02ff */
[C---:B------:R-:W-:Y:S01]  /*2a630*/  VIADD R2, R25.reuse, 0x10 ;  /* 0x0000001019027836 */ /* 0x040fe20000000000 */
[----:B------:R-:W-:Y:S02]  /*2a640*/  SHFL.IDX PT, R5, R0, 0x1, 0x181f ;  /* 0x00381f0000057f89 */ /* 0x000fe400000e0000 */
[-C--:B------:R-:W-:Y:S02]  /*2a650*/  ISETP.GE.AND P2, PT, R25, R23.reuse, PT ;  /* 0x000000171900720c */ /* 0x080fe40003f46270 */
[----:B------:R-:W-:Y:S02]  /*2a660*/  ISETP.GE.AND P1, PT, R2, R23, PT ;  /* 0x000000170200720c */ /* 0x000fe40003f26270 */
[----:B------:R-:W1:Y:S09]  /*2a670*/  SHFL.IDX PT, R2, R4, RZ, 0x181f ;  /* 0x00181fff04027589 */ /* 0x000e7200000e0000 */
[----:B0-----:R-:W-:-:S05]  /*2a680*/  @!P2 IADD3 R3, P3, R32, R3, RZ ;  /* 0x000000032003a210 */ /* 0x001fca0007f7e0ff */
[----:B-1----:R-:W-:Y:S01]  /*2a690*/  @!P2 IMAD.X R7, RZ, RZ, R2, P3 ;  /* 0x000000ffff07a224 */ /* 0x002fe200018e0602 */
[----:B------:R-:W-:Y:S01]  /*2a6a0*/  @!P1 IADD3 R5, P3, R32, R5, RZ ;  /* 0x0000000520059210 */ /* 0x000fe20007f7e0ff */
[----:B------:R-:W0:Y:S04]  /*2a6b0*/  SHFL.IDX PT, R2, R4, 0x1, 0x181f ;  /* 0x00381f0004027f89 */ /* 0x000e2800000e0000 */
[----:B0-----:R-:W-:Y:S02]  /*2a6c0*/  @!P1 IMAD.X R6, RZ, RZ, R2, P3 ;  /* 0x000000ffff069224 */ /* 0x001fe400018e0602 */
[----:B------:R-:W-:Y:S02]  /*2a6d0*/  @!P2 IMAD.MOV.U32 R2, RZ, RZ, R3 ;  /* 0x000000ffff02a224 */ /* 0x000fe400078e0003 */
[----:B------:R-:W-:-:S05]  /*2a6e0*/  @!P2 IMAD.MOV.U32 R3, RZ, RZ, R7 ;  /* 0x000000ffff03a224 */ /* 0x000fca00078e0007 */
[----:B-----5:R0:W-:Y:S02]  /*2a6f0*/  @!P2 LDGSTS.E.BYPASS.LTC128B.128 [R8+0x14400], desc[UR60][R2.64], !P0 ;  /* 0x144000000208afae */ /* 0x0201e4000c101d7c */
[----:B0-----:R-:W-:Y:S02]  /*2a700*/  @!P1 IMAD.MOV.U32 R2, RZ, RZ, R5 ;  /* 0x000000ffff029224 */ /* 0x001fe400078e0005 */
[----:B------:R-:W-:-:S05]  /*2a710*/  @!P1 IMAD.MOV.U32 R3, RZ, RZ, R6 ;  /* 0x000000ffff039224 */ /* 0x000fca00078e0006 */
        /* <DEDUP_REMOVED lines=43> */
[----:B------:R-:W-:Y:S01]  /*2a9d0*/  ISETP.GE.AND P2, PT, R2, R23, PT ;  /* 0x000000170200720c */ /* 0x000fe20003f46270 */
[----:B------:R-:W-:Y:S04]  /*2a9e0*/  SHFL.IDX PT, R0, R0, 0x7, 0x181f ;  /* 0x00f81f0000007f89 */ /* 0x000fe800000e0000 */
[----:B------:R-:W1:Y:S04]  /*2a9f0*/  SHFL.IDX PT, R2, R4, 0x6, 0x181f ;  /* 0x00d81f0004027f89 */ /* 0x000e6800000e0000 */
[----:B------:R-:W2:Y:S04]  /*2aa00*/  SHFL.IDX PT, R4, R4, 0x7, 0x181f ;  /* 0x00f81f0004047f89 */ /* 0x000ea800000e0000 */
[----:B0-----:R-:W-:-:S05]  /*2aa10*/  @!P2 IADD3 R3, P1, R32, R3, RZ ;  /* 0x000000032003a210 */ /* 0x001fca0007f3e0ff */
[----:B-1----:R-:W-:-:S05]  /*2aa20*/  @!P2 IMAD.X R2, RZ, RZ, R2, P1 ;  /* 0x000000ffff02a224 */ /* 0x002fca00008e0602 */
[----:B------:R-:W-:-:S04]  /*2aa30*/  @!P2 LOP3.LUT R3, R3, R2, RZ, 0x3c, !PT ;  /* 0x000000020303a212 */ /* 0x000fc800078e3cff */
[----:B------:R-:W-:-:S04]  /*2aa40*/  @!P2 LOP3.LUT R2, R3, R2, RZ, 0x3c, !PT ;  /* 0x000000020302a212 */ /* 0x000fc800078e3cff */
[----:B------:R-:W-:-:S05]  /*2aa50*/  @!P2 LOP3.LUT R3, R3, R2, RZ, 0x3c, !PT ;  /* 0x000000020303a212 */ /* 0x000fca00078e3cff */
[----:B--2---:R0:W-:Y:S02]  /*2aa60*/  @!P2 LDGSTS.E.BYPASS.LTC128B.128 [R8+0x17400], desc[UR60][R2.64], !P0 ;  /* 0x174000000208afae */ /* 0x0041e4000c101d7c */
.L_x_2358:
[----:B------:R-:W-:-:S05]  /*2aa70*/  VIADD R25, R25, 0x70 ;  /* 0x0000007019197836 */ /* 0x000fca0000000000 */
[----:B------:R-:W-:-:S13]  /*2aa80*/  ISETP.GE.AND P1, PT, R25, R23, PT ;  /* 0x000000171900720c */ /* 0x000fda0003f26270 */
[----:B01----:R-:W-:-:S05]  /*2aa90*/  @!P1 IADD3 R2, P2, R32, R0, RZ ;  /* 0x0000000020029210 */ /* 0x003fca0007f5e0ff */
[----:B------:R-:W-:-:S05]  /*2aaa0*/  @!P1 IMAD.X R3, RZ, RZ, R4, P2 ;  /* 0x000000ffff039224 */ /* 0x000fca00010e0604 */
[----:B------:R-:W-:Y:S01]  /*2aab0*/  @!PT LDS RZ, [RZ] ;  /* 0x00000000fffff984 */ /* 0x000fe20000000800 */
[----:B------:R-:W-:Y:S01]  /*2aac0*/  @!PT LDS RZ, [RZ] ;  /* 0x00000000fffff984 */ /* 0x000fe20000000800 */
[----:B------:R-:W-:Y:S01]  /*2aad0*/  @!PT LDS RZ, [RZ] ;  /* 0x00000000fffff984 */ /* 0x000fe20000000800 */
[----:B------:R0:W-:Y:S01]  /*2aae0*/  @!P1 LDGSTS.E.BYPASS.LTC128B.128 [R8+0x17c00], desc[UR60][R2.64], !P0 ;  /* 0x17c0000002089fae */ /* 0x0001e2000c101d7c */
[----:B------:R-:W-:Y:S01]  /*2aaf0*/  PLOP3.LUT P0, PT, PT, PT, PT, 0x80, 0x0 ;  /* 0x000000000000781c */ /* 0x000fe20003f0f070 */
[----:B------:R-:W-:-:S12]  /*2ab00*/  NOP ;  /* 0x0000000000007918 */ /* 0x000fd80000000000 */
.L_x_2106:
        /* <DEDUP_REMOVED lines=14> */
[----:B0-----:R-:W2:Y:S01]  /*2abf0*/  LDL R2, [R1+0x10] ;  /* 0x0000100001027983 */ /* 0x001ea20000100800 */
[----:B------:R0:W-:Y:S01]  /*2ac00*/  SYNCS.ARRIVE.TRANS64.A1T0 RZ, [R17+URZ+0x22800], RZ ;  /* 0x022800ff11ff79a7 */ /* 0x0001e2000810003f */
[----:B------:R-:W-:Y:S01]  /*2ac10*/  VIADD R34, R29, 0xfffffffe ;  /* 0xfffffffe1d227836 */ /* 0x000fe20000000000 */
[----:B------:R-:W-:Y:S01]  /*2ac20*/  BSSY B0, `(.L_x_2107) ;  /* 0x0000004000007945 */ /* 0x000fe20003800000 */
[----:B------:R-:W1:Y:S03]  /*2ac30*/  SYNCS.PHASECHK.TRANS64.TRYWAIT P0, [R17+URZ+0x22820], R0 ;  /* 0x02282000110075a7 */ /* 0x000e66000800017f */
[----:B--2---:R-:W-:Y:S01]  /*2ac40*/  ISETP.GE.AND P1, PT, R34, R2, PT ;  /* 0x000000022200720c */ /* 0x004fe20003f26270 */
[----:B01----:R-:W-:-:S12]  /*2ac50*/  @!P0 BRA `(.L_x_2108) ;  /* 0x0000008400408947 */ /* 0x003fd80003800000 */
.L_x_2359:
[----:B------:R-:W-:Y:S05]  /*2ac60*/  BSYNC B0 ;  /* 0x0000000000007941 */ /* 0x000fea0003800000 */
.L_x_2107:
[----:B------:R-:W-:Y:S05]  /*2ac70*/  @!P1 BRA `(.L_x_2109) ;  /* 0x0000001800389947 */ /* 0x000fea0003800000 */
[----:B------:R-:W-:Y:S02]  /*2ac80*/  IMAD.MOV.U32 R21, RZ, RZ, R33 ;  /* 0x000000ffff157224 */ /* 0x000fe400078e0021 */
[----:B------:R-:W-:-:S07]  /*2ac90*/  IMAD.MOV.U32 R23, RZ, RZ, R37 ;  /* 0x000000ffff177224 */ /* 0x000fce00078e0025 */
.L_x_2129:
[----:B0-----:R-:W2:Y:S01]  /*2aca0*/  LDL R0, [R1+0x8] ;  /* 0x0000080001007983 */ /* 0x001ea20000100800 */
[----:B------:R-:W0:Y:S03]  /*2acb0*/  LDC R7, c[0x0][0x430] ;  /* 0x00010c00ff077b82 */ /* 0x000e260000000800 */
[----:B------:R-:W3:Y:S01]  /*2acc0*/  LDL R9, [R1+0xc] ;  /* 0x00000c0001097983 */ /* 0x000ee20000100800 */
[----:B-1----:R-:W1:Y:S01]  /*2acd0*/  S2R R2, SR_TID.X ;  /* 0x0000000000027919 */ /* 0x002e620000002100 */
[----:B------:R-:W4:Y:S01]  /*2ace0*/  S2R R3, SR_TID.X ;  /* 0x0000000000037919 */ /* 0x000f220000002100 */
[----:B------:R-:W4:Y:S01]  /*2acf0*/  S2R R8, SR_TID.X ;  /* 0x0000000000087919 */ /* 0x000f220000002100 */
[----:B------:R-:W3:Y:S04]  /*2ad00*/  LDL R12, [R1+0x40] ;  /* 0x00004000010c7983 */ /* 0x000ee80000100800 */
[----:B------:R-:W3:Y:S01]  /*2ad10*/  LDL R13, [R1+0x10] ;  /* 0x00001000010d7983 */ /* 0x000ee20000100800 */
[----:B0-----:R-:W-:-:S13]  /*2ad20*/  ISETP.NE.AND P0, PT, R7, 0x1, PT ;  /* 0x000000010700780c */ /* 0x001fda0003f05270 */
[----:B------:R-:W0:Y:S01]  /*2ad30*/  @P0 LDC R5, c[0x0][0x434] ;  /* 0x00010d00ff050b82 */ /* 0x000e220000000800 */
[----:B-1----:R-:W-:-:S04]  /*2ad40*/  LOP3.LUT R2, R2, 0x7f, RZ, 0xc0, !PT ;  /* 0x0000007f02027812 */ /* 0x002fc800078ec0ff */
[----:B------:R-:W-:Y:S01]  /*2ad50*/  SHF.R.U32.HI R2, RZ, 0x3, R2 ;  /* 0x00000003ff027819 */ /* 0x000fe20000011602 */
[----:B----4-:R-:W-:Y:S02]  /*2ad60*/  IMAD.SHL.U32 R4, R3, 0x10, RZ ;  /* 0x0000001003047824 */ /* 0x010fe400078e00ff */
[----:B------:R-:W1:Y:S03]  /*2ad70*/  @P0 LDC R3, c[0x0][0x438] ;  /* 0x00010e00ff030b82 */ /* 0x000e660000000800 */
[----:B------:R-:W-:Y:S02]  /*2ad80*/  LOP3.LUT R4, R2, 0x70, R4, 0xf8, !PT ;  /* 0x0000007002047812 */ /* 0x000fe400078ef804 */
[----:B------:R-:W4:Y:S01]  /*2ad90*/  S2R R2, SR_TID.X ;  /* 0x0000000000027919 */ /* 0x000f220000002100 */
[----:B------:R-:W-:Y:S01]  /*2ada0*/  IMAD.SHL.U32 R8, R8, 0x10, RZ ;  /* 0x0000001008087824 */ /* 0x000fe200078e00ff */
[----:B----4-:R-:W-:-:S04]  /*2adb0*/  LOP3.LUT R2, R2, 0x7f, RZ, 0xc0, !PT ;  /* 0x0000007f02027812 */ /* 0x010fc800078ec0ff */
        /* <DEDUP_REMOVED lines=10> */
[----:B0-----:R-:W-:-:S04]  /*2ae60*/  @P0 IMAD.HI.U32 R5, R4, R5, RZ ;  /* 0x0000000504050227 */ /* 0x001fc800078e00ff */
[----:B------:R-:W-:Y:S01]  /*2ae70*/  IMAD.MOV.U32 R2, RZ, RZ, R4 ;  /* 0x000000ffff027224 */ /* 0x000fe200078e0004 */
[----:B-1----:R-:W-:Y:S02]  /*2ae80*/  @P0 SHF.R.U32.HI R2, RZ, R3, R5 ;  /* 0x00000003ff020219 */ /* 0x002fe40000011605 */
[----:B------:R-:W0:Y:S01]  /*2ae90*/  @P0 LDC R3, c[0x0][0x438] ;  /* 0x00010e00ff030b82 */ /* 0x000e220000000800 */
[----:B------:R-:W-:-:S04]  /*2aea0*/  IMAD.IADD R0, R8, 0x1, R0 ;  /* 0x0000000108007824 */ /* 0x000fc800078e0200 */
[----:B----4-:R-:W-:-:S04]  /*2aeb0*/  @P0 IMAD.HI.U32 R6, R0, R6, RZ ;  /* 0x0000000600060227 */ /* 0x010fc800078e00ff */
[----:B------:R-:W-:Y:S01]  /*2aec0*/  IMAD.MOV.U32 R5, RZ, RZ, R0 ;  /* 0x000000ffff057224 */ /* 0x000fe200078e0000 */
[----:B0-----:R-:W-:Y:S01]  /*2aed0*/  @P0 SHF.R.U32.HI R5, RZ, R3, R6 ;  /* 0x00000003ff050219 */ /* 0x001fe20000011606 */
[----:B------:R-:W-:-:S04]  /*2aee0*/  IMAD.MOV R6, RZ, RZ, -R2 ;  /* 0x000000ffff067224 */ /* 0x000fc800078e0a02 */
        /* <DEDUP_REMOVED lines=15> */
[----:B------:R-:W-:Y:S01]  /*2afe0*/  @!P1 IMAD.IADD R0, R0, 0x1, R3 ;  /* 0x0000000100009824 */ /* 0x000fe200078e0203 */
[----:B------:R-:W-:Y:S01]  /*2aff0*/  @!P1 LEA R10, P0, R2, UR6, 0x2 ;  /* 0x00000006020a9c11 */ /* 0x000fe2000f8010ff */
[----:B------:R-:W-:-:S03]  /*2b000*/  VIADD R33, R21, 0x1 ;  /* 0x0000000115217836 */ /* 0x000fc60000000000 */
[----:B------:R-:W-:Y:S01]  /*2b010*/  @!P1 LEA.HI.X R11, R2, UR7, R0, 0x2, P0 ;  /* 0x00000007020b9c11 */ /* 0x000fe200080f1400 */
[----:B0-----:R-:W-:Y:S01]  /*2b020*/  IMAD.MOV.U32 R8, RZ, RZ, RZ ;  /* 0x000000ffff087224 */ /* 0x001fe200078e00ff */
[----:B------:R-:W-:Y:S01]  /*2b030*/  ISETP.NE.AND P0, PT, R33, 0x2, PT ;  /* 0x000000022100780c */ /* 0x000fe20003f05270 */
[----:B------:R-:W-:-:S03]  /*2b040*/  IMAD.MOV.U32 R0, RZ, RZ, R34 ;  /* 0x000000ffff007224 */ /* 0x000fc600078e0022 */
[----:B------:R-:W-:Y:S01]  /*2b050*/  SEL R37, RZ, 0x1, P0 ;  /* 0x00000001ff257807 */ /* 0x000fe20000000000 */
[----:B------:R0:W5:Y:S01]  /*2b060*/  @!P1 LDG.E R8, desc[UR60][R10.64] ;  /* 0x0000003c0a089981 */ /* 0x000162000c1e1900 */
[----:B------:R-:W-:Y:S01]  /*2b070*/  ISETP.GT.AND P1, PT, R0, R13, PT ;  /* 0x0000000d0000720c */ /* 0x000fe20003f24270 */
[----:B------:R-:W-:Y:S01]  /*2b080*/  VIADD R34, R34, 0xffffffff ;  /* 0xffffffff22227836 */ /* 0x000fe20000000000 */
[----:B------:R-:W-:Y:S02]  /*2b090*/  SEL R33, R33, RZ, P0 ;  /* 0x000000ff21217207 */ /* 0x000fe40000000000 */
[----:B------:R-:W-:Y:S02]  /*2b0a0*/  LOP3.LUT R37, R23, R37, RZ, 0x3c, !PT ;  /* 0x0000002517257212 */ /* 0x000fe400078e3cff */
[----:B--2---:R-:W-:Y:S01]  /*2b0b0*/  SHF.R.S32.HI R30, RZ, 0x1f, R5 ;  /* 0x0000001fff1e7819 */ /* 0x004fe20000011405 */
[----:B0-----:R-:W-:Y:S06]  /*2b0c0*/  @!P2 BRA `(.L_x_2110) ;  /* 0x000000000004a947 */ /* 0x001fec0003800000 */
[----:B------:R-:W-:Y:S01]  /*2b0d0*/  BPT.TRAP 0x1 ;  /* 0x000000040000795c */ /* 0x000fe20000300000 */
.L_x_2110:
[----:B------:R-:W-:Y:S01]  /*2b0e0*/  IMAD R0, R33, 0x8, R17 ;  /* 0x0000000821007824 */ /* 0x000fe200078e0211 */
[----:B------:R-:W-:Y:S01]  /*2b0f0*/  SHF.L.U32 R31, R37, 0x1f, RZ ;  /* 0x0000001f251f7819 */ /* 0x000fe200000006ff */
[----:B------:R-:W-:Y:S01]  /*2b100*/  BSSY B0, `(.L_x_2111) ;  /* 0x0000004000007945 */ /* 0x000fe20003800000 */
[----:B------:R-:W-:Y:S02]  /*2b110*/  SHF.R.S32.HI R29, RZ, 0x1f, R4 ;  /* 0x0000001fff1d7819 */ /* 0x000fe40000011404 */
[----:B------:R-:W0:Y:S02]  /*2b120*/  SYNCS.PHASECHK.TRANS64.TRYWAIT P0, [R0+URZ+0x22880], R31 ;  /* 0x0228801f000075a7 */ /* 0x000e24000800017f */
[----:B0-----:R-:W-:Y:S05]  /*2b130*/  @!P0 BRA `(.L_x_2112) ;  /* 0x00000080001c8947 */ /* 0x001fea0003800000 */
.L_x_2360:
[----:B------:R-:W-:Y:S05]  /*2b140*/  BSYNC B0 ;  /* 0x0000000000007941 */ /* 0x000fea0003800000 */
.L_x_2111:
[----:B------:R-:W2:Y:S01]  /*2b150*/  LDL R9, [R1+0x4] ;  /* 0x0000040001097983 */ /* 0x000ea20000100800 */
        /* <DEDUP_REMOVED lines=73> */
[----:B-1----:R-:W-:-:S05]  /*2b5f0*/  IADD3 R2, P0, R32, R2, RZ ;  /* 0x0000000220027210 */ /* 0x002fca0007f1e0ff */
[----:B------:R-:W-:-:S05]  /*2b600*/  IMAD.X R3, RZ, RZ, R19, P0 ;  /* 0x000000ffff037224 */ /* 0x000fca00000e0613 */
        /* <DEDUP_REMOVED lines=9> */
.L_x_2382:
        /* <DEDUP_REMOVED lines=8> */
.L_x_2114:
        /* <DEDUP_REMOVED lines=11> */
.L_x_2115:
[----:B------:R2:W-:Y:S01]  /*2b7d0*/  SYNCS.ARRIVE.TRANS64.A1T0 RZ, [R0+URZ+0x22870], RZ ;  /* 0x022870ff00ff79a7 */ /* 0x0005e2000810003f */
[----:B------:R-:W-:Y:S05]  /*2b7e0*/  @!P3 BRA `(.L_x_2116) ;  /* 0x000000000004b947 */ /* 0x000fea0003800000 */
[----:B------:R-:W-:Y:S01]  /*2b7f0*/  BPT.TRAP 0x1 ;  /* 0x000000040000795c */ /* 0x000fe20000300000 */
.L_x_2116:
[----:B------:R-:W3:Y:S01]  /*2b800*/  SYNCS.PHASECHK.TRANS64.TRYWAIT P0, [R0+URZ+0x22840], R31 ;  /* 0x0228401f000075a7 */ /* 0x000ee2000800017f */
[----:B------:R-:W-:Y:S04]  /*2b810*/  BSSY B0, `(.L_x_2117) ;  /* 0x0000002000007945 */ /* 0x000fe80003800000 */
[----:B---3--:R-:W-:Y:S05]  /*2b820*/  @!P0 BRA `(.L_x_2118) ;  /* 0x0000008400308947 */ /* 0x008fea0003800000 */
.L_x_2383:
[----:B------:R-:W-:Y:S05]  /*2b830*/  BSYNC B0 ;  /* 0x0000000000007941 */ /* 0x000fea0003800000 */
.L_x_2117:
[----:B------:R-:W4:Y:S01]  /*2b840*/  LDL R10, [R1+0x4] ;  /* 0x00000400010a7983 */ /* 0x000f220000100800 */
[----:B------:R-:W-:Y:S01]  /*2b850*/  ULDC.64 UR4, c[0x0][0x300] ;  /* 0x0000c00000047ab9 */ /* 0x000fe20000000a00 */
[----:B------:R-:W-:Y:S01]  /*2b860*/  ULDC.64 UR6, c[0x0][0x310] ;  /* 0x0000c40000067ab9 */ /* 0x000fe20000000a00 */
[----:B-1----:R-:W-:Y:S02]  /*2b870*/  IMAD R9, R29, UR4, RZ ;  /* 0x000000041d097c24 */ /* 0x002fe4000f8e02ff */
[----:B------:R-:W-:-:S04]  /*2b880*/  IMAD.WIDE.U32 R2, R4, UR4, RZ ;  /* 0x0000000404027c25 */ /* 0x000fc8000f8e00ff */
[----:B------:R-:W-:Y:S02]  /*2b890*/  IMAD R9, R4, UR5, R9 ;  /* 0x0000000504097c24 */ /* 0x000fe4000f8e0209 */
[----:B------:R-:W-:Y:S02]  /*2b8a0*/  IMAD R30, R30, UR6, RZ ;  /* 0x000000061e1e7c24 */ /* 0x000fe4000f8e02ff */
[----:B------:R-:W-:Y:S02]  /*2b8b0*/  IMAD.IADD R3, R3, 0x1, R9 ;  /* 0x0000000103037824 */ /* 0x000fe400078e0209 */
        /* <DEDUP_REMOVED lines=14> */
[----:B------:R-:W-:Y:S01]  /*2b9a0*/  IMAD.IADD R3, R3, 0x1, R7 ;  /* 0x0000000103037824 */ /* 0x000fe200078e0207 */
        /* <DEDUP_REMOVED lines=51> */
[----:B------:R-:W1:Y:S02]  /*2bce0*/  SHFL.IDX PT, R5, R7, RZ, 0x181f ;  /* 0x00181fff07057589 */ /* 0x000e6400000e0000 */
[----:B0-----:R-:W-:-:S05]  /*2bcf0*/  IMAD.X R3, RZ, RZ, R3, P0 ;  /* 0x000000ffff037224 */ /* 0x001fca00000e0603 */
[----:B------:R1:W-:Y:S02]  /*2bd00*/  LDGSTS.E.BYPASS.LTC128B.128 [R6+0x1bc00], desc[UR60][R2.64], !P2 ;  /* 0x1bc0000002067fae */ /* 0x0003e4000d101d7c */
[----:B-1----:R-:W-:-:S05]  /*2bd10*/  IADD3 R2, P0, R32, R5, RZ ;  /* 0x0000000520027210 */ /* 0x002fca0007f1e0ff */
[----:B------:R-:W-:-:S05]  /*2bd20*/  IMAD.X R3, RZ, RZ, R4, P0 ;  /* 0x000000ffff037224 */ /* 0x000fca00000e0604 */
[----:B------:R0:W-:Y:S04]  /*2bd30*/  LDGSTS.E.BYPASS.LTC128B.128 [R6+0x1c400], desc[UR60][R2.64], !P2 ;  /* 0x1c40000002067fae */ /* 0x0001e8000d101d7c */
[----:B0-----:R0:W1:Y:S02]  /*2bd40*/  SHFL.IDX PT, R2, R7, 0x1, 0x181f ;  /* 0x00381f0007027f89 */ /* 0x00106400000e0000 */
.L_x_2405:
        /* <DEDUP_REMOVED lines=8> */
.L_x_2120:
        /* <DEDUP_REMOVED lines=11> */
.L_x_2121:
[----:B------:R-:W4:Y:S01]  /*2be80*/  LDL R2, [R1+0x38] ;  /* 0x0000380001027983 */ /* 0x000f220000100800 */
[----:B------:R1:W-:Y:S01]  /*2be90*/  SYNCS.ARRIVE.TRANS64.A1T0 RZ, [R0+URZ+0x22830], RZ ;  /* 0x022830ff00ff79a7 */ /* 0x0003e2000810003f */
[----:B----4-:R-:W-:-:S13]  /*2bea0*/  ISETP.NE.AND P0, PT, R2, 0x3, PT ;  /* 0x000000030200780c */ /* 0x010fda0003f05270 */
[----:B-1----:R-:W-:Y:S05]  /*2beb0*/  @!P0 BRA `(.L_x_2122) ;  /* 0x0000000000048947 */ /* 0x002fea0003800000 */
[----:B------:R-:W-:Y:S01]  /*2bec0*/  BPT.TRAP 0x1 ;  /* 0x000000040000795c */ /* 0x000fe20000300000 */
.L_x_2122:
[----:B--23--:R-:W-:Y:S01]  /*2bed0*/  LOP3.LUT R0, R23, 0x1, RZ, 0x3c, !PT ;  /* 0x0000000117007812 */ /* 0x00cfe200078e3cff */
[----:B------:R-:W-:Y:S01]  /*2bee0*/  IMAD R3, R21, 0x8, R17 ;  /* 0x0000000815037824 */ /* 0x000fe200078e0211 */
[----:B------:R-:W-:Y:S02]  /*2bef0*/  BSSY B0, `(.L_x_2123) ;  /* 0x0000004000007945 */ /* 0x000fe40003800000 */
[----:B------:R-:W-:-:S04]  /*2bf00*/  SHF.L.U32 R0, R0, 0x1f, RZ ;  /* 0x0000001f00007819 */ /* 0x000fc800000006ff */
[----:B------:R-:W1:Y:S02]  /*2bf10*/  SYNCS.PHASECHK.TRANS64.TRYWAIT P2, [R3+URZ+0x22870], R0 ;  /* 0x02287000030075a7 */ /* 0x000e64000804017f */
[----:B-1----:R-:W-:Y:S05]  /*2bf20*/  @!P2 BRA `(.L_x_2124) ;  /* 0x000000880034a947 */ /* 0x002fea0003800000 */
.L_x_2406:
[----:B------:R-:W-:Y:S05]  /*2bf30*/  BSYNC B0 ;  /* 0x0000000000007941 */ /* 0x000fea0003800000 */
.L_x_2123:
[----:B------:R-:W2:Y:S02]  /*2bf40*/  LDL R2, [R1+0x40] ;  /* 0x0000400001027983 */ /* 0x000ea40000100800 */
[----:B--2---:R-:W-:-:S13]  /*2bf50*/  ISETP.NE.AND P2, PT, R2, 0x3, PT ;  /* 0x000000030200780c */ /* 0x004fda0003f45270 */
[----:B------:R-:W-:Y:S05]  /*2bf60*/  @!P2 BRA `(.L_x_2125) ;  /* 0x000000000004a947 */ /* 0x000fea0003800000 */
[----:B------:R-:W-:Y:S01]  /*2bf70*/  BPT.TRAP 0x1 ;  /* 0x000000040000795c */ /* 0x000fe20000300000 */
.L_x_2125:
[----:B-1----:R-:W-:Y:S01]  /*2bf80*/  SHF.L.U32 R0, R23, 0x1f, RZ ;  /* 0x0000001f17007819 */ /* 0x002fe200000006ff */
[----:B------:R-:W-:-:S03]  /*2bf90*/  IMAD R12, R21, 0x5000, RZ ;  /* 0x00005000150c7824 */ /* 0x000fc600078e02ff */
[----:B------:R-:W1:Y:S02]  /*2bfa0*/  SYNCS.PHASECHK.TRANS64.TRYWAIT P2, [R3+URZ+0x22860], R0 ;  /* 0x02286000030075a7 */ /* 0x000e64000804017f */
[----:B-1----:R-:W-:Y:S05]  /*2bfb0*/  @!P2 BRA `(.L_x_2126) ;  /* 0x000000880024a947 */ /* 0x002fea0003800000 */
.L_x_2407:
[----:B------:R-:W1:Y:S04]  /*2bfc0*/  LDL R4, [R1+0x24] ;  /* 0x0000240001047983 */ /* 0x000e680000100800 */
[----:B------:R-:W2:Y:S04]  /*2bfd0*/  LDL R2, [R1+0x28] ;  /* 0x0000280001027983 */ /* 0x000ea80000100800 */
[----:B------:R-:W3:Y:S01]  /*2bfe0*/  LDL R13, [R1+0x20] ;  /* 0x00002000010d7983 */ /* 0x000ee20000100800 */
[----:B------:R-:W-:Y:S05]  /*2bff0*/  WARPSYNC.ALL ;  /* 0x0000000000007948 */ /* 0x000fea0003800000 */
[----:B------:R-:W4:Y:S01]  /*2c000*/  LDL R19, [R1+0x40] ;  /* 0x0000400001137983 */ /* 0x000f220000100800 */
[----:B-1----:R-:W-:-:S05]  /*2c010*/  LOP3.LUT R0, R12, R4, RZ, 0xfc, !PT ;  /* 0x000000040c007212 */ /* 0x002fca00078efcff */
[----:B------:R-:W-:Y:S01]  /*2c020*/  IMAD.IADD R0, R17, 0x1, R0 ;  /* 0x0000000111007824 */ /* 0x000fe200078e0200 */
[----:B---3--:R-:W-:-:S03]  /*2c030*/  LOP3.LUT R18, R12, R13, RZ, 0xfc, !PT ;  /* 0x0000000d0c127212 */ /* 0x008fc600078efcff */
[----:B--2---:R-:W-:Y:S01]  /*2c040*/  IMAD.IADD R2, R2, 0x1, R0 ;  /* 0x0000000102027824 */ /* 0x004fe200078e0200 */
[----:B0-----:R-:W0:Y:S02]  /*2c050*/  LDSM.16.MT88.4 R4, [R0+0xa400] ;  /* 0x00a400000004783b */ /* 0x001e240000004200 */
        /* <DEDUP_REMOVED lines=69> */
.L_x_2127:
[----:B-1----:R1:W-:Y:S01]  /*2c4b0*/  SYNCS.ARRIVE.TRANS64.A1T0 RZ, [R3+URZ+0x22850], RZ ;  /* 0x022850ff03ff79a7 */ /* 0x0023e2000810003f */
[----:B------:R-:W-:Y:S06]  /*2c4c0*/  BAR.SYNC.DEFER_BLOCKING 0x2, 0x80 ;  /* 0x0082000000007b1d */ /* 0x000fec0000010000 */
[----:B------:R-:W-:Y:S05]  /*2c4d0*/  @!P0 BRA `(.L_x_2128) ;  /* 0x0000000000048947 */ /* 0x000fea0003800000 */
[----:B------:R-:W-:Y:S01]  /*2c4e0*/  BPT.TRAP 0x1 ;  /* 0x000000040000795c */ /* 0x000fe20000300000 */
.L_x_2128:
[----:B------:R-:W2:Y:S01]  /*2c4f0*/  LDL R0, [R1+0x14] ;  /* 0x0000140001007983 */ /* 0x000ea20000100800 */
[----:B-1----:R-:W-:Y:S02]  /*2c500*/  VIADD R3, R3, 0x22880 ;  /* 0x0002288003037836 */ /* 0x002fe40000000000 */
[----:B------:R-:W-:Y:S02]  /*2c510*/  IMAD.MOV.U32 R21, RZ, RZ, R33 ;  /* 0x000000ffff157224 */ /* 0x000fe400078e0021 */
[----:B------:R-:W-:Y:S01]  /*2c520*/  IMAD.MOV.U32 R23, RZ, RZ, R37 ;  /* 0x000000ffff177224 */ /* 0x000fe200078e0025 */
[----:B--2---:R-:W-:-:S04]  /*2c530*/  PRMT R3, R0, 0x654, R3 ;  /* 0x0000065400037816 */ /* 0x004fc80000000003 */
[----:B------:R1:W-:Y:S01]  /*2c540*/  SYNCS.ARRIVE.TRANS64.RED.A1T0 RZ, [R3+URZ], RZ ;  /* 0x000000ff03ff79a7 */ /* 0x0003e2000810043f */
[----:B------:R-:W-:Y:S05]  /*2c550*/  @P1 BRA `(.L_x_2129) ;  /* 0xffffffe400d01947 */ /* 0x000fea000383ffff */
.L_x_2109:
[----:B0-----:R-:W0:Y:S02]  /*2c560*/  S2R R0, SR_TID.X ;  /* 0x0000000000007919 */ /* 0x001e240000002100 */
[----:B0-----:R-:W-:Y:S02]  /*2c570*/  LOP3.LUT R2, R0, 0x7f, RZ, 0xc0, !PT ;  /* 0x0000007f00027812 */ /* 0x001fe400078ec0ff */
[----:B------:R-:W2:Y:S01]  /*2c580*/  LDL R0, [R1+0x38] ;  /* 0x0000380001007983 */ /* 0x000ea20000100800 */
[----:B------:R-:W-:Y:S01]  /*2c590*/  BSSY B0, `(.L_x_2130) ;  /* 0x0000010000007945 */ /* 0x000fe20003800000 */
[----:B------:R-:W-:Y:S02]  /*2c5a0*/  ISETP.NE.AND P1, PT, R2, RZ, PT ;  /* 0x000000ff0200720c */ /* 0x000fe40003f25270 */
[----:B--2---:R-:W-:-:S11]  /*2c5b0*/  ISETP.NE.AND P0, PT, R0, 0x3, PT ;  /* 0x000000030000780c */ /* 0x004fd60003f05270 */
[----:B------:R-:W-:Y:S05]  /*2c5c0*/  @P1 BRA `(.L_x_2131) ;  /* 0x0000000000301947 */ /* 0x000fea0003800000 */
[----:B------:R-:W0:Y:S01]  /*2c5d0*/  S2R R5, SR_LANEID ;  /* 0x0000000000057919 */ /* 0x000e220000000000 */
[----:B------:R-:W-:Y:S01]  /*2c5e0*/  VOTEU.ANY UR4, UPT, PT ;  /* 0x0000000000047886 */ /* 0x000fe200038e0100 */
[----:B-1----:R-:W1:Y:S01]  /*2c5f0*/  LDC.64 R2, c[0x0][0xc60] ;  /* 0x00031800ff027b82 */ /* 0x002e620000000a00 */
        /* <DEDUP_REMOVED lines=8> */
[----:B0-----:R-:W-:-:S07]  /*2c680*/  IADD3 R24, R0, UR38, R7 ;  /* 0x0000002600187c10 */ /* 0x001fce000fffe007 */
.L_x_2131:
[----:B------:R-:W-:Y:S05]  /*2c690*/  BSYNC B0 ;  /* 0x0000000000007941 */ /* 0x000fea0003800000 */
.L_x_2130:
[----:B------:R-:W-:Y:S05]  /*2c6a0*/  @!P0 BRA `(.L_x_2132) ;  /* 0x0000000000048947 */ /* 0x000fea0003800000 */
[----:B------:R-:W-:Y:S01]  /*2c6b0*/  BPT.TRAP 0x1 ;  /* 0x000000040000795c */ /* 0x000fe20000300000 */
.L_x_2132:
[----:B-1----:R-:W-:Y:S01]  /*2c6c0*/  LOP3.LUT R3, R37, 0x1, RZ, 0x3c, !PT ;  /* 0x0000000125037812 */ /* 0x002fe200078e3cff */
[----:B------:R-:W-:Y:S01]  /*2c6d0*/  IMAD R18, R33, 0x8, R17 ;  /* 0x0000000821127824 */ /* 0x000fe200078e0211 */
[----:B------:R-:W-:Y:S02]  /*2c6e0*/  BSSY B0, `(.L_x_2133) ;  /* 0x0000004000007945 */ /* 0x000fe40003800000 */
[----:B------:R-:W-:-:S04]  /*2c6f0*/  SHF.L.U32 R3, R3, 0x1f, RZ ;  /* 0x0000001f03037819 */ /* 0x000fc800000006ff */
[----:B------:R-:W0:Y:S02]  /*2c700*/  SYNCS.PHASECHK.TRANS64.TRYWAIT P1, [R18+URZ+0x22870], R3 ;  /* 0x02287003120075a7 */ /* 0x000e24000802017f */
[----:B0-----:R-:W-:Y:S05]  /*2c710*/  @!P1 BRA `(.L_x_2134) ;  /* 0x0000008000609947 */ /* 0x001fea0003800000 */
.L_x_2408:
[----:B------:R-:W-:Y:S05]  /*2c720*/  BSYNC B0 ;  /* 0x0000000000007941 */ /* 0x000fea0003800000 */
.L_x_2133:
[----:B------:R-:W2:Y:S02]  /*2c730*/  LDL R0, [R1+0x40] ;  /* 0x0000400001007983 */ /* 0x000ea40000100800 */
[----:B--2---:R-:W-:-:S13]  /*2c740*/  ISETP.NE.AND P1, PT, R0, 0x3, PT ;  /* 0x000000030000780c */ /* 0x004fda0003f25270 */
[----:B------:R-:W-:Y:S05]  /*2c750*/  @!P1 BRA `(.L_x_2135) ;  /* 0x0000000000049947 */ /* 0x000fea0003800000 */
[----:B------:R-:W-:Y:S01]  /*2c760*/  BPT.TRAP 0x1 ;  /* 0x000000040000795c */ /* 0x000fe20000300000 */
.L_x_2135:
[----:B0-----:R-:W-:-:S04]  /*2c770*/  SHF.L.U32 R3, R37, 0x1f, RZ ;  /* 0x0000001f25037819 */ /* 0x001fc800000006ff */
[----:B------:R-:W0:Y:S02]  /*2c780*/  SYNCS.PHASECHK.TRANS64.TRYWAIT P1, [R18+URZ+0x22860], R3 ;  /* 0x02286003120075a7 */ /* 0x000e24000802017f */
[----:B0-----:R-:W-:Y:S05]  /*2c790*/  @!P1 BRA `(.L_x_2136) ;  /* 0x0000008000549947 */ /* 0x001fea0003800000 */
.L_x_2409:
[----:B------:R-:W2:Y:S04]  /*2c7a0*/  LDL R2, [R1+0x24] ;  /* 0x0000240001027983 */ /* 0x000ea80000100800 */
[----:B------:R-:W0:Y:S04]  /*2c7b0*/  LDL R13, [R1+0x28] ;  /* 0x00002800010d7983 */ /* 0x000e280000100800 */
[----:B------:R-:W3:Y:S01]  /*2c7c0*/  LDL R12, [R1+0x20] ;  /* 0x00002000010c7983 */ /* 0x000ee20000100800 */
[----:B------:R-:W-:Y:S01]  /*2c7d0*/  IMAD R0, R33, 0x5000, RZ ;  /* 0x0000500021007824 */ /* 0x000fe200078e02ff */
[----:B------:R-:W-:Y:S05]  /*2c7e0*/  WARPSYNC.ALL ;  /* 0x0000000000007948 */ /* 0x000fea0003800000 */
[----:B------:R-:W4:Y:S01]  /*2c7f0*/  LDL R19, [R1+0x40] ;  /* 0x0000400001137983 */ /* 0x000f220000100800 */
[----:B--2---:R-:W-:-:S05]  /*2c800*/  LOP3.LUT R2, R0, R2, RZ, 0xfc, !PT ;  /* 0x0000000200027212 */ /* 0x004fca00078efcff */
[----:B------:R-:W-:Y:S01]  /*2c810*/  IMAD.IADD R2, R17, 0x1, R2 ;  /* 0x0000000111027824 */ /* 0x000fe200078e0202 */
[----:B---3--:R-:W-:-:S03]  /*2c820*/  LOP3.LUT R0, R0, R12, RZ, 0xfc, !PT ;  /* 0x0000000c00007212 */ /* 0x008fc600078efcff */
[----:B0-----:R-:W-:Y:S01]  /*2c830*/  IMAD.IADD R3, R13, 0x1, R2 ;  /* 0x000000010d037824 */ /* 0x001fe200078e0202 */
[----:B------:R-:W0:Y:S01]  /*2c840*/  LDSM.16.MT88.4 R4, [R2+0xa400] ;  /* 0x00a400000204783b */ /* 0x000e220000004200 */
[----:B------:R-:W-:Y:S01]  /*2c850*/  IMAD.IADD R0, R17, 0x1, R0 ;  /* 0x0000000111007824 */ /* 0x000fe200078e0200 */
[C-C-:B0-----:R-:W-:Y:S02]  /*2c860*/  PRMT R8, R4.reuse, 0x6420, R5.reuse ;  /* 0x0000642004087816 */ /* 0x141fe40000000005 */
[----:B------:R-:W-:Y:S02]  /*2c870*/  PRMT R9, R4, 0x7531, R5 ;  /* 0x0000753104097816 */ /* 0x000fe40000000005 */
[C-C-:B------:R-:W-:Y:S02]  /*2c880*/  PRMT R10, R6.reuse, 0x6420, R7.reuse ;  /* 0x00006420060a7816 */ /* 0x140fe40000000007 */
[----:B------:R-:W-:Y:S02]  /*2c890*/  PRMT R11, R6, 0x7531, R7 ;  /* 0x00007531060b7816 */ /* 0x000fe40000000007 */
[----:B------:R-:W0:Y:S04]  /*2c8a0*/  LDSM.16.MT88.4 R4, [R3+0xa400] ;  /* 0x00a400000304783b */ /* 0x000e280000004200 */
[----:B------:R0:W-:Y:S02]  /*2c8b0*/  STSM.16.M88.4 [R0+0x400], R8 ;  /* 0x0004000800007844 */ /* 0x0001e40000000200 */
        /* <DEDUP_REMOVED lines=42> */
[----:B----4-:R-:W-:Y:S02]  /*2cb60*/  ISETP.NE.AND P1, PT, R19, 0x3, PT ;  /* 0x000000031300780c */ /* 0x010fe40003f25270 */
        /* <DEDUP_REMOVED lines=19> */
.L_x_2137:
[----:B0-----:R0:W-:Y:S01]  /*2cca0*/  SYNCS.ARRIVE.TRANS64.A1T0 RZ, [R18+URZ+0x22850], RZ ;  /* 0x022850ff12ff79a7 */ /* 0x0011e2000810003f */
[----:B------:R-:W-:Y:S06]  /*2ccb0*/  BAR.SYNC.DEFER_BLOCKING 0x2, 0x80 ;  /* 0x0082000000007b1d */ /* 0x000fec0000010000 */
[----:B------:R-:W-:Y:S05]  /*2ccc0*/  @!P0 BRA `(.L_x_2138) ;  /* 0x0000000000048947 */ /* 0x000fea0003800000 */
[----:B------:R-:W-:Y:S01]  /*2ccd0*/  BPT.TRAP 0x1 ;  /* 0x000000040000795c */ /* 0x000fe20000300000 */
.L_x_2138:
[----:B-1----:R-:W2:Y:S01]  /*2cce0*/  LDL R0, [R1+0x14] ;  /* 0x0000140001007983 */ /* 0x002ea20000100800 */
[----:B0-----:R-:W-:Y:S02]  /*2ccf0*/  VIADD R18, R18, 0x22880 ;  /* 0x0002288012127836 */ /* 0x001fe40000000000 */
[----:B------:R-:W-:-:S05]  /*2cd00*/  VIADD R33, R33, 0x1 ;  /* 0x0000000121217836 */ /* 0x000fca0000000000 */
[----:B------:R-:W-:-:S04]  /*2cd10*/  ISETP.NE.AND P0, PT, R33, 0x2, PT ;  /* 0x000000022100780c */ /* 0x000fc80003f05270 */
[----:B------:R-:W-:Y:S02]  /*2cd20*/  SEL R33, R33, RZ, P0 ;  /* 0x000000ff21217207 */ /* 0x000fe40000000000 */
[----:B--2---:R-:W-:Y:S02]  /*2cd30*/  PRMT R18, R0, 0x654, R18 ;  /* 0x0000065400127816 */ /* 0x004fe40000000012 */
[----:B------:R-:W-:Y:S02]  /*2cd40*/  SEL R0, RZ, 0x1, P0 ;  /* 0x00000001ff007807 */ /* 0x000fe40000000000 */
[----:B------:R0:W-:Y:S02]  /*2cd50*/  SYNCS.ARRIVE.TRANS64.RED.A1T0 RZ, [R18+URZ], RZ ;  /* 0x000000ff12ff79a7 */ /* 0x0001e4000810043f */
[----:B------:R-:W-:-:S07]  /*2cd60*/  LOP3.LUT R37, R37, R0, RZ, 0x3c, !PT ;  /* 0x0000000025257212 */ /* 0x000fce00078e3cff */
.L_x_2081:
[----:B------:R-:W-:-:S13]  /*2cd70*/  LOP3.LUT P0, RZ, R16, 0x200, RZ, 0xc0, !PT ;  /* 0x0000020010ff7812 */ /* 0x000fda000780c0ff */
[----:B------:R-:W-:Y:S05]  /*2cd80*/  @!P0 BRA `(.L_x_2139) ;  /* 0x0000000000288947 */ /* 0x000fea0003800000 */
[----:B------:R-:W-:Y:S05]  /*2cd90*/  WARPSYNC.ALL ;  /* 0x0000000000007948 */ /* 0x000fea0003800000 */
[----:B------:R-:W2:Y:S08]  /*2cda0*/  S2UR UR4, SR_CgaCtaId ;  /* 0x00000000000479c3 */ /* 0x000eb00000008800 */
[----:B------:R-:W-:Y:S01]  /*2cdb0*/  BAR.SYNC.DEFER_BLOCKING 0x5, 0x180 ;  /* 0x0146000000007b1d */ /* 0x000fe20000010000 */
[----:B------:R-:W-:Y:S01]  /*2cdc0*/  MOV R17, 0x400 ;  /* 0x0000040000117802 */ /* 0x000fe20000000f00 */
[----:B--2---:R-:W-:-:S05]  /*2cdd0*/  IMAD.U32 R0, RZ, RZ, UR4 ;  /* 0x00000004ff007e24 */ /* 0x004fca000f8e00ff */
[----:B------:R-:W-:Y:S01]  /*2cde0*/  LEA R17, R0, R17, 0x18 ;  /* 0x0000001100117211 */ /* 0x000fe200078ec0ff */
[----:B------:R2:W-:Y:S04]  /*2cdf0*/  STL [R1+0x14], R0 ;  /* 0x0000140001007387 */ /* 0x0005e80000100800 */
[----:B------:R2:W3:Y:S01]  /*2ce00*/  LDS.128 R24, [R17+0x228d0] ;  /* 0x0228d00011187984 */ /* 0x0004e20000000c00 */
[----:B------:R-:W-:Y:S06]  /*2ce10*/  BAR.ARV 0x4, 0x180 ;  /* 0x0106000000007b1d */ /* 0x000fec0000002000 */
[----:B------:R-:W-:Y:S05]  /*2ce20*/  BRA `(.L_x_2140) ;  /* 0x0000000800d47947 */ /* 0x000fea0003800000 */
.L_x_2139:
[----:B------:R-:W2:Y:S01]  /*2ce30*/  S2R R0, SR_TID.X ;  /* 0x0000000000007919 */ /* 0x000ea20000002100 */
[----:B------:R-:W-:Y:S01]  /*2ce40*/  UMOV UR4, 0xffffffff ;  /* 0xffffffff00047882 */ /* 0x000fe20000000000 */
[----:B--2---:R-:W-:-:S04]  /*2ce50*/  LOP3.LUT R7, R0, 0x1f, RZ, 0xc0, !PT ;  /* 0x0000001f00077812 */ /* 0x004fc800078ec0ff */
[----:B------:R-:W-:Y:S01]  /*2ce60*/  ISETP.NE.AND P0, PT, R7, 0x1f, PT ;  /* 0x0000001f0700780c */ /* 0x000fe20003f05270 */
[----:B------:R-:W-:-:S12]  /*2ce70*/  BRA.DIV UR4, `(.L_x_2141) ;  /* 0x0000007a04b07947 */ /* 0x000fd8000b800000 */
[----:B------:R-:W-:Y:S01]  /*2ce80*/  IMAD.IADD R5, R27, 0x1, R7 ;  /* 0x000000011b057824 */ /* 0x000fe200078e0207 */
[----:B------:R-:W-:-:S04]  /*2ce90*/  ULDC UR4, c[0x0][0xc3c] ;  /* 0x00030f0000047ab9 */ /* 0x000fc80000000800 */
[----:B------:R-:W-:-:S13]  /*2cea0*/  ISETP.GE.OR P1, PT, R5, UR4, !P0 ;  /* 0x0000000405007c0c */ /* 0x000fda000c726670 */
[----:B------:R-:W2:Y:S02]  /*2ceb0*/  @!P1 LDC.64 R2, c[0x0][0xc80] ;  /* 0x00032000ff029b82 */ /* 0x000ea40000000a00 */
[----:B--2---:R-:W-:-:S06]  /*2cec0*/  @!P1 IMAD.WIDE R2, R5, 0x4, R2 ;  /* 0x0000000405029825 */ /* 0x004fcc00078e0202 */
[----:B------:R2:W3:Y:S01]  /*2ced0*/  @!P1 LDG.E R3, desc[UR60][R2.64] ;  /* 0x0000003c02039981 */ /* 0x0004e2000c1e1900 */
[C---:B------:R-:W-:Y:S02]  /*2cee0*/  ISETP.GE.U32.AND P2, PT, R7.reuse, 0x2, PT ;  /* 0x000000020700780c */ /* 0x040fe40003f46070 */
[C---:B------:R-:W-:Y:S01]  /*2cef0*/  ISETP.GE.U32.AND P3, PT, R7.reuse, 0x4, PT ;  /* 0x000000040700780c */ /* 0x040fe20003f66070 */
[----:B------:R-:W-:Y:S01]  /*2cf00*/  SHFL.IDX PT, R0, R24, RZ, 0x1f ;  /* 0x00001fff18007589 */ /* 0x000fe200000e0000 */
[C---:B------:R-:W-:Y:S02]  /*2cf10*/  ISETP.GE.U32.AND P4, PT, R7.reuse, 0x8, PT ;  /* 0x000000080700780c */ /* 0x040fe40003f86070 */
[C---:B------:R-:W-:Y:S01]  /*2cf20*/  ISETP.GE.U32.AND P5, PT, R7.reuse, 0x10, PT ;  /* 0x000000100700780c */ /* 0x040fe20003fa6070 */
[----:B------:R-:W-:Y:S01]  /*2cf30*/  SHFL.IDX PT, R24, R24, 0x1, 0x1f ;  /* 0x00201f0018187f89 */ /* 0x000fe200000e0000 */
[----:B--2---:R-:W-:Y:S02]  /*2cf40*/  IMAD.MOV.U32 R2, RZ, RZ, RZ ;  /* 0x000000ffff027224 */ /* 0x004fe400078e00ff */
[----:B---3--:R-:W-:Y:S01]  /*2cf50*/  @!P1 IMAD.MOV.U32 R2, RZ, RZ, R3 ;  /* 0x000000ffff029224 */ /* 0x008fe200078e0003 */
[----:B------:R-:W-:-:S04]  /*2cf60*/  ISETP.NE.AND P1, PT, R7, RZ, PT ;  /* 0x000000ff0700720c */ /* 0x000fc80003f25270 */
[----:B------:R-:W2:Y:S02]  /*2cf70*/  SHFL.UP PT, R14, R2, 0x1, RZ ;  /* 0x04200000020e7989 */ /* 0x000ea400000e00ff */
[----:B--2---:R-:W-:-:S05]  /*2cf80*/  SEL R5, R14, RZ, P1 ;  /* 0x000000ff0e057207 */ /* 0x004fca0000800000 */
[----:B------:R-:W-:-:S05]  /*2cf90*/  IMAD.IADD R4, R2, 0x1, R5 ;  /* 0x0000000102047824 */ /* 0x000fca00078e0205 */
[----:B------:R-:W2:Y:S02]  /*2cfa0*/  SHFL.UP PT, R14, R4, 0x2, RZ ;  /* 0x04400000040e7989 */ /* 0x000ea400000e00ff */
[----:B--2---:R-:W-:-:S05]  /*2cfb0*/  SEL R5, R14, RZ, P2 ;  /* 0x000000ff0e057207 */ /* 0x004fca0001000000 */
[----:B------:R-:W-:-:S05]  /*2cfc0*/  IMAD.IADD R5, R4, 0x1, R5 ;  /* 0x0000000104057824 */ /* 0x000fca00078e0205 */
[----:B------:R-:W0:Y:S02]  /*2cfd0*/  SHFL.UP PT, R14, R5, 0x4, RZ ;  /* 0x04800000050e7989 */ /* 0x000e2400000e00ff */
[----:B01----:R-:W-:-:S05]  /*2cfe0*/  SEL R6, R14, RZ, P3 ;  /* 0x000000ff0e067207 */ /* 0x003fca0001800000 */
[----:B------:R-:W-:-:S05]  /*2cff0*/  IMAD.IADD R6, R5, 0x1, R6 ;  /* 0x0000000105067824 */ /* 0x000fca00078e0206 */
[----:B------:R-:W0:Y:S02]  /*2d000*/  SHFL.UP PT, R14, R6, 0x8, RZ ;  /* 0x05000000060e7989 */ /* 0x000e2400000e00ff */
[----:B0-----:R-:W-:-:S05]  /*2d010*/  SEL R3, R14, RZ, P4 ;  /* 0x000000ff0e037207 */ /* 0x001fca0002000000 */
[----:B------:R-:W-:-:S05]  /*2d020*/  IMAD.IADD R4, R6, 0x1, R3 ;  /* 0x0000000106047824 */ /* 0x000fca00078e0203 */
[----:B------:R-:W0:Y:S02]  /*2d030*/  SHFL.UP PT, R14, R4, 0x10, RZ ;  /* 0x06000000040e7989 */ /* 0x000e2400000e00ff */
[----:B0-----:R-:W-:-:S05]  /*2d040*/  SEL R3, R14, RZ, P5 ;  /* 0x000000ff0e037207 */ /* 0x001fca0002800000 */
[----:B------:R-:W-:-:S05]  /*2d050*/  IMAD.IADD R3, R4, 0x1, R3 ;  /* 0x0000000104037824 */ /* 0x000fca00078e0203 */
[----:B------:R0:W1:Y:S02]  /*2d060*/  SHFL.IDX PT, R14, R3, 0x1f, 0x1f ;  /* 0x03e01f00030e7f89 */ /* 0x00006400000e0000 */
.L_x_2419:
[----:B------:R-:W-:Y:S02]  /*2d070*/  ULDC UR4, c[0x0][0xc38] ;  /* 0x00030e0000047ab9 */ /* 0x000fe40000000800 */
[----:B------:R-:W-:-:S04]  /*2d080*/  IMAD.U32 R4, RZ, RZ, UR4 ;  /* 0x00000004ff047e24 */ /* 0x000fc8000f8e00ff */
[----:B-1----:R-:W-:-:S04]  /*2d090*/  IMAD R5, R14, R4, RZ ;  /* 0x000000040e057224 */ /* 0x002fc800078e02ff */
[----:B------:R-:W-:-:S05]  /*2d0a0*/  IMAD.IADD R24, R24, 0x1, R5 ;  /* 0x0000000118187824 */ /* 0x000fca00078e0205 */
[----:B------:R-:W-:-:S13]  /*2d0b0*/  ISETP.GT.AND P6, PT, R24, R0, PT ;  /* 0x000000001800720c */ /* 0x000fda0003fc4270 */
[----:B------:R-:W-:Y:S05]  /*2d0c0*/  @P6 BRA `(.L_x_2142) ;  /* 0x00000000009c6947 */ /* 0x000fea0003800000 */
.L_x_2147:
[----:B------:R-:W1:Y:S01]  /*2d0d0*/  LDC R4, c[0x0][0xc3c] ;  /* 0x00030f00ff047b82 */ /* 0x000e620000000800 */
[----:B------:R-:W-:-:S05]  /*2d0e0*/  VIADD R27, R27, 0x1f ;  /* 0x0000001f1b1b7836 */ /* 0x000fca0000000000 */
[----:B-1----:R-:W-:-:S13]  /*2d0f0*/  ISETP.GE.AND P6, PT, R27, R4, PT ;  /* 0x000000041b00720c */ /* 0x002fda0003fc6270 */
[----:B------:R-:W-:Y:S05]  /*2d100*/  @P6 BRA `(.L_x_2143) ;  /* 0x0000000400d06947 */ /* 0x000fea0003800000 */
[----:B------:R-:W1:Y:S01]  /*2d110*/  S2R R2, SR_TID.X ;  /* 0x0000000000027919 */ /* 0x000e620000002100 */
[----:B------:R-:W-:Y:S01]  /*2d120*/  BSSY B0, `(.L_x_2144) ;  /* 0x0000009000007945 */ /* 0x000fe20003800000 */
[----:B-1----:R-:W-:-:S05]  /*2d130*/  LOP3.LUT R2, R2, 0x1f, RZ, 0xc0, !PT ;  /* 0x0000001f02027812 */ /* 0x002fca00078ec0ff */
[----:B------:R-:W-:Y:S02]  /*2d140*/  IMAD.IADD R5, R27, 0x1, R2 ;  /* 0x000000011b057824 */ /* 0x000fe400078e0202 */
[----:B------:R-:W-:-:S03]  /*2d150*/  IMAD.MOV.U32 R2, RZ, RZ, RZ ;  /* 0x000000ffff027224 */ /* 0x000fc600078e00ff */
[----:B------:R-:W-:-:S13]  /*2d160*/  ISETP.GE.OR P6, PT, R5, R4, !P0 ;  /* 0x000000040500720c */ /* 0x000fda00047c6670 */
[----:B------:R-:W-:Y:S05]  /*2d170*/  @P6 BRA `(.L_x_2145) ;  /* 0x00000000000c6947 */ /* 0x000fea0003800000 */
[----:B0-----:R-:W0:Y:S02]  /*2d180*/  LDC.64 R2, c[0x0][0xc80] ;  /* 0x00032000ff027b82 */ /* 0x001e240000000a00 */
[----:B0-----:R-:W-:-:S06]  /*2d190*/  IMAD.WIDE R2, R5, 0x4, R2 ;  /* 0x0000000405027825 */ /* 0x001fcc00078e0202 */
[----:B------:R1:W5:Y:S02]  /*2d1a0*/  LDG.E R2, desc[UR60][R2.64] ;  /* 0x0000003c02027981 */ /* 0x000364000c1e1900 */
.L_x_2145:
[----:B------:R-:W-:Y:S05]  /*2d1b0*/  BSYNC B0 ;  /* 0x0000000000007941 */ /* 0x000fea0003800000 */
.L_x_2144:
[----:B------:R-:W-:-:S03]  /*2d1c0*/  UMOV UR4, 0xffffffff ;  /* 0xffffffff00047882 */ /* 0x000fc60000000000 */
[----:B------:R-:W-:Y:S05]  /*2d1d0*/  BRA.DIV UR4, `(.L_x_2146) ;  /* 0x0000007a04fc7947 */ /* 0x000fea000b800000 */
[----:B-----5:R-:W2:Y:S02]  /*2d1e0*/  SHFL.UP PT, R14, R2, 0x1, RZ ;  /* 0x04200000020e7989 */ /* 0x020ea400000e00ff */
[----:B--2---:R-:W-:-:S05]  /*2d1f0*/  SEL R13, R14, RZ, P1 ;  /* 0x000000ff0e0d7207 */ /* 0x004fca0000800000 */
[----:B------:R-:W-:-:S05]  /*2d200*/  IMAD.IADD R13, R2, 0x1, R13 ;  /* 0x00000001020d7824 */ /* 0x000fca00078e020d */
[----:B------:R-:W2:Y:S02]  /*2d210*/  SHFL.UP PT, R14, R13, 0x2, RZ ;  /* 0x044000000d0e7989 */ /* 0x000ea400000e00ff */
[----:B--2---:R-:W-:-:S05]  /*2d220*/  SEL R14, R14, RZ, P2 ;  /* 0x000000ff0e0e7207 */ /* 0x004fca0001000000 */
[----:B01----:R-:W-:-:S05]  /*2d230*/  IMAD.IADD R3, R13, 0x1, R14 ;  /* 0x000000010d037824 */ /* 0x003fca00078e020e */
        /* <DEDUP_REMOVED lines=10> */
.L_x_2427:
[----:B------:R-:W-:Y:S02]  /*2d2e0*/  ULDC UR4, c[0x0][0xc38] ;  /* 0x00030e0000047ab9 */ /* 0x000fe40000000800 */
[----:B------:R-:W-:-:S04]  /*2d2f0*/  IMAD.U32 R4, RZ, RZ, UR4 ;  /* 0x00000004ff047e24 */ /* 0x000fc8000f8e00ff */
[----:B-1----:R-:W-:-:S04]  /*2d300*/  IMAD R5, R14, R4, RZ ;  /* 0x000000040e057224 */ /* 0x002fc800078e02ff */
[----:B------:R-:W-:-:S05]  /*2d310*/  IMAD.IADD R24, R5, 0x1, R24 ;  /* 0x0000000105187824 */ /* 0x000fca00078e0218 */
[----:B------:R-:W-:-:S13]  /*2d320*/  ISETP.GT.AND P6, PT, R24, R0, PT ;  /* 0x000000001800720c */ /* 0x000fda0003fc4270 */
[----:B------:R-:W-:Y:S05]  /*2d330*/  @!P6 BRA `(.L_x_2147) ;  /* 0xfffffffc0064e947 */ /* 0x000fea000383ffff */
.L_x_2142:
        /* <DEDUP_REMOVED lines=8> */
.L_x_2431:
[----:B------:R-:W-:Y:S01]  /*2d3c0*/  ISETP.NE.AND P0, PT, R6, RZ, PT ;  /* 0x000000ff0600720c */ /* 0x000fe20003f05270 */
[----:B------:R-:W-:-:S12]  /*2d3d0*/  IMAD.MOV.U32 R6, RZ, RZ, RZ ;  /* 0x000000ffff067224 */ /* 0x000fd800078e00ff */
[----:B------:R-:W-:Y:S05]  /*2d3e0*/  @!P0 BRA `(.L_x_2149) ;  /* 0x0000000000108947 */ /* 0x000fea0003800000 */
[----:B------:R-:W-:Y:S01]  /*2d3f0*/  UMOV UR4, 0xffffffff ;  /* 0xffffffff00047882 */ /* 0x000fe20000000000 */
[----:B------:R-:W-:Y:S02]  /*2d400*/  VIADD R12, R5, 0xffffffff ;  /* 0xffffffff050c7836 */ /* 0x000fe40000000000 */
[----:B------:R-:W-:Y:S05]  /*2d410*/  BRA.DIV UR4, `(.L_x_2150) ;  /* 0x0000007e04707947 */ /* 0x000fea000b800000 */
[----:B------:R3:W4:Y:S02]  /*2d420*/  SHFL.IDX PT, R6, R3, R12, 0x1f ;  /* 0x00001f0c03067589 */ /* 0x00072400000e0000 */
.L_x_2149:
[----:B01-3--:R-:W0:Y:S01]  /*2d430*/  LDC.64 R2, c[0x0][0xc90] ;  /* 0x00032400ff027b82 */ /* 0x00be220000000a00 */
[----:B------:R-:W-:-:S04]  /*2d440*/  IMAD.IADD R27, R5, 0x1, R27 ;  /* 0x00000001051b7824 */ /* 0x000fc800078e021b */
[----:B0-----:R-:W-:-:S05]  /*2d450*/  IMAD.WIDE R2, R27, 0x4, R2 ;  /* 0x000000041b027825 */ /* 0x001fca00078e0202 */
[----:B------:R0:W2:Y:S01]  /*2d460*/  LDG.E R7, desc[UR60][R2.64] ;  /* 0x0000003c02077981 */ /* 0x0000a2000c1e1900 */
[----:B----4-:R-:W-:-:S04]  /*2d470*/  IMAD R24, R6, R4, R24 ;  /* 0x0000000406187224 */ /* 0x010fc800078e0218 */
[----:B------:R-:W-:Y:S02]  /*2d480*/  IMAD.IADD R0, R0, 0x1, -R24 ;  /* 0x0000000100007824 */ /* 0x000fe400078e0a18 */
[----:B0-----:R-:W-:Y:S02]  /*2d490*/  IMAD.MOV.U32 R2, RZ, RZ, RZ ;  /* 0x000000ffff027224 */ /* 0x001fe400078e00ff */
[----:B--2---:R-:W-:-:S05]  /*2d4a0*/  IMAD R5, R25, R7, RZ ;  /* 0x0000000719057224 */ /* 0x004fca00078e02ff */
[-C--:B------:R-:W-:Y:S02]  /*2d4b0*/  IABS R8, R5.reuse ;  /* 0x0000000500087213 */ /* 0x080fe40000000000 */
[----:B------:R-:W-:Y:S02]  /*2d4c0*/  IABS R6, R5 ;  /* 0x0000000500067213 */ /* 0x000fe40000000000 */
[----:B------:R-:W0:Y:S03]  /*2d4d0*/  I2F.RP R9, R8 ;  /* 0x0000000800097306 */ /* 0x000e260000209400 */
[----:B------:R-:W-:-:S05]  /*2d4e0*/  IMAD.MOV R6, RZ, RZ, -R6 ;  /* 0x000000ffff067224 */ /* 0x000fca00078e0a06 */
[----:B0-----:R-:W0:Y:S02]  /*2d4f0*/  MUFU.RCP R9, R9 ;  /* 0x0000000900097308 */ /* 0x001e240000001000 */
[----:B0-----:R-:W-:-:S06]  /*2d500*/  VIADD R10, R9, 0xffffffe ;  /* 0x0ffffffe090a7836 */ /* 0x001fcc0000000000 */
[----:B------:R-:W0:Y:S02]  /*2d510*/  F2I.FTZ.U32.TRUNC.NTZ R3, R10 ;  /* 0x0000000a00037305 */ /* 0x000e24000021f000 */
[----:B0-----:R-:W-:-:S04]  /*2d520*/  IMAD.MOV R11, RZ, RZ, -R3 ;  /* 0x000000ffff0b7224 */ /* 0x001fc800078e0a03 */
[----:B------:R-:W-:-:S04]  /*2d530*/  IMAD R11, R11, R8, RZ ;  /* 0x000000080b0b7224 */ /* 0x000fc800078e02ff */
[----:B------:R-:W-:Y:S01]  /*2d540*/  IMAD.HI.U32 R2, R3, R11, R2 ;  /* 0x0000000b03027227 */ /* 0x000fe200078e0002 */
[----:B------:R-:W-:-:S05]  /*2d550*/  IABS R3, R0 ;  /* 0x0000000000037213 */ /* 0x000fca0000000000 */
        /* <DEDUP_REMOVED lines=17> */
[----:B------:R-:W-:-:S04]  /*2d670*/  VIADDMNMX R4, R3, R4, R7, PT ;  /* 0x0000000403047246 */ /* 0x000fc80003800107 */
[----:B------:R-:W-:-:S04]  /*2d680*/  IABS R7, R4 ;  /* 0x0000000400077213 */ /* 0x000fc80000000000 */
[----:B------:R-:W0:Y:S08]  /*2d690*/  I2F.RP R8, R7 ;  /* 0x0000000700087306 */ /* 0x000e300000209400 */
[----:B0-----:R-:W0:Y:S02]  /*2d6a0*/  MUFU.RCP R8, R8 ;  /* 0x0000000800087308 */ /* 0x001e240000001000 */
[----:B0-----:R-:W-:-:S06]  /*2d6b0*/  VIADD R3, R8, 0xffffffe ;  /* 0x0ffffffe08037836 */ /* 0x001fcc0000000000 */
[----:B------:R-:W0:Y:S02]  /*2d6c0*/  F2I.FTZ.U32.TRUNC.NTZ R3, R3 ;  /* 0x0000000300037305 */ /* 0x000e24000021f000 */
[----:B0-----:R-:W-:-:S04]  /*2d6d0*/  IMAD.MOV R0, RZ, RZ, -R3 ;  /* 0x000000ffff007224 */ /* 0x001fc800078e0a03 */
[----:B------:R-:W-:Y:S01]  /*2d6e0*/  IMAD R9, R0, R7, RZ ;  /* 0x0000000700097224 */ /* 0x000fe200078e02ff */
[----:B------:R-:W-:-:S03]  /*2d6f0*/  IABS R0, R4 ;  /* 0x0000000400007213 */ /* 0x000fc60000000000 */
[----:B------:R-:W-:Y:S01]  /*2d700*/  IMAD.HI.U32 R2, R3, R9, R2 ;  /* 0x0000000903027227 */ /* 0x000fe200078e0002 */
[----:B------:R-:W-:-:S03]  /*2d710*/  IABS R9, R5 ;  /* 0x0000000500097213 */ /* 0x000fc60000000000 */
        /* <DEDUP_REMOVED lines=8> */
[C---:B------:R-:W-:Y:S01]  /*2d7a0*/  LOP3.LUT R0, R5.reuse, R4, RZ, 0x3c, !PT ;  /* 0x0000000405007212 */ /* 0x040fe200078e3cff */
[----:B------:R-:W-:-:S03]  /*2d7b0*/  IMAD.IADD R5, R5, 0x1, R6 ;  /* 0x0000000105057824 */ /* 0x000fc600078e0206 */
[----:B------:R-:W-:-:S07]  /*2d7c0*/  ISETP.GE.AND P2, PT, R0, RZ, PT ;  /* 0x000000ff0000720c */ /* 0x000fce0003f46270 */
[----:B------:R-:W-:-:S06]  /*2d7d0*/  @P0 VIADD R2, R2, 0x1 ;  /* 0x0000000102020836 */ /* 0x000fcc0000000000 */
[----:B------:R-:W-:Y:S01]  /*2d7e0*/  @!P2 IMAD.MOV R2, RZ, RZ, -R2 ;  /* 0x000000ffff02a224 */ /* 0x000fe200078e0a02 */
[----:B------:R-:W-:Y:S01]  /*2d7f0*/  @!P1 LOP3.LUT R2, RZ, R4, RZ, 0x33, !PT ;  /* 0x00000004ff029212 */ /* 0x000fe200078e33ff */
[----:B------:R-:W-:-:S04]  /*2d800*/  IMAD.MOV R4, RZ, RZ, -R4 ;  /* 0x000000ffff047224 */ /* 0x000fc800078e0a04 */
[----:B------:R-:W-:Y:S01]  /*2d810*/  IMAD R26, R2, R4, R5 ;  /* 0x00000004021a7224 */ /* 0x000fe200078e0205 */
[----:B------:R-:W-:-:S05]  /*2d820*/  LOP3.LUT R2, RZ, R2, RZ, 0x33, !PT ;  /* 0x00000002ff027212 */ /* 0x000fca00078e33ff */
[----:B------:R-:W-:Y:S01]  /*2d830*/  IMAD.IADD R25, R25, 0x1, R2 ;  /* 0x0000000119197824 */ /* 0x000fe200078e0202 */
[----:B------:R-:W-:Y:S06]  /*2d840*/  BRA `(.L_x_2151) ;  /* 0x00000000001c7947 */ /* 0x000fec0003800000 */
.L_x_2143:
[----:B------:R-:W-:Y:S01]  /*2d850*/  UMOV UR4, URZ ;  /* 0x0000003f00047c82 */ /* 0x000fe20008000000 */
[----:B------:R-:W-:Y:S01]  /*2d860*/  UMOV UR5, URZ ;  /* 0x0000003f00057c82 */ /* 0x000fe20008000000 */
[----:B------:R-:W-:Y:S01]  /*2d870*/  ULDC UR6, c[0x0][0xc3c] ;  /* 0x00030f0000067ab9 */ /* 0x000fe20000000800 */
[----:B------:R-:W-:Y:S02]  /*2d880*/  IMAD.MOV.U32 R24, RZ, RZ, R0 ;  /* 0x000000ffff187224 */ /* 0x000fe400078e0000 */
[----:B------:R-:W-:Y:S02]  /*2d890*/  IMAD.U32 R25, RZ, RZ, UR4 ;  /* 0x00000004ff197e24 */ /* 0x000fe4000f8e00ff */
[----:B------:R-:W-:Y:S02]  /*2d8a0*/  IMAD.U32 R26, RZ, RZ, UR5 ;  /* 0x00000005ff1a7e24 */ /* 0x000fe4000f8e00ff */
[----:B------:R-:W-:-:S07]  /*2d8b0*/  IMAD.U32 R27, RZ, RZ, UR6 ;  /* 0x00000006ff1b7e24 */ /* 0x000fce000f8e00ff */
.L_x_2151:
        /* <DEDUP_REMOVED lines=12> */
.L_x_2140:
[----:B------:R-:W-:Y:S02]  /*2d980*/  ULDC UR4, c[0x0][0xc3c] ;  /* 0x00030f0000047ab9 */ /* 0x000fe40000000800 */
[----:B---3--:R-:W-:-:S13]  /*2d990*/  ISETP.GE.AND P0, PT, R27, UR4, PT ;  /* 0x000000041b007c0c */ /* 0x008fda000bf06270 */
[----:B------:R-:W-:Y:S05]  /*2d9a0*/  @!P0 BRA `(.L_x_2152) ;  /* 0xffffff8c006c8947 */ /* 0x000fea000383ffff */
[----:B------:R-:W-:Y:S05]  /*2d9b0*/  BSYNC B7 ;  /* 0x0000000000077941 */ /* 0x000fea0003800000 */
.L_x_2028:
[----:B0-2---:R-:W2:Y:S01]  /*2d9c0*/  LDL.LU R0, [R1+0x3c] ;  /* 0x00003c0001007983 */ /* 0x005ea20000300800 */
[----:B------:R-:W-:Y:S01]  /*2d9d0*/  BSSY B0, `(.L_x_2153) ;  /* 0x000000b000007945 */ /* 0x000fe20003800000 */
[----:B------:R-:W0:Y:S01]  /*2d9e0*/  S2R R5, SR_CgaCtaId ;  /* 0x0000000000057919 */ /* 0x000e220000008800 */
[----:B--2---:R-:W-:-:S05]  /*2d9f0*/  VIADD R0, R0, 0x1 ;  /* 0x0000000100007836 */ /* 0x004fca0000000000 */
[----:B-1----:R-:W-:-:S04]  /*2da00*/  LEA.HI R2, R0, R0, RZ, 0x1 ;  /* 0x0000000000027211 */ /* 0x002fc800078f08ff */
[----:B------:R-:W-:Y:S02]  /*2da10*/  LOP3.LUT R3, R2, 0xfffffffe, RZ, 0xc0, !PT ;  /* 0xfffffffe02037812 */ /* 0x000fe400078ec0ff */
[----:B------:R-:W-:-:S03]  /*2da20*/  MOV R2, 0x400 ;  /* 0x0000040000027802 */ /* 0x000fc60000000f00 */
[----:B------:R-:W-:Y:S01]  /*2da30*/  IMAD.IADD R0, R0, 0x1, -R3 ;  /* 0x0000000100007824 */ /* 0x000fe200078e0a03 */
[----:B0-----:R-:W-:-:S04]  /*2da40*/  LEA R5, R5, R2, 0x18 ;  /* 0x0000000205057211 */ /* 0x001fc800078ec0ff */
[----:B------:R-:W-:-:S04]  /*2da50*/  SHF.L.U32 R0, R0, 0x1f, RZ ;  /* 0x0000001f00007819 */ /* 0x000fc800000006ff */
[----:B------:R-:W0:Y:S02]  /*2da60*/  SYNCS.PHASECHK.TRANS64.TRYWAIT P0, [R5+URZ+0x22820], R0 ;  /* 0x02282000050075a7 */ /* 0x000e24000800017f */
[----:B0-----:R-:W-:Y:S05]  /*2da70*/  @!P0 BRA `(.L_x_2154) ;  /* 0x0000007800008947 */ /* 0x001fea0003800000 */
.L_x_2434:
[----:B------:R-:W-:Y:S05]  /*2da80*/  BSYNC B0 ;  /* 0x0000000000007941 */ /* 0x000fea0003800000 */
.L_x_2153:
[----:B------:R-:W-:-:S03]  /*2da90*/  UMOV UR4, 0xffffffff ;  /* 0xffffffff00047882 */ /* 0x000fc60000000000 */
[----:B------:R-:W-:Y:S05]  /*2daa0*/  BRA.DIV UR4, `(.L_x_2155) ;  /* 0x0000007a04087947 */ /* 0x000fea000b800000 */
[----:B0-----:R-:W0:Y:S02]  /*2dab0*/  S2R R0, SR_TID.X ;  /* 0x0000000000007919 */ /* 0x001e240000002100 */
[----:B0-----:R-:W-:-:S04]  /*2dac0*/  SHF.R.U32.HI R0, RZ, 0x5, R0 ;  /* 0x00000005ff007819 */ /* 0x001fc80000011600 */
[----:B------:R-:W-:-:S05]  /*2dad0*/  LOP3.LUT R0, R0, 0x3, RZ, 0xc0, !PT ;  /* 0x0000000300007812 */ /* 0x000fca00078ec0ff */
[----:B------:R0:W1:Y:S02]  /*2dae0*/  SHFL.IDX PT, R14, R0, RZ, 0x1f ;  /* 0x00001fff000e7589 */ /* 0x00006400000e0000 */
.L_x_2437:
[----:B-1----:R-:W-:-:S13]  /*2daf0*/  ISETP.NE.AND P0, PT, R14, RZ, PT ;  /* 0x000000ff0e00720c */ /* 0x002fda0003f05270 */
[----:B------:R-:W-:Y:S05]  /*2db00*/  @P0 BRA `(.L_x_1778) ;  /* 0x0000000000a80947 */ /* 0x000fea0003800000 */
[----:B------:R-:W-:-:S03]  /*2db10*/  UMOV UR4, 0xffffffff ;  /* 0xffffffff00047882 */ /* 0x000fc60000000000 */
[----:B------:R-:W-:Y:S05]  /*2db20*/  BRA.DIV UR4, `(.L_x_2156) ;  /* 0x0000007a041c7947 */ /* 0x000fea000b800000 */
[----:B------:R-:W-:-:S13]  /*2db30*/  ELECT P6, URZ, PT ;  /* 0x00000000003f782f */ /* 0x000fda00038c0000 */
.L_x_2440:
[----:B------:R-:W-:Y:S05]  /*2db40*/  @!P6 BRA `(.L_x_1778) ;  /* 0x000000000098e947 */ /* 0x000fea0003800000 */
[----:B0-----:R-:W2:Y:S02]  /*2db50*/  LDL.LU R0, [R1+0x18] ;  /* 0x0000180001007983 */ /* 0x001ea40000300800 */
[----:B--2---:R-:W-:-:S04]  /*2db60*/  LOP3.LUT R0, R0, 0x2, RZ, 0xfc, !PT ;  /* 0x0000000200007812 */ /* 0x004fc800078efcff */
[----:B------:R-:W-:-:S13]  /*2db70*/  ISETP.NE.AND P0, PT, R0, 0x3, PT ;  /* 0x000000030000780c */ /* 0x000fda0003f05270 */
[----:B------:R-:W-:Y:S05]  /*2db80*/  @!P0 BRA `(.L_x_2157) ;  /* 0x0000000000048947 */ /* 0x000fea0003800000 */
[----:B------:R-:W-:Y:S01]  /*2db90*/  BPT.TRAP 0x1 ;  /* 0x000000040000795c */ /* 0x000fe20000300000 */
.L_x_2157:
[----:B------:R-:W-:Y:S01]  /*2dba0*/  IMAD R3, R33, 0x8, R5 ;  /* 0x0000000821037824 */ /* 0x000fe200078e0205 */
[----:B------:R-:W-:Y:S01]  /*2dbb0*/  SHF.L.U32 R2, R37, 0x1f, RZ ;  /* 0x0000001f25027819 */ /* 0x000fe200000006ff */
[----:B------:R-:W-:-:S03]  /*2dbc0*/  VIADD R33, R33, 0x1 ;  /* 0x0000000121217836 */ /* 0x000fc60000000000 */
[----:B------:R-:W0:Y:S02]  /*2dbd0*/  SYNCS.PHASECHK.TRANS64.TRYWAIT P1, [R3+URZ+0x22840], R2 ;  /* 0x02284002030075a7 */ /* 0x000e24000802017f */
[----:B------:R-:W-:-:S04]  /*2dbe0*/  ISETP.NE.AND P2, PT, R33, 0x2, PT ;  /* 0x000000022100780c */ /* 0x000fc80003f45270 */
[----:B------:R-:W-:Y:S01]  /*2dbf0*/  SEL R0, RZ, 0x1, P2 ;  /* 0x00000001ff007807 */ /* 0x000fe20001000000 */
[----:B0-----:R-:W-:Y:S08]  /*2dc00*/  @!P1 BRA `(.L_x_2158) ;  /* 0x0000007800049947 */ /* 0x001ff00003800000 */
.L_x_2441:
[----:B------:R-:W-:Y:S02]  /*2dc10*/  SEL R33, R33, RZ, P2 ;  /* 0x000000ff21217207 */ /* 0x000fe40001000000 */
[----:B------:R-:W-:Y:S01]  /*2dc20*/  LOP3.LUT R0, R37, R0, RZ, 0x3c, !PT ;  /* 0x0000000025007212 */ /* 0x000fe200078e3cff */
[----:B------:R-:W-:Y:S06]  /*2dc30*/  @!P0 BRA `(.L_x_2159) ;  /* 0x0000000000048947 */ /* 0x000fec0003800000 */
[----:B------:R-:W-:Y:S01]  /*2dc40*/  BPT.TRAP 0x1 ;  /* 0x000000040000795c */ /* 0x000fe20000300000 */
.L_x_2159:
[----:B------:R-:W-:Y:S01]  /*2dc50*/  IMAD R33, R33, 0x8, R5 ;  /* 0x0000000821217824 */ /* 0x000fe200078e0205 */
[----:B------:R-:W-:-:S04]  /*2dc60*/  SHF.L.U32 R0, R0, 0x1f, RZ ;  /* 0x0000001f00007819 */ /* 0x000fc800000006ff */
[----:B------:R-:W1:Y:S02]  /*2dc70*/  SYNCS.PHASECHK.TRANS64.TRYWAIT P1, [R33+URZ+0x22840], R0 ;  /* 0x02284000210075a7 */ /* 0x000e64000802017f */
[----:B-1----:R-:W-:Y:S05]  /*2dc80*/  @!P1 BRA `(.L_x_2160) ;  /* 0x0000007400f89947 */ /* 0x002fea0003800000 */
.L_x_2442:
[----:B------:R-:W-:Y:S05]  /*2dc90*/  @!P0 BRA `(.L_x_2161) ;  /* 0x0000000000048947 */ /* 0x000fea0003800000 */
[----:B------:R-:W-:Y:S01]  /*2dca0*/  BPT.TRAP 0x1 ;  /* 0x000000040000795c */ /* 0x000fe20000300000 */
.L_x_2161:
[----:B------:R-:W2:Y:S02]  /*2dcb0*/  SYNCS.PHASECHK.TRANS64.TRYWAIT P1, [R3+URZ+0x22860], R2 ;  /* 0x02286002030075a7 */ /* 0x000ea4000802017f */
[----:B--2---:R-:W-:Y:S05]  /*2dcc0*/  @!P1 BRA `(.L_x_2162) ;  /* 0x0000007400fc9947 */ /* 0x004fea0003800000 */
.L_x_2443:
[----:B------:R-:W-:Y:S05]  /*2dcd0*/  @!P0 BRA `(.L_x_2163) ;  /* 0x0000000000048947 */ /* 0x000fea0003800000 */
[----:B------:R-:W-:Y:S01]  /*2dce0*/  BPT.TRAP 0x1 ;  /* 0x000000040000795c */ /* 0x000fe20000300000 */
.L_x_2163:
[----:B------:R-:W3:Y:S02]  /*2dcf0*/  SYNCS.PHASECHK.TRANS64.TRYWAIT P1, [R33+URZ+0x22860], R0 ;  /* 0x02286000210075a7 */ /* 0x000ee4000802017f */
[----:B---3--:R-:W-:Y:S05]  /*2dd00*/  @!P1 BRA `(.L_x_2164) ;  /* 0x0000007800009947 */ /* 0x008fea0003800000 */
.L_x_2444:
[----:B------:R-:W-:Y:S05]  /*2dd10*/  @!P0 BRA `(.L_x_2165) ;  /* 0x0000000000048947 */ /* 0x000fea0003800000 */
[----:B------:R-:W-:Y:S01]  /*2dd20*/  BPT.TRAP 0x1 ;  /* 0x000000040000795c */ /* 0x000fe20000300000 */
.L_x_2165:
[----:B------:R-:W4:Y:S02]  /*2dd30*/  SYNCS.PHASECHK.TRANS64.TRYWAIT P1, [R3+URZ+0x22880], R2 ;  /* 0x02288002030075a7 */ /* 0x000f24000802017f */
[----:B----4-:R-:W-:Y:S05]  /*2dd40*/  @!P1 BRA `(.L_x_2166) ;  /* 0x0000007800049947 */ /* 0x010fea0003800000 */
.L_x_2445:
[----:B------:R-:W-:Y:S05]  /*2dd50*/  @!P0 BRA `(.L_x_2167) ;  /* 0x0000000000048947 */ /* 0x000fea0003800000 */
[----:B------:R-:W-:Y:S01]  /*2dd60*/  BPT.TRAP 0x1 ;  /* 0x000000040000795c */ /* 0x000fe20000300000 */
.L_x_2167:
[----:B------:R0:W0:Y:S02]  /*2dd70*/  SYNCS.PHASECHK.TRANS64.TRYWAIT P0, [R33+URZ+0x22880], R0 ;  /* 0x02288000210075a7 */ /* 0x000024000800017f */
[----:B0-----:R-:W-:Y:S05]  /*2dd80*/  @!P0 NANOSLEEP.SYNCS 0x989680 ;  /* 0x009896800000895d */ /* 0x001fea0003900000 */
[----:B------:R-:W0:Y:S02]  /*2dd90*/  @!P0 SYNCS.PHASECHK.TRANS64 P0, [R33+URZ+0x22880], R0 ;  /* 0x02288000210085a7 */ /* 0x000e24000800007f */
[----:B0-----:R-:W-:Y:S05]  /*2dda0*/  @!P0 BRA `(.L_x_2167) ;  /* 0xfffffffc00f08947 */ /* 0x001fea000383ffff */
.L_x_1778:
[----:B------:R-:W-:Y:S05]  /*2ddb0*/  BSYNC B8 ;  /* 0x0000000000087941 */ /* 0x000fea0003800000 */
.L_x_1775:
[----:B------:R-:W-:Y:S05]  /*2ddc0*/  EXIT ;  /* 0x000000000000794d */ /* 0x000fea0003800000 */
.L_x_1806:
[----:B-1----:R1:W2:Y:S02]  /*2ddd0*/  SYNCS.PHASECHK.TRANS64.TRYWAIT P6, [R87+URZ+0x22890], R97 ;  /* 0x02289061570075a7 */ /* 0x0022a400080c017f */
[----:B--2---:R-:W-:Y:S05]  /*2dde0*/  @!P6 NANOSLEEP.SYNCS 0x989680 ;  /* 0x009896800000e95d */ /* 0x004fea0003900000 */
[----:B------:R-:W2:Y:S02]  /*2ddf0*/  @!P6 SYNCS.PHASECHK.TRANS64 P6, [R87+URZ+0x22890], R97 ;  /* 0x022890615700e5a7 */ /* 0x000ea400080c007f */
[----:B--2---:R-:W-:Y:S05]  /*2de00*/  @!P6 BRA `(.L_x_1806) ;  /* 0xfffffffc00f0e947 */ /* 0x004fea000383ffff */
[----:B------:R-:W-:Y:S05]  /*2de10*/  BRA `(.L_x_2168) ;  /* 0xfffffd4c00d87947 */ /* 0x000fea000383ffff */
.L_x_1807:
[----:B------:R-:W-:Y:S01]  /*2de20*/  BSSY B1, `(.L_x_2169) ;  /* 0x0000008000017945 */ /* 0x000fe20003800000 */
[----:B------:R-:W-:Y:S02]  /*2de30*/  IMAD.MOV.U32 R13, RZ, RZ, R101 ;  /* 0x000000ffff0d7224 */ /* 0x000fe400078e0065 */
[----:B------:R-:W-:Y:S02]  /*2de40*/  IMAD.MOV.U32 R12, RZ, RZ, RZ ;  /* 0x000000ffff0c7224 */ /* 0x000fe400078e00ff */
[----:B------:R-:W-:Y:S02]  /*2de50*/  IMAD.MOV.U32 R11, RZ, RZ, 0x1c1f ;  /* 0x00001c1fff0b7424 */ /* 0x000fe400078e00ff */
[----:B------:R-:W-:-:S07]  /*2de60*/  IMAD.MOV.U32 R15, RZ, RZ, -0x1 ;  /* 0xffffffffff0f7424 */ /* 0x000fce00078e00ff */
[----:B01----:R-:W-:Y:S05]  /*2de70*/  WARPSYNC.COLLECTIVE R15, `(.L_x_2170) ;  /* 0x000000000f087348 */ /* 0x003fea0003c00000 */
[----:B------:R2:W3:Y:S02]  /*2de80*/  SHFL.IDX P6, R14, R13, R12, R11 ;  /* 0x0000000c0d0e7389 */ /* 0x0004e400000c000b */
[----:B0123--:R-:W-:Y:S01]  /*2de90*/  ENDCOLLECTIVE ;  /* 0x000000000000791b */ /* 0x00ffe20003800000 */
.L_x_2170:
[----:B------:R-:W-:Y:S05]  /*2dea0*/  BSYNC B1 ;  /* 0x0000000000017941 */ /* 0x000fea0003800000 */
.L_x_2169:
        /* <DEDUP_REMOVED lines=8> */
.L_x_2171:
[----:B------:R-:W-:Y:S05]  /*2df30*/  BRA `(.L_x_2172) ;  /* 0xfffffd4c00a47947 */ /* 0x000fea000383ffff */
.L_x_1816:
[----:B------:R-:W-:Y:S01]  /*2df40*/  BSSY B1, `(.L_x_2173) ;  /* 0x0000008000017945 */ /* 0x000fe20003800000 */
[----:B------:R-:W-:Y:S02]  /*2df50*/  IMAD.MOV.U32 R13, RZ, RZ, R101 ;  /* 0x000000ffff0d7224 */ /* 0x000fe400078e0065 */
[----:B------:R-:W-:Y:S02]  /*2df60*/  IMAD.MOV.U32 R12, RZ, RZ, 0x1 ;  /* 0x00000001ff0c7424 */ /* 0x000fe400078e00ff */
[----:B0-----:R-:W-:Y:S02]  /*2df70*/  IMAD.MOV.U32 R11, RZ, RZ, 0x1c1f ;  /* 0x00001c1fff0b7424 */ /* 0x001fe400078e00ff */
[----:B------:R-:W-:-:S07]  /*2df80*/  IMAD.MOV.U32 R15, RZ, RZ, -0x1 ;  /* 0xffffffffff0f7424 */ /* 0x000fce00078e00ff */
[----:B-1234-:R-:W-:Y:S05]  /*2df90*/  WARPSYNC.COLLECTIVE R15, `(.L_x_2174) ;  /* 0x000000000f087348 */ /* 0x01efea0003c00000 */
[----:B----4-:R0:W4:Y:S02]  /*2dfa0*/  SHFL.IDX P6, R14, R13, R12, R11 ;  /* 0x0000000c0d0e7389 */ /* 0x01012400000c000b */
[----:B01234-:R-:W-:Y:S01]  /*2dfb0*/  ENDCOLLECTIVE ;  /* 0x000000000000791b */ /* 0x01ffe20003800000 */
.L_x_2174:
[----:B------:R-:W-:Y:S05]  /*2dfc0*/  BSYNC B1 ;  /* 0x0000000000017941 */ /* 0x000fea0003800000 */
.L_x_2173:
[----:B------:R-:W-:Y:S02]  /*2dfd0*/  IMAD.MOV.U32 R13, RZ, RZ, R100 ;  /* 0x000000ffff0d7224 */ /* 0x000fe400078e0064 */
[----:B------:R-:W-:Y:S02]  /*2dfe0*/  IMAD.MOV.U32 R12, RZ, RZ, 0x1 ;  /* 0x00000001ff0c7424 */ /* 0x000fe400078e00ff */
[----:B------:R-:W-:Y:S02]  /*2dff0*/  IMAD.MOV.U32 R11, RZ, RZ, 0x1c1f ;  /* 0x00001c1fff0b7424 */ /* 0x000fe400078e00ff */
[----:B------:R-:W-:Y:S02]  /*2e000*/  IMAD.MOV.U32 R15, RZ, RZ, -0x1 ;  /* 0xffffffffff0f7424 */ /* 0x000fe400078e00ff */
[----:B------:R-:W-:-:S07]  /*2e010*/  IMAD.MOV.U32 R42, RZ, RZ, R14 ;  /* 0x000000ffff2a7224 */ /* 0x000fce00078e000e */
[----:B------:R-:W-:Y:S05]  /*2e020*/  WARPSYNC.COLLECTIVE R15, `(.L_x_2175) ;  /* 0x000000000f087348 */ /* 0x000fea0003c00000 */
[----:B------:R0:W1:Y:S02]  /*2e030*/  SHFL.IDX P6, R14, R13, R12, R11 ;  /* 0x0000000c0d0e7389 */ /* 0x00006400000c000b */
[----:B01----:R-:W-:Y:S01]  /*2e040*/  ENDCOLLECTIVE ;  /* 0x000000000000791b */ /* 0x003fe20003800000 */
.L_x_2175:
[----:B------:R-:W-:Y:S05]  /*2e050*/  BRA `(.L_x_2176) ;  /* 0xfffffd5c000c7947 */ /* 0x000fea000383ffff */
.L_x_1825:
[----:B------:R-:W-:Y:S01]  /*2e060*/  BSSY B1, `(.L_x_2177) ;  /* 0x0000008000017945 */ /* 0x000fe20003800000 */
[----:B------:R-:W-:Y:S02]  /*2e070*/  IMAD.MOV.U32 R13, RZ, RZ, R101 ;  /* 0x000000ffff0d7224 */ /* 0x000fe400078e0065 */
[----:B------:R-:W-:Y:S02]  /*2e080*/  IMAD.MOV.U32 R12, RZ, RZ, 0x2 ;  /* 0x00000002ff0c7424 */ /* 0x000fe400078e00ff */
[----:B0-----:R-:W-:Y:S02]  /*2e090*/  IMAD.MOV.U32 R11, RZ, RZ, 0x1c1f ;  /* 0x00001c1fff0b7424 */ /* 0x001fe400078e00ff */
[----:B------:R-:W-:-:S07]  /*2e0a0*/  IMAD.MOV.U32 R15, RZ, RZ, -0x1 ;  /* 0xffffffffff0f7424 */ /* 0x000fce00078e00ff */
[----:B-1234-:R-:W-:Y:S05]  /*2e0b0*/  WARPSYNC.COLLECTIVE R15, `(.L_x_2178) ;  /* 0x000000000f087348 */ /* 0x01efea0003c00000 */
[----:B------:R0:W0:Y:S02]  /*2e0c0*/  SHFL.IDX P6, R14, R13, R12, R11 ;  /* 0x0000000c0d0e7389 */ /* 0x00002400000c000b */
[----:B01234-:R-:W-:Y:S01]  /*2e0d0*/  ENDCOLLECTIVE ;  /* 0x000000000000791b */ /* 0x01ffe20003800000 */
.L_x_2178:
[----:B------:R-:W-:Y:S05]  /*2e0e0*/  BSYNC B1 ;  /* 0x0000000000017941 */ /* 0x000fea0003800000 */
.L_x_2177:
        /* <DEDUP_REMOVED lines=8> */
.L_x_2179:
[----:B------:R-:W-:Y:S05]  /*2e170*/  BRA `(.L_x_2180) ;  /* 0xfffffd6800787947 */ /* 0x000fea000383ffff */
.L_x_1835:
[----:B-1----:R1:W2:Y:S02]  /*2e180*/  SYNCS.PHASECHK.TRANS64.TRYWAIT P3, [R87+URZ+0x22890], R97 ;  /* 0x02289061570075a7 */ /* 0x0022a4000806017f */
[----:B--2---:R-:W-:Y:S05]  /*2e190*/  @!P3 NANOSLEEP.SYNCS 0x989680 ;  /* 0x009896800000b95d */ /* 0x004fea0003900000 */
[----:B------:R-:W2:Y:S02]  /*2e1a0*/  @!P3 SYNCS.PHASECHK.TRANS64 P3, [R87+URZ+0x22890], R97 ;  /* 0x022890615700b5a7 */ /* 0x000ea4000806007f */
[----:B--2---:R-:W-:Y:S05]  /*2e1b0*/  @!P3 BRA `(.L_x_1835) ;  /* 0xfffffffc00f0b947 */ /* 0x004fea000383ffff */
[----:B------:R-:W-:Y:S05]  /*2e1c0*/  BRA `(.L_x_2181) ;  /* 0xfffffd7c002c7947 */ /* 0x000fea000383ffff */
.L_x_1836:
[----:B------:R-:W-:Y:S01]  /*2e1d0*/  BSSY B1, `(.L_x_2182) ;  /* 0x0000008000017945 */ /* 0x000fe20003800000 */
[----:B------:R-:W-:Y:S02]  /*2e1e0*/  IMAD.MOV.U32 R13, RZ, RZ, R101 ;  /* 0x000000ffff0d7224 */ /* 0x000fe400078e0065 */
[----:B------:R-:W-:Y:S02]  /*2e1f0*/  IMAD.MOV.U32 R12, RZ, RZ, RZ ;  /* 0x000000ffff0c7224 */ /* 0x000fe400078e00ff */
[----:B------:R-:W-:Y:S02]  /*2e200*/  IMAD.MOV.U32 R11, RZ, RZ, 0x1c1f ;  /* 0x00001c1fff0b7424 */ /* 0x000fe400078e00ff */
[----:B------:R-:W-:-:S07]  /*2e210*/  IMAD.MOV.U32 R15, RZ, RZ, -0x1 ;  /* 0xffffffffff0f7424 */ /* 0x000fce00078e00ff */
[----:B-1----:R-:W-:Y:S05]  /*2e220*/  WARPSYNC.COLLECTIVE R15, `(.L_x_2183) ;  /* 0x000000000f087348 */ /* 0x002fea0003c00000 */
[----:B------:R0:W2:Y:S02]  /*2e230*/  SHFL.IDX P6, R14, R13, R12, R11 ;  /* 0x0000000c0d0e7389 */ /* 0x0000a400000c000b */
[----:B012---:R-:W-:Y:S01]  /*2e240*/  ENDCOLLECTIVE ;  /* 0x000000000000791b */ /* 0x007fe20003800000 */
.L_x_2183:
[----:B------:R-:W-:Y:S05]  /*2e250*/  BSYNC B1 ;  /* 0x0000000000017941 */ /* 0x000fea0003800000 */
.L_x_2182:
        /* <DEDUP_REMOVED lines=8> */
.L_x_2184:
[----:B------:R-:W-:Y:S01]  /*2e2e0*/  IMAD.MOV.U32 R103, RZ, RZ, R14 ;  /* 0x000000ffff677224 */ /* 0x000fe200078e000e */
[----:B------:R-:W-:Y:S06]  /*2e2f0*/  BRA `(.L_x_2185) ;  /* 0xfffffd7800f87947 */ /* 0x000fec000383ffff */
.L_x_1841:
[----:B------:R-:W-:Y:S01]  /*2e300*/  BSSY B1, `(.L_x_2186) ;  /* 0x0000008000017945 */ /* 0x000fe20003800000 */
[----:B----4-:R-:W-:Y:S02]  /*2e310*/  IMAD.MOV.U32 R13, RZ, RZ, R101 ;  /* 0x000000ffff0d7224 */ /* 0x010fe400078e0065 */
[----:B------:R-:W-:Y:S02]  /*2e320*/  IMAD.MOV.U32 R12, RZ, RZ, 0x1 ;  /* 0x00000001ff0c7424 */ /* 0x000fe400078e00ff */
[----:B------:R-:W-:Y:S02]  /*2e330*/  IMAD.MOV.U32 R11, RZ, RZ, 0x1c1f ;  /* 0x00001c1fff0b7424 */ /* 0x000fe400078e00ff */
[----:B------:R-:W-:-:S07]  /*2e340*/  IMAD.MOV.U32 R15, RZ, RZ, -0x1 ;  /* 0xffffffffff0f7424 */ /* 0x000fce00078e00ff */
[----:B0123--:R-:W-:Y:S05]  /*2e350*/  WARPSYNC.COLLECTIVE R15, `(.L_x_2187) ;  /* 0x000000000f087348 */ /* 0x00ffea0003c00000 */
[----:B------:R4:W0:Y:S02]  /*2e360*/  SHFL.IDX P6, R14, R13, R12, R11 ;  /* 0x0000000c0d0e7389 */ /* 0x00082400000c000b */
[----:B01234-:R-:W-:Y:S01]  /*2e370*/  ENDCOLLECTIVE ;  /* 0x000000000000791b */ /* 0x01ffe20003800000 */
.L_x_2187:
[----:B------:R-:W-:Y:S05]  /*2e380*/  BSYNC B1 ;  /* 0x0000000000017941 */ /* 0x000fea0003800000 */
.L_x_2186:
        /* <DEDUP_REMOVED lines=8> */
.L_x_2188:
[----:B------:R-:W-:Y:S05]  /*2e410*/  BRA `(.L_x_2189) ;  /* 0xfffffd8800687947 */ /* 0x000fea000383ffff */
.L_x_1846:
[----:B------:R-:W-:Y:S01]  /*2e420*/  BSSY B1, `(.L_x_2190) ;  /* 0x0000008000017945 */ /* 0x000fe20003800000 */
[----:B0-----:R-:W-:Y:S02]  /*2e430*/  IMAD.MOV.U32 R13, RZ, RZ, R101 ;  /* 0x000000ffff0d7224 */ /* 0x001fe400078e0065 */
[----:B------:R-:W-:Y:S02]  /*2e440*/  IMAD.MOV.U32 R12, RZ, RZ, 0x2 ;  /* 0x00000002ff0c7424 */ /* 0x000fe400078e00ff */
[----:B------:R-:W-:Y:S02]  /*2e450*/  IMAD.MOV.U32 R11, RZ, RZ, 0x1c1f ;  /* 0x00001c1fff0b7424 */ /* 0x000fe400078e00ff */
[----:B------:R-:W-:-:S07]  /*2e460*/  IMAD.MOV.U32 R15, RZ, RZ, -0x1 ;  /* 0xffffffffff0f7424 */ /* 0x000fce00078e00ff */
[----:B-1234-:R-:W-:Y:S05]  /*2e470*/  WARPSYNC.COLLECTIVE R15, `(.L_x_2191) ;  /* 0x000000000f087348 */ /* 0x01efea0003c00000 */
[----:B------:R0:W0:Y:S02]  /*2e480*/  SHFL.IDX P6, R14, R13, R12, R11 ;  /* 0x0000000c0d0e7389 */ /* 0x00002400000c000b */
[----:B01234-:R-:W-:Y:S01]  /*2e490*/  ENDCOLLECTIVE ;  /* 0x000000000000791b */ /* 0x01ffe20003800000 */
.L_x_2191:
[----:B------:R-:W-:Y:S05]  /*2e4a0*/  BSYNC B1 ;  /* 0x0000000000017941 */ /* 0x000fea0003800000 */
.L_x_2190:
        /* <DEDUP_REMOVED lines=8> */
.L_x_2192:
[----:B------:R-:W-:Y:S05]  /*2e530*/  BRA `(.L_x_2193) ;  /* 0xfffffd9400f87947 */ /* 0x000fea000383ffff */
.L_x_1851:
[----:B0-----:R0:W1:Y:S02]  /*2e540*/  SYNCS.PHASECHK.TRANS64.TRYWAIT P2, [R87+URZ+0x22890], R97 ;  /* 0x02289061570075a7 */ /* 0x001064000804017f */
[----:B-1----:R-:W-:Y:S05]  /*2e550*/  @!P2 NANOSLEEP.SYNCS 0x989680 ;  /* 0x009896800000a95d */ /* 0x002fea0003900000 */
[----:B------:R-:W1:Y:S02]  /*2e560*/  @!P2 SYNCS.PHASECHK.TRANS64 P2, [R87+URZ+0x22890], R97 ;  /* 0x022890615700a5a7 */ /* 0x000e64000804007f */
[----:B-1----:R-:W-:Y:S05]  /*2e570*/  @!P2 BRA `(.L_x_1851) ;  /* 0xfffffffc00f0a947 */ /* 0x002fea000383ffff */
[----:B------:R-:W-:Y:S05]  /*2e580*/  BRA `(.L_x_2194) ;  /* 0xfffffda400cc7947 */ /* 0x000fea000383ffff */
.L_x_1852:
        /* <DEDUP_REMOVED lines=8> */
.L_x_2196:
[----:B------:R-:W-:Y:S05]  /*2e610*/  BSYNC B1 ;  /* 0x0000000000017941 */ /* 0x000fea0003800000 */
.L_x_2195:
        /* <DEDUP_REMOVED lines=8> */
.L_x_2197:
[----:B------:R-:W-:Y:S05]  /*2e6a0*/  BRA `(.L_x_2198) ;  /* 0xfffffda400f07947 */ /* 0x000fea000383ffff */
.L_x_1855:
[----:B------:R-:W-:Y:S01]  /*2e6b0*/  BSSY B1, `(.L_x_2199) ;  /* 0x0000008000017945 */ /* 0x000fe20003800000 */
[----:B------:R-:W-:Y:S02]  /*2e6c0*/  IMAD.MOV.U32 R13, RZ, RZ, R9 ;  /* 0x000000ffff0d7224 */ /* 0x000fe400078e0009 */
[----:B------:R-:W-:Y:S02]  /*2e6d0*/  IMAD.MOV.U32 R12, RZ, RZ, 0x1 ;  /* 0x00000001ff0c7424 */ /* 0x000fe400078e00ff */
[----:B------:R-:W-:Y:S02]  /*2e6e0*/  IMAD.MOV.U32 R11, RZ, RZ, 0x1c1f ;  /* 0x00001c1fff0b7424 */ /* 0x000fe400078e00ff */
[----:B----4-:R-:W-:-:S07]  /*2e6f0*/  IMAD.MOV.U32 R15, RZ, RZ, -0x1 ;  /* 0xffffffffff0f7424 */ /* 0x010fce00078e00ff */
[----:B0123--:R-:W-:Y:S05]  /*2e700*/  WARPSYNC.COLLECTIVE R15, `(.L_x_2200) ;  /* 0x000000000f087348 */ /* 0x00ffea0003c00000 */
[----:B---3--:R3:W4:Y:S02]  /*2e710*/  SHFL.IDX P6, R14, R13, R12, R11 ;  /* 0x0000000c0d0e7389 */ /* 0x00872400000c000b */
[----:B01234-:R-:W-:Y:S01]  /*2e720*/  ENDCOLLECTIVE ;  /* 0x000000000000791b */ /* 0x01ffe20003800000 */
.L_x_2200:
[----:B------:R-:W-:Y:S05]  /*2e730*/  BSYNC B1 ;  /* 0x0000000000017941 */ /* 0x000fea0003800000 */
.L_x_2199:
        /* <DEDUP_REMOVED lines=8> */
.L_x_2201:
[----:B------:R-:W-:Y:S05]  /*2e7c0*/  BRA `(.L_x_2202) ;  /* 0xfffffda400f07947 */ /* 0x000fea000383ffff */
.L_x_1858:
[----:B------:R-:W-:Y:S01]  /*2e7d0*/  BSSY B1, `(.L_x_2203) ;  /* 0x0000008000017945 */ /* 0x000fe20003800000 */
[----:B------:R-:W-:Y:S02]  /*2e7e0*/  IMAD.MOV.U32 R13, RZ, RZ, R9 ;  /* 0x000000ffff0d7224 */ /* 0x000fe400078e0009 */
[----:B------:R-:W-:Y:S02]  /*2e7f0*/  IMAD.MOV.U32 R12, RZ, RZ, 0x2 ;  /* 0x00000002ff0c7424 */ /* 0x000fe400078e00ff */
[----:B------:R-:W-:Y:S02]  /*2e800*/  IMAD.MOV.U32 R11, RZ, RZ, 0x1c1f ;  /* 0x00001c1fff0b7424 */ /* 0x000fe400078e00ff */
[----:B---3--:R-:W-:-:S07]  /*2e810*/  IMAD.MOV.U32 R15, RZ, RZ, -0x1 ;  /* 0xffffffffff0f7424 */ /* 0x008fce00078e00ff */
[----:B012-4-:R-:W-:Y:S05]  /*2e820*/  WARPSYNC.COLLECTIVE R15, `(.L_x_2204) ;  /* 0x000000000f087348 */ /* 0x017fea0003c00000 */
[----:B------:R3:W0:Y:S02]  /*2e830*/  SHFL.IDX P6, R14, R13, R12, R11 ;  /* 0x0000000c0d0e7389 */ /* 0x00062400000c000b */
[----:B01234-:R-:W-:Y:S01]  /*2e840*/  ENDCOLLECTIVE ;  /* 0x000000000000791b */ /* 0x01ffe20003800000 */
.L_x_2204:
[----:B------:R-:W-:Y:S05]  /*2e850*/  BSYNC B1 ;  /* 0x0000000000017941 */ /* 0x000fea0003800000 */
.L_x_2203:
        /* <DEDUP_REMOVED lines=8> */
.L_x_2205:
[----:B------:R-:W-:Y:S05]  /*2e8e0*/  BRA `(.L_x_2206) ;  /* 0xfffffda400f47947 */ /* 0x000fea000383ffff */
.L_x_1862:
[----:B------:R0:W0:Y:S02]  /*2e8f0*/  SYNCS.PHASECHK.TRANS64.TRYWAIT P3, [R87+URZ+0x228b0], R97 ;  /* 0x0228b061570075a7 */ /* 0x000024000806017f */
[----:B0-----:R-:W-:Y:S05]  /*2e900*/  @!P3 NANOSLEEP.SYNCS 0x989680 ;  /* 0x009896800000b95d */ /* 0x001fea0003900000 */
[----:B------:R-:W0:Y:S02]  /*2e910*/  @!P3 SYNCS.PHASECHK.TRANS64 P3, [R87+URZ+0x228b0], R97 ;  /* 0x0228b0615700b5a7 */ /* 0x000e24000806007f */
[----:B0-----:R-:W-:Y:S05]  /*2e920*/  @!P3 BRA `(.L_x_1862) ;  /* 0xfffffffc00f0b947 */ /* 0x001fea000383ffff */
[----:B------:R-:W-:Y:S05]  /*2e930*/  BRA `(.L_x_2207) ;  /* 0xfffffda800687947 */ /* 0x000fea000383ffff */
.L_x_1880:
[----:B------:R-:W0:Y:S01]  /*2e940*/  S2R R0, SR_TID.X ;  /* 0x0000000000007919 */ /* 0x000e220000002100 */
[----:B------:R-:W-:Y:S01]  /*2e950*/  BSSY B0, `(.L_x_2208) ;  /* 0x000000c000007945 */ /* 0x000fe20003800000 */
[----:B------:R-:W-:Y:S02]  /*2e960*/  IMAD.MOV.U32 R12, RZ, RZ, RZ ;  /* 0x000000ffff0c7224 */ /* 0x000fe400078e00ff */
[----:B------:R-:W-:Y:S02]  /*2e970*/  IMAD.MOV.U32 R11, RZ, RZ, 0x1f ;  /* 0x0000001fff0b7424 */ /* 0x000fe400078e00ff */
[----:B------:R-:W-:Y:S02]  /*2e980*/  IMAD.MOV.U32 R15, RZ, RZ, -0x1 ;  /* 0xffffffffff0f7424 */ /* 0x000fe400078e00ff */
[----:B0-----:R-:W-:-:S05]  /*2e990*/  VIADD R35, R0, 0xffffff80 ;  /* 0xffffff8000237836 */ /* 0x001fca0000000000 */
[----:B------:R-:W-:-:S04]  /*2e9a0*/  SHF.R.S32.HI R0, RZ, 0x1f, R35 ;  /* 0x0000001fff007819 */ /* 0x000fc80000011423 */
[----:B------:R-:W-:-:S04]  /*2e9b0*/  LEA.HI R0, R0, R35, RZ, 0x7 ;  /* 0x0000002300007211 */ /* 0x000fc800078f38ff */
[----:B------:R-:W-:-:S05]  /*2e9c0*/  SHF.R.S32.HI R0, RZ, 0x7, R0 ;  /* 0x00000007ff007819 */ /* 0x000fca0000011400 */
[----:B------:R-:W-:-:S07]  /*2e9d0*/  IMAD.MOV.U32 R13, RZ, RZ, R0 ;  /* 0x000000ffff0d7224 */ /* 0x000fce00078e0000 */
[----:B-----5:R-:W-:Y:S05]  /*2e9e0*/  WARPSYNC.COLLECTIVE R15, `(.L_x_2209) ;  /* 0x000000000f087348 */ /* 0x020fea0003c00000 */
[----:B------:R0:W1:Y:S02]  /*2e9f0*/  SHFL.IDX P6, R14, R13, R12, R11 ;  /* 0x0000000c0d0e7389 */ /* 0x00006400000c000b */
[----:B01---5:R-:W-:Y:S01]  /*2ea00*/  ENDCOLLECTIVE ;  /* 0x000000000000791b */ /* 0x023fe20003800000 */
.L_x_2209:
[----:B------:R-:W-:Y:S05]  /*2ea10*/  BSYNC B0 ;  /* 0x0000000000007941 */ /* 0x000fea0003800000 */
.L_x_2208:
[----:B------:R-:W-:Y:S01]  /*2ea20*/  IMAD.MOV.U32 R203, RZ, RZ, R14 ;  /* 0x000000ffffcb7224 */ /* 0x000fe200078e000e */
[----:B------:R-:W-:Y:S06]  /*2ea30*/  BRA `(.L_x_2210) ;  /* 0xfffffdb400687947 */ /* 0x000fec000383ffff */
.L_x_1892:
[----:B------:R-:W-:Y:S01]  /*2ea40*/  BSSY B1, `(.L_x_2211) ;  /* 0x0000008000017945 */ /* 0x000fe20003800000 */
[----:B------:R-:W-:Y:S02]  /*2ea50*/  IMAD.MOV.U32 R13, RZ, RZ, R6 ;  /* 0x000000ffff0d7224 */ /* 0x000fe400078e0006 */
[----:B------:R-:W-:Y:S02]  /*2ea60*/  IMAD.MOV.U32 R12, RZ, RZ, RZ ;  /* 0x000000ffff0c7224 */ /* 0x000fe400078e00ff */
[----:B------:R-:W-:Y:S02]  /*2ea70*/  IMAD.MOV.U32 R11, RZ, RZ, 0x1c1f ;  /* 0x00001c1fff0b7424 */ /* 0x000fe400078e00ff */
[----:B------:R-:W-:-:S07]  /*2ea80*/  IMAD.MOV.U32 R15, RZ, RZ, -0x1 ;  /* 0xffffffffff0f7424 */ /* 0x000fce00078e00ff */
[----:B------:R-:W-:Y:S05]  /*2ea90*/  WARPSYNC.COLLECTIVE R15, `(.L_x_2212) ;  /* 0x000000000f087348 */ /* 0x000fea0003c00000 */
[----:B------:R0:W1:Y:S02]  /*2eaa0*/  SHFL.IDX P6, R14, R13, R12, R11 ;  /* 0x0000000c0d0e7389 */ /* 0x00006400000c000b */
[----:B01----:R-:W-:Y:S01]  /*2eab0*/  ENDCOLLECTIVE ;  /* 0x000000000000791b */ /* 0x003fe20003800000 */
.L_x_2212:
[----:B------:R-:W-:Y:S05]  /*2eac0*/  BSYNC B1 ;  /* 0x0000000000017941 */ /* 0x000fea0003800000 */
.L_x_2211:
        /* <DEDUP_REMOVED lines=8> */
.L_x_2213:
[----:B------:R-:W-:Y:S02]  /*2eb50*/  IMAD.MOV.U32 R13, RZ, RZ, R8 ;  /* 0x000000ffff0d7224 */ /* 0x000fe400078e0008 */
[----:B------:R-:W-:-:S07]  /*2eb60*/  IMAD.MOV.U32 R0, RZ, RZ, R14 ;  /* 0x000000ffff007224 */ /* 0x000fce00078e000e */
[----:B------:R-:W-:Y:S05]  /*2eb70*/  WARPSYNC.COLLECTIVE R15, `(.L_x_2214) ;  /* 0x000000000f087348 */ /* 0x000fea0003c00000 */
[----:B------:R0:W1:Y:S02]  /*2eb80*/  SHFL.IDX P6, R14, R13, R12, R11 ;  /* 0x0000000c0d0e7389 */ /* 0x00006400000c000b */
[----:B01----:R-:W-:Y:S01]  /*2eb90*/  ENDCOLLECTIVE ;  /* 0x000000000000791b */ /* 0x003fe20003800000 */
.L_x_2214:
[----:B------:R-:W-:Y:S02]  /*2eba0*/  IMAD.MOV.U32 R13, RZ, RZ, R7 ;  /* 0x000000ffff0d7224 */ /* 0x000fe400078e0007 */
[----:B------:R-:W-:-:S07]  /*2ebb0*/  IMAD.MOV.U32 R5, RZ, RZ, R14 ;  /* 0x000000ffff057224 */ /* 0x000fce00078e000e */
[----:B------:R-:W-:Y:S05]  /*2ebc0*/  WARPSYNC.COLLECTIVE R15, `(.L_x_2215) ;  /* 0x000000000f087348 */ /* 0x000fea0003c00000 */
[----:B------:R0:W1:Y:S02]  /*2ebd0*/  SHFL.IDX P6, R14, R13, R12, R11 ;  /* 0x0000000c0d0e7389 */ /* 0x00006400000c000b */
[----:B01----:R-:W-:Y:S01]  /*2ebe0*/  ENDCOLLECTIVE ;  /* 0x000000000000791b */ /* 0x003fe20003800000 */
.L_x_2215:
[----:B------:R-:W-:Y:S05]  /*2ebf0*/  BRA `(.L_x_2216) ;  /* 0xfffffdbc00607947 */ /* 0x000fea000383ffff */
.L_x_1895:
[----:B------:R-:W-:Y:S01]  /*2ec00*/  BSSY B1, `(.L_x_2217) ;  /* 0x0000008000017945 */ /* 0x000fe20003800000 */
[----:B------:R-:W-:Y:S02]  /*2ec10*/  IMAD.MOV.U32 R13, RZ, RZ, R6 ;  /* 0x000000ffff0d7224 */ /* 0x000fe400078e0006 */
[----:B------:R-:W-:Y:S02]  /*2ec20*/  IMAD.MOV.U32 R12, RZ, RZ, 0x1 ;  /* 0x00000001ff0c7424 */ /* 0x000fe400078e00ff */
[----:B------:R-:W-:Y:S02]  /*2ec30*/  IMAD.MOV.U32 R11, RZ, RZ, 0x1c1f ;  /* 0x00001c1fff0b7424 */ /* 0x000fe400078e00ff */
[----:B------:R-:W-:-:S07]  /*2ec40*/  IMAD.MOV.U32 R15, RZ, RZ, -0x1 ;  /* 0xffffffffff0f7424 */ /* 0x000fce00078e00ff */
[----:B0-2345:R-:W-:Y:S05]  /*2ec50*/  WARPSYNC.COLLECTIVE R15, `(.L_x_2218) ;  /* 0x000000000f087348 */ /* 0x03dfea0003c00000 */
[----:B----4-:R1:W4:Y:S02]  /*2ec60*/  SHFL.IDX P6, R14, R13, R12, R11 ;  /* 0x0000000c0d0e7389 */ /* 0x01032400000c000b */
[----:B012345:R-:W-:Y:S01]  /*2ec70*/  ENDCOLLECTIVE ;  /* 0x000000000000791b */ /* 0x03ffe20003800000 */
.L_x_2218:
[----:B------:R-:W-:Y:S05]  /*2ec80*/  BSYNC B1 ;  /* 0x0000000000017941 */ /* 0x000fea0003800000 */
.L_x_2217:
        /* <DEDUP_REMOVED lines=8> */
.L_x_2219:
[----:B------:R-:W-:Y:S02]  /*2ed10*/  IMAD.MOV.U32 R13, RZ, RZ, R8 ;  /* 0x000000ffff0d7224 */ /* 0x000fe400078e0008 */
[----:B------:R-:W-:-:S07]  /*2ed20*/  IMAD.MOV.U32 R0, RZ, RZ, R14 ;  /* 0x000000ffff007224 */ /* 0x000fce00078e000e */
[----:B------:R-:W-:Y:S05]  /*2ed30*/  WARPSYNC.COLLECTIVE R15, `(.L_x_2220) ;  /* 0x000000000f087348 */ /* 0x000fea0003c00000 */
[----:B------:R0:W1:Y:S02]  /*2ed40*/  SHFL.IDX P6, R14, R13, R12, R11 ;  /* 0x0000000c0d0e7389 */ /* 0x00006400000c000b */
[----:B01----:R-:W-:Y:S01]  /*2ed50*/  ENDCOLLECTIVE ;  /* 0x000000000000791b */ /* 0x003fe20003800000 */
.L_x_2220:
[----:B------:R-:W-:Y:S02]  /*2ed60*/  IMAD.MOV.U32 R13, RZ, RZ, R7 ;  /* 0x000000ffff0d7224 */ /* 0x000fe400078e0007 */
[----:B------:R-:W-:-:S07]  /*2ed70*/  IMAD.MOV.U32 R5, RZ, RZ, R14 ;  /* 0x000000ffff057224 */ /* 0x000fce00078e000e */
[----:B------:R-:W-:Y:S05]  /*2ed80*/  WARPSYNC.COLLECTIVE R15, `(.L_x_2221) ;  /* 0x000000000f087348 */ /* 0x000fea0003c00000 */
[----:B------:R0:W1:Y:S02]  /*2ed90*/  SHFL.IDX P6, R14, R13, R12, R11 ;  /* 0x0000000c0d0e7389 */ /* 0x00006400000c000b */
[----:B01----:R-:W-:Y:S01]  /*2eda0*/  ENDCOLLECTIVE ;  /* 0x000000000000791b */ /* 0x003fe20003800000 */
.L_x_2221:
[----:B------:R-:W-:Y:S05]  /*2edb0*/  BRA `(.L_x_2222) ;  /* 0xfffffdbc00807947 */ /* 0x000fea000383ffff */
.L_x_1899:
[----:B0-----:R0:W1:Y:S02]  /*2edc0*/  SYNCS.PHASECHK.TRANS64.TRYWAIT P0, [R17+URZ+0x22800], R38 ;  /* 0x02280026110075a7 */ /* 0x001064000800017f */
[----:B-1----:R-:W-:Y:S05]  /*2edd0*/  @!P0 NANOSLEEP.SYNCS 0x989680 ;  /* 0x009896800000895d */ /* 0x002fea0003900000 */
[----:B------:R-:W1:Y:S02]  /*2ede0*/  @!P0 SYNCS.PHASECHK.TRANS64 P0, [R17+URZ+0x22800], R38 ;  /* 0x02280026110085a7 */ /* 0x000e64000800007f */
[----:B-1----:R-:W-:Y:S05]  /*2edf0*/  @!P0 BRA `(.L_x_1899) ;  /* 0xfffffffc00f08947 */ /* 0x002fea000383ffff */
[----:B------:R-:W-:Y:S05]  /*2ee00*/  BRA `(.L_x_2223) ;  /* 0xfffffdc000247947 */ /* 0x000fea000383ffff */
.L_x_1907:
[----:B------:R-:W0:Y:S01]  /*2ee10*/  LDC R41, c[0x0][0x3f4] ;  /* 0x0000fd00ff297b82 */ /* 0x000e220000000800 */
        /* <DEDUP_REMOVED lines=8> */
.L_x_2225:
[----:B------:R-:W-:Y:S05]  /*2eea0*/  BSYNC B1 ;  /* 0x0000000000017941 */ /* 0x000fea0003800000 */
.L_x_2224:
[----:B------:R-:W-:Y:S01]  /*2eeb0*/  IMAD.MOV.U32 R13, RZ, RZ, R35 ;  /* 0x000000ffff0d7224 */ /* 0x000fe200078e0023 */
[----:B------:R-:W-:Y:S01]  /*2eec0*/  ISETP.GE.AND P0, PT, R18, R41, PT ;  /* 0x000000291200720c */ /* 0x000fe20003f06270 */
[----:B------:R-:W-:Y:S02]  /*2eed0*/  IMAD.MOV.U32 R12, RZ, RZ, RZ ;  /* 0x000000ffff0c7224 */ /* 0x000fe400078e00ff */
[----:B------:R-:W-:Y:S02]  /*2eee0*/  IMAD.MOV.U32 R11, RZ, RZ, 0x1c1f ;  /* 0x00001c1fff0b7424 */ /* 0x000fe400078e00ff */
[----:B------:R-:W-:Y:S02]  /*2eef0*/  IMAD.MOV.U32 R15, RZ, RZ, -0x1 ;  /* 0xffffffffff0f7424 */ /* 0x000fe400078e00ff */
[----:B------:R-:W-:Y:S02]  /*2ef00*/  IMAD.MOV.U32 R3, RZ, RZ, R14 ;  /* 0x000000ffff037224 */ /* 0x000fe400078e000e */
[----:B------:R-:W-:-:S07]  /*2ef10*/  IMAD R39, R188, R39, RZ ;  /* 0x00000027bc277224 */ /* 0x000fce00078e02ff */
[----:B------:R-:W-:Y:S05]  /*2ef20*/  WARPSYNC.COLLECTIVE R15, `(.L_x_2226) ;  /* 0x000000000f087348 */ /* 0x000fea0003c00000 */
[----:B------:R0:W1:Y:S02]  /*2ef30*/  SHFL.IDX P6, R14, R13, R12, R11 ;  /* 0x0000000c0d0e7389 */ /* 0x00006400000c000b */
[----:B01----:R-:W-:Y:S01]  /*2ef40*/  ENDCOLLECTIVE ;  /* 0x000000000000791b */ /* 0x003fe20003800000 */
.L_x_2226:
[----:B------:R-:W-:Y:S01]  /*2ef50*/  ISETP.GE.OR P1, PT, R36, R39, P0 ;  /* 0x000000272400720c */ /* 0x000fe20000726670 */
[----:B------:R-:W-:Y:S02]  /*2ef60*/  IMAD.MOV.U32 R13, RZ, RZ, R37 ;  /* 0x000000ffff0d7224 */ /* 0x000fe400078e0025 */
[----:B------:R-:W-:-:S10]  /*2ef70*/  IMAD.MOV.U32 R5, RZ, RZ, R14 ;  /* 0x000000ffff057224 */ /* 0x000fd400078e000e */
[----:B------:R-:W-:Y:S05]  /*2ef80*/  WARPSYNC.COLLECTIVE R15, `(.L_x_2227) ;  /* 0x000000000f087348 */ /* 0x000fea0003c00000 */
[----:B------:R0:W1:Y:S02]  /*2ef90*/  SHFL.IDX P6, R14, R13, R12, R11 ;  /* 0x0000000c0d0e7389 */ /* 0x00006400000c000b */
[----:B01----:R-:W-:Y:S01]  /*2efa0*/  ENDCOLLECTIVE ;  /* 0x000000000000791b */ /* 0x003fe20003800000 */
.L_x_2227:
[----:B------:R-:W-:-:S05]  /*2efb0*/  @!P1 IADD3 R0, P2, R18, R5, RZ ;  /* 0x0000000512009210 */ /* 0x000fca0007f5e0ff */
[----:B------:R-:W-:Y:S02]  /*2efc0*/  @!P1 IMAD.X R5, R3, 0x1, R19, P2 ;  /* 0x0000000103059824 */ /* 0x000fe400010e0613 */
[----:B------:R-:W-:Y:S02]  /*2efd0*/  @!P1 IMAD.MOV.U32 R4, RZ, RZ, R0 ;  /* 0x000000ffff049224 */ /* 0x000fe400078e0000 */
[----:B------:R-:W-:Y:S02]  /*2efe0*/  IMAD.MOV.U32 R13, RZ, RZ, R9 ;  /* 0x000000ffff0d7224 */ /* 0x000fe400078e0009 */
[----:B------:R-:W-:-:S07]  /*2eff0*/  IMAD.MOV.U32 R7, RZ, RZ, R14 ;  /* 0x000000ffff077224 */ /* 0x000fce00078e000e */
[----:B------:R-:W-:Y:S05]  /*2f000*/  WARPSYNC.COLLECTIVE R15, `(.L_x_2228) ;  /* 0x000000000f087348 */ /* 0x000fea0003c00000 */
[----:B------:R0:W1:Y:S02]  /*2f010*/  SHFL.IDX P6, R14, R13, R12, R11 ;  /* 0x0000000c0d0e7389 */ /* 0x00006400000c000b */
[----:B01----:R-:W-:Y:S01]  /*2f020*/  ENDCOLLECTIVE ;  /* 0x000000000000791b */ /* 0x003fe20003800000 */
.L_x_2228:
[----:B------:R-:W-:-:S05]  /*2f030*/  @!P1 IADD3 R14, P3, R18, R14, RZ ;  /* 0x0000000e120e9210 */ /* 0x000fca0007f7e0ff */
[----:B------:R-:W-:Y:S02]  /*2f040*/  @!P1 IMAD.X R3, R7, 0x1, R19, P3 ;  /* 0x0000000107039824 */ /* 0x000fe400018e0613 */
[----:B------:R-:W-:Y:S01]  /*2f050*/  @!P1 IMAD.MOV.U32 R24, RZ, RZ, R14 ;  /* 0x000000ffff189224 */ /* 0x000fe200078e000e */
[----:B------:R-:W5:Y:S01]  /*2f060*/  @!P1 LD.E.128 R4, desc[UR60][R4.64] ;  /* 0x0000003c04049980 */ /* 0x000f62000c101d00 */
[----:B------:R-:W-:-:S06]  /*2f070*/  @!P1 IMAD.MOV.U32 R25, RZ, RZ, R3 ;  /* 0x000000ffff199224 */ /* 0x000fcc00078e0003 */
[----:B------:R-:W5:Y:S01]  /*2f080*/  @!P1 LD.E.128 R24, desc[UR60][R24.64] ;  /* 0x0000003c18189980 */ /* 0x000f62000c101d00 */
[----:B------:R-:W-:Y:S01]  /*2f090*/  IMAD.MOV.U32 R13, RZ, RZ, R8 ;  /* 0x000000ffff0d7224 */ /* 0x000fe200078e0008 */
[----:B------:R-:W-:Y:S01]  /*2f0a0*/  CS2R R32, SRZ ;  /* 0x0000000000207805 */ /* 0x000fe2000001ff00 */
[----:B------:R-:W-:Y:S01]  /*2f0b0*/  IMAD.MOV.U32 R12, RZ, RZ, 0x1 ;  /* 0x00000001ff0c7424 */ /* 0x000fe200078e00ff */
[----:B------:R-:W-:Y:S02]  /*2f0c0*/  CS2R R30, SRZ ;  /* 0x00000000001e7805 */ /* 0x000fe4000001ff00 */
[----:B------:R-:W-:Y:S02]  /*2f0d0*/  CS2R R28, SRZ ;  /* 0x00000000001c7805 */ /* 0x000fe4000001ff00 */
[----:B------:R-:W-:-:S07]  /*2f0e0*/  CS2R R20, SRZ ;  /* 0x0000000000147805 */ /* 0x000fce000001ff00 */
[----:B-----5:R-:W-:Y:S05]  /*2f0f0*/  WARPSYNC.COLLECTIVE R15, `(.L_x_2229) ;  /* 0x000000000f087348 */ /* 0x020fea0003c00000 */
[----:B------:R0:W1:Y:S02]  /*2f100*/  SHFL.IDX P6, R14, R13, R12, R11 ;  /* 0x0000000c0d0e7389 */ /* 0x00006400000c000b */
[----:B01---5:R-:W-:Y:S01]  /*2f110*/  ENDCOLLECTIVE ;  /* 0x000000000000791b */ /* 0x023fe20003800000 */
.L_x_2229:
[----:B------:R-:W-:Y:S02]  /*2f120*/  IMAD.MOV.U32 R13, RZ, RZ, R35 ;  /* 0x000000ffff0d7224 */ /* 0x000fe400078e0023 */
[----:B------:R-:W-:-:S07]  /*2f130*/  IMAD.MOV.U32 R3, RZ, RZ, R14 ;  /* 0x000000ffff037224 */ /* 0x000fce00078e000e */
[----:B------:R-:W-:Y:S05]  /*2f140*/  WARPSYNC.COLLECTIVE R15, `(.L_x_2230) ;  /* 0x000000000f087348 */ /* 0x000fea0003c00000 */
[----:B------:R0:W1:Y:S02]  /*2f150*/  SHFL.IDX P6, R14, R13, R12, R11 ;  /* 0x0000000c0d0e7389 */ /* 0x00006400000c000b */
[----:B01----:R-:W-:Y:S01]  /*2f160*/  ENDCOLLECTIVE ;  /* 0x000000000000791b */ /* 0x003fe20003800000 */
.L_x_2230:
[----:B------:R-:W-:Y:S02]  /*2f170*/  IMAD.MOV.U32 R13, RZ, RZ, R37 ;  /* 0x000000ffff0d7224 */ /* 0x000fe400078e0025 */
[----:B------:R-:W-:-:S07]  /*2f180*/  IMAD.MOV.U32 R35, RZ, RZ, R14 ;  /* 0x000000ffff237224 */ /* 0x000fce00078e000e */
[----:B------:R-:W-:Y:S05]  /*2f190*/  WARPSYNC.COLLECTIVE R15, `(.L_x_2231) ;  /* 0x000000000f087348 */ /* 0x000fea0003c00000 */
[----:B------:R0:W1:Y:S02]  /*2f1a0*/  SHFL.IDX P6, R14, R13, R12, R11 ;  /* 0x0000000c0d0e7389 */ /* 0x00006400000c000b */
[----:B01----:R-:W-:Y:S01]  /*2f1b0*/  ENDCOLLECTIVE ;  /* 0x000000000000791b */ /* 0x003fe20003800000 */
.L_x_2231:
[----:B------:R-:W-:Y:S02]  /*2f1c0*/  IMAD.MOV.U32 R13, RZ, RZ, R9 ;  /* 0x000000ffff0d7224 */ /* 0x000fe400078e0009 */
[----:B------:R-:W-:-:S07]  /*2f1d0*/  IMAD.MOV.U32 R37, RZ, RZ, R14 ;  /* 0x000000ffff257224 */ /* 0x000fce00078e000e */
[----:B------:R-:W-:Y:S05]  /*2f1e0*/  WARPSYNC.COLLECTIVE R15, `(.L_x_2232) ;  /* 0x000000000f087348 */ /* 0x000fea0003c00000 */
[----:B------:R0:W1:Y:S02]  /*2f1f0*/  SHFL.IDX P6, R14, R13, R12, R11 ;  /* 0x0000000c0d0e7389 */ /* 0x00006400000c000b */
[----:B01----:R-:W-:Y:S01]  /*2f200*/  ENDCOLLECTIVE ;  /* 0x000000000000791b */ /* 0x003fe20003800000 */
.L_x_2232:
[----:B------:R-:W-:Y:S02]  /*2f210*/  @!P1 IMAD.MOV.U32 R32, RZ, RZ, R4 ;  /* 0x000000ffff209224 */ /* 0x000fe400078e0004 */
[----:B------:R-:W-:Y:S01]  /*2f220*/  @!P1 IMAD.MOV.U32 R33, RZ, RZ, R5 ;  /* 0x000000ffff219224 */ /* 0x000fe200078e0005 */
[----:B------:R-:W-:Y:S01]  /*2f230*/  CS2R R4, SRZ ;  /* 0x0000000000047805 */ /* 0x000fe2000001ff00 */
[----:B------:R-:W-:Y:S02]  /*2f240*/  @!P1 IMAD.MOV.U32 R30, RZ, RZ, R6 ;  /* 0x000000ffff1e9224 */ /* 0x000fe400078e0006 */
[----:B------:R-:W-:Y:S02]  /*2f250*/  @!P1 IMAD.MOV.U32 R31, RZ, RZ, R7 ;  /* 0x000000ffff1f9224 */ /* 0x000fe400078e0007 */
[----:B------:R-:W-:Y:S02]  /*2f260*/  @!P1 IMAD.MOV.U32 R28, RZ, RZ, R24 ;  /* 0x000000ffff1c9224 */ /* 0x000fe400078e0018 */
[----:B------:R-:W-:-:S02]  /*2f270*/  @!P1 IMAD.MOV.U32 R29, RZ, RZ, R25 ;  /* 0x000000ffff1d9224 */ /* 0x000fc400078e0019 */
[----:B------:R-:W-:Y:S02]  /*2f280*/  @!P1 IMAD.MOV.U32 R20, RZ, RZ, R26 ;  /* 0x000000ffff149224 */ /* 0x000fe400078e001a */
[----:B------:R-:W-:Y:S01]  /*2f290*/  @!P1 IMAD.MOV.U32 R21, RZ, RZ, R27 ;  /* 0x000000ffff159224 */ /* 0x000fe200078e001b */
[----:B------:R-:W-:Y:S06]  /*2f2a0*/  BRA `(.L_x_2233) ;  /* 0xfffffddc00d07947 */ /* 0x000fec000383ffff */
.L_x_1911:
[----:B0-----:R0:W1:Y:S02]  /*2f2b0*/  SYNCS.PHASECHK.TRANS64.TRYWAIT P1, [R17+URZ+0x22800], R0 ;  /* 0x02280000110075a7 */ /* 0x001064000802017f */
[----:B-1----:R-:W-:Y:S05]  /*2f2c0*/  @!P1 NANOSLEEP.SYNCS 0x989680 ;  /* 0x009896800000995d */ /* 0x002fea0003900000 */
[----:B------:R-:W1:Y:S02]  /*2f2d0*/  @!P1 SYNCS.PHASECHK.TRANS64 P1, [R17+URZ+0x22800], R0 ;  /* 0x02280000110095a7 */ /* 0x000e64000802007f */
[----:B-1----:R-:W-:Y:S05]  /*2f2e0*/  @!P1 BRA `(.L_x_1911) ;  /* 0xfffffffc00f09947 */ /* 0x002fea000383ffff */
[----:B------:R-:W-:Y:S05]  /*2f2f0*/  BRA `(.L_x_2234) ;  /* 0xfffffde000307947 */ /* 0x000fea000383ffff */
.L_x_1917:
[----:B0-----:R0:W2:Y:S02]  /*2f300*/  SYNCS.PHASECHK.TRANS64.TRYWAIT P1, [R14+URZ+0x22830], R3 ;  /* 0x022830030e0075a7 */ /* 0x0010a4000802017f */
[----:B--2---:R-:W-:Y:S05]  /*2f310*/  @!P1 NANOSLEEP.SYNCS 0x989680 ;  /* 0x009896800000995d */ /* 0x004fea0003900000 */
[----:B------:R-:W2:Y:S02]  /*2f320*/  @!P1 SYNCS.PHASECHK.TRANS64 P1, [R14+URZ+0x22830], R3 ;  /* 0x022830030e0095a7 */ /* 0x000ea4000802007f */
[----:B--2---:R-:W-:Y:S05]  /*2f330*/  @!P1 BRA `(.L_x_1917) ;  /* 0xfffffffc00f09947 */ /* 0x004fea000383ffff */
[----:B------:R-:W-:Y:S05]  /*2f340*/  BRA `(.L_x_1916) ;  /* 0xfffffe0000547947 */ /* 0x000fea000383ffff */
.L_x_1936:
[----:B-1----:R1:W2:Y:S02]  /*2f350*/  SYNCS.PHASECHK.TRANS64.TRYWAIT P2, [R21+URZ+0x22830], R20 ;  /* 0x02283014150075a7 */ /* 0x0022a4000804017f */
[----:B--2---:R-:W-:Y:S05]  /*2f360*/  @!P2 NANOSLEEP.SYNCS 0x989680 ;  /* 0x009896800000a95d */ /* 0x004fea0003900000 */
[----:B------:R-:W2:Y:S02]  /*2f370*/  @!P2 SYNCS.PHASECHK.TRANS64 P2, [R21+URZ+0x22830], R20 ;  /* 0x022830141500a5a7 */ /* 0x000ea4000804007f */
[----:B--2---:R-:W-:Y:S05]  /*2f380*/  @!P2 BRA `(.L_x_1936) ;  /* 0xfffffffc00f0a947 */ /* 0x004fea000383ffff */
[----:B------:R-:W-:Y:S05]  /*2f390*/  BRA `(.L_x_1935) ;  /* 0xfffffe4c00987947 */ /* 0x000fea000383ffff */
.L_x_1940:
[----:B-1----:R1:W2:Y:S02]  /*2f3a0*/  SYNCS.PHASECHK.TRANS64.TRYWAIT P1, [R21+URZ+0x22850], R20 ;  /* 0x02285014150075a7 */ /* 0x0022a4000802017f */
[----:B--2---:R-:W-:Y:S05]  /*2f3b0*/  @!P1 NANOSLEEP.SYNCS 0x989680 ;  /* 0x009896800000995d */ /* 0x004fea0003900000 */
[----:B------:R-:W2:Y:S02]  /*2f3c0*/  @!P1 SYNCS.PHASECHK.TRANS64 P1, [R21+URZ+0x22850], R20 ;  /* 0x02285014150095a7 */ /* 0x000ea4000802007f */
[----:B--2---:R-:W-:Y:S05]  /*2f3d0*/  @!P1 BRA `(.L_x_1940) ;  /* 0xfffffffc00f09947 */ /* 0x004fea000383ffff */
[----:B------:R-:W-:Y:S05]  /*2f3e0*/  BRA `(.L_x_1937) ;  /* 0xfffffe5800b07947 */ /* 0x000fea000383ffff */
.L_x_1961:
[----:B-1----:R1:W2:Y:S02]  /*2f3f0*/  SYNCS.PHASECHK.TRANS64.TRYWAIT P2, [R20+URZ+0x22830], R21 ;  /* 0x02283015140075a7 */ /* 0x0022a4000804017f */
[----:B--2---:R-:W-:Y:S05]  /*2f400*/  @!P2 NANOSLEEP.SYNCS 0x989680 ;  /* 0x009896800000a95d */ /* 0x004fea0003900000 */
[----:B------:R-:W2:Y:S02]  /*2f410*/  @!P2 SYNCS.PHASECHK.TRANS64 P2, [R20+URZ+0x22830], R21 ;  /* 0x022830151400a5a7 */ /* 0x000ea4000804007f */
[----:B--2---:R-:W-:Y:S05]  /*2f420*/  @!P2 BRA `(.L_x_1961) ;  /* 0xfffffffc00f0a947 */ /* 0x004fea000383ffff */
[----:B------:R-:W-:Y:S05]  /*2f430*/  BRA `(.L_x_1960) ;  /* 0xfffffea400547947 */ /* 0x000fea000383ffff */
.L_x_1965:
[----:B-1----:R1:W2:Y:S02]  /*2f440*/  SYNCS.PHASECHK.TRANS64.TRYWAIT P1, [R21+URZ+0x22850], R20 ;  /* 0x02285014150075a7 */ /* 0x0022a4000802017f */
[----:B--2---:R-:W-:Y:S05]  /*2f450*/  @!P1 NANOSLEEP.SYNCS 0x989680 ;  /* 0x009896800000995d */ /* 0x004fea0003900000 */
[----:B------:R-:W2:Y:S02]  /*2f460*/  @!P1 SYNCS.PHASECHK.TRANS64 P1, [R21+URZ+0x22850], R20 ;  /* 0x02285014150095a7 */ /* 0x000ea4000802007f */
[----:B--2---:R-:W-:Y:S05]  /*2f470*/  @!P1 BRA `(.L_x_1965) ;  /* 0xfffffffc00f09947 */ /* 0x004fea000383ffff */
[----:B------:R-:W-:Y:S05]  /*2f480*/  BRA `(.L_x_1962) ;  /* 0xfffffeb000787947 */ /* 0x000fea000383ffff */
.L_x_1974:
[----:B-1----:R1:W2:Y:S02]  /*2f490*/  SYNCS.PHASECHK.TRANS64.TRYWAIT P2, [R20+URZ+0x22830], R21 ;  /* 0x02283015140075a7 */ /* 0x0022a4000804017f */
[----:B--2---:R-:W-:Y:S05]  /*2f4a0*/  @!P2 NANOSLEEP.SYNCS 0x989680 ;  /* 0x009896800000a95d */ /* 0x004fea0003900000 */
[----:B------:R-:W2:Y:S02]  /*2f4b0*/  @!P2 SYNCS.PHASECHK.TRANS64 P2, [R20+URZ+0x22830], R21 ;  /* 0x022830151400a5a7 */ /* 0x000ea4000804007f */
[----:B--2---:R-:W-:Y:S05]  /*2f4c0*/  @!P2 BRA `(.L_x_1974) ;  /* 0xfffffffc00f0a947 */ /* 0x004fea000383ffff */
[----:B------:R-:W-:Y:S05]  /*2f4d0*/  BRA `(.L_x_1973) ;  /* 0xfffffedc00307947 */ /* 0x000fea000383ffff */
.L_x_1978:
[----:B-1----:R1:W2:Y:S02]  /*2f4e0*/  SYNCS.PHASECHK.TRANS64.TRYWAIT P1, [R21+URZ+0x22850], R20 ;  /* 0x02285014150075a7 */ /* 0x0022a4000802017f */
[----:B--2---:R-:W-:Y:S05]  /*2f4f0*/  @!P1 NANOSLEEP.SYNCS 0x989680 ;  /* 0x009896800000995d */ /* 0x004fea0003900000 */
[----:B------:R-:W2:Y:S02]  /*2f500*/  @!P1 SYNCS.PHASECHK.TRANS64 P1, [R21+URZ+0x22850], R20 ;  /* 0x02285014150095a7 */ /* 0x000ea4000802007f */
[----:B--2---:R-:W-:Y:S05]  /*2f510*/  @!P1 BRA `(.L_x_1978) ;  /* 0xfffffffc00f09947 */ /* 0x004fea000383ffff */
[----:B------:R-:W-:Y:S05]  /*2f520*/  BRA `(.L_x_1975) ;  /* 0xfffffee800547947 */ /* 0x000fea000383ffff */
.L_x_1993:
[----:B-1----:R1:W2:Y:S02]  /*2f530*/  SYNCS.PHASECHK.TRANS64.TRYWAIT P1, [R11+URZ+0x22850], R0 ;  /* 0x022850000b0075a7 */ /* 0x0022a4000802017f */
[----:B--2---:R-:W-:Y:S05]  /*2f540*/  @!P1 NANOSLEEP.SYNCS 0x989680 ;  /* 0x009896800000995d */ /* 0x004fea0003900000 */
[----:B------:R-:W2:Y:S02]  /*2f550*/  @!P1 SYNCS.PHASECHK.TRANS64 P1, [R11+URZ+0x22850], R0 ;  /* 0x022850000b0095a7 */ /* 0x000ea4000802007f */
[----:B--2---:R-:W-:Y:S05]  /*2f560*/  @!P1 BRA `(.L_x_1993) ;  /* 0xfffffffc00f09947 */ /* 0x004fea000383ffff */
[----:B------:R-:W-:Y:S05]  /*2f570*/  BRA `(.L_x_1992) ;  /* 0xffffff3000247947 */ /* 0x000fea000383ffff */
.L_x_1997:
[----:B------:R-:W-:Y:S01]  /*2f580*/  IMAD.MOV.U32 R12, RZ, RZ, R0 ;  /* 0x000000ffff0c7224 */ /* 0x000fe200078e0000 */
[----:B------:R-:W-:Y:S01]  /*2f590*/  SEL R5, R91, R90, P0 ;  /* 0x0000005a5b057207 */ /* 0x000fe20000000000 */
[----:B------:R-:W-:Y:S01]  /*2f5a0*/  IMAD.MOV.U32 R11, RZ, RZ, 0x1c1f ;  /* 0x00001c1fff0b7424 */ /* 0x000fe200078e00ff */
[----:B------:R-:W-:Y:S01]  /*2f5b0*/  SEL R7, R90, R91, P0 ;  /* 0x0000005b5a077207 */ /* 0x000fe20000000000 */
[----:B------:R-:W-:Y:S01]  /*2f5c0*/  IMAD.MOV.U32 R15, RZ, RZ, -0x1 ;  /* 0xffffffffff0f7424 */ /* 0x000fe200078e00ff */
[----:B------:R-:W-:Y:S02]  /*2f5d0*/  SEL R9, R33, R36, P0 ;  /* 0x0000002421097207 */ /* 0x000fe40000000000 */
[----:B------:R-:W-:-:S07]  /*2f5e0*/  SEL R21, R36, R33, P0 ;  /* 0x0000002124157207 */ /* 0x000fce0000000000 */
[----:B-1----:R-:W-:Y:S05]  /*2f5f0*/  WARPSYNC.COLLECTIVE R15, `(.L_x_2235) ;  /* 0x000000000f087348 */ /* 0x002fea0003c00000 */
[----:B------:R0:W2:Y:S02]  /*2f600*/  SHFL.IDX P6, R14, R13, R12, R11 ;  /* 0x0000000c0d0e7389 */ /* 0x0000a400000c000b */
[----:B012---:R-:W-:Y:S01]  /*2f610*/  ENDCOLLECTIVE ;  /* 0x000000000000791b */ /* 0x007fe20003800000 */
.L_x_2235:
        /* <DEDUP_REMOVED lines=19> */
.L_x_2236:
        /* <DEDUP_REMOVED lines=19> */
.L_x_2237:
[----:B------:R-:W-:Y:S02]  /*2f880*/  SEL R4, R6, R3, P0 ;  /* 0x0000000306047207 */ /* 0x000fe40000000000 */
[----:B------:R-:W-:Y:S01]  /*2f890*/  SEL R6, R3, R6, P0 ;  /* 0x0000000603067207 */ /* 0x000fe20000000000 */
[----:B------:R-:W-:Y:S02]  /*2f8a0*/  IMAD.MOV.U32 R13, RZ, RZ, R7 ;  /* 0x000000ffff0d7224 */ /* 0x000fe400078e0007 */
[----:B------:R-:W-:Y:S02]  /*2f8b0*/  IMAD.MOV.U32 R12, RZ, RZ, R2 ;  /* 0x000000ffff0c7224 */ /* 0x000fe400078e0002 */
[----:B------:R-:W-:-:S07]  /*2f8c0*/  IMAD.MOV.U32 R10, RZ, RZ, R14 ;  /* 0x000000ffff0a7224 */ /* 0x000fce00078e000e */
[----:B------:R-:W-:Y:S05]  /*2f8d0*/  WARPSYNC.COLLECTIVE R15, `(.L_x_2238) ;  /* 0x000000000f087348 */ /* 0x000fea0003c00000 */
[----:B------:R0:W1:Y:S02]  /*2f8e0*/  SHFL.IDX P6, R14, R13, R12, R11 ;  /* 0x0000000c0d0e7389 */ /* 0x00006400000c000b */
[----:B01----:R-:W-:Y:S01]  /*2f8f0*/  ENDCOLLECTIVE ;  /* 0x000000000000791b */ /* 0x003fe20003800000 */
.L_x_2238:
[----:B------:R-:W-:Y:S02]  /*2f900*/  IMAD.MOV.U32 R13, RZ, RZ, R9 ;  /* 0x000000ffff0d7224 */ /* 0x000fe400078e0009 */
[----:B------:R-:W-:Y:S02]  /*2f910*/  IMAD.MOV.U32 R12, RZ, RZ, R0 ;  /* 0x000000ffff0c7224 */ /* 0x000fe400078e0000 */
[----:B------:R-:W-:-:S07]  /*2f920*/  IMAD.MOV.U32 R7, RZ, RZ, R14 ;  /* 0x000000ffff077224 */ /* 0x000fce00078e000e */
[----:B------:R-:W-:Y:S05]  /*2f930*/  WARPSYNC.COLLECTIVE R15, `(.L_x_2239) ;  /* 0x000000000f087348 */ /* 0x000fea0003c00000 */
[----:B------:R0:W1:Y:S02]  /*2f940*/  SHFL.IDX P6, R14, R13, R12, R11 ;  /* 0x0000000c0d0e7389 */ /* 0x00006400000c000b */
[----:B01----:R-:W-:Y:S01]  /*2f950*/  ENDCOLLECTIVE ;  /* 0x000000000000791b */ /* 0x003fe20003800000 */
.L_x_2239:
        /* <DEDUP_REMOVED lines=8> */
.L_x_2240:
[----:B------:R-:W-:Y:S02]  /*2f9e0*/  IMAD.MOV.U32 R13, RZ, RZ, R25 ;  /* 0x000000ffff0d7224 */ /* 0x000fe400078e0019 */
[----:B------:R-:W-:Y:S02]  /*2f9f0*/  IMAD.MOV.U32 R12, RZ, RZ, R0 ;  /* 0x000000ffff0c7224 */ /* 0x000fe400078e0000 */
[----:B------:R-:W-:-:S07]  /*2fa00*/  IMAD.MOV.U32 R21, RZ, RZ, R14 ;  /* 0x000000ffff157224 */ /* 0x000fce00078e000e */
[----:B------:R-:W-:Y:S05]  /*2fa10*/  WARPSYNC.COLLECTIVE R15, `(.L_x_2241) ;  /* 0x000000000f087348 */ /* 0x000fea0003c00000 */
[----:B------:R0:W1:Y:S02]  /*2fa20*/  SHFL.IDX P6, R14, R13, R12, R11 ;  /* 0x0000000c0d0e7389 */ /* 0x00006400000c000b */
[----:B01----:R-:W-:Y:S01]  /*2fa30*/  ENDCOLLECTIVE ;  /* 0x000000000000791b */ /* 0x003fe20003800000 */
.L_x_2241:
        /* <DEDUP_REMOVED lines=8> */
.L_x_2242:
[----:B------:R-:W-:Y:S02]  /*2fac0*/  IMAD.MOV.U32 R13, RZ, RZ, R29 ;  /* 0x000000ffff0d7224 */ /* 0x000fe400078e001d */
[----:B------:R-:W-:Y:S02]  /*2fad0*/  IMAD.MOV.U32 R12, RZ, RZ, R0 ;  /* 0x000000ffff0c7224 */ /* 0x000fe400078e0000 */
[----:B------:R-:W-:-:S07]  /*2fae0*/  IMAD.MOV.U32 R27, RZ, RZ, R14 ;  /* 0x000000ffff1b7224 */ /* 0x000fce00078e000e */
[----:B------:R-:W-:Y:S05]  /*2faf0*/  WARPSYNC.COLLECTIVE R15, `(.L_x_2243) ;  /* 0x000000000f087348 */ /* 0x000fea0003c00000 */
[----:B------:R0:W1:Y:S02]  /*2fb00*/  SHFL.IDX P6, R14, R13, R12, R11 ;  /* 0x0000000c0d0e7389 */ /* 0x00006400000c000b */
[----:B01----:R-:W-:Y:S01]  /*2fb10*/  ENDCOLLECTIVE ;  /* 0x000000000000791b */ /* 0x003fe20003800000 */
.L_x_2243:
        /* <DEDUP_REMOVED lines=8> */
.L_x_2244:
[----:B------:R-:W-:Y:S02]  /*2fba0*/  IMAD.MOV.U32 R13, RZ, RZ, R33 ;  /* 0x000000ffff0d7224 */ /* 0x000fe400078e0021 */
[----:B------:R-:W-:Y:S02]  /*2fbb0*/  IMAD.MOV.U32 R12, RZ, RZ, R0 ;  /* 0x000000ffff0c7224 */ /* 0x000fe400078e0000 */
[----:B------:R-:W-:-:S07]  /*2fbc0*/  IMAD.MOV.U32 R31, RZ, RZ, R14 ;  /* 0x000000ffff1f7224 */ /* 0x000fce00078e000e */
[----:B------:R-:W-:Y:S05]  /*2fbd0*/  WARPSYNC.COLLECTIVE R15, `(.L_x_2245) ;  /* 0x000000000f087348 */ /* 0x000fea0003c00000 */
[----:B------:R0:W1:Y:S02]  /*2fbe0*/  SHFL.IDX P6, R14, R13, R12, R11 ;  /* 0x0000000c0d0e7389 */ /* 0x00006400000c000b */
[----:B01----:R-:W-:Y:S01]  /*2fbf0*/  ENDCOLLECTIVE ;  /* 0x000000000000791b */ /* 0x003fe20003800000 */
.L_x_2245:
        /* <DEDUP_REMOVED lines=8> */
.L_x_2246:
[----:B------:R-:W-:Y:S02]  /*2fc80*/  IMAD.MOV.U32 R13, RZ, RZ, R37 ;  /* 0x000000ffff0d7224 */ /* 0x000fe400078e0025 */
[----:B------:R-:W-:Y:S02]  /*2fc90*/  IMAD.MOV.U32 R12, RZ, RZ, R0 ;  /* 0x000000ffff0c7224 */ /* 0x000fe400078e0000 */
[----:B------:R-:W-:-:S07]  /*2fca0*/  IMAD.MOV.U32 R35, RZ, RZ, R14 ;  /* 0x000000ffff237224 */ /* 0x000fce00078e000e */
[----:B------:R-:W-:Y:S05]  /*2fcb0*/  WARPSYNC.COLLECTIVE R15, `(.L_x_2247) ;  /* 0x000000000f087348 */ /* 0x000fea0003c00000 */
[----:B------:R0:W1:Y:S02]  /*2fcc0*/  SHFL.IDX P6, R14, R13, R12, R11 ;  /* 0x0000000c0d0e7389 */ /* 0x00006400000c000b */
[----:B01----:R-:W-:Y:S01]  /*2fcd0*/  ENDCOLLECTIVE ;  /* 0x000000000000791b */ /* 0x003fe20003800000 */
.L_x_2247:
        /* <DEDUP_REMOVED lines=8> */
.L_x_2248:
[----:B------:R-:W-:Y:S02]  /*2fd60*/  IMAD.MOV.U32 R13, RZ, RZ, R41 ;  /* 0x000000ffff0d7224 */ /* 0x000fe400078e0029 */
[----:B------:R-:W-:Y:S02]  /*2fd70*/  IMAD.MOV.U32 R12, RZ, RZ, R0 ;  /* 0x000000ffff0c7224 */ /* 0x000fe400078e0000 */
[----:B------:R-:W-:-:S07]  /*2fd80*/  IMAD.MOV.U32 R20, RZ, RZ, R14 ;  /* 0x000000ffff147224 */ /* 0x000fce00078e000e */
[----:B------:R-:W-:Y:S05]  /*2fd90*/  WARPSYNC.COLLECTIVE R15, `(.L_x_2249) ;  /* 0x000000000f087348 */ /* 0x000fea0003c00000 */
[----:B------:R0:W1:Y:S02]  /*2fda0*/  SHFL.IDX P6, R14, R13, R12, R11 ;  /* 0x0000000c0d0e7389 */ /* 0x00006400000c000b */
[----:B01----:R-:W-:Y:S01]  /*2fdb0*/  ENDCOLLECTIVE ;  /* 0x000000000000791b */ /* 0x003fe20003800000 */
.L_x_2249:
[----:B------:R-:W-:Y:S02]  /*2fdc0*/  IMAD.MOV.U32 R13, RZ, RZ, R43 ;  /* 0x000000ffff0d7224 */ /* 0x000fe400078e002b */
[----:B------:R-:W-:Y:S02]  /*2fdd0*/  IMAD.MOV.U32 R12, RZ, RZ, R2 ;  /* 0x000000ffff0c7224 */ /* 0x000fe400078e0002 */
[----:B------:R-:W-:-:S07]  /*2fde0*/  IMAD.MOV.U32 R41, RZ, RZ, R14 ;  /* 0x000000ffff297224 */ /* 0x000fce00078e000e */
[----:B------:R-:W-:Y:S05]  /*2fdf0*/  WARPSYNC.COLLECTIVE R15, `(.L_x_2250) ;  /* 0x000000000f087348 */ /* 0x000fea0003c00000 */
[----:B------:R0:W1:Y:S02]  /*2fe00*/  SHFL.IDX P6, R14, R13, R12, R11 ;  /* 0x0000000c0d0e7389 */ /* 0x00006400000c000b */
[----:B01----:R-:W-:Y:S01]  /*2fe10*/  ENDCOLLECTIVE ;  /* 0x000000000000791b */ /* 0x003fe20003800000 */
.L_x_2250:
[----:B------:R-:W-:Y:S02]  /*2fe20*/  IMAD.MOV.U32 R13, RZ, RZ, R45 ;  /* 0x000000ffff0d7224 */ /* 0x000fe400078e002d */
[----:B------:R-:W-:Y:S02]  /*2fe30*/  IMAD.MOV.U32 R12, RZ, RZ, R0 ;  /* 0x000000ffff0c7224 */ /* 0x000fe400078e0000 */
[----:B------:R-:W-:-:S07]  /*2fe40*/  IMAD.MOV.U32 R42, RZ, RZ, R14 ;  /* 0x000000ffff2a7224 */ /* 0x000fce00078e000e */
[----:B------:R-:W-:Y:S05]  /*2fe50*/  WARPSYNC.COLLECTIVE R15, `(.L_x_2251) ;  /* 0x000000000f087348 */ /* 0x000fea0003c00000 */
[----:B------:R0:W1:Y:S02]  /*2fe60*/  SHFL.IDX P6, R14, R13, R12, R11 ;  /* 0x0000000c0d0e7389 */ /* 0x00006400000c000b */
[----:B01----:R-:W-:Y:S01]  /*2fe70*/  ENDCOLLECTIVE ;  /* 0x000000000000791b */ /* 0x003fe20003800000 */
.L_x_2251:
[----:B------:R-:W-:Y:S02]  /*2fe80*/  SEL R40, R41, R42, P0 ;  /* 0x0000002a29287207 */ /* 0x000fe40000000000 */
[----:B------:R-:W-:Y:S01]  /*2fe90*/  SEL R42, R42, R41, P0 ;  /* 0x000000292a2a7207 */ /* 0x000fe20000000000 */
[----:B------:R-:W-:Y:S02]  /*2fea0*/  IMAD.MOV.U32 R13, RZ, RZ, R47 ;  /* 0x000000ffff0d7224 */ /* 0x000fe400078e002f */
[----:B------:R-:W-:Y:S02]  /*2feb0*/  IMAD.MOV.U32 R12, RZ, RZ, R2 ;  /* 0x000000ffff0c7224 */ /* 0x000fe400078e0002 */
[----:B------:R-:W-:Y:S02]  /*2fec0*/  IMAD.MOV.U32 R47, RZ, RZ, RZ ;  /* 0x000000ffff2f7224 */ /* 0x000fe400078e00ff */
[----:B------:R-:W-:-:S07]  /*2fed0*/  IMAD.MOV.U32 R45, RZ, RZ, R14 ;  /* 0x000000ffff2d7224 */ /* 0x000fce00078e000e */
[----:B------:R-:W-:Y:S05]  /*2fee0*/  WARPSYNC.COLLECTIVE R15, `(.L_x_2252) ;  /* 0x000000000f087348 */ /* 0x000fea0003c00000 */
[----:B------:R0:W1:Y:S02]  /*2fef0*/  SHFL.IDX P6, R14, R13, R12, R11 ;  /* 0x0000000c0d0e7389 */ /* 0x00006400000c000b */
[----:B01----:R-:W-:Y:S01]  /*2ff00*/  ENDCOLLECTIVE ;  /* 0x000000000000791b */ /* 0x003fe20003800000 */
.L_x_2252:
[----:B------:R-:W-:Y:S02]  /*2ff10*/  IMAD.MOV.U32 R13, RZ, RZ, R49 ;  /* 0x000000ffff0d7224 */ /* 0x000fe400078e0031 */
[----:B------:R-:W-:Y:S02]  /*2ff20*/  IMAD.MOV.U32 R12, RZ, RZ, R0 ;  /* 0x000000ffff0c7224 */ /* 0x000fe400078e0000 */
[----:B------:R-:W-:-:S07]  /*2ff30*/  IMAD.MOV.U32 R44, RZ, RZ, R14 ;  /* 0x000000ffff2c7224 */ /* 0x000fce00078e000e */
[----:B------:R-:W-:Y:S05]  /*2ff40*/  WARPSYNC.COLLECTIVE R15, `(.L_x_2253) ;  /* 0x000000000f087348 */ /* 0x000fea0003c00000 */
[----:B------:R0:W1:Y:S02]  /*2ff50*/  SHFL.IDX P6, R14, R13, R12, R11 ;  /* 0x0000000c0d0e7389 */ /* 0x00006400000c000b */
[----:B01----:R-:W-:Y:S01]  /*2ff60*/  ENDCOLLECTIVE ;  /* 0x000000000000791b */ /* 0x003fe20003800000 */
.L_x_2253:
        /* <DEDUP_REMOVED lines=8> */
.L_x_2254:
[----:B------:R-:W-:Y:S02]  /*2fff0*/  IMAD.MOV.U32 R13, RZ, RZ, R53 ;  /* 0x000000ffff0d7224 */ /* 0x000fe400078e0035 */
[----:B------:R-:W-:Y:S02]  /*30000*/  IMAD.MOV.U32 R12, RZ, RZ, R0 ;  /* 0x000000ffff0c7224 */ /* 0x000fe400078e0000 */
[----:B------:R-:W-:-:S07]  /*30010*/  IMAD.MOV.U32 R46, RZ, RZ, R14 ;  /* 0x000000ffff2e7224 */ /* 0x000fce00078e000e */
[----:B------:R-:W-:Y:S05]  /*30020*/  WARPSYNC.COLLECTIVE R15, `(.L_x_2255) ;  /* 0x000000000f087348 */ /* 0x000fea0003c00000 */
[----:B------:R0:W1:Y:S02]  /*30030*/  SHFL.IDX P6, R14, R13, R12, R11 ;  /* 0x0000000c0d0e7389 */ /* 0x00006400000c000b */
[----:B01----:R-:W-:Y:S01]  /*30040*/  ENDCOLLECTIVE ;  /* 0x000000000000791b */ /* 0x003fe20003800000 */
.L_x_2255:
[----:B------:R-:W-:Y:S01]  /*30050*/  SEL R9, R49, R46, P0 ;  /* 0x0000002e31097207 */ /* 0x000fe20000000000 */
[----:B------:R-:W-:Y:S02]  /*30060*/  IMAD.MOV.U32 R13, RZ, RZ, R55 ;  /* 0x000000ffff0d7224 */ /* 0x000fe400078e0037 */
[----:B------:R-:W-:Y:S02]  /*30070*/  IMAD.MOV.U32 R12, RZ, RZ, R2 ;  /* 0x000000ffff0c7224 */ /* 0x000fe400078e0002 */
[----:B------:R-:W-:-:S07]  /*30080*/  IMAD.MOV.U32 R53, RZ, RZ, R14 ;  /* 0x000000ffff357224 */ /* 0x000fce00078e000e */
[----:B------:R-:W-:Y:S05]  /*30090*/  WARPSYNC.COLLECTIVE R15, `(.L_x_2256) ;  /* 0x000000000f087348 */ /* 0x000fea0003c00000 */
[----:B------:R0:W1:Y:S02]  /*300a0*/  SHFL.IDX P6, R14, R13, R12, R11 ;  /* 0x0000000c0d0e7389 */ /* 0x00006400000c000b */
[----:B01----:R-:W-:Y:S01]  /*300b0*/  ENDCOLLECTIVE ;  /* 0x000000000000791b */ /* 0x003fe20003800000 */
.L_x_2256:
[----:B------:R-:W-:Y:S02]  /*300c0*/  IMAD.MOV.U32 R13, RZ, RZ, R59 ;  /* 0x000000ffff0d7224 */ /* 0x000fe400078e003b */
[----:B------:R-:W-:Y:S02]  /*300d0*/  IMAD.MOV.U32 R12, RZ, RZ, R0 ;  /* 0x000000ffff0c7224 */ /* 0x000fe400078e0000 */
[----:B------:R-:W-:-:S07]  /*300e0*/  IMAD.MOV.U32 R48, RZ, RZ, R14 ;  /* 0x000000ffff307224 */ /* 0x000fce00078e000e */
[----:B------:R-:W-:Y:S05]  /*300f0*/  WARPSYNC.COLLECTIVE R15, `(.L_x_2257) ;  /* 0x000000000f087348 */ /* 0x000fea0003c00000 */
[----:B------:R0:W1:Y:S02]  /*30100*/  SHFL.IDX P6, R14, R13, R12, R11 ;  /* 0x0000000c0d0e7389 */ /* 0x00006400000c000b */
[----:B01----:R-:W-:Y:S01]  /*30110*/  ENDCOLLECTIVE ;  /* 0x000000000000791b */ /* 0x003fe20003800000 */
.L_x_2257:
        /* <DEDUP_REMOVED lines=8> */
.L_x_2258:
[----:B------:R-:W-:Y:S02]  /*301a0*/  IMAD.MOV.U32 R13, RZ, RZ, R63 ;  /* 0x000000ffff0d7224 */ /* 0x000fe400078e003f */
[----:B------:R-:W-:Y:S02]  /*301b0*/  IMAD.MOV.U32 R12, RZ, RZ, R0 ;  /* 0x000000ffff0c7224 */ /* 0x000fe400078e0000 */
[----:B------:R-:W-:-:S07]  /*301c0*/  IMAD.MOV.U32 R50, RZ, RZ, R14 ;  /* 0x000000ffff327224 */ /* 0x000fce00078e000e */
[----:B------:R-:W-:Y:S05]  /*301d0*/  WARPSYNC.COLLECTIVE R15, `(.L_x_2259) ;  /* 0x000000000f087348 */ /* 0x000fea0003c00000 */
[----:B------:R0:W1:Y:S02]  /*301e0*/  SHFL.IDX P6, R14, R13, R12, R11 ;  /* 0x0000000c0d0e7389 */ /* 0x00006400000c000b */
[----:B01----:R-:W-:Y:S01]  /*301f0*/  ENDCOLLECTIVE ;  /* 0x000000000000791b */ /* 0x003fe20003800000 */
.L_x_2259:
        /* <DEDUP_REMOVED lines=8> */
.L_x_2260:
[----:B------:R-:W-:Y:S02]  /*30280*/  IMAD.MOV.U32 R13, RZ, RZ, R67 ;  /* 0x000000ffff0d7224 */ /* 0x000fe400078e0043 */
[----:B------:R-:W-:Y:S02]  /*30290*/  IMAD.MOV.U32 R12, RZ, RZ, R0 ;  /* 0x000000ffff0c7224 */ /* 0x000fe400078e0000 */
[----:B------:R-:W-:-:S07]  /*302a0*/  IMAD.MOV.U32 R52, RZ, RZ, R14 ;  /* 0x000000ffff347224 */ /* 0x000fce00078e000e */
[----:B------:R-:W-:Y:S05]  /*302b0*/  WARPSYNC.COLLECTIVE R15, `(.L_x_2261) ;  /* 0x000000000f087348 */ /* 0x000fea0003c00000 */
[----:B------:R0:W1:Y:S02]  /*302c0*/  SHFL.IDX P6, R14, R13, R12, R11 ;  /* 0x0000000c0d0e7389 */ /* 0x00006400000c000b */
[----:B01----:R-:W-:Y:S01]  /*302d0*/  ENDCOLLECTIVE ;  /* 0x000000000000791b */ /* 0x003fe20003800000 */
.L_x_2261:
        /* <DEDUP_REMOVED lines=8> */
.L_x_2262:
[----:B------:R-:W-:Y:S02]  /*30360*/  IMAD.MOV.U32 R13, RZ, RZ, R71 ;  /* 0x000000ffff0d7224 */ /* 0x000fe400078e0047 */
[----:B------:R-:W-:Y:S02]  /*30370*/  IMAD.MOV.U32 R12, RZ, RZ, R0 ;  /* 0x000000ffff0c7224 */ /* 0x000fe400078e0000 */
[----:B------:R-:W-:-:S07]  /*30380*/  IMAD.MOV.U32 R54, RZ, RZ, R14 ;  /* 0x000000ffff367224 */ /* 0x000fce00078e000e */
[----:B------:R-:W-:Y:S05]  /*30390*/  WARPSYNC.COLLECTIVE R15, `(.L_x_2263) ;  /* 0x000000000f087348 */ /* 0x000fea0003c00000 */
[----:B------:R0:W1:Y:S02]  /*303a0*/  SHFL.IDX P6, R14, R13, R12, R11 ;  /* 0x0000000c0d0e7389 */ /* 0x00006400000c000b */
[----:B01----:R-:W-:Y:S01]  /*303b0*/  ENDCOLLECTIVE ;  /* 0x000000000000791b */ /* 0x003fe20003800000 */
.L_x_2263:
[----:B------:R-:W-:Y:S01]  /*303c0*/  SEL R39, R54, R67, P0 ;  /* 0x0000004336277207 */ /* 0x000fe20000000000 */
[----:B------:R-:W-:Y:S02]  /*303d0*/  IMAD.MOV.U32 R13, RZ, RZ, R73 ;  /* 0x000000ffff0d7224 */ /* 0x000fe400078e0049 */
[----:B------:R-:W-:Y:S02]  /*303e0*/  IMAD.MOV.U32 R12, RZ, RZ, R2 ;  /* 0x000000ffff0c7224 */ /* 0x000fe400078e0002 */
[----:B------:R-:W-:-:S07]  /*303f0*/  IMAD.MOV.U32 R71, RZ, RZ, R14 ;  /* 0x000000ffff477224 */ /* 0x000fce00078e000e */
[----:B------:R-:W-:Y:S05]  /*30400*/  WARPSYNC.COLLECTIVE R15, `(.L_x_2264) ;  /* 0x000000000f087348 */ /* 0x000fea0003c00000 */
[----:B------:R0:W1:Y:S02]  /*30410*/  SHFL.IDX P6, R14, R13, R12, R11 ;  /* 0x0000000c0d0e7389 */ /* 0x00006400000c000b */
[----:B01----:R-:W-:Y:S01]  /*30420*/  ENDCOLLECTIVE ;  /* 0x000000000000791b */ /* 0x003fe20003800000 */
.L_x_2264:
[----:B------:R-:W-:Y:S02]  /*30430*/  IMAD.MOV.U32 R13, RZ, RZ, R75 ;  /* 0x000000ffff0d7224 */ /* 0x000fe400078e004b */
[----:B------:R-:W-:Y:S02]  /*30440*/  IMAD.MOV.U32 R12, RZ, RZ, R0 ;  /* 0x000000ffff0c7224 */ /* 0x000fe400078e0000 */
[----:B------:R-:W-:-:S07]  /*30450*/  IMAD.MOV.U32 R58, RZ, RZ, R14 ;  /* 0x000000ffff3a7224 */ /* 0x000fce00078e000e */
[----:B------:R-:W-:Y:S05]  /*30460*/  WARPSYNC.COLLECTIVE R15, `(.L_x_2265) ;  /* 0x000000000f087348 */ /* 0x000fea0003c00000 */
[----:B------:R0:W1:Y:S02]  /*30470*/  SHFL.IDX P6, R14, R13, R12, R11 ;  /* 0x0000000c0d0e7389 */ /* 0x00006400000c000b */
[----:B01----:R-:W-:Y:S01]  /*30480*/  ENDCOLLECTIVE ;  /* 0x000000000000791b */ /* 0x003fe20003800000 */
.L_x_2265:
[----:B------:R-:W-:Y:S02]  /*30490*/  IMAD.MOV.U32 R13, RZ, RZ, R77 ;  /* 0x000000ffff0d7224 */ /* 0x000fe400078e004d */
[----:B------:R-:W-:Y:S02]  /*304a0*/  IMAD.MOV.U32 R12, RZ, RZ, R2 ;  /* 0x000000ffff0c7224 */ /* 0x000fe400078e0002 */
[----:B------:R-:W-:-:S07]  /*304b0*/  IMAD.MOV.U32 R75, RZ, RZ, R14 ;  /* 0x000000ffff4b7224 */ /* 0x000fce00078e000e */
[----:B------:R-:W-:Y:S05]  /*304c0*/  WARPSYNC.COLLECTIVE R15, `(.L_x_2266) ;  /* 0x000000000f087348 */ /* 0x000fea0003c00000 */
[----:B------:R0:W1:Y:S02]  /*304d0*/  SHFL.IDX P6, R14, R13, R12, R11 ;  /* 0x0000000c0d0e7389 */ /* 0x00006400000c000b */
[----:B01----:R-:W-:Y:S01]  /*304e0*/  ENDCOLLECTIVE ;  /* 0x000000000000791b */ /* 0x003fe20003800000 */
.L_x_2266:
        /* <DEDUP_REMOVED lines=8> */
.L_x_2009:
[----:B------:R-:W-:Y:S02]  /*30570*/  IMAD.MOV.U32 R13, RZ, RZ, R2 ;  /* 0x000000ffff0d7224 */ /* 0x000fe400078e0002 */
[----:B------:R-:W-:Y:S02]  /*30580*/  IMAD.MOV.U32 R12, RZ, RZ, RZ ;  /* 0x000000ffff0c7224 */ /* 0x000fe400078e00ff */
[----:B------:R-:W-:Y:S02]  /*30590*/  IMAD.MOV.U32 R11, RZ, RZ, 0x181f ;  /* 0x0000181fff0b7424 */ /* 0x000fe400078e00ff */
[----:B------:R-:W-:-:S07]  /*305a0*/  IMAD.MOV.U32 R15, RZ, RZ, -0x1 ;  /* 0xffffffffff0f7424 */ /* 0x000fce00078e00ff */
[----:B-1----:R-:W-:Y:S05]  /*305b0*/  WARPSYNC.COLLECTIVE R15, `(.L_x_2268) ;  /* 0x000000000f087348 */ /* 0x002fea0003c00000 */
[----:B------:R0:W2:Y:S02]  /*305c0*/  SHFL.IDX P6, R14, R13, R12, R11 ;  /* 0x0000000c0d0e7389 */ /* 0x0000a400000c000b */
[----:B012---:R-:W-:Y:S01]  /*305d0*/  ENDCOLLECTIVE ;  /* 0x000000000000791b */ /* 0x007fe20003800000 */
.L_x_2268:
[----:B------:R-:W-:Y:S02]  /*305e0*/  IMAD.MOV.U32 R13, RZ, RZ, R0 ;  /* 0x000000ffff0d7224 */ /* 0x000fe400078e0000 */
[----:B------:R-:W-:-:S07]  /*305f0*/  IMAD.MOV.U32 R3, RZ, RZ, R14 ;  /* 0x000000ffff037224 */ /* 0x000fce00078e000e */
[----:B------:R-:W-:Y:S05]  /*30600*/  WARPSYNC.COLLECTIVE R15, `(.L_x_2269) ;  /* 0x000000000f087348 */ /* 0x000fea0003c00000 */
[----:B------:R0:W1:Y:S02]  /*30610*/  SHFL.IDX P6, R14, R13, R12, R11 ;  /* 0x0000000c0d0e7389 */ /* 0x00006400000c000b */
[----:B01----:R-:W-:Y:S01]  /*30620*/  ENDCOLLECTIVE ;  /* 0x000000000000791b */ /* 0x003fe20003800000 */
.L_x_2269:
[----:B------:R-:W-:Y:S05]  /*30630*/  BRA `(.L_x_2270) ;  /* 0xffffff4c004c7947 */ /* 0x000fea000383ffff */
.L_x_2012:
        /* <DEDUP_REMOVED lines=8> */
.L_x_2272:
[----:B------:R-:W-:Y:S05]  /*306c0*/  BSYNC B1 ;  /* 0x0000000000017941 */ /* 0x000fea0003800000 */
.L_x_2271:
        /* <DEDUP_REMOVED lines=8> */
.L_x_2273:
[----:B------:R-:W-:Y:S05]  /*30750*/  BRA `(.L_x_2274) ;  /* 0xffffff4c00587947 */ /* 0x000fea000383ffff */
.L_x_2015:
        /* <DEDUP_REMOVED lines=8> */
.L_x_2276:
[----:B------:R-:W-:Y:S05]  /*307e0*/  BSYNC B1 ;  /* 0x0000000000017941 */ /* 0x000fea0003800000 */
.L_x_2275:
        /* <DEDUP_REMOVED lines=8> */
.L_x_2277:
[----:B------:R-:W-:Y:S05]  /*30870*/  BRA `(.L_x_2278) ;  /* 0xffffff4c00607947 */ /* 0x000fea000383ffff */
.L_x_2018:
[----:B------:R-:W-:Y:S01]  /*30880*/  BSSY B1, `(.L_x_2279) ;  /* 0x0000008000017945 */ /* 0x000fe20003800000 */
[----:B------:R-:W-:Y:S02]  /*30890*/  IMAD.MOV.U32 R13, RZ, RZ, R2 ;  /* 0x000000ffff0d7224 */ /* 0x000fe400078e0002 */
[----:B------:R-:W-:Y:S02]  /*308a0*/  IMAD.MOV.U32 R12, RZ, RZ, 0x3 ;  /* 0x00000003ff0c7424 */ /* 0x000fe400078e00ff */
[----:B------:R-:W-:Y:S02]  /*308b0*/  IMAD.MOV.U32 R11, RZ, RZ, 0x181f ;  /* 0x0000181fff0b7424 */ /* 0x000fe400078e00ff */
[----:B0-----:R-:W-:-:S07]  /*308c0*/  IMAD.MOV.U32 R15, RZ, RZ, -0x1 ;  /* 0xffffffffff0f7424 */ /* 0x001fce00078e00ff */
[----:B-1234-:R-:W-:Y:S05]  /*308d0*/  WARPSYNC.COLLECTIVE R15, `(.L_x_2280) ;  /* 0x000000000f087348 */ /* 0x01efea0003c00000 */
[----:B----4-:R0:W4:Y:S02]  /*308e0*/  SHFL.IDX P6, R14, R13, R12, R11 ;  /* 0x0000000c0d0e7389 */ /* 0x01012400000c000b */
[----:B01234-:R-:W-:Y:S01]  /*308f0*/  ENDCOLLECTIVE ;  /* 0x000000000000791b */ /* 0x01ffe20003800000 */
.L_x_2280:
[----:B------:R-:W-:Y:S05]  /*30900*/  BSYNC B1 ;  /* 0x0000000000017941 */ /* 0x000fea0003800000 */
.L_x_2279:
        /* <DEDUP_REMOVED lines=8> */
.L_x_2281:
[----:B------:R-:W-:Y:S05]  /*30990*/  BRA `(.L_x_2282) ;  /* 0xffffff4c00687947 */ /* 0x000fea000383ffff */
.L_x_2042:
[----:B------:R-:W0:Y:S01]  /*309a0*/  S2R R12, SR_TID.X ;  /* 0x00000000000c7919 */ /* 0x000e220000002100 */
[----:B------:R-:W-:Y:S01]  /*309b0*/  BSSY B1, `(.L_x_2283) ;  /* 0x000000a000017945 */ /* 0x000fe20003800000 */
[----:B------:R-:W-:Y:S02]  /*309c0*/  IMAD.MOV.U32 R11, RZ, RZ, 0x1f ;  /* 0x0000001fff0b7424 */ /* 0x000fe400078e00ff */
[----:B------:R-:W-:Y:S01]  /*309d0*/  IMAD.MOV.U32 R15, RZ, RZ, -0x1 ;  /* 0xffffffffff0f7424 */ /* 0x000fe200078e00ff */
[----:B0-----:R-:W-:-:S04]  /*309e0*/  SHF.R.U32.HI R12, RZ, 0x5, R12 ;  /* 0x00000005ff0c7819 */ /* 0x001fc8000001160c */
[----:B------:R-:W-:-:S05]  /*309f0*/  LOP3.LUT R12, R12, 0x3, RZ, 0xc0, !PT ;  /* 0x000000030c0c7812 */ /* 0x000fca00078ec0ff */
[----:B------:R-:W-:Y:S02]  /*30a00*/  IMAD.MOV.U32 R13, RZ, RZ, R12 ;  /* 0x000000ffff0d7224 */ /* 0x000fe400078e000c */
[----:B------:R-:W-:-:S07]  /*30a10*/  IMAD.MOV.U32 R12, RZ, RZ, RZ ;  /* 0x000000ffff0c7224 */ /* 0x000fce00078e00ff */
[----:B------:R-:W-:Y:S05]  /*30a20*/  WARPSYNC.COLLECTIVE R15, `(.L_x_2284) ;  /* 0x000000000f087348 */ /* 0x000fea0003c00000 */
[----:B------:R0:W1:Y:S02]  /*30a30*/  SHFL.IDX P6, R14, R13, R12, R11 ;  /* 0x0000000c0d0e7389 */ /* 0x00006400000c000b */
[----:B01----:R-:W-:Y:S01]  /*30a40*/  ENDCOLLECTIVE ;  /* 0x000000000000791b */ /* 0x003fe20003800000 */
.L_x_2284:
[----:B------:R-:W-:Y:S05]  /*30a50*/  BSYNC B1 ;  /* 0x0000000000017941 */ /* 0x000fea0003800000 */
.L_x_2283:
[----:B------:R-:W-:Y:S05]  /*30a60*/  BRA `(.L_x_2285) ;  /* 0xffffff6400c87947 */ /* 0x000fea000383ffff */
.L_x_2044:
[----:B------:R-:W-:Y:S01]  /*30a70*/  BSSY B1, `(.L_x_2286) ;  /* 0x0000006000017945 */ /* 0x000fe20003800000 */
[----:B------:R-:W-:-:S07]  /*30a80*/  IMAD.MOV.U32 R15, RZ, RZ, -0x1 ;  /* 0xffffffffff0f7424 */ /* 0x000fce00078e00ff */
[----:B0-----:R-:W-:Y:S05]  /*30a90*/  WARPSYNC.COLLECTIVE R15, `(.L_x_2287) ;  /* 0x000000000f0c7348 */ /* 0x001fea0003c00000 */
[----:B------:R-:W-:Y:S02]  /*30aa0*/  ELECT P6, UR62, PT ;  /* 0x00000000003e782f */ /* 0x000fe400038c0000 */
[----:B------:R-:W-:Y:S01]  /*30ab0*/  MOV R14, UR62 ;  /* 0x0000003e000e7c02 */ /* 0x000fe20008000f00 */
[----:B0-----:R-:W-:Y:S10]  /*30ac0*/  ENDCOLLECTIVE ;  /* 0x000000000000791b */ /* 0x001ff40003800000 */
.L_x_2287:
[----:B------:R-:W-:Y:S05]  /*30ad0*/  BSYNC B1 ;  /* 0x0000000000017941 */ /* 0x000fea0003800000 */
.L_x_2286:
[----:B------:R-:W-:Y:S05]  /*30ae0*/  BRA `(.L_x_2043) ;  /* 0xffffff6400c07947 */ /* 0x000fea000383ffff */
.L_x_2046:
[----:B0-----:R0:W1:Y:S02]  /*30af0*/  SYNCS.PHASECHK.TRANS64.TRYWAIT P0, [R17+URZ+0x22820], R5 ;  /* 0x02282005110075a7 */ /* 0x001064000800017f */
[----:B-1----:R-:W-:Y:S05]  /*30b00*/  @!P0 NANOSLEEP.SYNCS 0x989680 ;  /* 0x009896800000895d */ /* 0x002fea0003900000 */
[----:B------:R-:W1:Y:S02]  /*30b10*/  @!P0 SYNCS.PHASECHK.TRANS64 P0, [R17+URZ+0x22820], R5 ;  /* 0x02282005110085a7 */ /* 0x000e64000800007f */
[----:B-1----:R-:W-:Y:S05]  /*30b20*/  @!P0 BRA `(.L_x_2046) ;  /* 0xfffffffc00f08947 */ /* 0x002fea000383ffff */
[----:B------:R-:W-:Y:S05]  /*30b30*/  BRA `(.L_x_2288) ;  /* 0xffffff6400d07947 */ /* 0x000fea000383ffff */
.L_x_2050:
[----:B0-----:R0:W1:Y:S02]  /*30b40*/  SYNCS.PHASECHK.TRANS64.TRYWAIT P0, [R5+URZ+0x228a0], R6 ;  /* 0x0228a006050075a7 */ /* 0x001064000800017f */
[----:B-1----:R-:W-:Y:S05]  /*30b50*/  @!P0 NANOSLEEP.SYNCS 0x989680 ;  /* 0x009896800000895d */ /* 0x002fea0003900000 */
[----:B------:R-:W1:Y:S02]  /*30b60*/  @!P0 SYNCS.PHASECHK.TRANS64 P0, [R5+URZ+0x228a0], R6 ;  /* 0x0228a006050085a7 */ /* 0x000e64000800007f */
[----:B-1----:R-:W-:Y:S05]  /*30b70*/  @!P0 BRA `(.L_x_2050) ;  /* 0xfffffffc00f08947 */ /* 0x002fea000383ffff */
[----:B------:R-:W-:Y:S05]  /*30b80*/  BRA `(.L_x_2289) ;  /* 0xffffff6400ec7947 */ /* 0x000fea000383ffff */
.L_x_2055:
[----:B-1----:R1:W2:Y:S02]  /*30b90*/  SYNCS.PHASECHK.TRANS64.TRYWAIT P0, [R5+URZ+0x228c0], R6 ;  /* 0x0228c006050075a7 */ /* 0x0022a4000800017f */
[----:B--2---:R-:W-:Y:S05]  /*30ba0*/  @!P0 NANOSLEEP.SYNCS 0x989680 ;  /* 0x009896800000895d */ /* 0x004fea0003900000 */
[----:B------:R-:W2:Y:S02]  /*30bb0*/  @!P0 SYNCS.PHASECHK.TRANS64 P0, [R5+URZ+0x228c0], R6 ;  /* 0x0228c006050085a7 */ /* 0x000ea4000800007f */
[----:B--2---:R-:W-:Y:S05]  /*30bc0*/  @!P0 BRA `(.L_x_2055) ;  /* 0xfffffffc00f08947 */ /* 0x004fea000383ffff */
[----:B------:R-:W-:Y:S05]  /*30bd0*/  BRA `(.L_x_2290) ;  /* 0xffffff6800687947 */ /* 0x000fea000383ffff */
.L_x_2062:
[----:B0-----:R0:W1:Y:S02]  /*30be0*/  SYNCS.PHASECHK.TRANS64.TRYWAIT P1, [R5+URZ+0x228a0], R6 ;  /* 0x0228a006050075a7 */ /* 0x001064000802017f */
[----:B-1----:R-:W-:Y:S05]  /*30bf0*/  @!P1 NANOSLEEP.SYNCS 0x989680 ;  /* 0x009896800000995d */ /* 0x002fea0003900000 */
[----:B------:R-:W1:Y:S02]  /*30c00*/  @!P1 SYNCS.PHASECHK.TRANS64 P1, [R5+URZ+0x228a0], R6 ;  /* 0x0228a006050095a7 */ /* 0x000e64000802007f */
[----:B-1----:R-:W-:Y:S05]  /*30c10*/  @!P1 BRA `(.L_x_2062) ;  /* 0xfffffffc00f09947 */ /* 0x002fea000383ffff */
[----:B------:R-:W-:Y:S05]  /*30c20*/  BRA `(.L_x_2291) ;  /* 0xffffff6c00307947 */ /* 0x000fea000383ffff */
.L_x_2067:
[----:B-1----:R1:W2:Y:S02]  /*30c30*/  SYNCS.PHASECHK.TRANS64.TRYWAIT P1, [R5+URZ+0x228c0], R6 ;  /* 0x0228c006050075a7 */ /* 0x0022a4000802017f */
[----:B--2---:R-:W-:Y:S05]  /*30c40*/  @!P1 NANOSLEEP.SYNCS 0x989680 ;  /* 0x009896800000995d */ /* 0x004fea0003900000 */
[----:B------:R-:W2:Y:S02]  /*30c50*/  @!P1 SYNCS.PHASECHK.TRANS64 P1, [R5+URZ+0x228c0], R6 ;  /* 0x0228c006050095a7 */ /* 0x000ea4000802007f */
[----:B--2---:R-:W-:Y:S05]  /*30c60*/  @!P1 BRA `(.L_x_2067) ;  /* 0xfffffffc00f09947 */ /* 0x004fea000383ffff */
[----:B------:R-:W-:Y:S05]  /*30c70*/  BRA `(.L_x_2292) ;  /* 0xffffff6c00a87947 */ /* 0x000fea000383ffff */
.L_x_2090:
[----:B------:R-:W0:Y:S01]  /*30c80*/  S2R R19, SR_TID.X ;  /* 0x0000000000137919 */ /* 0x000e220000002100 */
[----:B------:R-:W-:Y:S01]  /*30c90*/  BSSY B0, `(.L_x_2293) ;  /* 0x0000009000007945 */ /* 0x000fe20003800000 */
[----:B------:R-:W-:Y:S02]  /*30ca0*/  IMAD.MOV.U32 R12, RZ, RZ, RZ ;  /* 0x000000ffff0c7224 */ /* 0x000fe400078e00ff */
[----:B------:R-:W-:Y:S02]  /*30cb0*/  IMAD.MOV.U32 R11, RZ, RZ, 0x1f ;  /* 0x0000001fff0b7424 */ /* 0x000fe400078e00ff */
[----:B------:R-:W-:Y:S01]  /*30cc0*/  IMAD.MOV.U32 R15, RZ, RZ, -0x1 ;  /* 0xffffffffff0f7424 */ /* 0x000fe200078e00ff */
[----:B0-----:R-:W-:-:S04]  /*30cd0*/  SHF.R.U32.HI R13, RZ, 0x5, R19 ;  /* 0x00000005ff0d7819 */ /* 0x001fc80000011613 */
[----:B------:R-:W-:-:S07]  /*30ce0*/  LOP3.LUT R13, R13, 0x3, RZ, 0xc0, !PT ;  /* 0x000000030d0d7812 */ /* 0x000fce00078ec0ff */
[----:B-----5:R-:W-:Y:S05]  /*30cf0*/  WARPSYNC.COLLECTIVE R15, `(.L_x_2294) ;  /* 0x000000000f087348 */ /* 0x020fea0003c00000 */
[----:B------:R0:W1:Y:S02]  /*30d00*/  SHFL.IDX P6, R14, R13, R12, R11 ;  /* 0x0000000c0d0e7389 */ /* 0x00006400000c000b */
[----:B01---5:R-:W-:Y:S01]  /*30d10*/  ENDCOLLECTIVE ;  /* 0x000000000000791b */ /* 0x023fe20003800000 */
.L_x_2294:
[----:B------:R-:W-:Y:S05]  /*30d20*/  BSYNC B0 ;  /* 0x0000000000007941 */ /* 0x000fea0003800000 */
.L_x_2293:
[----:B------:R-:W-:Y:S05]  /*30d30*/  BRA `(.L_x_2295) ;  /* 0xffffff8000107947 */ /* 0x000fea000383ffff */
.L_x_2093:
[----:B0-----:R-:W2:Y:S02]  /*30d40*/  LDL R0, [R1+0x34] ;  /* 0x0000340001007983 */ /* 0x001ea40000100800 */
[----:B--2---:R0:W1:Y:S02]  /*30d50*/  SYNCS.PHASECHK.TRANS64.TRYWAIT P0, [R6+URZ+0x22880], R0 ;  /* 0x02288000060075a7 */ /* 0x004064000800017f */
[----:B-1----:R-:W-:Y:S05]  /*30d60*/  @!P0 NANOSLEEP.SYNCS 0x989680 ;  /* 0x009896800000895d */ /* 0x002fea0003900000 */
[----:B------:R-:W1:Y:S02]  /*30d70*/  @!P0 SYNCS.PHASECHK.TRANS64 P0, [R6+URZ+0x22880], R0 ;  /* 0x02288000060085a7 */ /* 0x000e64000800007f */
[----:B-1----:R-:W-:Y:S05]  /*30d80*/  @!P0 BRA `(.L_x_2093) ;  /* 0xfffffffc00ec8947 */ /* 0x002fea000383ffff */
[----:B------:R-:W-:Y:S05]  /*30d90*/  BRA `(.L_x_2296) ;  /* 0xffffff8000287947 */ /* 0x000fea000383ffff */
.L_x_2094:
        /* <DEDUP_REMOVED lines=8> */
.L_x_2298:
[----:B------:R-:W-:Y:S05]  /*30e20*/  BSYNC B0 ;  /* 0x0000000000007941 */ /* 0x000fea0003800000 */
.L_x_2297:
[----:B------:R-:W-:Y:S01]  /*30e30*/  IMAD.MOV.U32 R13, RZ, RZ, R2 ;  /* 0x000000ffff0d7224 */ /* 0x000fe200078e0002 */
[C---:B------:R-:W-:Y:S01]  /*30e40*/  ISETP.GE.AND P2, PT, R9.reuse, 0x21, PT ;  /* 0x000000210900780c */ /* 0x040fe20003f46270 */
[----:B------:R-:W-:Y:S01]  /*30e50*/  IMAD.MOV.U32 R12, RZ, RZ, RZ ;  /* 0x000000ffff0c7224 */ /* 0x000fe200078e00ff */
[----:B------:R-:W-:Y:S01]  /*30e60*/  LOP3.LUT R16, R16, 0xffffffef, RZ, 0xc0, !PT ;  /* 0xffffffef10107812 */ /* 0x000fe200078ec0ff */
[----:B------:R-:W-:Y:S01]  /*30e70*/  IMAD.MOV.U32 R11, RZ, RZ, 0x181f ;  /* 0x0000181fff0b7424 */ /* 0x000fe200078e00ff */
[C---:B------:R-:W-:Y:S01]  /*30e80*/  ISETP.GE.AND P3, PT, R9.reuse, 0x91, PT ;  /* 0x000000910900780c */ /* 0x040fe20003f66270 */
[----:B------:R-:W-:Y:S01]  /*30e90*/  IMAD.MOV.U32 R15, RZ, RZ, -0x1 ;  /* 0xffffffffff0f7424 */ /* 0x000fe200078e00ff */
[C---:B------:R-:W-:Y:S01]  /*30ea0*/  ISETP.GE.AND P5, PT, R9.reuse, 0x31, PT ;  /* 0x000000310900780c */ /* 0x040fe20003fa6270 */
[----:B------:R-:W-:Y:S01]  /*30eb0*/  IMAD.MOV.U32 R3, RZ, RZ, R14 ;  /* 0x000000ffff037224 */ /* 0x000fe200078e000e */
[----:B------:R-:W-:-:S13]  /*30ec0*/  ISETP.GE.AND P4, PT, R9, 0x61, PT ;  /* 0x000000610900780c */ /* 0x000fda0003f86270 */
[----:B------:R-:W-:Y:S05]  /*30ed0*/  WARPSYNC.COLLECTIVE R15, `(.L_x_2299) ;  /* 0x000000000f087348 */ /* 0x000fea0003c00000 */
[----:B------:R0:W1:Y:S02]  /*30ee0*/  SHFL.IDX P6, R14, R13, R12, R11 ;  /* 0x0000000c0d0e7389 */ /* 0x00006400000c000b */
[----:B01----:R-:W-:Y:S01]  /*30ef0*/  ENDCOLLECTIVE ;  /* 0x000000000000791b */ /* 0x003fe20003800000 */
.L_x_2299:
        /* <DEDUP_REMOVED lines=8> */
.L_x_2300:
[----:B------:R-:W-:Y:S01]  /*30f80*/  IMAD.IADD R3, R17, 0x1, R19 ;  /* 0x0000000111037824 */ /* 0x000fe200078e0213 */
        /* <DEDUP_REMOVED lines=10> */
.L_x_2301:
        /* <DEDUP_REMOVED lines=8> */
.L_x_2302:
        /* <DEDUP_REMOVED lines=10> */
.L_x_2303:
        /* <DEDUP_REMOVED lines=8> */
.L_x_2304:
        /* <DEDUP_REMOVED lines=10> */
.L_x_2305:
        /* <DEDUP_REMOVED lines=8> */
.L_x_2306:
        /* <DEDUP_REMOVED lines=10> */
.L_x_2307:
        /* <DEDUP_REMOVED lines=8> */
.L_x_2308:
        /* <DEDUP_REMOVED lines=10> */
.L_x_2309:
        /* <DEDUP_REMOVED lines=8> */
.L_x_2310:
        /* <DEDUP_REMOVED lines=10> */
.L_x_2311:
        /* <DEDUP_REMOVED lines=8> */
.L_x_2312:
        /* <DEDUP_REMOVED lines=10> */
.L_x_2313:
[----:B------:R-:W-:Y:S02]  /*316f0*/  IMAD.MOV.U32 R13, RZ, RZ, R10 ;  /* 0x000000ffff0d7224 */ /* 0x000fe400078e000a */
[----:B------:R-:W-:Y:S02]  /*31700*/  IMAD.MOV.U32 R12, RZ, RZ, RZ ;  /* 0x000000ffff0c7224 */ /* 0x000fe400078e00ff */
[----:B------:R-:W-:-:S07]  /*31710*/  IMAD.MOV.U32 R2, RZ, RZ, R14 ;  /* 0x000000ffff027224 */ /* 0x000fce00078e000e */
[----:B------:R-:W-:Y:S05]  /*31720*/  WARPSYNC.COLLECTIVE R15, `(.L_x_2314) ;  /* 0x000000000f087348 */ /* 0x000fea0003c00000 */
[----:B------:R0:W1:Y:S02]  /*31730*/  SHFL.IDX P6, R14, R13, R12, R11 ;  /* 0x0000000c0d0e7389 */ /* 0x00006400000c000b */
[----:B01----:R-:W-:Y:S01]  /*31740*/  ENDCOLLECTIVE ;  /* 0x000000000000791b */ /* 0x003fe20003800000 */
.L_x_2314:
        /* <DEDUP_REMOVED lines=12> */
.L_x_2315:
[----:B------:R-:W-:Y:S02]  /*31810*/  IMAD.MOV.U32 R13, RZ, RZ, R10 ;  /* 0x000000ffff0d7224 */ /* 0x000fe400078e000a */
[----:B------:R-:W-:-:S05]  /*31820*/  IMAD.MOV.U32 R12, RZ, RZ, R14 ;  /* 0x000000ffff0c7224 */ /* 0x000fca00078e000e */
[----:B------:R-:W-:Y:S01]  /*31830*/  IADD3 R20, P1, R32, R12, RZ ;  /* 0x0000000c20147210 */ /* 0x000fe20007f3e0ff */
[----:B------:R-:W-:-:S04]  /*31840*/  IMAD.MOV.U32 R12, RZ, RZ, 0x1 ;  /* 0x00000001ff0c7424 */ /* 0x000fc800078e00ff */
[----:B------:R-:W-:Y:S01]  /*31850*/  IMAD.X R21, RZ, RZ, R0, P1 ;  /* 0x000000ffff157224 */ /* 0x000fe200008e0600 */
[----:B------:R-:W-:-:S13]  /*31860*/  ISETP.LT.OR P1, PT, R9, 0x81, P0 ;  /* 0x000000810900780c */ /* 0x000fda0000721670 */
[----:B------:R-:W-:Y:S05]  /*31870*/  WARPSYNC.COLLECTIVE R15, `(.L_x_2316) ;  /* 0x000000000f087348 */ /* 0x000fea0003c00000 */
[----:B------:R0:W1:Y:S02]  /*31880*/  SHFL.IDX P6, R14, R13, R12, R11 ;  /* 0x0000000c0d0e7389 */ /* 0x00006400000c000b */
[----:B01----:R-:W-:Y:S01]  /*31890*/  ENDCOLLECTIVE ;  /* 0x000000000000791b */ /* 0x003fe20003800000 */
.L_x_2316:
[----:B------:R-:W-:Y:S01]  /*318a0*/  @!PT LDS RZ, [RZ] ;  /* 0x00000000fffff984 */ /* 0x000fe20000000800 */
[----:B------:R-:W-:Y:S01]  /*318b0*/  @!PT LDS RZ, [RZ] ;  /* 0x00000000fffff984 */ /* 0x000fe20000000800 */
[----:B------:R-:W-:Y:S01]  /*318c0*/  @!PT LDS RZ, [RZ] ;  /* 0x00000000fffff984 */ /* 0x000fe20000000800 */
[----:B------:R0:W-:Y:S01]  /*318d0*/  LDGSTS.E.BYPASS.LTC128B.128 [R3+0xe400], desc[UR60][R20.64], !P1 ;  /* 0x0e40000014037fae */ /* 0x0001e2000c901d7c */
[----:B------:R-:W-:Y:S01]  /*318e0*/  ISETP.GE.AND P1, PT, R9, 0x11, PT ;  /* 0x000000110900780c */ /* 0x000fe20003f26270 */
[----:B------:R-:W-:Y:S02]  /*318f0*/  IMAD.MOV.U32 R13, RZ, RZ, R18 ;  /* 0x000000ffff0d7224 */ /* 0x000fe400078e0012 */
[----:B------:R-:W-:-:S10]  /*31900*/  IMAD.MOV.U32 R0, RZ, RZ, R14 ;  /* 0x000000ffff007224 */ /* 0x000fd400078e000e */
[----:B0-----:R-:W-:-:S07]  /*31910*/  @P1 LOP3.LUT R16, R16, 0x10, RZ, 0xfc, !PT ;  /* 0x0000001010101812 */ /* 0x001fce00078efcff */
[----:B------:R-:W-:Y:S05]  /*31920*/  WARPSYNC.COLLECTIVE R15, `(.L_x_2317) ;  /* 0x000000000f087348 */ /* 0x000fea0003c00000 */
[----:B------:R0:W1:Y:S02]  /*31930*/  SHFL.IDX P6, R14, R13, R12, R11 ;  /* 0x0000000c0d0e7389 */ /* 0x00006400000c000b */
[----:B01----:R-:W-:Y:S01]  /*31940*/  ENDCOLLECTIVE ;  /* 0x000000000000791b */ /* 0x003fe20003800000 */
.L_x_2317:
        /* <DEDUP_REMOVED lines=14> */
.L_x_2099:
[----:B--2---:R-:W2:Y:S02]  /*31a30*/  LDL R0, [R1+0x34] ;  /* 0x0000340001007983 */ /* 0x004ea40000100800 */
[----:B--2---:R2:W3:Y:S02]  /*31a40*/  SYNCS.PHASECHK.TRANS64.TRYWAIT P0, [R6+URZ+0x22840], R0 ;  /* 0x02284000060075a7 */ /* 0x0044e4000800017f */
[----:B---3--:R-:W-:Y:S05]  /*31a50*/  @!P0 NANOSLEEP.SYNCS 0x989680 ;  /* 0x009896800000895d */ /* 0x008fea0003900000 */
[----:B------:R-:W3:Y:S02]  /*31a60*/  @!P0 SYNCS.PHASECHK.TRANS64 P0, [R6+URZ+0x22840], R0 ;  /* 0x02284000060085a7 */ /* 0x000ee4000800007f */
[----:B---3--:R-:W-:Y:S05]  /*31a70*/  @!P0 BRA `(.L_x_2099) ;  /* 0xfffffffc00ec8947 */ /* 0x008fea000383ffff */
[----:B------:R-:W-:Y:S05]  /*31a80*/  BRA `(.L_x_2319) ;  /* 0xffffff7c00547947 */ /* 0x000fea000383ffff */
.L_x_2100:
        /* <DEDUP_REMOVED lines=8> */
.L_x_2321:
[----:B------:R-:W-:Y:S05]  /*31b10*/  BSYNC B0 ;  /* 0x0000000000007941 */ /* 0x000fea0003800000 */
.L_x_2320:
        /* <DEDUP_REMOVED lines=8> */
.L_x_2322:
[----:B------:R-:W-:Y:S02]  /*31ba0*/  IMAD.MOV.U32 R13, RZ, RZ, R7 ;  /* 0x000000ffff0d7224 */ /* 0x000fe400078e0007 */
        /* <DEDUP_REMOVED lines=15> */
.L_x_2323:
[----:B------:R-:W-:Y:S02]  /*31ca0*/  IMAD.MOV.U32 R13, RZ, RZ, R8 ;  /* 0x000000ffff0d7224 */ /* 0x000fe400078e0008 */
[----:B------:R-:W-:-:S07]  /*31cb0*/  IMAD.MOV.U32 R4, RZ, RZ, R14 ;  /* 0x000000ffff047224 */ /* 0x000fce00078e000e */
[----:B------:R-:W-:Y:S05]  /*31cc0*/  WARPSYNC.COLLECTIVE R15, `(.L_x_2324) ;  /* 0x000000000f087348 */ /* 0x000fea0003c00000 */
[----:B------:R0:W1:Y:S02]  /*31cd0*/  SHFL.IDX P6, R14, R13, R12, R11 ;  /* 0x0000000c0d0e7389 */ /* 0x00006400000c000b */
[----:B01----:R-:W-:Y:S01]  /*31ce0*/  ENDCOLLECTIVE ;  /* 0x000000000000791b */ /* 0x003fe20003800000 */
.L_x_2324:
        /* <DEDUP_REMOVED lines=16> */
.L_x_2325:
[----:B------:R-:W-:Y:S02]  /*31df0*/  IMAD.MOV.U32 R13, RZ, RZ, R8 ;  /* 0x000000ffff0d7224 */ /* 0x000fe400078e0008 */
[----:B------:R-:W-:-:S07]  /*31e00*/  IMAD.MOV.U32 R4, RZ, RZ, R14 ;  /* 0x000000ffff047224 */ /* 0x000fce00078e000e */
[----:B------:R-:W-:Y:S05]  /*31e10*/  WARPSYNC.COLLECTIVE R15, `(.L_x_2326) ;  /* 0x000000000f087348 */ /* 0x000fea0003c00000 */
[----:B------:R0:W1:Y:S02]  /*31e20*/  SHFL.IDX P6, R14, R13, R12, R11 ;  /* 0x0000000c0d0e7389 */ /* 0x00006400000c000b */
[----:B01----:R-:W-:Y:S01]  /*31e30*/  ENDCOLLECTIVE ;  /* 0x000000000000791b */ /* 0x003fe20003800000 */
.L_x_2326:
        /* <DEDUP_REMOVED lines=16> */
.L_x_2327:
[----:B------:R-:W-:Y:S02]  /*31f40*/  IMAD.MOV.U32 R13, RZ, RZ, R8 ;  /* 0x000000ffff0d7224 */ /* 0x000fe400078e0008 */
[----:B------:R-:W-:-:S07]  /*31f50*/  IMAD.MOV.U32 R4, RZ, RZ, R14 ;  /* 0x000000ffff047224 */ /* 0x000fce00078e000e */
[----:B------:R-:W-:Y:S05]  /*31f60*/  WARPSYNC.COLLECTIVE R15, `(.L_x_2328) ;  /* 0x000000000f087348 */ /* 0x000fea0003c00000 */
[----:B------:R0:W1:Y:S02]  /*31f70*/  SHFL.IDX P6, R14, R13, R12, R11 ;  /* 0x0000000c0d0e7389 */ /* 0x00006400000c000b */
[----:B01----:R-:W-:Y:S01]  /*31f80*/  ENDCOLLECTIVE ;  /* 0x000000000000791b */ /* 0x003fe20003800000 */
.L_x_2328:
[----:B------:R-:W-:Y:S02]  /*31f90*/  IMAD.MOV.U32 R13, RZ, RZ, R7 ;  /* 0x000000ffff0d7224 */ /* 0x000fe400078e0007 */
[----:B------:R-:W-:Y:S02]  /*31fa0*/  IMAD.MOV.U32 R12, RZ, RZ, 0x4 ;  /* 0x00000004ff0c7424 */ /* 0x000fe400078e00ff */
[----:B------:R-:W-:-:S07]  /*31fb0*/  IMAD.MOV.U32 R5, RZ, RZ, R14 ;  /* 0x000000ffff057224 */ /* 0x000fce00078e000e */
[----:B------:R-:W-:Y:S05]  /*31fc0*/  WARPSYNC.COLLECTIVE R15, `(.L_x_2329) ;  /* 0x000000000f087348 */ /* 0x000fea0003c00000 */
[----:B------:R0:W1:Y:S02]  /*31fd0*/  SHFL.IDX P6, R14, R13, R12, R11 ;  /* 0x0000000c0d0e7389 */ /* 0x00006400000c000b */
[----:B01----:R-:W-:Y:S01]  /*31fe0*/  ENDCOLLECTIVE ;  /* 0x000000000000791b */ /* 0x003fe20003800000 */
.L_x_2329:
        /* <DEDUP_REMOVED lines=15> */
.L_x_2330:
        /* <DEDUP_REMOVED lines=16> */
.L_x_2331:
[----:B------:R-:W-:Y:S02]  /*321e0*/  IMAD.MOV.U32 R13, RZ, RZ, R8 ;  /* 0x000000ffff0d7224 */ /* 0x000fe400078e0008 */
[----:B------:R-:W-:-:S07]  /*321f0*/  IMAD.MOV.U32 R4, RZ, RZ, R14 ;  /* 0x000000ffff047224 */ /* 0x000fce00078e000e */
[----:B------:R-:W-:Y:S05]  /*32200*/  WARPSYNC.COLLECTIVE R15, `(.L_x_2332) ;  /* 0x000000000f087348 */ /* 0x000fea0003c00000 */
[----:B------:R0:W1:Y:S02]  /*32210*/  SHFL.IDX P6, R14, R13, R12, R11 ;  /* 0x0000000c0d0e7389 */ /* 0x00006400000c000b */
[----:B01----:R-:W-:Y:S01]  /*32220*/  ENDCOLLECTIVE ;  /* 0x000000000000791b */ /* 0x003fe20003800000 */
.L_x_2332:
[----:B------:R-:W-:Y:S02]  /*32230*/  IMAD.MOV.U32 R13, RZ, RZ, R7 ;  /* 0x000000ffff0d7224 */ /* 0x000fe400078e0007 */
[----:B------:R-:W-:Y:S02]  /*32240*/  IMAD.MOV.U32 R12, RZ, RZ, 0x6 ;  /* 0x00000006ff0c7424 */ /* 0x000fe400078e00ff */
[----:B------:R-:W-:-:S07]  /*32250*/  IMAD.MOV.U32 R5, RZ, RZ, R14 ;  /* 0x000000ffff057224 */ /* 0x000fce00078e000e */
[----:B------:R-:W-:Y:S05]  /*32260*/  WARPSYNC.COLLECTIVE R15, `(.L_x_2333) ;  /* 0x000000000f087348 */ /* 0x000fea0003c00000 */
[----:B------:R0:W1:Y:S02]  /*32270*/  SHFL.IDX P6, R14, R13, R12, R11 ;  /* 0x0000000c0d0e7389 */ /* 0x00006400000c000b */
[----:B01----:R-:W-:Y:S01]  /*32280*/  ENDCOLLECTIVE ;  /* 0x000000000000791b */ /* 0x003fe20003800000 */
.L_x_2333:
        /* <DEDUP_REMOVED lines=14> */
.L_x_2334:
[----:B------:R-:W-:Y:S02]  /*32370*/  IMAD.MOV.U32 R13, RZ, RZ, R7 ;  /* 0x000000ffff0d7224 */ /* 0x000fe400078e0007 */
[----:B------:R-:W-:Y:S02]  /*32380*/  IMAD.MOV.U32 R12, RZ, RZ, 0x7 ;  /* 0x00000007ff0c7424 */ /* 0x000fe400078e00ff */
[----:B------:R-:W-:-:S07]  /*32390*/  IMAD.MOV.U32 R5, RZ, RZ, R14 ;  /* 0x000000ffff057224 */ /* 0x000fce00078e000e */
[----:B------:R-:W-:Y:S05]  /*323a0*/  WARPSYNC.COLLECTIVE R15, `(.L_x_2335) ;  /* 0x000000000f087348 */ /* 0x000fea0003c00000 */
[----:B------:R0:W1:Y:S02]  /*323b0*/  SHFL.IDX P6, R14, R13, R12, R11 ;  /* 0x0000000c0d0e7389 */ /* 0x00006400000c000b */
[----:B01----:R-:W-:Y:S01]  /*323c0*/  ENDCOLLECTIVE ;  /* 0x000000000000791b */ /* 0x003fe20003800000 */
.L_x_2335:
[----:B------:R-:W-:-:S05]  /*323d0*/  @P4 IADD3 R5, P0, R32, R5, RZ ;  /* 0x0000000520054210 */ /* 0x000fca0007f1e0ff */
[----:B------:R-:W-:-:S05]  /*323e0*/  @P4 IMAD.X R4, RZ, RZ, R4, P0 ;  /* 0x000000ffff044224 */ /* 0x000fca00000e0604 */
[----:B------:R-:W-:Y:S01]  /*323f0*/  @P4 LOP3.LUT R5, R5, R4, RZ, 0x3c, !PT ;  /* 0x0000000405054212 */ /* 0x000fe200078e3cff */
[----:B------:R-:W-:-:S03]  /*32400*/  IMAD.MOV.U32 R13, RZ, RZ, R8 ;  /* 0x000000ffff0d7224 */ /* 0x000fc600078e0008 */
[----:B------:R-:W-:-:S04]  /*32410*/  @P4 LOP3.LUT R4, R5, R4, RZ, 0x3c, !PT ;  /* 0x0000000405044212 */ /* 0x000fc800078e3cff */
[----:B------:R-:W-:Y:S01]  /*32420*/  @P4 LOP3.LUT R5, R5, R4, RZ, 0x3c, !PT ;  /* 0x0000000405054212 */ /* 0x000fe200078e3cff */
[----:B------:R-:W-:-:S07]  /*32430*/  IMAD.MOV.U32 R7, RZ, RZ, R14 ;  /* 0x000000ffff077224 */ /* 0x000fce00078e000e */
[----:B------:R-:W-:Y:S05]  /*32440*/  WARPSYNC.COLLECTIVE R15, `(.L_x_2336) ;  /* 0x000000000f087348 */ /* 0x000fea0003c00000 */
[----:B------:R0:W1:Y:S02]  /*32450*/  SHFL.IDX P6, R14, R13, R12, R11 ;  /* 0x0000000c0d0e7389 */ /* 0x00006400000c000b */
[----:B01----:R-:W-:Y:S01]  /*32460*/  ENDCOLLECTIVE ;  /* 0x000000000000791b */ /* 0x003fe20003800000 */
.L_x_2336:
[----:B------:R-:W-:Y:S01]  /*32470*/  @!PT LDS RZ, [RZ] ;  /* 0x00000000fffff984 */ /* 0x000fe20000000800 */
[----:B------:R-:W-:Y:S01]  /*32480*/  @!PT LDS RZ, [RZ] ;  /* 0x00000000fffff984 */ /* 0x000fe20000000800 */
[----:B------:R-:W-:Y:S01]  /*32490*/  @!PT LDS RZ, [RZ] ;  /* 0x00000000fffff984 */ /* 0x000fe20000000800 */
[----:B------:R0:W-:Y:S01]  /*324a0*/  @P4 LDGSTS.E.BYPASS.LTC128B.128 [R3+0x1b400], desc[UR60][R4.64], !P3 ;  /* 0x1b40000004034fae */ /* 0x0001e2000d901d7c */
[----:B------:R-:W-:Y:S02]  /*324b0*/  IMAD.MOV.U32 R13, RZ, RZ, R2 ;  /* 0x000000ffff0d7224 */ /* 0x000fe400078e0002 */
[----:B------:R-:W-:Y:S02]  /*324c0*/  IMAD.MOV.U32 R12, RZ, RZ, RZ ;  /* 0x000000ffff0c7224 */ /* 0x000fe400078e00ff */
[----:B0-----:R-:W-:-:S07]  /*324d0*/  IMAD.MOV.U32 R4, RZ, RZ, R14 ;  /* 0x000000ffff047224 */ /* 0x001fce00078e000e */
[----:B------:R-:W-:Y:S05]  /*324e0*/  WARPSYNC.COLLECTIVE R15, `(.L_x_2337) ;  /* 0x000000000f087348 */ /* 0x000fea0003c00000 */
[----:B------:R0:W1:Y:S02]  /*324f0*/  SHFL.IDX P6, R14, R13, R12, R11 ;  /* 0x0000000c0d0e7389 */ /* 0x00006400000c000b */
[----:B01----:R-:W-:Y:S01]  /*32500*/  ENDCOLLECTIVE ;  /* 0x000000000000791b */ /* 0x003fe20003800000 */
.L_x_2337:
        /* <DEDUP_REMOVED lines=11> */
.L_x_2338:
[----:B------:R-:W-:Y:S02]  /*325c0*/  IMAD.MOV.U32 R13, RZ, RZ, R2 ;  /* 0x000000ffff0d7224 */ /* 0x000fe400078e0002 */
[----:B------:R-:W-:Y:S02]  /*325d0*/  IMAD.MOV.U32 R12, RZ, RZ, 0x1 ;  /* 0x00000001ff0c7424 */ /* 0x000fe400078e00ff */
[----:B------:R-:W-:-:S07]  /*325e0*/  IMAD.MOV.U32 R8, RZ, RZ, R14 ;  /* 0x000000ffff087224 */ /* 0x000fce00078e000e */
[----:B------:R-:W-:Y:S05]  /*325f0*/  WARPSYNC.COLLECTIVE R15, `(.L_x_2339) ;  /* 0x000000000f087348 */ /* 0x000fea0003c00000 */
[----:B------:R0:W1:Y:S02]  /*32600*/  SHFL.IDX P6, R14, R13, R12, R11 ;  /* 0x0000000c0d0e7389 */ /* 0x00006400000c000b */
[----:B01----:R-:W-:Y:S01]  /*32610*/  ENDCOLLECTIVE ;  /* 0x000000000000791b */ /* 0x003fe20003800000 */
.L_x_2339:
        /* <DEDUP_REMOVED lines=11> */
.L_x_2340:
[----:B------:R-:W-:Y:S01]  /*326d0*/  IMAD.MOV.U32 R0, RZ, RZ, R14 ;  /* 0x000000ffff007224 */ /* 0x000fe200078e000e */
[----:B------:R-:W-:Y:S06]  /*326e0*/  BRA `(.L_x_2341) ;  /* 0xffffff7800147947 */ /* 0x000fec000383ffff */
.L_x_2105:
[----:B------:R-:W-:Y:S02]  /*326f0*/  IMAD.MOV.U32 R13, RZ, RZ, R4 ;  /* 0x000000ffff0d7224 */ /* 0x000fe400078e0004 */
[----:B------:R-:W-:Y:S02]  /*32700*/  IMAD.MOV.U32 R12, RZ, RZ, RZ ;  /* 0x000000ffff0c7224 */ /* 0x000fe400078e00ff */
[----:B------:R-:W-:Y:S02]  /*32710*/  IMAD.MOV.U32 R11, RZ, RZ, 0x181f ;  /* 0x0000181fff0b7424 */ /* 0x000fe400078e00ff */
[----:B------:R-:W-:Y:S02]  /*32720*/  IMAD.MOV.U32 R15, RZ, RZ, -0x1 ;  /* 0xffffffffff0f7424 */ /* 0x000fe400078e00ff */
[----:B------:R-:W-:Y:S02]  /*32730*/  IMAD R23, R23, R7, RZ ;  /* 0x0000000717177224 */ /* 0x000fe400078e02ff */
[----:B------:R-:W-:-:S07]  /*32740*/  IMAD.IADD R25, R9, 0x1, R25 ;  /* 0x0000000109197824 */ /* 0x000fce00078e0219 */
[----:B-----5:R-:W-:Y:S05]  /*32750*/  WARPSYNC.COLLECTIVE R15, `(.L_x_2342) ;  /* 0x000000000f087348 */ /* 0x020fea0003c00000 */
[----:B------:R0:W1:Y:S02]  /*32760*/  SHFL.IDX P6, R14, R13, R12, R11 ;  /* 0x0000000c0d0e7389 */ /* 0x00006400000c000b */
[----:B01---5:R-:W-:Y:S01]  /*32770*/  ENDCOLLECTIVE ;  /* 0x000000000000791b */ /* 0x023fe20003800000 */
.L_x_2342:
[----:B------:R-:W-:Y:S01]  /*32780*/  ISETP.GE.AND P1, PT, R25, R23, PT ;  /* 0x000000171900720c */ /* 0x000fe20003f26270 */
[----:B------:R-:W-:Y:S02]  /*32790*/  IMAD.MOV.U32 R13, RZ, RZ, R0 ;  /* 0x000000ffff0d7224 */ /* 0x000fe400078e0000 */
[----:B------:R-:W-:-:S10]  /*327a0*/  IMAD.MOV.U32 R2, RZ, RZ, R14 ;  /* 0x000000ffff027224 */ /* 0x000fd400078e000e */
[----:B------:R-:W-:Y:S05]  /*327b0*/  WARPSYNC.COLLECTIVE R15, `(.L_x_2343) ;  /* 0x000000000f087348 */ /* 0x000fea0003c00000 */
[----:B------:R0:W1:Y:S02]  /*327c0*/  SHFL.IDX P6, R14, R13, R12, R11 ;  /* 0x0000000c0d0e7389 */ /* 0x00006400000c000b */
[----:B01----:R-:W-:Y:S01]  /*327d0*/  ENDCOLLECTIVE ;  /* 0x000000000000791b */ /* 0x003fe20003800000 */
.L_x_2343:
[----:B------:R-:W-:Y:S02]  /*327e0*/  IMAD.MOV.U32 R13, RZ, RZ, R4 ;  /* 0x000000ffff0d7224 */ /* 0x000fe400078e0004 */
[----:B------:R-:W-:Y:S02]  /*327f0*/  IMAD.MOV.U32 R12, RZ, RZ, 0x1 ;  /* 0x00000001ff0c7424 */ /* 0x000fe400078e00ff */
[----:B------:R-:W-:-:S07]  /*32800*/  IMAD.MOV.U32 R3, RZ, RZ, R14 ;  /* 0x000000ffff037224 */ /* 0x000fce00078e000e */
[----:B------:R-:W-:Y:S05]  /*32810*/  WARPSYNC.COLLECTIVE R15, `(.L_x_2344) ;  /* 0x000000000f087348 */ /* 0x000fea0003c00000 */
[----:B------:R0:W1:Y:S02]  /*32820*/  SHFL.IDX P6, R14, R13, R12, R11 ;  /* 0x0000000c0d0e7389 */ /* 0x00006400000c000b */
[----:B01----:R-:W-:Y:S01]  /*32830*/  ENDCOLLECTIVE ;  /* 0x000000000000791b */ /* 0x003fe20003800000 */
.L_x_2344:
[----:B------:R-:W-:-:S05]  /*32840*/  @!P1 IADD3 R3, P3, R32, R3, RZ ;  /* 0x0000000320039210 */ /* 0x000fca0007f7e0ff */
[----:B------:R-:W-:Y:S02]  /*32850*/  @!P1 IMAD.X R7, RZ, RZ, R2, P3 ;  /* 0x000000ffff079224 */ /* 0x000fe400018e0602 */
[----:B------:R-:W-:Y:S02]  /*32860*/  @!P1 IMAD.MOV.U32 R2, RZ, RZ, R3 ;  /* 0x000000ffff029224 */ /* 0x000fe400078e0003 */
        /* <DEDUP_REMOVED lines=12> */
.L_x_2345:
[----:B------:R-:W-:Y:S02]  /*32930*/  IMAD.MOV.U32 R13, RZ, RZ, R4 ;  /* 0x000000ffff0d7224 */ /* 0x000fe400078e0004 */
[----:B------:R-:W-:Y:S02]  /*32940*/  IMAD.MOV.U32 R12, RZ, RZ, 0x2 ;  /* 0x00000002ff0c7424 */ /* 0x000fe400078e00ff */
[----:B------:R-:W-:-:S07]  /*32950*/  IMAD.MOV.U32 R5, RZ, RZ, R14 ;  /* 0x000000ffff057224 */ /* 0x000fce00078e000e */
[----:B------:R-:W-:Y:S05]  /*32960*/  WARPSYNC.COLLECTIVE R15, `(.L_x_2346) ;  /* 0x000000000f087348 */ /* 0x000fea0003c00000 */
[----:B------:R0:W1:Y:S02]  /*32970*/  SHFL.IDX P6, R14, R13, R12, R11 ;  /* 0x0000000c0d0e7389 */ /* 0x00006400000c000b */
[----:B01----:R-:W-:Y:S01]  /*32980*/  ENDCOLLECTIVE ;  /* 0x000000000000791b */ /* 0x003fe20003800000 */
.L_x_2346:
[----:B------:R-:W-:-:S05]  /*32990*/  @!P1 IADD3 R5, P3, R32, R5, RZ ;  /* 0x0000000520059210 */ /* 0x000fca0007f7e0ff */
[----:B------:R-:W-:Y:S02]  /*329a0*/  @!P1 IMAD.X R6, RZ, RZ, R2, P3 ;  /* 0x000000ffff069224 */ /* 0x000fe400018e0602 */
[----:B------:R-:W-:Y:S02]  /*329b0*/  @!P1 IMAD.MOV.U32 R2, RZ, RZ, R5 ;  /* 0x000000ffff029224 */ /* 0x000fe400078e0005 */
[----:B------:R-:W-:Y:S02]  /*329c0*/  @!P1 IMAD.MOV.U32 R3, RZ, RZ, R6 ;  /* 0x000000ffff039224 */ /* 0x000fe400078e0006 */
[----:B------:R-:W-:Y:S02]  /*329d0*/  IMAD.MOV.U32 R13, RZ, RZ, R0 ;  /* 0x000000ffff0d7224 */ /* 0x000fe400078e0000 */
[C---:B------:R-:W-:Y:S01]  /*329e0*/  VIADD R6, R25.reuse, 0x60 ;  /* 0x0000006019067836 */ /* 0x040fe20000000000 */
        /* <DEDUP_REMOVED lines=10> */
.L_x_2347:
[----:B------:R-:W-:Y:S02]  /*32a90*/  IMAD.MOV.U32 R13, RZ, RZ, R4 ;  /* 0x000000ffff0d7224 */ /* 0x000fe400078e0004 */
[----:B------:R-:W-:Y:S02]  /*32aa0*/  IMAD.MOV.U32 R12, RZ, RZ, 0x3 ;  /* 0x00000003ff0c7424 */ /* 0x000fe400078e00ff */
[----:B------:R-:W-:-:S07]  /*32ab0*/  IMAD.MOV.U32 R3, RZ, RZ, R14 ;  /* 0x000000ffff037224 */ /* 0x000fce00078e000e */
[----:B------:R-:W-:Y:S05]  /*32ac0*/  WARPSYNC.COLLECTIVE R15, `(.L_x_2348) ;  /* 0x000000000f087348 */ /* 0x000fea0003c00000 */
[----:B------:R0:W1:Y:S02]  /*32ad0*/  SHFL.IDX P6, R14, R13, R12, R11 ;  /* 0x0000000c0d0e7389 */ /* 0x00006400000c000b */
[----:B01----:R-:W-:Y:S01]  /*32ae0*/  ENDCOLLECTIVE ;  /* 0x000000000000791b */ /* 0x003fe20003800000 */
.L_x_2348:
        /* <DEDUP_REMOVED lines=16> */
.L_x_2349:
[----:B------:R-:W-:Y:S02]  /*32bf0*/  IMAD.MOV.U32 R13, RZ, RZ, R4 ;  /* 0x000000ffff0d7224 */ /* 0x000fe400078e0004 */
[----:B------:R-:W-:Y:S02]  /*32c00*/  IMAD.MOV.U32 R12, RZ, RZ, 0x4 ;  /* 0x00000004ff0c7424 */ /* 0x000fe400078e00ff */
[----:B------:R-:W-:-:S07]  /*32c10*/  IMAD.MOV.U32 R3, RZ, RZ, R14 ;  /* 0x000000ffff037224 */ /* 0x000fce00078e000e */
[----:B------:R-:W-:Y:S05]  /*32c20*/  WARPSYNC.COLLECTIVE R15, `(.L_x_2350) ;  /* 0x000000000f087348 */ /* 0x000fea0003c00000 */
[----:B------:R0:W1:Y:S02]  /*32c30*/  SHFL.IDX P6, R14, R13, R12, R11 ;  /* 0x0000000c0d0e7389 */ /* 0x00006400000c000b */
[----:B01----:R-:W-:Y:S01]  /*32c40*/  ENDCOLLECTIVE ;  /* 0x000000000000791b */ /* 0x003fe20003800000 */
.L_x_2350:
        /* <DEDUP_REMOVED lines=16> */
.L_x_2351:
[----:B------:R-:W-:Y:S02]  /*32d50*/  IMAD.MOV.U32 R13, RZ, RZ, R4 ;  /* 0x000000ffff0d7224 */ /* 0x000fe400078e0004 */
[----:B------:R-:W-:Y:S02]  /*32d60*/  IMAD.MOV.U32 R12, RZ, RZ, 0x5 ;  /* 0x00000005ff0c7424 */ /* 0x000fe400078e00ff */
[----:B------:R-:W-:-:S07]  /*32d70*/  IMAD.MOV.U32 R3, RZ, RZ, R14 ;  /* 0x000000ffff037224 */ /* 0x000fce00078e000e */
[----:B------:R-:W-:Y:S05]  /*32d80*/  WARPSYNC.COLLECTIVE R15, `(.L_x_2352) ;  /* 0x000000000f087348 */ /* 0x000fea0003c00000 */
[----:B------:R0:W1:Y:S02]  /*32d90*/  SHFL.IDX P6, R14, R13, R12, R11 ;  /* 0x0000000c0d0e7389 */ /* 0x00006400000c000b */
[----:B01----:R-:W-:Y:S01]  /*32da0*/  ENDCOLLECTIVE ;  /* 0x000000000000791b */ /* 0x003fe20003800000 */
.L_x_2352:
        /* <DEDUP_REMOVED lines=16> */
.L_x_2353:
[----:B------:R-:W-:Y:S02]  /*32eb0*/  IMAD.MOV.U32 R13, RZ, RZ, R4 ;  /* 0x000000ffff0d7224 */ /* 0x000fe400078e0004 */
[----:B------:R-:W-:Y:S02]  /*32ec0*/  IMAD.MOV.U32 R12, RZ, RZ, 0x6 ;  /* 0x00000006ff0c7424 */ /* 0x000fe400078e00ff */
[----:B------:R-:W-:-:S07]  /*32ed0*/  IMAD.MOV.U32 R3, RZ, RZ, R14 ;  /* 0x000000ffff037224 */ /* 0x000fce00078e000e */
[----:B------:R-:W-:Y:S05]  /*32ee0*/  WARPSYNC.COLLECTIVE R15, `(.L_x_2354) ;  /* 0x000000000f087348 */ /* 0x000fea0003c00000 */
[----:B------:R0:W1:Y:S02]  /*32ef0*/  SHFL.IDX P6, R14, R13, R12, R11 ;  /* 0x0000000c0d0e7389 */ /* 0x00006400000c000b */
[----:B01----:R-:W-:Y:S01]  /*32f00*/  ENDCOLLECTIVE ;  /* 0x000000000000791b */ /* 0x003fe20003800000 */
.L_x_2354:
[----:B------:R-:W-:-:S05]  /*32f10*/  @!P1 IADD3 R3, P2, R32, R3, RZ ;  /* 0x0000000320039210 */ /* 0x000fca0007f5e0ff */
[----:B------:R-:W-:Y:S01]  /*32f20*/  @!P1 IMAD.X R2, RZ, RZ, R2, P2 ;  /* 0x000000ffff029224 */ /* 0x000fe200010e0602 */
[----:B------:R-:W-:-:S04]  /*32f30*/  ISETP.GE.AND P2, PT, R6, R23, PT ;  /* 0x000000170600720c */ /* 0x000fc80003f46270 */
        /* <DEDUP_REMOVED lines=12> */
.L_x_2355:
[----:B------:R-:W-:Y:S02]  /*33000*/  IMAD.MOV.U32 R13, RZ, RZ, R4 ;  /* 0x000000ffff0d7224 */ /* 0x000fe400078e0004 */
[----:B------:R-:W-:Y:S02]  /*33010*/  IMAD.MOV.U32 R12, RZ, RZ, 0x7 ;  /* 0x00000007ff0c7424 */ /* 0x000fe400078e00ff */
[----:B------:R-:W-:-:S07]  /*33020*/  IMAD.MOV.U32 R3, RZ, RZ, R14 ;  /* 0x000000ffff037224 */ /* 0x000fce00078e000e */
[----:B------:R-:W-:Y:S05]  /*33030*/  WARPSYNC.COLLECTIVE R15, `(.L_x_2356) ;  /* 0x000000000f087348 */ /* 0x000fea0003c00000 */
[----:B------:R0:W1:Y:S02]  /*33040*/  SHFL.IDX P6, R14, R13, R12, R11 ;  /* 0x0000000c0d0e7389 */ /* 0x00006400000c000b */
[----:B01----:R-:W-:Y:S01]  /*33050*/  ENDCOLLECTIVE ;  /* 0x000000000000791b */ /* 0x003fe20003800000 */
.L_x_2356:
[----:B------:R-:W-:-:S05]  /*33060*/  @!P2 IADD3 R3, P1, R32, R3, RZ ;  /* 0x000000032003a210 */ /* 0x000fca0007f3e0ff */
[----:B------:R-:W-:-:S05]  /*33070*/  @!P2 IMAD.X R2, RZ, RZ, R2, P1 ;  /* 0x000000ffff02a224 */ /* 0x000fca00008e0602 */
[----:B------:R-:W-:Y:S01]  /*33080*/  @!P2 LOP3.LUT R3, R3, R2, RZ, 0x3c, !PT ;  /* 0x000000020303a212 */ /* 0x000fe200078e3cff */
[----:B------:R-:W-:-:S03]  /*33090*/  IMAD.MOV.U32 R13, RZ, RZ, R0 ;  /* 0x000000ffff0d7224 */ /* 0x000fc600078e0000 */
[----:B------:R-:W-:-:S04]  /*330a0*/  @!P2 LOP3.LUT R2, R3, R2, RZ, 0x3c, !PT ;  /* 0x000000020302a212 */ /* 0x000fc800078e3cff */
[----:B------:R-:W-:Y:S01]  /*330b0*/  @!P2 LOP3.LUT R3, R3, R2, RZ, 0x3c, !PT ;  /* 0x000000020303a212 */ /* 0x000fe200078e3cff */
[----:B------:R-:W-:-:S07]  /*330c0*/  IMAD.MOV.U32 R4, RZ, RZ, R14 ;  /* 0x000000ffff047224 */ /* 0x000fce00078e000e */
[----:B------:R-:W-:Y:S05]  /*330d0*/  WARPSYNC.COLLECTIVE R15, `(.L_x_2357) ;  /* 0x000000000f087348 */ /* 0x000fea0003c00000 */
[----:B------:R0:W1:Y:S02]  /*330e0*/  SHFL.IDX P6, R14, R13, R12, R11 ;  /* 0x0000000c0d0e7389 */ /* 0x00006400000c000b */
[----:B01----:R-:W-:Y:S01]  /*330f0*/  ENDCOLLECTIVE ;  /* 0x000000000000791b */ /* 0x003fe20003800000 */
.L_x_2357:
[----:B------:R-:W-:Y:S01]  /*33100*/  @!PT LDS RZ, [RZ] ;  /* 0x00000000fffff984 */ /* 0x000fe20000000800 */
[----:B------:R-:W-:Y:S01]  /*33110*/  @!PT LDS RZ, [RZ] ;  /* 0x00000000fffff984 */ /* 0x000fe20000000800 */
[----:B------:R-:W-:Y:S01]  /*33120*/  @!PT LDS RZ, [RZ] ;  /* 0x00000000fffff984 */ /* 0x000fe20000000800 */
[----:B------:R1:W-:Y:S01]  /*33130*/  @!P2 LDGSTS.E.BYPASS.LTC128B.128 [R8+0x17400], desc[UR60][R2.64], !P0 ;  /* 0x174000000208afae */ /* 0x0003e2000c101d7c */
[----:B------:R-:W-:Y:S01]  /*33140*/  IMAD.MOV.U32 R0, RZ, RZ, R14 ;  /* 0x000000ffff007224 */ /* 0x000fe200078e000e */
[----:B------:R-:W-:Y:S06]  /*33150*/  BRA `(.L_x_2358) ;  /* 0xffffff7800447947 */ /* 0x000fec000383ffff */
.L_x_2108:
[----:B0-----:R0:W1:Y:S02]  /*33160*/  SYNCS.PHASECHK.TRANS64.TRYWAIT P0, [R17+URZ+0x22820], R0 ;  /* 0x02282000110075a7 */ /* 0x001064000800017f */
[----:B-1----:R-:W-:Y:S05]  /*33170*/  @!P0 NANOSLEEP.SYNCS 0x989680 ;  /* 0x009896800000895d */ /* 0x002fea0003900000 */
[----:B------:R-:W1:Y:S02]  /*33180*/  @!P0 SYNCS.PHASECHK.TRANS64 P0, [R17+URZ+0x22820], R0 ;  /* 0x02282000110085a7 */ /* 0x000e64000800007f */
[----:B-1----:R-:W-:Y:S05]  /*33190*/  @!P0 BRA `(.L_x_2108) ;  /* 0xfffffffc00f08947 */ /* 0x002fea000383ffff */
[----:B------:R-:W-:Y:S05]  /*331a0*/  BRA `(.L_x_2359) ;  /* 0xffffff7800ac7947 */ /* 0x000fea000383ffff */
.L_x_2112:
[----:B0-----:R0:W1:Y:S02]  /*331b0*/  SYNCS.PHASECHK.TRANS64.TRYWAIT P0, [R0+URZ+0x22880], R31 ;  /* 0x0228801f000075a7 */ /* 0x001064000800017f */
[----:B-1----:R-:W-:Y:S05]  /*331c0*/  @!P0 NANOSLEEP.SYNCS 0x989680 ;  /* 0x009896800000895d */ /* 0x002fea0003900000 */
[----:B------:R-:W1:Y:S02]  /*331d0*/  @!P0 SYNCS.PHASECHK.TRANS64 P0, [R0+URZ+0x22880], R31 ;  /* 0x0228801f000085a7 */ /* 0x000e64000800007f */
[----:B-1----:R-:W-:Y:S05]  /*331e0*/  @!P0 BRA `(.L_x_2112) ;  /* 0xfffffffc00f08947 */ /* 0x002fea000383ffff */
[----:B------:R-:W-:Y:S05]  /*331f0*/  BRA `(.L_x_2360) ;  /* 0xffffff7c00d07947 */ /* 0x000fea000383ffff */
.L_x_2113:
        /* <DEDUP_REMOVED lines=8> */
.L_x_2362:
[----:B------:R-:W-:Y:S05]  /*33280*/  BSYNC B0 ;  /* 0x0000000000007941 */ /* 0x000fea0003800000 */
.L_x_2361:
        /* <DEDUP_REMOVED lines=9> */
.L_x_2363:
[----:B------:R-:W-:Y:S02]  /*33320*/  IMAD.MOV.U32 R13, RZ, RZ, R18 ;  /* 0x000000ffff0d7224 */ /* 0x000fe400078e0012 */
[----:B------:R-:W-:Y:S02]  /*33330*/  IMAD.MOV.U32 R12, RZ, RZ, 0x1 ;  /* 0x00000001ff0c7424 */ /* 0x000fe400078e00ff */
[----:B------:R-:W-:-:S07]  /*33340*/  IMAD.MOV.U32 R2, RZ, RZ, R14 ;  /* 0x000000ffff027224 */ /* 0x000fce00078e000e */
[----:B------:R-:W-:Y:S05]  /*33350*/  WARPSYNC.COLLECTIVE R15, `(.L_x_2364) ;  /* 0x000000000f087348 */ /* 0x000fea0003c00000 */
[----:B------:R0:W1:Y:S02]  /*33360*/  SHFL.IDX P6, R14, R13, R12, R11 ;  /* 0x0000000c0d0e7389 */ /* 0x00006400000c000b */
[----:B01----:R-:W-:Y:S01]  /*33370*/  ENDCOLLECTIVE ;  /* 0x000000000000791b */ /* 0x003fe20003800000 */
.L_x_2364:
        /* <DEDUP_REMOVED lines=11> */
.L_x_2365:
        /* <DEDUP_REMOVED lines=9> */
.L_x_2366:
        /* <DEDUP_REMOVED lines=9> */
.L_x_2367:
[----:B------:R-:W-:Y:S02]  /*33550*/  IMAD.MOV.U32 R13, RZ, RZ, R18 ;  /* 0x000000ffff0d7224 */ /* 0x000fe400078e0012 */
[----:B------:R-:W-:Y:S02]  /*33560*/  IMAD.MOV.U32 R12, RZ, RZ, 0x3 ;  /* 0x00000003ff0c7424 */ /* 0x000fe400078e00ff */
[----:B------:R-:W-:-:S07]  /*33570*/  IMAD.MOV.U32 R2, RZ, RZ, R14 ;  /* 0x000000ffff027224 */ /* 0x000fce00078e000e */
[----:B------:R-:W-:Y:S05]  /*33580*/  WARPSYNC.COLLECTIVE R15, `(.L_x_2368) ;  /* 0x000000000f087348 */ /* 0x000fea0003c00000 */
[----:B------:R0:W1:Y:S02]  /*33590*/  SHFL.IDX P6, R14, R13, R12, R11 ;  /* 0x0000000c0d0e7389 */ /* 0x00006400000c000b */
[----:B01----:R-:W-:Y:S01]  /*335a0*/  ENDCOLLECTIVE ;  /* 0x000000000000791b */ /* 0x003fe20003800000 */
.L_x_2368:
        /* <DEDUP_REMOVED lines=11> */
.L_x_2369:
[----:B------:R-:W-:Y:S02]  /*33660*/  IMAD.MOV.U32 R13, RZ, RZ, R18 ;  /* 0x000000ffff0d7224 */ /* 0x000fe400078e0012 */
[----:B------:R-:W-:Y:S02]  /*33670*/  IMAD.MOV.U32 R12, RZ, RZ, 0x4 ;  /* 0x00000004ff0c7424 */ /* 0x000fe400078e00ff */
[----:B------:R-:W-:-:S07]  /*33680*/  IMAD.MOV.U32 R2, RZ, RZ, R14 ;  /* 0x000000ffff027224 */ /* 0x000fce00078e000e */
[----:B------:R-:W-:Y:S05]  /*33690*/  WARPSYNC.COLLECTIVE R15, `(.L_x_2370) ;  /* 0x000000000f087348 */ /* 0x000fea0003c00000 */
[----:B------:R0:W1:Y:S02]  /*336a0*/  SHFL.IDX P6, R14, R13, R12, R11 ;  /* 0x0000000c0d0e7389 */ /* 0x00006400000c000b */
[----:B01----:R-:W-:Y:S01]  /*336b0*/  ENDCOLLECTIVE ;  /* 0x000000000000791b */ /* 0x003fe20003800000 */
.L_x_2370:
        /* <DEDUP_REMOVED lines=11> */
.L_x_2371:
[----:B------:R-:W-:Y:S02]  /*33770*/  IMAD.MOV.U32 R13, RZ, RZ, R18 ;  /* 0x000000ffff0d7224 */ /* 0x000fe400078e0012 */
[----:B------:R-:W-:Y:S02]  /*33780*/  IMAD.MOV.U32 R12, RZ, RZ, 0x5 ;  /* 0x00000005ff0c7424 */ /* 0x000fe400078e00ff */
[----:B------:R-:W-:-:S07]  /*33790*/  IMAD.MOV.U32 R2, RZ, RZ, R14 ;  /* 0x000000ffff027224 */ /* 0x000fce00078e000e */
[----:B------:R-:W-:Y:S05]  /*337a0*/  WARPSYNC.COLLECTIVE R15, `(.L_x_2372) ;  /* 0x000000000f087348 */ /* 0x000fea0003c00000 */
[----:B------:R0:W1:Y:S02]  /*337b0*/  SHFL.IDX P6, R14, R13, R12, R11 ;  /* 0x0000000c0d0e7389 */ /* 0x00006400000c000b */
[----:B01----:R-:W-:Y:S01]  /*337c0*/  ENDCOLLECTIVE ;  /* 0x000000000000791b */ /* 0x003fe20003800000 */
.L_x_2372:
        /* <DEDUP_REMOVED lines=11> */
.L_x_2373:
[----:B------:R-:W-:Y:S02]  /*33880*/  IMAD.MOV.U32 R13, RZ, RZ, R18 ;  /* 0x000000ffff0d7224 */ /* 0x000fe400078e0012 */
[----:B------:R-:W-:Y:S02]  /*33890*/  IMAD.MOV.U32 R12, RZ, RZ, 0x6 ;  /* 0x00000006ff0c7424 */ /* 0x000fe400078e00ff */
[----:B------:R-:W-:-:S07]  /*338a0*/  IMAD.MOV.U32 R2, RZ, RZ, R14 ;  /* 0x000000ffff027224 */ /* 0x000fce00078e000e */
[----:B------:R-:W-:Y:S05]  /*338b0*/  WARPSYNC.COLLECTIVE R15, `(.L_x_2374) ;  /* 0x000000000f087348 */ /* 0x000fea0003c00000 */
[----:B------:R0:W1:Y:S02]  /*338c0*/  SHFL.IDX P6, R14, R13, R12, R11 ;  /* 0x0000000c0d0e7389 */ /* 0x00006400000c000b */
[----:B01----:R-:W-:Y:S01]  /*338d0*/  ENDCOLLECTIVE ;  /* 0x000000000000791b */ /* 0x003fe20003800000 */
.L_x_2374:
        /* <DEDUP_REMOVED lines=11> */
.L_x_2375:
[----:B------:R-:W-:Y:S02]  /*33990*/  IMAD.MOV.U32 R13, RZ, RZ, R18 ;  /* 0x000000ffff0d7224 */ /* 0x000fe400078e0012 */
[----:B------:R-:W-:Y:S02]  /*339a0*/  IMAD.MOV.U32 R12, RZ, RZ, 0x7 ;  /* 0x00000007ff0c7424 */ /* 0x000fe400078e00ff */
[----:B------:R-:W-:-:S07]  /*339b0*/  IMAD.MOV.U32 R2, RZ, RZ, R14 ;  /* 0x000000ffff027224 */ /* 0x000fce00078e000e */
[----:B------:R-:W-:Y:S05]  /*339c0*/  WARPSYNC.COLLECTIVE R15, `(.L_x_2376) ;  /* 0x000000000f087348 */ /* 0x000fea0003c00000 */
[----:B------:R0:W1:Y:S02]  /*339d0*/  SHFL.IDX P6, R14, R13, R12, R11 ;  /* 0x0000000c0d0e7389 */ /* 0x00006400000c000b */
[----:B01----:R-:W-:Y:S01]  /*339e0*/  ENDCOLLECTIVE ;  /* 0x000000000000791b */ /* 0x003fe20003800000 */
.L_x_2376:
        /* <DEDUP_REMOVED lines=11> */
.L_x_2377:
        /* <DEDUP_REMOVED lines=9> */
.L_x_2378:
        /* <DEDUP_REMOVED lines=9> */
.L_x_2379:
        /* <DEDUP_REMOVED lines=8> */
.L_x_2380:
        /* <DEDUP_REMOVED lines=9> */
.L_x_2381:
[----:B------:R-:W-:Y:S01]  /*33cd0*/  IMAD.MOV.U32 R2, RZ, RZ, R14 ;  /* 0x000000ffff027224 */ /* 0x000fe200078e000e */
[----:B------:R-:W-:Y:S06]  /*33ce0*/  BRA `(.L_x_2382) ;  /* 0xffffff78006c7947 */ /* 0x000fec000383ffff */
.L_x_2118:
[----:B---3--:R3:W4:Y:S02]  /*33cf0*/  SYNCS.PHASECHK.TRANS64.TRYWAIT P0, [R0+URZ+0x22840], R31 ;  /* 0x0228401f000075a7 */ /* 0x008724000800017f */
[----:B----4-:R-:W-:Y:S05]  /*33d00*/  @!P0 NANOSLEEP.SYNCS 0x989680 ;  /* 0x009896800000895d */ /* 0x010fea0003900000 */
[----:B------:R-:W4:Y:S02]  /*33d10*/  @!P0 SYNCS.PHASECHK.TRANS64 P0, [R0+URZ+0x22840], R31 ;  /* 0x0228401f000085a7 */ /* 0x000f24000800007f */
[----:B----4-:R-:W-:Y:S05]  /*33d20*/  @!P0 BRA `(.L_x_2118) ;  /* 0xfffffffc00f08947 */ /* 0x010fea000383ffff */
[----:B------:R-:W-:Y:S05]  /*33d30*/  BRA `(.L_x_2383) ;  /* 0xffffff7800bc7947 */ /* 0x000fea000383ffff */
.L_x_2119:
[----:B------:R-:W-:Y:S01]  /*33d40*/  BSSY B0, `(.L_x_2384) ;  /* 0x0000008000007945 */ /* 0x000fe20003800000 */
[----:B------:R-:W-:Y:S02]  /*33d50*/  IMAD.MOV.U32 R13, RZ, RZ, R5 ;  /* 0x000000ffff0d7224 */ /* 0x000fe400078e0005 */
[----:B------:R-:W-:Y:S02]  /*33d60*/  IMAD.MOV.U32 R12, RZ, RZ, RZ ;  /* 0x000000ffff0c7224 */ /* 0x000fe400078e00ff */
[----:B------:R-:W-:Y:S02]  /*33d70*/  IMAD.MOV.U32 R11, RZ, RZ, 0x181f ;  /* 0x0000181fff0b7424 */ /* 0x000fe400078e00ff */
[----:B------:R-:W-:-:S07]  /*33d80*/  IMAD.MOV.U32 R15, RZ, RZ, -0x1 ;  /* 0xffffffffff0f7424 */ /* 0x000fce00078e00ff */
[----:B0-23--:R-:W-:Y:S05]  /*33d90*/  WARPSYNC.COLLECTIVE R15, `(.L_x_2385) ;  /* 0x000000000f087348 */ /* 0x00dfea0003c00000 */
[----:B------:R1:W4:Y:S02]  /*33da0*/  SHFL.IDX P6, R14, R13, R12, R11 ;  /* 0x0000000c0d0e7389 */ /* 0x00032400000c000b */
[----:B01234-:R-:W-:Y:S01]  /*33db0*/  ENDCOLLECTIVE ;  /* 0x000000000000791b */ /* 0x01ffe20003800000 */
.L_x_2385:
[----:B------:R-:W-:Y:S05]  /*33dc0*/  BSYNC B0 ;  /* 0x0000000000007941 */ /* 0x000fea0003800000 */
.L_x_2384:
        /* <DEDUP_REMOVED lines=8> */
.L_x_2386:
[----:B------:R-:W-:Y:S02]  /*33e50*/  IMAD.MOV.U32 R13, RZ, RZ, R5 ;  /* 0x000000ffff0d7224 */ /* 0x000fe400078e0005 */
[----:B------:R-:W-:Y:S02]  /*33e60*/  IMAD.MOV.U32 R12, RZ, RZ, 0x1 ;  /* 0x00000001ff0c7424 */ /* 0x000fe400078e00ff */
[----:B------:R-:W-:-:S07]  /*33e70*/  IMAD.MOV.U32 R2, RZ, RZ, R14 ;  /* 0x000000ffff027224 */ /* 0x000fce00078e000e */
[----:B------:R-:W-:Y:S05]  /*33e80*/  WARPSYNC.COLLECTIVE R15, `(.L_x_2387) ;  /* 0x000000000f087348 */ /* 0x000fea0003c00000 */
[----:B------:R0:W1:Y:S02]  /*33e90*/  SHFL.IDX P6, R14, R13, R12, R11 ;  /* 0x0000000c0d0e7389 */ /* 0x00006400000c000b */
[----:B01----:R-:W-:Y:S01]  /*33ea0*/  ENDCOLLECTIVE ;  /* 0x000000000000791b */ /* 0x003fe20003800000 */
.L_x_2387:
        /* <DEDUP_REMOVED lines=11> */
.L_x_2388:
[----:B------:R-:W-:Y:S02]  /*33f60*/  IMAD.MOV.U32 R13, RZ, RZ, R5 ;  /* 0x000000ffff0d7224 */ /* 0x000fe400078e0005 */
[----:B------:R-:W-:Y:S02]  /*33f70*/  IMAD.MOV.U32 R12, RZ, RZ, 0x2 ;  /* 0x00000002ff0c7424 */ /* 0x000fe400078e00ff */
[----:B------:R-:W-:-:S07]  /*33f80*/  IMAD.MOV.U32 R10, RZ, RZ, R14 ;  /* 0x000000ffff0a7224 */ /* 0x000fce00078e000e */
[----:B------:R-:W-:Y:S05]  /*33f90*/  WARPSYNC.COLLECTIVE R15, `(.L_x_2389) ;  /* 0x000000000f087348 */ /* 0x000fea0003c00000 */
[----:B------:R0:W1:Y:S02]  /*33fa0*/  SHFL.IDX P6, R14, R13, R12, R11 ;  /* 0x0000000c0d0e7389 */ /* 0x00006400000c000b */
[----:B01----:R-:W-:Y:S01]  /*33fb0*/  ENDCOLLECTIVE ;  /* 0x000000000000791b */ /* 0x003fe20003800000 */
.L_x_2389:
        /* <DEDUP_REMOVED lines=11> */
.L_x_2390:
[----:B------:R-:W-:Y:S02]  /*34070*/  IMAD.MOV.U32 R13, RZ, RZ, R5 ;  /* 0x000000ffff0d7224 */ /* 0x000fe400078e0005 */
[----:B------:R-:W-:Y:S02]  /*34080*/  IMAD.MOV.U32 R12, RZ, RZ, 0x3 ;  /* 0x00000003ff0c7424 */ /* 0x000fe400078e00ff */
[----:B------:R-:W-:-:S07]  /*34090*/  IMAD.MOV.U32 R2, RZ, RZ, R14 ;  /* 0x000000ffff027224 */ /* 0x000fce00078e000e */
[----:B------:R-:W-:Y:S05]  /*340a0*/  WARPSYNC.COLLECTIVE R15, `(.L_x_2391) ;  /* 0x000000000f087348 */ /* 0x000fea0003c00000 */
[----:B------:R0:W1:Y:S02]  /*340b0*/  SHFL.IDX P6, R14, R13, R12, R11 ;  /* 0x0000000c0d0e7389 */ /* 0x00006400000c000b */
[----:B01----:R-:W-:Y:S01]  /*340c0*/  ENDCOLLECTIVE ;  /* 0x000000000000791b */ /* 0x003fe20003800000 */
.L_x_2391:
        /* <DEDUP_REMOVED lines=11> */
.L_x_2392:
[----:B------:R-:W-:Y:S02]  /*34180*/  IMAD.MOV.U32 R13, RZ, RZ, R5 ;  /* 0x000000ffff0d7224 */ /* 0x000fe400078e0005 */
[----:B------:R-:W-:Y:S02]  /*34190*/  IMAD.MOV.U32 R12, RZ, RZ, 0x4 ;  /* 0x00000004ff0c7424 */ /* 0x000fe400078e00ff */
[----:B------:R-:W-:-:S07]  /*341a0*/  IMAD.MOV.U32 R2, RZ, RZ, R14 ;  /* 0x000000ffff027224 */ /* 0x000fce00078e000e */
[----:B------:R-:W-:Y:S05]  /*341b0*/  WARPSYNC.COLLECTIVE R15, `(.L_x_2393) ;  /* 0x000000000f087348 */ /* 0x000fea0003c00000 */
[----:B------:R0:W1:Y:S02]  /*341c0*/  SHFL.IDX P6, R14, R13, R12, R11 ;  /* 0x0000000c0d0e7389 */ /* 0x00006400000c000b */
[----:B01----:R-:W-:Y:S01]  /*341d0*/  ENDCOLLECTIVE ;  /* 0x000000000000791b */ /* 0x003fe20003800000 */
.L_x_2393:
        /* <DEDUP_REMOVED lines=11> */
.L_x_2394:
[----:B------:R-:W-:Y:S02]  /*34290*/  IMAD.MOV.U32 R13, RZ, RZ, R5 ;  /* 0x000000ffff0d7224 */ /* 0x000fe400078e0005 */
[----:B------:R-:W-:Y:S02]  /*342a0*/  IMAD.MOV.U32 R12, RZ, RZ, 0x5 ;  /* 0x00000005ff0c7424 */ /* 0x000fe400078e00ff */
[----:B------:R-:W-:-:S07]  /*342b0*/  IMAD.MOV.U32 R2, RZ, RZ, R14 ;  /* 0x000000ffff027224 */ /* 0x000fce00078e000e */
[----:B------:R-:W-:Y:S05]  /*342c0*/  WARPSYNC.COLLECTIVE R15, `(.L_x_2395) ;  /* 0x000000000f087348 */ /* 0x000fea0003c00000 */
[----:B------:R0:W1:Y:S02]  /*342d0*/  SHFL.IDX P6, R14, R13, R12, R11 ;  /* 0x0000000c0d0e7389 */ /* 0x00006400000c000b */
[----:B01----:R-:W-:Y:S01]  /*342e0*/  ENDCOLLECTIVE ;  /* 0x000000000000791b */ /* 0x003fe20003800000 */
.L_x_2395:
        /* <DEDUP_REMOVED lines=11> */
.L_x_2396:
[----:B------:R-:W-:Y:S02]  /*343a0*/  IMAD.MOV.U32 R13, RZ, RZ, R5 ;  /* 0x000000ffff0d7224 */ /* 0x000fe400078e0005 */
[----:B------:R-:W-:Y:S02]  /*343b0*/  IMAD.MOV.U32 R12, RZ, RZ, 0x6 ;  /* 0x00000006ff0c7424 */ /* 0x000fe400078e00ff */
[----:B------:R-:W-:-:S07]  /*343c0*/  IMAD.MOV.U32 R2, RZ, RZ, R14 ;  /* 0x000000ffff027224 */ /* 0x000fce00078e000e */
[----:B------:R-:W-:Y:S05]  /*343d0*/  WARPSYNC.COLLECTIVE R15, `(.L_x_2397) ;  /* 0x000000000f087348 */ /* 0x000fea0003c00000 */
[----:B------:R0:W1:Y:S02]  /*343e0*/  SHFL.IDX P6, R14, R13, R12, R11 ;  /* 0x0000000c0d0e7389 */ /* 0x00006400000c000b */
[----:B01----:R-:W-:Y:S01]  /*343f0*/  ENDCOLLECTIVE ;  /* 0x000000000000791b */ /* 0x003fe20003800000 */
.L_x_2397:
        /* <DEDUP_REMOVED lines=11> */
.L_x_2398:
[----:B------:R-:W-:Y:S02]  /*344b0*/  IMAD.MOV.U32 R13, RZ, RZ, R5 ;  /* 0x000000ffff0d7224 */ /* 0x000fe400078e0005 */
[----:B------:R-:W-:Y:S02]  /*344c0*/  IMAD.MOV.U32 R12, RZ, RZ, 0x7 ;  /* 0x00000007ff0c7424 */ /* 0x000fe400078e00ff */
[----:B------:R-:W-:-:S07]  /*344d0*/  IMAD.MOV.U32 R2, RZ, RZ, R14 ;  /* 0x000000ffff027224 */ /* 0x000fce00078e000e */
[----:B------:R-:W-:Y:S05]  /*344e0*/  WARPSYNC.COLLECTIVE R15, `(.L_x_2399) ;  /* 0x000000000f087348 */ /* 0x000fea0003c00000 */
[----:B------:R0:W1:Y:S02]  /*344f0*/  SHFL.IDX P6, R14, R13, R12, R11 ;  /* 0x0000000c0d0e7389 */ /* 0x00006400000c000b */
[----:B01----:R-:W-:Y:S01]  /*34500*/  ENDCOLLECTIVE ;  /* 0x000000000000791b */ /* 0x003fe20003800000 */
.L_x_2399:
        /* <DEDUP_REMOVED lines=11> */
.L_x_2400:
[----:B------:R-:W-:Y:S02]  /*345c0*/  IMAD.MOV.U32 R13, RZ, RZ, R8 ;  /* 0x000000ffff0d7224 */ /* 0x000fe400078e0008 */
[----:B------:R-:W-:Y:S02]  /*345d0*/  IMAD.MOV.U32 R12, RZ, RZ, RZ ;  /* 0x000000ffff0c7224 */ /* 0x000fe400078e00ff */
[----:B------:R-:W-:-:S07]  /*345e0*/  IMAD.MOV.U32 R10, RZ, RZ, R14 ;  /* 0x000000ffff0a7224 */ /* 0x000fce00078e000e */
[----:B------:R-:W-:Y:S05]  /*345f0*/  WARPSYNC.COLLECTIVE R15, `(.L_x_2401) ;  /* 0x000000000f087348 */ /* 0x000fea0003c00000 */
[----:B------:R0:W1:Y:S02]  /*34600*/  SHFL.IDX P6, R14, R13, R12, R11 ;  /* 0x0000000c0d0e7389 */ /* 0x00006400000c000b */
[----:B01----:R-:W-:Y:S01]  /*34610*/  ENDCOLLECTIVE ;  /* 0x000000000000791b */ /* 0x003fe20003800000 */
.L_x_2401:
        /* <DEDUP_REMOVED lines=11> */
.L_x_2402:
[----:B------:R-:W-:Y:S02]  /*346d0*/  IMAD.MOV.U32 R13, RZ, RZ, R8 ;  /* 0x000000ffff0d7224 */ /* 0x000fe400078e0008 */
[----:B------:R-:W-:Y:S02]  /*346e0*/  IMAD.MOV.U32 R12, RZ, RZ, 0x1 ;  /* 0x00000001ff0c7424 */ /* 0x000fe400078e00ff */
[----:B------:R-:W-:-:S07]  /*346f0*/  IMAD.MOV.U32 R5, RZ, RZ, R14 ;  /* 0x000000ffff057224 */ /* 0x000fce00078e000e */
[----:B------:R-:W-:Y:S05]  /*34700*/  WARPSYNC.COLLECTIVE R15, `(.L_x_2403) ;  /* 0x000000000f087348 */ /* 0x000fea0003c00000 */
[----:B------:R0:W1:Y:S02]  /*34710*/  SHFL.IDX P6, R14, R13, R12, R11 ;  /* 0x0000000c0d0e7389 */ /* 0x00006400000c000b */
[----:B01----:R-:W-:Y:S01]  /*34720*/  ENDCOLLECTIVE ;  /* 0x000000000000791b */ /* 0x003fe20003800000 */
.L_x_2403:
        /* <DEDUP_REMOVED lines=11> */
.L_x_2404:
[----:B------:R-:W-:Y:S01]  /*347e0*/  IMAD.MOV.U32 R2, RZ, RZ, R14 ;  /* 0x000000ffff027224 */ /* 0x000fe200078e000e */
[----:B------:R-:W-:Y:S06]  /*347f0*/  BRA `(.L_x_2405) ;  /* 0xffffff7400547947 */ /* 0x000fec000383ffff */
.L_x_2124:
[----:B-1----:R1:W2:Y:S02]  /*34800*/  SYNCS.PHASECHK.TRANS64.TRYWAIT P2, [R3+URZ+0x22870], R0 ;  /* 0x02287000030075a7 */ /* 0x0022a4000804017f */
[----:B--2---:R-:W-:Y:S05]  /*34810*/  @!P2 NANOSLEEP.SYNCS 0x989680 ;  /* 0x009896800000a95d */ /* 0x004fea0003900000 */
[----:B------:R-:W2:Y:S02]  /*34820*/  @!P2 SYNCS.PHASECHK.TRANS64 P2, [R3+URZ+0x22870], R0 ;  /* 0x022870000300a5a7 */ /* 0x000ea4000804007f */
[----:B--2---:R-:W-:Y:S05]  /*34830*/  @!P2 BRA `(.L_x_2124) ;  /* 0xfffffffc00f0a947 */ /* 0x004fea000383ffff */
[----:B------:R-:W-:Y:S05]  /*34840*/  BRA `(.L_x_2406) ;  /* 0xffffff7400b87947 */ /* 0x000fea000383ffff */
.L_x_2126:
[----:B-1----:R1:W2:Y:S02]  /*34850*/  SYNCS.PHASECHK.TRANS64.TRYWAIT P2, [R3+URZ+0x22860], R0 ;  /* 0x02286000030075a7 */ /* 0x0022a4000804017f */
[----:B--2---:R-:W-:Y:S05]  /*34860*/  @!P2 NANOSLEEP.SYNCS 0x989680 ;  /* 0x009896800000a95d */ /* 0x004fea0003900000 */
[----:B------:R-:W2:Y:S02]  /*34870*/  @!P2 SYNCS.PHASECHK.TRANS64 P2, [R3+URZ+0x22860], R0 ;  /* 0x022860000300a5a7 */ /* 0x000ea4000804007f */
[----:B--2---:R-:W-:Y:S05]  /*34880*/  @!P2 BRA `(.L_x_2126) ;  /* 0xfffffffc00f0a947 */ /* 0x004fea000383ffff */
[----:B------:R-:W-:Y:S05]  /*34890*/  BRA `(.L_x_2407) ;  /* 0xffffff7400c87947 */ /* 0x000fea000383ffff */
.L_x_2134:
[----:B0-----:R0:W1:Y:S02]  /*348a0*/  SYNCS.PHASECHK.TRANS64.TRYWAIT P1, [R18+URZ+0x22870], R3 ;  /* 0x02287003120075a7 */ /* 0x001064000802017f */
[----:B-1----:R-:W-:Y:S05]  /*348b0*/  @!P1 NANOSLEEP.SYNCS 0x989680 ;  /* 0x009896800000995d */ /* 0x002fea0003900000 */
[----:B------:R-:W1:Y:S02]  /*348c0*/  @!P1 SYNCS.PHASECHK.TRANS64 P1, [R18+URZ+0x22870], R3 ;  /* 0x02287003120095a7 */ /* 0x000e64000802007f */
[----:B-1----:R-:W-:Y:S05]  /*348d0*/  @!P1 BRA `(.L_x_2134) ;  /* 0xfffffffc00f09947 */ /* 0x002fea000383ffff */
[----:B------:R-:W-:Y:S05]  /*348e0*/  BRA `(.L_x_2408) ;  /* 0xffffff7c008c7947 */ /* 0x000fea000383ffff */
.L_x_2136:
[----:B0-----:R0:W1:Y:S02]  /*348f0*/  SYNCS.PHASECHK.TRANS64.TRYWAIT P1, [R18+URZ+0x22860], R3 ;  /* 0x02286003120075a7 */ /* 0x001064000802017f */
[----:B-1----:R-:W-:Y:S05]  /*34900*/  @!P1 NANOSLEEP.SYNCS 0x989680 ;  /* 0x009896800000995d */ /* 0x002fea0003900000 */
[----:B------:R-:W1:Y:S02]  /*34910*/  @!P1 SYNCS.PHASECHK.TRANS64 P1, [R18+URZ+0x22860], R3 ;  /* 0x02286003120095a7 */ /* 0x000e64000802007f */
[----:B-1----:R-:W-:Y:S05]  /*34920*/  @!P1 BRA `(.L_x_2136) ;  /* 0xfffffffc00f09947 */ /* 0x002fea000383ffff */
[----:B------:R-:W-:Y:S05]  /*34930*/  BRA `(.L_x_2409) ;  /* 0xffffff7c00987947 */ /* 0x000fea000383ffff */
.L_x_2141:
        /* <DEDUP_REMOVED lines=8> */
.L_x_2411:
[----:B------:R-:W-:Y:S05]  /*349c0*/  BSYNC B0 ;  /* 0x0000000000007941 */ /* 0x000fea0003800000 */
.L_x_2410:
[----:B------:R-:W-:Y:S02]  /*349d0*/  IMAD.MOV.U32 R13, RZ, RZ, R24 ;  /* 0x000000ffff0d7224 */ /* 0x000fe400078e0018 */
[----:B------:R-:W-:Y:S02]  /*349e0*/  IMAD.MOV.U32 R12, RZ, RZ, 0x1 ;  /* 0x00000001ff0c7424 */ /* 0x000fe400078e00ff */
[----:B------:R-:W-:Y:S02]  /*349f0*/  IMAD.MOV.U32 R11, RZ, RZ, 0x1f ;  /* 0x0000001fff0b7424 */ /* 0x000fe400078e00ff */
[----:B------:R-:W-:Y:S02]  /*34a00*/  IMAD.MOV.U32 R15, RZ, RZ, -0x1 ;  /* 0xffffffffff0f7424 */ /* 0x000fe400078e00ff */
[----:B------:R-:W-:Y:S02]  /*34a10*/  IMAD.IADD R5, R27, 0x1, R7 ;  /* 0x000000011b057824 */ /* 0x000fe400078e0207 */
[----:B------:R-:W-:-:S07]  /*34a20*/  IMAD.MOV.U32 R0, RZ, RZ, R14 ;  /* 0x000000ffff007224 */ /* 0x000fce00078e000e */
[----:B------:R-:W-:Y:S05]  /*34a30*/  WARPSYNC.COLLECTIVE R15, `(.L_x_2412) ;  /* 0x000000000f087348 */ /* 0x000fea0003c00000 */
[----:B------:R0:W1:Y:S02]  /*34a40*/  SHFL.IDX P6, R14, R13, R12, R11 ;  /* 0x0000000c0d0e7389 */ /* 0x00006400000c000b */
[----:B01----:R-:W-:Y:S01]  /*34a50*/  ENDCOLLECTIVE ;  /* 0x000000000000791b */ /* 0x003fe20003800000 */
.L_x_2412:
[----:B------:R-:W-:Y:S02]  /*34a60*/  ULDC UR4, c[0x0][0xc3c] ;  /* 0x00030f0000047ab9 */ /* 0x000fe40000000800 */
[----:B------:R-:W-:-:S13]  /*34a70*/  ISETP.GE.OR P1, PT, R5, UR4, !P0 ;  /* 0x0000000405007c0c */ /* 0x000fda000c726670 */
[----:B------:R-:W0:Y:S01]  /*34a80*/  @!P1 LDC.64 R2, c[0x0][0xc80] ;  /* 0x00032000ff029b82 */ /* 0x000e220000000a00 */
[----:B------:R-:W-:Y:S02]  /*34a90*/  IMAD.MOV.U32 R11, RZ, RZ, RZ ;  /* 0x000000ffff0b7224 */ /* 0x000fe400078e00ff */
[----:B------:R-:W-:Y:S02]  /*34aa0*/  IMAD.MOV.U32 R24, RZ, RZ, R14 ;  /* 0x000000ffff187224 */ /* 0x000fe400078e000e */
[----:B0-----:R-:W-:-:S06]  /*34ab0*/  @!P1 IMAD.WIDE R2, R5, 0x4, R2 ;  /* 0x0000000405029825 */ /* 0x001fcc00078e0202 */
[----:B------:R0:W2:Y:S01]  /*34ac0*/  @!P1 LDG.E R3, desc[UR60][R2.64] ;  /* 0x0000003c02039981 */ /* 0x0000a2000c1e1900 */
[C---:B------:R-:W-:Y:S02]  /*34ad0*/  ISETP.GE.U32.AND P2, PT, R7.reuse, 0x2, PT ;  /* 0x000000020700780c */ /* 0x040fe40003f46070 */
[C---:B------:R-:W-:Y:S02]  /*34ae0*/  ISETP.GE.U32.AND P3, PT, R7.reuse, 0x4, PT ;  /* 0x000000040700780c */ /* 0x040fe40003f66070 */
[C---:B------:R-:W-:Y:S02]  /*34af0*/  ISETP.GE.U32.AND P4, PT, R7.reuse, 0x8, PT ;  /* 0x000000080700780c */ /* 0x040fe40003f86070 */
[C---:B------:R-:W-:Y:S01]  /*34b00*/  ISETP.GE.U32.AND P5, PT, R7.reuse, 0x10, PT ;  /* 0x000000100700780c */ /* 0x040fe20003fa6070 */
[----:B0-----:R-:W-:Y:S02]  /*34b10*/  IMAD.MOV.U32 R2, RZ, RZ, RZ ;  /* 0x000000ffff027224 */ /* 0x001fe400078e00ff */
[----:B--2---:R-:W-:Y:S01]  /*34b20*/  @!P1 IMAD.MOV.U32 R2, RZ, RZ, R3 ;  /* 0x000000ffff029224 */ /* 0x004fe200078e0003 */
[----:B------:R-:W-:-:S03]  /*34b30*/  ISETP.NE.AND P1, PT, R7, RZ, PT ;  /* 0x000000ff0700720c */ /* 0x000fc60003f25270 */
[----:B------:R-:W-:-:S10]  /*34b40*/  IMAD.MOV.U32 R13, RZ, RZ, R2 ;  /* 0x000000ffff0d7224 */ /* 0x000fd400078e0002 */
[----:B------:R-:W-:Y:S05]  /*34b50*/  WARPSYNC.COLLECTIVE R15, `(.L_x_2413) ;  /* 0x000000000f087348 */ /* 0x000fea0003c00000 */
[----:B------:R0:W1:Y:S02]  /*34b60*/  SHFL.UP P6, R14, R13, R12, R11 ;  /* 0x0400000c0d0e7389 */ /* 0x00006400000c000b */
[----:B01----:R-:W-:Y:S01]  /*34b70*/  ENDCOLLECTIVE ;  /* 0x000000000000791b */ /* 0x003fe20003800000 */
.L_x_2413:
[----:B------:R-:W-:Y:S01]  /*34b80*/  IMAD.MOV.U32 R12, RZ, RZ, 0x2 ;  /* 0x00000002ff0c7424 */ /* 0x000fe200078e00ff */
[----:B------:R-:W-:-:S05]  /*34b90*/  SEL R5, R14, RZ, P1 ;  /* 0x000000ff0e057207 */ /* 0x000fca0000800000 */
[----:B------:R-:W-:-:S04]  /*34ba0*/  IMAD.IADD R4, R2, 0x1, R5 ;  /* 0x0000000102047824 */ /* 0x000fc800078e0205 */
[----:B------:R-:W-:-:S07]  /*34bb0*/  IMAD.MOV.U32 R13, RZ, RZ, R4 ;  /* 0x000000ffff0d7224 */ /* 0x000fce00078e0004 */
[----:B------:R-:W-:Y:S05]  /*34bc0*/  WARPSYNC.COLLECTIVE R15, `(.L_x_2414) ;  /* 0x000000000f087348 */ /* 0x000fea0003c00000 */
[----:B------:R0:W1:Y:S02]  /*34bd0*/  SHFL.UP P6, R14, R13, R12, R11 ;  /* 0x0400000c0d0e7389 */ /* 0x00006400000c000b */
[----:B01----:R-:W-:Y:S01]  /*34be0*/  ENDCOLLECTIVE ;  /* 0x000000000000791b */ /* 0x003fe20003800000 */
.L_x_2414:
[----:B------:R-:W-:Y:S01]  /*34bf0*/  IMAD.MOV.U32 R12, RZ, RZ, 0x4 ;  /* 0x00000004ff0c7424 */ /* 0x000fe200078e00ff */
[----:B------:R-:W-:-:S05]  /*34c00*/  SEL R5, R14, RZ, P2 ;  /* 0x000000ff0e057207 */ /* 0x000fca0001000000 */
[----:B------:R-:W-:-:S04]  /*34c10*/  IMAD.IADD R5, R4, 0x1, R5 ;  /* 0x0000000104057824 */ /* 0x000fc800078e0205 */
[----:B------:R-:W-:-:S07]  /*34c20*/  IMAD.MOV.U32 R13, RZ, RZ, R5 ;  /* 0x000000ffff0d7224 */ /* 0x000fce00078e0005 */
[----:B------:R-:W-:Y:S05]  /*34c30*/  WARPSYNC.COLLECTIVE R15, `(.L_x_2415) ;  /* 0x000000000f087348 */ /* 0x000fea0003c00000 */
[----:B------:R0:W1:Y:S02]  /*34c40*/  SHFL.UP P6, R14, R13, R12, R11 ;  /* 0x0400000c0d0e7389 */ /* 0x00006400000c000b */
[----:B01----:R-:W-:Y:S01]  /*34c50*/  ENDCOLLECTIVE ;  /* 0x000000000000791b */ /* 0x003fe20003800000 */
.L_x_2415:
[----:B------:R-:W-:Y:S01]  /*34c60*/  IMAD.MOV.U32 R12, RZ, RZ, 0x8 ;  /* 0x00000008ff0c7424 */ /* 0x000fe200078e00ff */
[----:B------:R-:W-:-:S05]  /*34c70*/  SEL R6, R14, RZ, P3 ;  /* 0x000000ff0e067207 */ /* 0x000fca0001800000 */
[----:B------:R-:W-:-:S04]  /*34c80*/  IMAD.IADD R6, R5, 0x1, R6 ;  /* 0x0000000105067824 */ /* 0x000fc800078e0206 */
[----:B------:R-:W-:-:S07]  /*34c90*/  IMAD.MOV.U32 R13, RZ, RZ, R6 ;  /* 0x000000ffff0d7224 */ /* 0x000fce00078e0006 */
[----:B------:R-:W-:Y:S05]  /*34ca0*/  WARPSYNC.COLLECTIVE R15, `(.L_x_2416) ;  /* 0x000000000f087348 */ /* 0x000fea0003c00000 */
[----:B------:R0:W1:Y:S02]  /*34cb0*/  SHFL.UP P6, R14, R13, R12, R11 ;  /* 0x0400000c0d0e7389 */ /* 0x00006400000c000b */
[----:B01----:R-:W-:Y:S01]  /*34cc0*/  ENDCOLLECTIVE ;  /* 0x000000000000791b */ /* 0x003fe20003800000 */
.L_x_2416:
[----:B------:R-:W-:Y:S01]  /*34cd0*/  IMAD.MOV.U32 R12, RZ, RZ, 0x10 ;  /* 0x00000010ff0c7424 */ /* 0x000fe200078e00ff */
[----:B------:R-:W-:-:S05]  /*34ce0*/  SEL R3, R14, RZ, P4 ;  /* 0x000000ff0e037207 */ /* 0x000fca0002000000 */
[----:B------:R-:W-:-:S04]  /*34cf0*/  IMAD.IADD R4, R6, 0x1, R3 ;  /* 0x0000000106047824 */ /* 0x000fc800078e0203 */
[----:B------:R-:W-:-:S07]  /*34d00*/  IMAD.MOV.U32 R13, RZ, RZ, R4 ;  /* 0x000000ffff0d7224 */ /* 0x000fce00078e0004 */
[----:B------:R-:W-:Y:S05]  /*34d10*/  WARPSYNC.COLLECTIVE R15, `(.L_x_2417) ;  /* 0x000000000f087348 */ /* 0x000fea0003c00000 */
[----:B------:R0:W1:Y:S02]  /*34d20*/  SHFL.UP P6, R14, R13, R12, R11 ;  /* 0x0400000c0d0e7389 */ /* 0x00006400000c000b */
[----:B01----:R-:W-:Y:S01]  /*34d30*/  ENDCOLLECTIVE ;  /* 0x000000000000791b */ /* 0x003fe20003800000 */
.L_x_2417:
[----:B------:R-:W-:Y:S02]  /*34d40*/  IMAD.MOV.U32 R12, RZ, RZ, 0x1f ;  /* 0x0000001fff0c7424 */ /* 0x000fe400078e00ff */
[----:B------:R-:W-:Y:S01]  /*34d50*/  IMAD.MOV.U32 R11, RZ, RZ, 0x1f ;  /* 0x0000001fff0b7424 */ /* 0x000fe200078e00ff */
[----:B------:R-:W-:-:S05]  /*34d60*/  SEL R3, R14, RZ, P5 ;  /* 0x000000ff0e037207 */ /* 0x000fca0002800000 */
[----:B------:R-:W-:-:S04]  /*34d70*/  IMAD.IADD R3, R4, 0x1, R3 ;  /* 0x0000000104037824 */ /* 0x000fc800078e0203 */
[----:B------:R-:W-:-:S07]  /*34d80*/  IMAD.MOV.U32 R13, RZ, RZ, R3 ;  /* 0x000000ffff0d7224 */ /* 0x000fce00078e0003 */
[----:B------:R-:W-:Y:S05]  /*34d90*/  WARPSYNC.COLLECTIVE R15, `(.L_x_2418) ;  /* 0x000000000f087348 */ /* 0x000fea0003c00000 */
[----:B------:R0:W1:Y:S02]  /*34da0*/  SHFL.IDX P6, R14, R13, R12, R11 ;  /* 0x0000000c0d0e7389 */ /* 0x00006400000c000b */
[----:B01----:R-:W-:Y:S01]  /*34db0*/  ENDCOLLECTIVE ;  /* 0x000000000000791b */ /* 0x003fe20003800000 */
.L_x_2418:
[----:B------:R-:W-:Y:S05]  /*34dc0*/  BRA `(.L_x_2419) ;  /* 0xffffff8000a87947 */ /* 0x000fea000383ffff */
.L_x_2146:
[----:B------:R-:W-:Y:S01]  /*34dd0*/  BSSY B0, `(.L_x_2420) ;  /* 0x0000008000007945 */ /* 0x000fe20003800000 */
[----:B-----5:R-:W-:Y:S02]  /*34de0*/  IMAD.MOV.U32 R13, RZ, RZ, R2 ;  /* 0x000000ffff0d7224 */ /* 0x020fe400078e0002 */
[----:B------:R-:W-:Y:S02]  /*34df0*/  IMAD.MOV.U32 R12, RZ, RZ, 0x1 ;  /* 0x00000001ff0c7424 */ /* 0x000fe400078e00ff */
[----:B------:R-:W-:Y:S02]  /*34e00*/  IMAD.MOV.U32 R11, RZ, RZ, RZ ;  /* 0x000000ffff0b7224 */ /* 0x000fe400078e00ff */
[----:B------:R-:W-:-:S07]  /*34e10*/  IMAD.MOV.U32 R15, RZ, RZ, -0x1 ;  /* 0xffffffffff0f7424 */ /* 0x000fce00078e00ff */
[----:B01----:R-:W-:Y:S05]  /*34e20*/  WARPSYNC.COLLECTIVE R15, `(.L_x_2421) ;  /* 0x000000000f087348 */ /* 0x003fea0003c00000 */
[----:B------:R2:W3:Y:S02]  /*34e30*/  SHFL.UP P6, R14, R13, R12, R11 ;  /* 0x0400000c0d0e7389 */ /* 0x0004e400000c000b */
[----:B0123--:R-:W-:Y:S01]  /*34e40*/  ENDCOLLECTIVE ;  /* 0x000000000000791b */ /* 0x00ffe20003800000 */
.L_x_2421:
[----:B------:R-:W-:Y:S05]  /*34e50*/  BSYNC B0 ;  /* 0x0000000000007941 */ /* 0x000fea0003800000 */
.L_x_2420:
[----:B------:R-:W-:Y:S01]  /*34e60*/  SEL R13, R14, RZ, P1 ;  /* 0x000000ff0e0d7207 */ /* 0x000fe20000800000 */
[----:B------:R-:W-:Y:S02]  /*34e70*/  IMAD.MOV.U32 R12, RZ, RZ, 0x2 ;  /* 0x00000002ff0c7424 */ /* 0x000fe400078e00ff */
[----:B------:R-:W-:Y:S02]  /*34e80*/  IMAD.MOV.U32 R11, RZ, RZ, RZ ;  /* 0x000000ffff0b7224 */ /* 0x000fe400078e00ff */
[----:B------:R-:W-:Y:S02]  /*34e90*/  IMAD.IADD R13, R2, 0x1, R13 ;  /* 0x00000001020d7824 */ /* 0x000fe400078e020d */
[----:B------:R-:W-:-:S07]  /*34ea0*/  IMAD.MOV.U32 R15, RZ, RZ, -0x1 ;  /* 0xffffffffff0f7424 */ /* 0x000fce00078e00ff */
[----:B------:R-:W-:Y:S05]  /*34eb0*/  WARPSYNC.COLLECTIVE R15, `(.L_x_2422) ;  /* 0x000000000f087348 */ /* 0x000fea0003c00000 */
[----:B------:R0:W1:Y:S02]  /*34ec0*/  SHFL.UP P6, R14, R13, R12, R11 ;  /* 0x0400000c0d0e7389 */ /* 0x00006400000c000b */
[----:B01----:R-:W-:Y:S01]  /*34ed0*/  ENDCOLLECTIVE ;  /* 0x000000000000791b */ /* 0x003fe20003800000 */
.L_x_2422:
[----:B------:R-:W-:Y:S01]  /*34ee0*/  IMAD.MOV.U32 R12, RZ, RZ, 0x4 ;  /* 0x00000004ff0c7424 */ /* 0x000fe200078e00ff */
[----:B------:R-:W-:-:S05]  /*34ef0*/  SEL R14, R14, RZ, P2 ;  /* 0x000000ff0e0e7207 */ /* 0x000fca0001000000 */
[----:B------:R-:W-:-:S04]  /*34f00*/  IMAD.IADD R3, R13, 0x1, R14 ;  /* 0x000000010d037824 */ /* 0x000fc800078e020e */
[----:B------:R-:W-:-:S07]  /*34f10*/  IMAD.MOV.U32 R13, RZ, RZ, R3 ;  /* 0x000000ffff0d7224 */ /* 0x000fce00078e0003 */
[----:B------:R-:W-:Y:S05]  /*34f20*/  WARPSYNC.COLLECTIVE R15, `(.L_x_2423) ;  /* 0x000000000f087348 */ /* 0x000fea0003c00000 */
[----:B------:R0:W1:Y:S02]  /*34f30*/  SHFL.UP P6, R14, R13, R12, R11 ;  /* 0x0400000c0d0e7389 */ /* 0x00006400000c000b */
[----:B01----:R-:W-:Y:S01]  /*34f40*/  ENDCOLLECTIVE ;  /* 0x000000000000791b */ /* 0x003fe20003800000 */
.L_x_2423:
[----:B------:R-:W-:Y:S01]  /*34f50*/  IMAD.MOV.U32 R12, RZ, RZ, 0x8 ;  /* 0x00000008ff0c7424 */ /* 0x000fe200078e00ff */
[----:B------:R-:W-:-:S05]  /*34f60*/  SEL R4, R14, RZ, P3 ;  /* 0x000000ff0e047207 */ /* 0x000fca0001800000 */
[----:B------:R-:W-:-:S04]  /*34f70*/  IMAD.IADD R4, R3, 0x1, R4 ;  /* 0x0000000103047824 */ /* 0x000fc800078e0204 */
[----:B------:R-:W-:-:S07]  /*34f80*/  IMAD.MOV.U32 R13, RZ, RZ, R4 ;  /* 0x000000ffff0d7224 */ /* 0x000fce00078e0004 */
[----:B------:R-:W-:Y:S05]  /*34f90*/  WARPSYNC.COLLECTIVE R15, `(.L_x_2424) ;  /* 0x000000000f087348 */ /* 0x000fea0003c00000 */
[----:B------:R0:W1:Y:S02]  /*34fa0*/  SHFL.UP P6, R14, R13, R12, R11 ;  /* 0x0400000c0d0e7389 */ /* 0x00006400000c000b */
[----:B01----:R-:W-:Y:S01]  /*34fb0*/  ENDCOLLECTIVE ;  /* 0x000000000000791b */ /* 0x003fe20003800000 */
.L_x_2424:
[----:B------:R-:W-:Y:S01]  /*34fc0*/  IMAD.MOV.U32 R12, RZ, RZ, 0x10 ;  /* 0x00000010ff0c7424 */ /* 0x000fe200078e00ff */
[----:B------:R-:W-:-:S05]  /*34fd0*/  SEL R5, R14, RZ, P4 ;  /* 0x000000ff0e057207 */ /* 0x000fca0002000000 */
[----:B------:R-:W-:-:S04]  /*34fe0*/  IMAD.IADD R5, R4, 0x1, R5 ;  /* 0x0000000104057824 */ /* 0x000fc800078e0205 */
[----:B------:R-:W-:-:S07]  /*34ff0*/  IMAD.MOV.U32 R13, RZ, RZ, R5 ;  /* 0x000000ffff0d7224 */ /* 0x000fce00078e0005 */
[----:B------:R-:W-:Y:S05]  /*35000*/  WARPSYNC.COLLECTIVE R15, `(.L_x_2425) ;  /* 0x000000000f087348 */ /* 0x000fea0003c00000 */
[----:B------:R0:W1:Y:S02]  /*35010*/  SHFL.UP P6, R14, R13, R12, R11 ;  /* 0x0400000c0d0e7389 */ /* 0x00006400000c000b */
[----:B01----:R-:W-:Y:S01]  /*35020*/  ENDCOLLECTIVE ;  /* 0x000000000000791b */ /* 0x003fe20003800000 */
.L_x_2425:
        /* <DEDUP_REMOVED lines=8> */
.L_x_2426:
[----:B------:R-:W-:Y:S05]  /*350b0*/  BRA `(.L_x_2427) ;  /* 0xffffff8000887947 */ /* 0x000fea000383ffff */
.L_x_2148:
[----:B------:R-:W-:Y:S01]  /*350c0*/  BSSY B0, `(.L_x_2428) ;  /* 0x0000006000007945 */ /* 0x000fe20003800000 */
[----:B------:R-:W-:Y:S01]  /*350d0*/  PLOP3.LUT P6, PT, P6, PT, PT, 0x8, 0x0 ;  /* 0x000000000000781c */ /* 0x000fe200037ce170 */
[----:B------:R-:W-:-:S12]  /*350e0*/  IMAD.MOV.U32 R15, RZ, RZ, -0x1 ;  /* 0xffffffffff0f7424 */ /* 0x000fd800078e00ff */
[----:B0-----:R-:W-:Y:S05]  /*350f0*/  WARPSYNC.COLLECTIVE R15, `(.L_x_2429) ;  /* 0x000000000f087348 */ /* 0x001fea0003c00000 */
[----:B------:R-:W-:Y:S01]  /*35100*/  VOTE.ANY R14, PT, P6 ;  /* 0x00000000000e7806 */ /* 0x000fe200030e0100 */
[----:B0-----:R-:W-:Y:S06]  /*35110*/  ENDCOLLECTIVE ;  /* 0x000000000000791b */ /* 0x001fec0003800000 */
.L_x_2429:
[----:B------:R-:W-:Y:S05]  /*35120*/  BSYNC B0 ;  /* 0x0000000000007941 */ /* 0x000fea0003800000 */
.L_x_2428:
[----:B------:R-:W-:Y:S02]  /*35130*/  IMAD.MOV.U32 R6, RZ, RZ, R14 ;  /* 0x000000ffff067224 */ /* 0x000fe400078e000e */
[----:B------:R-:W-:Y:S02]  /*35140*/  IMAD.MOV.U32 R13, RZ, RZ, R2 ;  /* 0x000000ffff0d7224 */ /* 0x000fe400078e0002 */
[----:B------:R-:W0:Y:S01]  /*35150*/  POPC R5, R6 ;  /* 0x0000000600057309 */ /* 0x000e220000000000 */
[----:B------:R-:W-:Y:S02]  /*35160*/  IMAD.MOV.U32 R11, RZ, RZ, 0x1f ;  /* 0x0000001fff0b7424 */ /* 0x000fe400078e00ff */
[----:B------:R-:W-:Y:S02]  /*35170*/  IMAD.MOV.U32 R15, RZ, RZ, -0x1 ;  /* 0xffffffffff0f7424 */ /* 0x000fe400078e00ff */
[----:B0-----:R-:W-:-:S07]  /*35180*/  IMAD.MOV.U32 R12, RZ, RZ, R5 ;  /* 0x000000ffff0c7224 */ /* 0x001fce00078e0005 */
[----:B------:R-:W-:Y:S05]  /*35190*/  WARPSYNC.COLLECTIVE R15, `(.L_x_2430) ;  /* 0x000000000f087348 */ /* 0x000fea0003c00000 */
[----:B------:R0:W1:Y:S02]  /*351a0*/  SHFL.IDX P6, R14, R13, R12, R11 ;  /* 0x0000000c0d0e7389 */ /* 0x00006400000c000b */
[----:B01----:R-:W-:Y:S01]  /*351b0*/  ENDCOLLECTIVE ;  /* 0x000000000000791b */ /* 0x003fe20003800000 */
.L_x_2430:
[----:B------:R-:W-:Y:S01]  /*351c0*/  IMAD.MOV.U32 R25, RZ, RZ, R14 ;  /* 0x000000ffff197224 */ /* 0x000fe200078e000e */
[----:B------:R-:W-:Y:S06]  /*351d0*/  BRA `(.L_x_2431) ;  /* 0xffffff8000787947 */ /* 0x000fec000383ffff */
.L_x_2150:
[----:B------:R-:W-:Y:S01]  /*351e0*/  BSSY B0, `(.L_x_2432) ;  /* 0x0000007000007945 */ /* 0x000fe20003800000 */
[----:B------:R-:W-:Y:S02]  /*351f0*/  IMAD.MOV.U32 R13, RZ, RZ, R3 ;  /* 0x000000ffff0d7224 */ /* 0x000fe400078e0003 */
[----:B------:R-:W-:Y:S02]  /*35200*/  IMAD.MOV.U32 R11, RZ, RZ, 0x1f ;  /* 0x0000001fff0b7424 */ /* 0x000fe400078e00ff */
[----:B------:R-:W-:-:S07]  /*35210*/  IMAD.MOV.U32 R15, RZ, RZ, -0x1 ;  /* 0xffffffffff0f7424 */ /* 0x000fce00078e00ff */
[----:B012---:R-:W-:Y:S05]  /*35220*/  WARPSYNC.COLLECTIVE R15, `(.L_x_2433) ;  /* 0x000000000f087348 */ /* 0x007fea0003c00000 */
[----:B------:R3:W4:Y:S02]  /*35230*/  SHFL.IDX P6, R14, R13, R12, R11 ;  /* 0x0000000c0d0e7389 */ /* 0x00072400000c000b */
[----:B01234-:R-:W-:Y:S01]  /*35240*/  ENDCOLLECTIVE ;  /* 0x000000000000791b */ /* 0x01ffe20003800000 */
.L_x_2433:
[----:B------:R-:W-:Y:S05]  /*35250*/  BSYNC B0 ;  /* 0x0000000000007941 */ /* 0x000fea0003800000 */
.L_x_2432:
[----:B------:R-:W-:Y:S01]  /*35260*/  IMAD.MOV.U32 R6, RZ, RZ, R14 ;  /* 0x000000ffff067224 */ /* 0x000fe200078e000e */
[----:B------:R-:W-:Y:S06]  /*35270*/  BRA `(.L_x_2149) ;  /* 0xffffff80006c7947 */ /* 0x000fec000383ffff */
.L_x_2154:
[----:B0-----:R0:W1:Y:S02]  /*35280*/  SYNCS.PHASECHK.TRANS64.TRYWAIT P0, [R5+URZ+0x22820], R0 ;  /* 0x02282000050075a7 */ /* 0x001064000800017f */
[----:B-1----:R-:W-:Y:S05]  /*35290*/  @!P0 NANOSLEEP.SYNCS 0x989680 ;  /* 0x009896800000895d */ /* 0x002fea0003900000 */
[----:B------:R-:W1:Y:S02]  /*352a0*/  @!P0 SYNCS.PHASECHK.TRANS64 P0, [R5+URZ+0x22820], R0 ;  /* 0x02282000050085a7 */ /* 0x000e64000800007f */
[----:B-1----:R-:W-:Y:S05]  /*352b0*/  @!P0 BRA `(.L_x_2154) ;  /* 0xfffffffc00f08947 */ /* 0x002fea000383ffff */
[----:B------:R-:W-:Y:S05]  /*352c0*/  BRA `(.L_x_2434) ;  /* 0xffffff8400ec7947 */ /* 0x000fea000383ffff */
.L_x_2155:
        /* <DEDUP_REMOVED lines=11> */
.L_x_2436:
[----:B------:R-:W-:Y:S05]  /*35380*/  BSYNC B0 ;  /* 0x0000000000007941 */ /* 0x000fea0003800000 */
.L_x_2435:
[----:B------:R-:W-:Y:S05]  /*35390*/  BRA `(.L_x_2437) ;  /* 0xffffff8400d47947 */ /* 0x000fea000383ffff */
.L_x_2156:
[----:B------:R-:W-:Y:S01]  /*353a0*/  BSSY B0, `(.L_x_2438) ;  /* 0x0000006000007945 */ /* 0x000fe20003800000 */
[----:B------:R-:W-:-:S07]  /*353b0*/  IMAD.MOV.U32 R15, RZ, RZ, -0x1 ;  /* 0xffffffffff0f7424 */ /* 0x000fce00078e00ff */
[----:B0-----:R-:W-:Y:S05]  /*353c0*/  WARPSYNC.COLLECTIVE R15, `(.L_x_2439) ;  /* 0x000000000f0c7348 */ /* 0x001fea0003c00000 */
[----:B------:R-:W-:Y:S02]  /*353d0*/  ELECT P6, UR62, PT ;  /* 0x00000000003e782f */ /* 0x000fe400038c0000 */
[----:B------:R-:W-:Y:S01]  /*353e0*/  MOV R14, UR62 ;  /* 0x0000003e000e7c02 */ /* 0x000fe20008000f00 */
[----:B0-----:R-:W-:Y:S10]  /*353f0*/  ENDCOLLECTIVE ;  /* 0x000000000000791b */ /* 0x001ff40003800000 */
.L_x_2439:
[----:B------:R-:W-:Y:S05]  /*35400*/  BSYNC B0 ;  /* 0x0000000000007941 */ /* 0x000fea0003800000 */
.L_x_2438:
[----:B------:R-:W-:Y:S05]  /*35410*/  BRA `(.L_x_2440) ;  /* 0xffffff8400c87947 */ /* 0x000fea000383ffff */
.L_x_2158:
[----:B0-----:R0:W1:Y:S02]  /*35420*/  SYNCS.PHASECHK.TRANS64.TRYWAIT P1, [R3+URZ+0x22840], R2 ;  /* 0x02284002030075a7 */ /* 0x001064000802017f */
[----:B-1----:R-:W-:Y:S05]  /*35430*/  @!P1 NANOSLEEP.SYNCS 0x989680 ;  /* 0x009896800000995d */ /* 0x002fea0003900000 */
[----:B------:R-:W1:Y:S02]  /*35440*/  @!P1 SYNCS.PHASECHK.TRANS64 P1, [R3+URZ+0x22840], R2 ;  /* 0x02284002030095a7 */ /* 0x000e64000802007f */
[----:B-1----:R-:W-:Y:S05]  /*35450*/  @!P1 BRA `(.L_x_2158) ;  /* 0xfffffffc00f09947 */ /* 0x002fea000383ffff */
[----:B------:R-:W-:Y:S05]  /*35460*/  BRA `(.L_x_2441) ;  /* 0xffffff8400e87947 */ /* 0x000fea000383ffff */
.L_x_2160:
[----:B-1----:R1:W2:Y:S02]  /*35470*/  SYNCS.PHASECHK.TRANS64.TRYWAIT P1, [R33+URZ+0x22840], R0 ;  /* 0x02284000210075a7 */ /* 0x0022a4000802017f */
[----:B--2---:R-:W-:Y:S05]  /*35480*/  @!P1 NANOSLEEP.SYNCS 0x989680 ;  /* 0x009896800000995d */ /* 0x004fea0003900000 */
[----:B------:R-:W2:Y:S02]  /*35490*/  @!P1 SYNCS.PHASECHK.TRANS64 P1, [R33+URZ+0x22840], R0 ;  /* 0x02284000210095a7 */ /* 0x000ea4000802007f */
[----:B--2---:R-:W-:Y:S05]  /*354a0*/  @!P1 BRA `(.L_x_2160) ;  /* 0xfffffffc00f09947 */ /* 0x004fea000383ffff */
[----:B------:R-:W-:Y:S05]  /*354b0*/  BRA `(.L_x_2442) ;  /* 0xffffff8400f47947 */ /* 0x000fea000383ffff */
.L_x_2162:
[----:B--2---:R2:W3:Y:S02]  /*354c0*/  SYNCS.PHASECHK.TRANS64.TRYWAIT P1, [R3+URZ+0x22860], R2 ;  /* 0x02286002030075a7 */ /* 0x0044e4000802017f */
[----:B---3--:R-:W-:Y:S05]  /*354d0*/  @!P1 NANOSLEEP.SYNCS 0x989680 ;  /* 0x009896800000995d */ /* 0x008fea0003900000 */
[----:B------:R-:W3:Y:S02]  /*354e0*/  @!P1 SYNCS.PHASECHK.TRANS64 P1, [R3+URZ+0x22860], R2 ;  /* 0x02286002030095a7 */ /* 0x000ee4000802007f */
[----:B---3--:R-:W-:Y:S05]  /*354f0*/  @!P1 BRA `(.L_x_2162) ;  /* 0xfffffffc00f09947 */ /* 0x008fea000383ffff */
[----:B------:R-:W-:Y:S05]  /*35500*/  BRA `(.L_x_2443) ;  /* 0xffffff8400f07947 */ /* 0x000fea000383ffff */
.L_x_2164:
[----:B---3--:R3:W4:Y:S02]  /*35510*/  SYNCS.PHASECHK.TRANS64.TRYWAIT P1, [R33+URZ+0x22860], R0 ;  /* 0x02286000210075a7 */ /* 0x008724000802017f */
[----:B----4-:R-:W-:Y:S05]  /*35520*/  @!P1 NANOSLEEP.SYNCS 0x989680 ;  /* 0x009896800000995d */ /* 0x010fea0003900000 */
[----:B------:R-:W4:Y:S02]  /*35530*/  @!P1 SYNCS.PHASECHK.TRANS64 P1, [R33+URZ+0x22860], R0 ;  /* 0x02286000210095a7 */ /* 0x000f24000802007f */
[----:B----4-:R-:W-:Y:S05]  /*35540*/  @!P1 BRA `(.L_x_2164) ;  /* 0xfffffffc00f09947 */ /* 0x010fea000383ffff */
[----:B------:R-:W-:Y:S05]  /*35550*/  BRA `(.L_x_2444) ;  /* 0xffffff8400ec7947 */ /* 0x000fea000383ffff */
.L_x_2166:
[----:B----4-:R4:W0:Y:S02]  /*35560*/  SYNCS.PHASECHK.TRANS64.TRYWAIT P1, [R3+URZ+0x22880], R2 ;  /* 0x02288002030075a7 */ /* 0x010824000802017f */
[----:B0-----:R-:W-:Y:S05]  /*35570*/  @!P1 NANOSLEEP.SYNCS 0x989680 ;  /* 0x009896800000995d */ /* 0x001fea0003900000 */
[----:B------:R-:W0:Y:S02]  /*35580*/  @!P1 SYNCS.PHASECHK.TRANS64 P1, [R3+URZ+0x22880], R2 ;  /* 0x02288002030095a7 */ /* 0x000e24000802007f */
[----:B0-----:R-:W-:Y:S05]  /*35590*/  @!P1 BRA `(.L_x_2166) ;  /* 0xfffffffc00f09947 */ /* 0x001fea000383ffff */
[----:B------:R-:W-:Y:S05]  /*355a0*/  BRA `(.L_x_2445) ;  /* 0xffffff8400e87947 */ /* 0x000fea000383ffff */
.L_x_2446:
        /* <DEDUP_REMOVED lines=13> */
.L_x_3627:


//--------------------- .text._ZN7cutlass13device_kernelIN5flash11enable_sm90INS1_16FlashAttnFwdSm90INS1_25CollectiveMainloopFwdSm90ILi2EN4cute5tupleIJNS5_1CILi1EEES8_S8_EEENS6_IJNS7_ILi128EEENS7_ILi160EEESA_EEELi128ENS_12float_e4m3_tEfNS_4arch4Sm90ELb1ELb0ELb1ELb0ELb1ELb0ELb0ELb1ELb1ELb1ELb0ELb0EEENS1_21CollectiveEpilogueFwdINS6_IJSA_SA_SB_EEES9_NS_10bfloat16_tESF_Li256ELb0ELb1ELb0ELb1EEENS1_30DynamicPersistentTileSchedulerILi256ELi128ELb0ELb1ELb1EEEEEEEEEvNT_6ParamsE --------------------------
	.section	.text._ZN7cutlass13device_kernelIN5flash11enable_sm90INS1_16FlashAttnFwdSm90INS1_25CollectiveMainloopFwdSm90ILi2EN4cute5tupleIJNS5_1CILi1EEES8_S8_EEENS6_IJNS7_ILi128EEENS7_ILi160EEESA_EEELi128ENS_12float_e4m3_tEfNS_4arch4Sm90ELb1ELb0ELb1ELb0ELb1ELb0ELb0ELb1ELb1ELb1ELb0ELb0EEENS1_21CollectiveEpilogueFwdINS6_IJSA_SA_SB_EEES9_NS_10bfloat16_tESF_Li256ELb0ELb1ELb0ELb1EEENS1_30DynamicPersistentTileSchedulerILi256ELi128ELb0ELb1ELb1EEEEEEEEEvNT_6ParamsE,"ax",@progbits
	.align	128
.text._ZN7cutlass13device_kernelIN5flash11enable_sm90INS1_16FlashAttnFwdSm90INS1_25CollectiveMainloopFwdSm90ILi2EN4cute5tupleIJNS5_1CILi1EEES8_S8_EEENS6_IJNS7_ILi128EEENS7_ILi160EEESA_EEELi128ENS_12float_e4m3_tEfNS_4arch4Sm90ELb1ELb0ELb1ELb0ELb1ELb0ELb0ELb1ELb1ELb1ELb0ELb0EEENS1_21CollectiveEpilogueFwdINS6_IJSA_SA_SB_EEES9_NS_10bfloat16_tESF_Li256ELb0ELb1ELb0ELb1EEENS1_30DynamicPersistentTileSchedulerILi256ELi128ELb0ELb1ELb1EEEEEEEEEvNT_6ParamsE:
        .type           _ZN7cutlass13device_kernelIN5flash11enable_sm90INS1_16FlashAttnFwdSm90INS1_25CollectiveMainloopFwdSm90ILi2EN4cute5tupleIJNS5_1CILi1EEES8_S8_EEENS6_IJNS7_ILi128EEENS7_ILi160EEESA_EEELi128ENS_12float_e4m3_tEfNS_4arch4Sm90ELb1ELb0ELb1ELb0ELb1ELb0ELb0ELb1ELb1ELb1ELb0ELb0EEENS1_21CollectiveEpilogueFwdINS6_IJSA_SA_SB_EEES9_NS_10bfloat16_tESF_Li256ELb0ELb1ELb0ELb1EEENS1_30DynamicPersistentTileSchedulerILi256ELi128ELb0ELb1ELb1EEEEEEEEEvNT_6ParamsE,@function
        .size           _ZN7cutlass13device_kernelIN5flash11enable_sm90INS1_16FlashAttnFwdSm90INS1_25CollectiveMainloopFwdSm90ILi2EN4cute5tupleIJNS5_1CILi1EEES8_S8_EEENS6_IJNS7_ILi128EEENS7_ILi160EEESA_EEELi128ENS_12float_e4m3_tEfNS_4arch4Sm90ELb1ELb0ELb1ELb0ELb1ELb0ELb0ELb1ELb1ELb1ELb0ELb0EEENS1_21CollectiveEpilogueFwdINS6_IJSA_SA_SB_EEES9_NS_10bfloat16_tESF_Li256ELb0ELb1ELb0ELb1EEENS1_30DynamicPersistentTileSchedulerILi256ELi128ELb0ELb1ELb1EEEEEEEEEvNT_6ParamsE,(.L_x_3628 - _ZN7cutlass13device_kernelIN5flash11enable_sm90INS1_16FlashAttnFwdSm90INS1_25CollectiveMainloopFwdSm90ILi2EN4cute5tupleIJNS5_1CILi1EEES8_S8_EEENS6_IJNS7_ILi128EEENS7_ILi160EEESA_EEELi128ENS_12float_e4m3_tEfNS_4arch4Sm90ELb1ELb0ELb1ELb0ELb1ELb0ELb0ELb1ELb1ELb1ELb0ELb0EEENS1_21CollectiveEpilogueFwdINS6_IJSA_SA_SB_EEES9_NS_10bfloat16_tESF_Li256ELb0ELb1ELb0ELb1EEENS1_30DynamicPersistentTileSchedulerILi256ELi128ELb0ELb1ELb1EEEEEEEEEvNT_6ParamsE)
        .other          _ZN7cutlass13device_kernelIN5flash11enable_sm90INS1_16FlashAttnFwdSm90INS1_25CollectiveMainloopFwdSm90ILi2EN4cute5tupleIJNS5_1CILi1EEES8_S8_EEENS6_IJNS7_ILi128EEENS7_ILi160EEESA_EEELi128ENS_12float_e4m3_tEfNS_4arch4Sm90ELb1ELb0ELb1ELb0ELb1ELb0ELb0ELb1ELb1ELb1ELb0ELb0EEENS1_21CollectiveEpilogueFwdINS6_IJSA_SA_SB_EEES9_NS_10bfloat16_tESF_Li256ELb0ELb1ELb0ELb1EEENS1_30DynamicPersistentTileSchedulerILi256ELi128ELb0ELb1ELb1EEEEEEEEEvNT_6ParamsE,@"STO_CUDA_ENTRY STV_DEFAULT"
_ZN7cutlass13device_kernelIN5flash11enable_sm90INS1_16FlashAttnFwdSm90INS1_25CollectiveMainloopFwdSm90ILi2EN4cute5tupleIJNS5_1CILi1EEES8_S8_EEENS6_IJNS7_ILi128EEENS7_ILi160EEESA_EEELi128ENS_12float_e4m3_tEfNS_4arch4Sm90ELb1ELb0ELb1ELb0ELb1ELb0ELb0ELb1ELb1ELb1ELb0ELb0EEENS1_21CollectiveEpilogueFwdINS6_IJSA_SA_SB_EEES9_NS_10bfloat16_tESF_Li256ELb0ELb1ELb0ELb1EEENS1_30DynamicPersistentTileSchedulerILi256ELi128ELb0ELb1ELb1EEEEEEEEEvNT_6ParamsE:
        /* <DEDUP_REMOVED lines=45> */
.L_x_2447:
        /* <DEDUP_REMOVED lines=22> */
.L_x_2448:
        /* <DEDUP_REMOVED lines=18> */
.L_x_2449:
        /* <DEDUP_REMOVED lines=22> */
.L_x_2450:
        /* <DEDUP_REMOVED lines=24> */
.L_x_2451:
        /* <DEDUP_REMOVED lines=10> */
.L_x_2453:
        /* <DEDUP_REMOVED lines=27> */
[----:B------:R-:W-:-:S02]  /*0a80*/  SHF.R.S32.HI R7, RZ, 0x4, R2 ;  /* 0x00000004ff077819 */ /* 0x000fc40000011402 */
[----:B------:R-:W-:Y:S02]  /*0a90*/  LOP3.LUT R5, R2, 0x3fffff0, RZ, 0xc0, !PT ;  /* 0x03fffff002057812 */ /* 0x000fe400078ec0ff */
[----:B------:R-:W-:Y:S02]  /*0aa0*/  SHF.R.S32.HI R9, RZ, 0x1f, R188 ;  /* 0x0000001fff097819 */ /* 0x000fe400000114bc */
[----:B------:R-:W-:Y:S01]  /*0ab0*/  LOP3.LUT R4, R4, 0xfffffc00, RZ, 0xc0, !PT ;  /* 0xfffffc0004047812 */ /* 0x000fe200078ec0ff */
[----:B------:R-:W-:Y:S01]  /*0ac0*/  IMAD.IADD R5, R194, 0x1, -R5 ;  /* 0x00000001c2057824 */ /* 0x000fe200078e0a05 */
[----:B------:R-:W-:Y:S02]  /*0ad0*/  LEA.HI R2, R2, R7, RZ, 0x1 ;  /* 0x0000000702027211 */ /* 0x000fe400078f08ff */
[----:B------:R-:W-:Y:S01]  /*0ae0*/  LEA.HI R6, R9, R188, RZ, 0x2 ;  /* 0x000000bc09067211 */ /* 0x000fe200078f10ff */
[----:B------:R-:W-:Y:S01]  /*0af0*/  IMAD R5, R5, 0x40, R4 ;  /* 0x0000004005057824 */ /* 0x000fe200078e0204 */
[----:B------:R-:W-:-:S02]  /*0b00*/  LOP3.LUT R2, R2, 0x1ffffffe, RZ, 0xc0, !PT ;  /* 0x1ffffffe02027812 */ /* 0x000fc400078ec0ff */
[----:B------:R-:W-:Y:S02]  /*0b10*/  LEA.HI R4, R3, R194, RZ, 0x2 ;  /* 0x000000c203047211 */ /* 0x000fe400078f10ff */
[----:B------:R-:W-:Y:S01]  /*0b20*/  SHF.R.S32.HI R8, RZ, 0x2, R6 ;  /* 0x00000002ff087819 */ /* 0x000fe20000011406 */
[----:B------:R-:W-:Y:S01]  /*0b30*/  IMAD.IADD R2, R7, 0x1, -R2 ;  /* 0x0000000107027824 */ /* 0x000fe200078e0a02 */
[----:B------:R-:W-:Y:S02]  /*0b40*/  SHF.R.S32.HI R11, RZ, 0x1f, R6 ;  /* 0x0000001fff0b7819 */ /* 0x000fe40000011406 */
[----:B------:R-:W-:Y:S01]  /*0b50*/  LOP3.LUT R7, R4, 0xfffffffc, RZ, 0xc0, !PT ;  /* 0xfffffffc04077812 */ /* 0x000fe200078ec0ff */
[----:B------:R-:W-:Y:S01]  /*0b60*/  IMAD R191, R2, 0x8, R5 ;  /* 0x0000000802bf7824 */ /* 0x000fe200078e0205 */
[----:B------:R-:W-:Y:S02]  /*0b70*/  LEA.HI R11, R11, R8, RZ, 0x3 ;  /* 0x000000080b0b7211 */ /* 0x000fe400078f18ff */
[----:B------:R-:W-:Y:S01]  /*0b80*/  LEA.HI R3, R3, R194, RZ, 0x3 ;  /* 0x000000c203037211 */ /* 0x000fe200078f18ff */
[----:B------:R-:W-:Y:S01]  /*0b90*/  IMAD.IADD R7, R194, 0x1, -R7 ;  /* 0x00000001c2077824 */ /* 0x000fe200078e0a07 */
[----:B------:R-:W-:-:S02]  /*0ba0*/  LOP3.LUT R11, R11, 0xfffffff8, RZ, 0xc0, !PT ;  /* 0xfffffff80b0b7812 */ /* 0x000fc400078ec0ff */
[----:B------:R-:W-:Y:S02]  /*0bb0*/  LEA.HI R9, R9, R188, RZ, 0x5 ;  /* 0x000000bc09097211 */ /* 0x000fe400078f28ff */
[----:B------:R-:W-:Y:S02]  /*0bc0*/  LEA.HI R0, R0, R189, RZ, 0x1 ;  /* 0x000000bd00007211 */ /* 0x000fe400078f08ff */
[----:B------:R-:W-:Y:S02]  /*0bd0*/  LOP3.LUT R5, R3, 0xfffffff8, RZ, 0xc0, !PT ;  /* 0xfffffff803057812 */ /* 0x000fe400078ec0ff */
[----:B------:R-:W-:Y:S02]  /*0be0*/  IADD3 R8, R8, -R11, RZ ;  /* 0x8000000b08087210 */ /* 0x000fe40007ffe0ff */
[----:B------:R-:W-:Y:S01]  /*0bf0*/  LEA.HI R2, R7, R7, RZ, 0x1 ;  /* 0x0000000707027211 */ /* 0x000fe200078f08ff */
[----:B------:R-:W-:Y:S01]  /*0c00*/  IMAD.IADD R22, R194, 0x1, -R5 ;  /* 0x00000001c2167824 */ /* 0x000fe200078e0a05 */
[----:B------:R-:W-:-:S02]  /*0c10*/  SHF.R.S32.HI R9, RZ, 0x5, R9 ;  /* 0x00000005ff097819 */ /* 0x000fc40000011409 */
[----:B------:R-:W-:Y:S01]  /*0c20*/  LOP3.LUT R0, R0, 0x3fffffe, RZ, 0xc0, !PT ;  /* 0x03fffffe00007812 */ /* 0x000fe200078ec0ff */
[----:B------:R-:W-:Y:S01]  /*0c30*/  IMAD.SHL.U32 R16, R22, 0x8, RZ ;  /* 0x0000000816107824 */ /* 0x000fe200078e00ff */
[----:B------:R-:W-:Y:S01]  /*0c40*/  LOP3.LUT R2, R2, 0x1ffffffe, RZ, 0xc0, !PT ;  /* 0x1ffffffe02027812 */ /* 0x000fe200078ec0ff */
[----:B------:R-:W-:Y:S01]  /*0c50*/  IMAD R9, R9, 0x10, R8 ;  /* 0x0000001009097824 */ /* 0x000fe200078e0208 */
[----:B------:R-:W-:Y:S01]  /*0c60*/  LOP3.LUT R17, R6, 0x7ffffffc, RZ, 0xc0, !PT ;  /* 0x7ffffffc06117812 */ /* 0x000fe200078ec0ff */
[----:B------:R-:W-:Y:S01]  /*0c70*/  IMAD.IADD R0, R189, 0x1, -R0 ;  /* 0x00000001bd007824 */ /* 0x000fe200078e0a00 */
[----:B------:R-:W-:Y:S01]  /*0c80*/  SHF.R.S32.HI R23, RZ, 0x3, R3 ;  /* 0x00000003ff177819 */ /* 0x000fe20000011403 */
[----:B------:R-:W-:Y:S01]  /*0c90*/  IMAD.IADD R7, R7, 0x1, -R2 ;  /* 0x0000000107077824 */ /* 0x000fe200078e0a02 */
[----:B------:R-:W-:Y:S01]  /*0ca0*/  SHF.R.S32.HI R193, RZ, 0x1f, R16 ;  /* 0x0000001fffc17819 */ /* 0x000fe20000011410 */
[----:B------:R-:W-:Y:S02]  /*0cb0*/  IMAD R190, R0, 0x40, R9 ;  /* 0x0000004000be7824 */ /* 0x000fe400078e0209 */
[----:B------:R-:W-:-:S02]  /*0cc0*/  VIADD R19, R16, 0x40 ;  /* 0x0000004010137836 */ /* 0x000fc40000000000 */
[----:B------:R-:W-:Y:S01]  /*0cd0*/  IMAD.IADD R17, R188, 0x1, -R17 ;  /* 0x00000001bc117824 */ /* 0x000fe200078e0a11 */
[----:B------:R-:W-:Y:S02]  /*0ce0*/  LEA R18, R7, R190, 0x3 ;  /* 0x000000be07127211 */ /* 0x000fe400078e18ff */
[----:B------:R-:W-:-:S07]  /*0cf0*/  SHF.R.S32.HI R192, RZ, 0x1f, R19 ;  /* 0x0000001fffc07819 */ /* 0x000fce0000011413 */
.L_x_2510:
        /* <DEDUP_REMOVED lines=21> */
.L_x_2454:
[----:B------:R-:W-:Y:S01]  /*0e50*/  ULDC UR8, c[0x0][0xc54] ;  /* 0x0003150000087ab9 */ /* 0x000fe20000000800 */
[----:B------:R-:W-:Y:S01]  /*0e60*/  UMOV UR4, UR9 ;  /* 0x0000000900047c82 */ /* 0x000fe20008000000 */
[----:B------:R-:W-:-:S11]  /*0e70*/  UISETP.NE.AND UP0, UPT, UR8, 0x1, UPT ;  /* 0x000000010800788c */ /* 0x000fd6000bf05270 */
[----:B------:R-:W-:Y:S02]  /*0e80*/  @UP0 ULDC.64 UR10, c[0x0][0xc58] ;  /* 0x00031600000a0ab9 */ /* 0x000fe40000000a00 */
[----:B------:R-:W-:-:S04]  /*0e90*/  UIMAD.WIDE.U32 UR6, UR9, UR10, URZ ;  /* 0x0000000a090672a5 */ /* 0x000fc8000f8e003f */
[----:B------:R-:W-:-:S04]  /*0ea0*/  @UP0 USHF.R.U32.HI UR4, URZ, UR11, UR7 ;  /* 0x0000000b3f040299 */ /* 0x000fc80008011607 */
[----:B------:R-:W-:-:S12]  /*0eb0*/  UIMAD UR6, UR4, UR8, URZ ;  /* 0x00000008040672a4 */ /* 0x000fd8000f8e023f */
.L_x_2455:
[----:B------:R-:W-:Y:S01]  /*0ec0*/  ULOP3.LUT UR4, URZ, UR4, URZ, 0x33, !UPT ;  /* 0x000000043f047292 */ /* 0x000fe2000f8e333f */
[----:B------:R-:W-:Y:S01]  /*0ed0*/  PLOP3.LUT P0, PT, PT, PT, PT, 0x80, 0x0 ;  /* 0x000000000000781c */ /* 0x000fe20003f0f070 */
[----:B------:R-:W-:Y:S01]  /*0ee0*/  UIADD3 UR10, UR9, -UR6, URZ ;  /* 0x80000006090a7290 */ /* 0x000fe2000fffe03f */
[----:B------:R-:W-:Y:S01]  /*0ef0*/  IMAD.MOV.U32 R2, RZ, RZ, RZ ;  /* 0x000000ffff027224 */ /* 0x000fe200078e00ff */
[----:B------:R-:W-:Y:S01]  /*0f00*/  ULDC UR7, c[0x0][0x448] ;  /* 0x0001120000077ab9 */ /* 0x000fe20000000800 */
[----:B------:R-:W-:Y:S01]  /*0f10*/  ULDC UR6, c[0x0][0xc3c] ;  /* 0x00030f0000067ab9 */ /* 0x000fe20000000800 */
[----:B------:R-:W-:Y:S01]  /*0f20*/  UISETP.NE.AND UP2, UPT, UR7, 0x1, UPT ;  /* 0x000000010700788c */ /* 0x000fe2000bf45270 */
[----:B------:R-:W-:Y:S01]  /*0f30*/  IMAD.MOV.U32 R0, RZ, RZ, RZ ;  /* 0x000000ffff007224 */ /* 0x000fe200078e00ff */
[----:B------:R-:W-:Y:S01]  /*0f40*/  UIADD3 UR4, UR4, UR6, URZ ;  /* 0x0000000604047290 */ /* 0x000fe2000fffe03f */
[----:B------:R-:W-:Y:S01]  /*0f50*/  CS2R R86, SRZ ;  /* 0x0000000000567805 */ /* 0x000fe2000001ff00 */
[----:B------:R-:W-:Y:S01]  /*0f60*/  ULDC.64 UR12, c[0x0][0x418] ;  /* 0x00010600000c7ab9 */ /* 0x000fe20000000a00 */
[----:B------:R-:W-:Y:S01]  /*0f70*/  ULDC UR47, c[0x0][0x424] ;  /* 0x00010900002f7ab9 */ /* 0x000fe20000000800 */
[----:B------:R-:W-:Y:S01]  /*0f80*/  UISETP.NE.U32.AND UP0, UPT, UR12, URZ, UPT ;  /* 0x0000003f0c00728c */ /* 0x000fe2000bf05070 */
[----:B------:R-:W-:Y:S01]  /*0f90*/  CS2R R4, SRZ ;  /* 0x0000000000047805 */ /* 0x000fe2000001ff00 */
[----:B------:R-:W-:Y:S01]  /*0fa0*/  USHF.L.U32 UR38, UR4, 0x7, URZ ;  /* 0x0000000704267899 */ /* 0x000fe2000800063f */
[----:B------:R-:W-:Y:S01]  /*0fb0*/  CS2R R84, SRZ ;  /* 0x0000000000547805 */ /* 0x000fe2000001ff00 */
[----:B------:R-:W-:Y:S01]  /*0fc0*/  UISETP.NE.AND.EX UP0, UPT, UR13, URZ, UPT, UP0 ;  /* 0x0000003f0d00728c */ /* 0x000fe2000bf05300 */
[----:B------:R-:W-:Y:S01]  /*0fd0*/  CS2R R6, SRZ ;  /* 0x0000000000067805 */ /* 0x000fe2000001ff00 */
[----:B------:R-:W-:Y:S01]  /*0fe0*/  UIADD3 UR4, UR38, 0x7f, URZ ;  /* 0x0000007f26047890 */ /* 0x000fe2000fffe03f */
[----:B------:R-:W-:Y:S01]  /*0ff0*/  CS2R R78, SRZ ;  /* 0x00000000004e7805 */ /* 0x000fe2000001ff00 */
[----:B------:R-:W-:Y:S01]  /*1000*/  ULDC UR8, c[0x0][0x288] ;  /* 0x0000a20000087ab9 */ /* 0x000fe20000000800 */
[----:B------:R-:W-:Y:S01]  /*1010*/  @UP2 ULDC UR6, c[0x0][0x44c] ;  /* 0x0001130000062ab9 */ /* 0x000fe20000000800 */
[----:B------:R-:W-:Y:S01]  /*1020*/  UIADD3 UR8, -UR8, 0xa0, URZ ;  /* 0x000000a008087890 */ /* 0x000fe2000fffe13f */
[----:B------:R-:W-:Y:S01]  /*1030*/  CS2R R8, SRZ ;  /* 0x0000000000087805 */ /* 0x000fe2000001ff00 */
[----:B------:R-:W-:Y:S01]  /*1040*/  UIMAD.WIDE.U32 UR6, UR4, UR6, URZ ;  /* 0x00000006040672a5 */ /* 0x000fe2000f8e003f */
[----:B------:R-:W-:Y:S01]  /*1050*/  CS2R R76, SRZ ;  /* 0x00000000004c7805 */ /* 0x000fe2000001ff00 */
[----:B------:R-:W-:Y:S01]  /*1060*/  USEL UR47, UR47, 0x1, UP0 ;  /* 0x000000012f2f7887 */ /* 0x000fe20008000000 */
[----:B------:R-:W-:Y:S01]  /*1070*/  CS2R R10, SRZ ;  /* 0x00000000000a7805 */ /* 0x000fe2000001ff00 */
[----:B------:R-:W-:Y:S01]  /*1080*/  ULDC UR9, c[0x0][0x2f0] ;  /* 0x0000bc0000097ab9 */ /* 0x000fe20000000800 */
[----:B------:R-:W-:Y:S01]  /*1090*/  @UP2 ULDC UR12, c[0x0][0x450] ;  /* 0x00011400000c2ab9 */ /* 0x000fe20000000800 */
[----:B------:R-:W-:Y:S01]  /*10a0*/  UIMAD UR8, UR47, UR9, UR8 ;  /* 0x000000092f0872a4 */ /* 0x000fe2000f8e0208 */
[----:B------:R-:W-:Y:S01]  /*10b0*/  CS2R R70, SRZ ;  /* 0x0000000000467805 */ /* 0x000fe2000001ff00 */
[----:B------:R-:W-:Y:S01]  /*10c0*/  @UP2 USHF.R.U32.HI UR4, URZ, UR12, UR7 ;  /* 0x0000000c3f042299 */ /* 0x000fe20008011607 */
[----:B------:R-:W-:Y:S01]  /*10d0*/  CS2R R12, SRZ ;  /* 0x00000000000c7805 */ /* 0x000fe2000001ff00 */
[----:B------:R-:W-:Y:S01]  /*10e0*/  UIMAD UR6, UR47, UR9, 0x9f ;  /* 0x0000009f2f0674a4 */ /* 0x000fe2000f8e0209 */
[----:B------:R-:W-:Y:S01]  /*10f0*/  CS2R R68, SRZ ;  /* 0x0000000000447805 */ /* 0x000fe2000001ff00 */
[----:B------:R-:W-:Y:S01]  /*1100*/  UIADD3 UR8, UR8, UR4, URZ ;  /* 0x0000000408087290 */ /* 0x000fe2000fffe03f */
[----:B------:R-:W-:Y:S01]  /*1110*/  CS2R R14, SRZ ;  /* 0x00000000000e7805 */ /* 0x000fe2000001ff00 */
[----:B------:R-:W-:Y:S01]  /*1120*/  UIMAD.WIDE UR6, UR6, 0x66666667, URZ ;  /* 0x66666667060678a5 */ /* 0x000fe2000f8e023f */
[----:B------:R-:W-:Y:S01]  /*1130*/  CS2R R62, SRZ ;  /* 0x00000000003e7805 */ /* 0x000fe2000001ff00 */
[----:B------:R-:W-:Y:S01]  /*1140*/  UIMAD.WIDE UR8, UR8, 0x66666667, URZ ;  /* 0x66666667080878a5 */ /* 0x000fe2000f8e023f */
[----:B------:R-:W-:Y:S01]  /*1150*/  CS2R R20, SRZ ;  /* 0x0000000000147805 */ /* 0x000fe2000001ff00 */
[----:B------:R-:W-:Y:S01]  /*1160*/  ULDC UR11, c[0x0][0xc54] ;  /* 0x00031500000b7ab9 */ /* 0x000fe20000000800 */
[----:B------:R-:W-:Y:S01]  /*1170*/  USHF.R.U32.HI UR4, URZ, 0x1f, UR7 ;  /* 0x0000001f3f047899 */ /* 0x000fe20008011607 */
[----:B------:R-:W-:Y:S01]  /*1180*/  CS2R R60, SRZ ;  /* 0x00000000003c7805 */ /* 0x000fe2000001ff00 */
[----:B------:R-:W-:Y:S01]  /*1190*/  UIMAD UR11, UR5, UR11, UR10 ;  /* 0x0000000b050b72a4 */ /* 0x000fe2000f8e020a */
[----:B------:R-:W-:Y:S01]  /*11a0*/  CS2R R28, SRZ ;  /* 0x00000000001c7805 */ /* 0x000fe2000001ff00 */
[----:B------:R-:W-:Y:S01]  /*11b0*/  USHF.R.U32.HI UR5, URZ, 0x1f, UR9 ;  /* 0x0000001f3f057899 */ /* 0x000fe20008011609 */
[----:B------:R-:W-:Y:S01]  /*11c0*/  CS2R R54, SRZ ;  /* 0x0000000000367805 */ /* 0x000fe2000001ff00 */
[----:B------:R-:W-:Y:S01]  /*11d0*/  ULEA.HI.SX32 UR7, UR7, UR4, 0x1a ;  /* 0x0000000407077291 */ /* 0x000fe2000f8fd23f */
[----:B------:R-:W-:Y:S01]  /*11e0*/  CS2R R26, SRZ ;  /* 0x00000000001a7805 */ /* 0x000fe2000001ff00 */
[----:B------:R-:W-:Y:S01]  /*11f0*/  ULEA.HI.SX32 UR9, UR9, UR5, 0x1a ;  /* 0x0000000509097291 */ /* 0x000fe2000f8fd23f */
[----:B------:R-:W-:Y:S01]  /*1200*/  CS2R R52, SRZ ;  /* 0x0000000000347805 */ /* 0x000fe2000001ff00 */
[----:B------:R-:W-:Y:S01]  /*1210*/  ULDC UR40, c[0x0][0xc48] ;  /* 0x0003120000287ab9 */ /* 0x000fe20000000800 */
[----:B------:R-:W-:Y:S01]  /*1220*/  UMOV UR39, UR11 ;  /* 0x0000000b00277c82 */ /* 0x000fe20008000000 */
[----:B------:R-:W-:Y:S01]  /*1230*/  UISETP.LT.AND UP0, UPT, UR7, UR9, UPT ;  /* 0x000000090700728c */ /* 0x000fe2000bf01270 */
[----:B------:R-:W-:Y:S01]  /*1240*/  CS2R R32, SRZ ;  /* 0x0000000000207805 */ /* 0x000fe2000001ff00 */
[----:B------:R-:W-:Y:S01]  /*1250*/  UISETP.NE.AND UP1, UPT, UR40, 0x1, UPT ;  /* 0x000000012800788c */ /* 0x000fe2000bf25270 */
[----:B------:R-:W-:Y:S01]  /*1260*/  CS2R R46, SRZ ;  /* 0x00000000002e7805 */ /* 0x000fe2000001ff00 */
[----:B------:R-:W-:Y:S01]  /*1270*/  USEL UR49, UR7, UR9, UP0 ;  /* 0x0000000907317287 */ /* 0x000fe20008000000 */
[----:B------:R-:W-:Y:S01]  /*1280*/  CS2R R30, SRZ ;  /* 0x00000000001e7805 */ /* 0x000fe2000001ff00 */
[----:B------:R-:W-:Y:S01]  /*1290*/  UP2UR UR48, UPR, URZ, 0x4 ;  /* 0x000000043f307883 */ /* 0x000fe20008000000 */
[----:B------:R-:W-:Y:S01]  /*12a0*/  CS2R R44, SRZ ;  /* 0x00000000002c7805 */ /* 0x000fe2000001ff00 */
[----:B------:R-:W-:Y:S01]  /*12b0*/  UISETP.GE.AND UP0, UPT, UR49, 0x1, UPT ;  /* 0x000000013100788c */ /* 0x000fe2000bf06270 */
[----:B------:R-:W-:-:S02]  /*12c0*/  CS2R R36, SRZ ;  /* 0x0000000000247805 */ /* 0x000fc4000001ff00 */
[----:B------:R-:W-:Y:S01]  /*12d0*/  CS2R R38, SRZ ;  /* 0x0000000000267805 */ /* 0x000fe2000001ff00 */
[----:B------:R-:W-:Y:S01]  /*12e0*/  IMAD.MOV.U32 R34, RZ, RZ, RZ ;  /* 0x000000ffff227224 */ /* 0x000fe200078e00ff */
[----:B------:R-:W-:Y:S01]  /*12f0*/  CS2R R88, SRZ ;  /* 0x0000000000587805 */ /* 0x000fe2000001ff00 */
[----:B------:R-:W-:Y:S01]  /*1300*/  @UP1 ULDC UR10, c[0x0][0xc4c] ;  /* 0x00031300000a1ab9 */ /* 0x000fe20000000800 */
[----:B------:R-:W-:Y:S01]  /*1310*/  PLOP3.LUT P1, PT, PT, PT, UP0, 0x80, 0x0 ;  /* 0x000000000000781c */ /* 0x000fe20003f2f008 */
[----:B------:R-:W-:Y:S01]  /*1320*/  UIMAD.WIDE.U32 UR4, UR11, UR10, URZ ;  /* 0x0000000a0b0472a5 */ /* 0x000fe2000f8e003f */
[----:B------:R-:W-:Y:S01]  /*1330*/  CS2R R40, SRZ ;  /* 0x0000000000287805 */ /* 0x000fe2000001ff00 */
[----:B------:R-:W-:Y:S01]  /*1340*/  @UP1 ULDC UR6, c[0x0][0xc50] ;  /* 0x0003140000061ab9 */ /* 0x000fe20000000800 */
[----:B------:R-:W-:Y:S01]  /*1350*/  CS2R R90, SRZ ;  /* 0x00000000005a7805 */ /* 0x000fe2000001ff00 */
[----:B------:R-:W-:Y:S01]  /*1360*/  @UP1 USHF.R.U32.HI UR39, URZ, UR6, UR5 ;  /* 0x000000063f271299 */ /* 0x000fe20008011605 */
[----:B------:R-:W-:-:S02]  /*1370*/  CS2R R48, SRZ ;  /* 0x0000000000307805 */ /* 0x000fc4000001ff00 */
[----:B------:R-:W-:Y:S01]  /*1380*/  CS2R R92, SRZ ;  /* 0x00000000005c7805 */ /* 0x000fe2000001ff00 */
[----:B------:R-:W-:Y:S01]  /*1390*/  IMAD.MOV.U32 R57, RZ, RZ, RZ ;  /* 0x000000ffff397224 */ /* 0x000fe200078e00ff */
[----:B------:R-:W-:Y:S01]  /*13a0*/  UIADD3 UR4, -UR39, URZ, URZ ;  /* 0x0000003f27047290 */ /* 0x000fe2000fffe13f */
[----:B------:R-:W-:-:S03]  /*13b0*/  CS2R R94, SRZ ;  /* 0x00000000005e7805 */ /* 0x000fc6000001ff00 */
[----:B------:R-:W-:Y:S01]  /*13c0*/  UIMAD UR40, UR40, UR4, UR11 ;  /* 0x00000004282872a4 */ /* 0x000fe2000f8e020b */
[----:B------:R-:W-:Y:S11]  /*13d0*/  @!P1 BRA `(.L_x_2456) ;  /* 0x000000bc000c9947 */ /* 0x000ff60003800000 */
        /* <DEDUP_REMOVED lines=31> */
.L_x_2457:
        /* <DEDUP_REMOVED lines=49> */
[----:B------:R-:W-:Y:S01]  /*18e0*/  MOV R6, UR4 ;  /* 0x0000000400067c02 */ /* 0x000fe20008000f00 */
[----:B------:R-:W-:-:S03]  /*18f0*/  ULDC UR4, c[0x0][0x9d8] ;  /* 0x0002760000047ab9 */ /* 0x000fc60000000800 */
[----:B------:R-:W-:-:S04]  /*1900*/  SHF.L.U32 R6, R6, 0x1f, RZ ;  /* 0x0000001f06067819 */ /* 0x000fc800000006ff */
[----:B------:R-:W0:Y:S01]  /*1910*/  SYNCS.PHASECHK.TRANS64.TRYWAIT P1, [UR43+0x22800], R6 ;  /* 0x02280006ff0075a7 */ /* 0x000e22000802016b */
[----:B--2---:R-:W-:-:S04]  /*1920*/  FMUL.FTZ R0, R7, R0 ;  /* 0x0000000007007220 */ /* 0x004fc80000410000 */
[----:B------:R-:W-:Y:S01]  /*1930*/  FMUL.FTZ R0, R0, UR4 ;  /* 0x0000000400007c20 */ /* 0x000fe20008410000 */
[----:B0-----:R-:W-:Y:S06]  /*1940*/  @!P1 BRA `(.L_x_2458) ;  /* 0x00000130009c9947 */ /* 0x001fec0003800000 */
.L_x_2594:
[----:B------:R-:W-:Y:S05]  /*1950*/  @!P0 BRA `(.L_x_2459) ;  /* 0x0000000000048947 */ /* 0x000fea0003800000 */
[----:B------:R-:W-:Y:S01]  /*1960*/  BPT.TRAP 0x1 ;  /* 0x000000040000795c */ /* 0x000fe20000300000 */
.L_x_2459:
[----:B------:R-:W-:Y:S02]  /*1970*/  IMAD.U32 R2, RZ, RZ, UR36 ;  /* 0x00000024ff027e24 */ /* 0x000fe4000f8e00ff */
[----:B0-----:R-:W-:-:S03]  /*1980*/  IMAD.U32 R3, RZ, RZ, UR44 ;  /* 0x0000002cff037e24 */ /* 0x001fc6000f8e00ff */
[----:B------:R-:W-:Y:S02]  /*1990*/  LEA R2, R2, UR43, 0x3 ;  /* 0x0000002b02027c11 */ /* 0x000fe4000f8e18ff */
[----:B------:R-:W-:-:S04]  /*19a0*/  SHF.L.U32 R3, R3, 0x1f, RZ ;  /* 0x0000001f03037819 */ /* 0x000fc800000006ff */
[----:B------:R0:W1:Y:S01]  /*19b0*/  SYNCS.PHASECHK.TRANS64.TRYWAIT P1, [R2+URZ+0x22830], R3 ;  /* 0x02283003020075a7 */ /* 0x000062000802017f */
[----:B------:R-:W-:Y:S05]  /*19c0*/  @!P0 BRA `(.L_x_2460) ;  /* 0x0000000000048947 */ /* 0x000fea0003800000 */
[----:B------:R-:W-:Y:S01]  /*19d0*/  BPT.TRAP 0x1 ;  /* 0x000000040000795c */ /* 0x000fe20000300000 */
.L_x_2460:
[----:B-1----:R-:W-:Y:S05]  /*19e0*/  @P1 BRA `(.L_x_2461) ;  /* 0x0000000000081947 */ /* 0x002fea0003800000 */
[----:B------:R-:W1:Y:S02]  /*19f0*/  SYNCS.PHASECHK.TRANS64.TRYWAIT P1, [R2+URZ+0x22830], R3 ;  /* 0x02283003020075a7 */ /* 0x000e64000802017f */
[----:B-1----:R-:W-:Y:S05]  /*1a00*/  @!P1 BRA `(.L_x_2462) ;  /* 0x0000013000849947 */ /* 0x002fea0003800000 */
.L_x_2461:
        /* <DEDUP_REMOVED lines=135> */
.L_x_2463:
[----:B------:R-:W-:Y:S01]  /*2280*/  UISETP.NE.AND UP0, UPT, UR48, URZ, UPT ;  /* 0x0000003f3000728c */ /* 0x000fe2000bf05270 */
[C---:B------:R-:W-:Y:S01]  /*2290*/  FMUL.FTZ R78, R0.reuse, R78 ;  /* 0x0000004e004e7220 */ /* 0x040fe20000410000 */
[C---:B------:R-:W-:Y:S01]  /*22a0*/  FMUL.FTZ R20, R0.reuse, R77 ;  /* 0x0000004d00147220 */ /* 0x040fe20000410000 */
[C---:B------:R-:W-:Y:S01]  /*22b0*/  FMUL.FTZ R7, R0.reuse, R58 ;  /* 0x0000003a00077220 */ /* 0x040fe20000410000 */
[----:B------:R-:W-:Y:S01]  /*22c0*/  ULDC UR11, c[0x0][0x2f0] ;  /* 0x0000bc00000b7ab9 */ /* 0x000fe20000000800 */
[----:B------:R2:W-:Y:S01]  /*22d0*/  MUFU.TANH R77, R78 ;  /* 0x0000004e004d7308 */ /* 0x0005e20000002400 */
[----:B------:R-:W-:Y:S01]  /*22e0*/  PLOP3.LUT P1, PT, PT, PT, UP0, 0x80, 0x0 ;  /* 0x000000000000781c */ /* 0x000fe20003f2f008 */
[C---:B------:R-:W-:Y:S01]  /*22f0*/  FMUL.FTZ R21, R0.reuse, R80 ;  /* 0x0000005000157220 */ /* 0x040fe20000410000 */
[----:B------:R-:W-:Y:S01]  /*2300*/  PLOP3.LUT P2, PT, PT, PT, UP0, 0x80, 0x0 ;  /* 0x000000000000781c */ /* 0x000fe20003f4f008 */
[C---:B------:R-:W-:Y:S01]  /*2310*/  FMUL.FTZ R63, R0.reuse, R63 ;  /* 0x0000003f003f7220 */ /* 0x040fe20000410000 */
[C---:B------:R-:W-:Y:S01]  /*2320*/  FMUL.FTZ R90, R0.reuse, R90 ;  /* 0x0000005a005a7220 */ /* 0x040fe20000410000 */
[----:B------:R-:W-:Y:S01]  /*2330*/  @UP0 ULDC UR6, c[0x0][0x44c] ;  /* 0x0001130000060ab9 */ /* 0x000fe20000000800 */
[----:B------:R-:W-:Y:S01]  /*2340*/  FMUL.FTZ R91, R0, R91 ;  /* 0x0000005b005b7220 */ /* 0x000fe20000410000 */
[----:B------:R3:W-:Y:S01]  /*2350*/  MUFU.TANH R105, R7 ;  /* 0x0000000700697308 */ /* 0x0007e20000002400 */
[----:B--2---:R-:W-:-:S02]  /*2360*/  VIADD R78, R18, UR38 ;  /* 0x00000026124e7c36 */ /* 0x004fc40008000000 */
[C---:B------:R-:W-:Y:S01]  /*2370*/  FMUL.FTZ R82, R0.reuse, R82 ;  /* 0x0000005200527220 */ /* 0x040fe20000410000 */
[C---:B------:R-:W-:Y:S01]  /*2380*/  FMUL.FTZ R94, R0.reuse, R94 ;  /* 0x0000005e005e7220 */ /* 0x040fe20000410000 */
[C---:B------:R-:W-:Y:S01]  /*2390*/  FMUL.FTZ R9, R0.reuse, R96 ;  /* 0x0000006000097220 */ /* 0x040fe20000410000 */
[C---:B------:R-:W-:Y:S01]  /*23a0*/  FMUL.FTZ R95, R0.reuse, R95 ;  /* 0x0000005f005f7220 */ /* 0x040fe20000410000 */
[----:B------:R-:W-:Y:S01]  /*23b0*/  FMUL.FTZ R74, R0, R74 ;  /* 0x0000004a004a7220 */ /* 0x000fe20000410000 */
[----:B------:R-:W-:Y:S01]  /*23c0*/  ULDC UR14, c[0x0][0x288] ;  /* 0x0000a200000e7ab9 */ /* 0x000fe20000000800 */
[----:B------:R2:W-:Y:S01]  /*23d0*/  MUFU.TANH R108, R63 ;  /* 0x0000003f006c7308 */ /* 0x0005e20000002400 */
[----:B---3--:R-:W-:Y:S01]  /*23e0*/  @P1 IMAD.HI.U32 R7, R78, UR6, RZ ;  /* 0x000000064e071c27 */ /* 0x008fe2000f8e00ff */
[----:B------:R-:W-:-:S03]  /*23f0*/  @UP0 ULDC UR6, c[0x0][0x450] ;  /* 0x0001140000060ab9 */ /* 0x000fc60000000800 */
[C---:B01----:R-:W-:Y:S01]  /*2400*/  FMUL.FTZ R3, R0.reuse, R88 ;  /* 0x0000005800037220 */ /* 0x043fe20000410000 */
[C---:B------:R-:W-:Y:S01]  /*2410*/  FMUL.FTZ R98, R0.reuse, R98 ;  /* 0x0000006200627220 */ /* 0x040fe20000410000 */
[C---:B------:R-:W-:Y:S01]  /*2420*/  FMUL.FTZ R99, R0.reuse, R99 ;  /* 0x0000006300637220 */ /* 0x040fe20000410000 */
[----:B------:R-:W-:Y:S01]  /*2430*/  @P2 SHF.R.U32.HI R78, RZ, UR6, R7 ;  /* 0x00000006ff4e2c19 */ /* 0x000fe20008011607 */
[----:B------:R-:W-:Y:S01]  /*2440*/  UIMAD UR6, UR49, -0xa0, URZ ;  /* 0xffffff60310678a4 */ /* 0x000fe2000f8e023f */
[----:B------:R0:W-:Y:S01]  /*2450*/  MUFU.TANH R96, R82 ;  /* 0x0000005200607308 */ /* 0x0001e20000002400 */
[----:B--2---:R-:W-:Y:S02]  /*2460*/  IMAD.U32 R63, RZ, RZ, UR11 ;  /* 0x0000000bff3f7e24 */ /* 0x004fe4000f8e00ff */
[C---:B------:R-:W-:Y:S01]  /*2470*/  FMUL.FTZ R103, R0.reuse, R103 ;  /* 0x0000006700677220 */ /* 0x040fe20000410000 */
[----:B------:R-:W1:Y:S01]  /*2480*/  SHFL.IDX PT, R7, R78, 0x1, 0x1c1f ;  /* 0x003c1f004e077f89 */ /* 0x000e6200000e0000 */
[----:B------:R-:W-:Y:S01]  /*2490*/  UIADD3 UR7, UR6, 0xa1, URZ ;  /* 0x000000a106077890 */ /* 0x000fe2000fffe03f */
[C---:B------:R-:W-:Y:S01]  /*24a0*/  FMUL.FTZ R102, R0.reuse, R102 ;  /* 0x0000006600667220 */ /* 0x040fe20000410000 */
[----:B------:R-:W-:Y:S01]  /*24b0*/  UIMAD UR6, UR47, UR11, UR6 ;  /* 0x0000000b2f0672a4 */ /* 0x000fe2000f8e0206 */
[C---:B------:R-:W-:Y:S01]  /*24c0*/  FMUL.FTZ R5, R0.reuse, R89 ;  /* 0x0000005900057220 */ /* 0x040fe20000410000 */
[----:B------:R-:W-:Y:S01]  /*24d0*/  MUFU.TANH R90, R90 ;  /* 0x0000005a005a7308 */ /* 0x000fe20000002400 */
[C---:B------:R-:W-:Y:S01]  /*24e0*/  FMUL.FTZ R8, R0.reuse, R93 ;  /* 0x0000005d00087220 */ /* 0x040fe20000410000 */
[----:B------:R-:W-:Y:S01]  /*24f0*/  IMAD.U32 R80, RZ, RZ, UR7 ;  /* 0x00000007ff507e24 */ /* 0x000fe2000f8e00ff */
[----:B------:R-:W-:Y:S01]  /*2500*/  UIADD3 UR6, UR6, 0xa0, URZ ;  /* 0x000000a006067890 */ /* 0x000fe2000fffe03f */
[C---:B------:R-:W-:Y:S01]  /*2510*/  FMUL.FTZ R11, R0.reuse, R101 ;  /* 0x00000065000b7220 */ /* 0x040fe20000410000 */
[----:B------:R-:W-:Y:S01]  /*2520*/  FMUL.FTZ R15, R0, R76 ;  /* 0x0000004c000f7220 */ /* 0x000fe20000410000 */
[----:B------:R-:W-:-:S02]  /*2530*/  IMAD R80, R17, -0x2, R80 ;  /* 0xfffffffe11507824 */ /* 0x000fc400078e0250 */
[C---:B------:R-:W-:Y:S01]  /*2540*/  FMUL.FTZ R76, R0.reuse, R59 ;  /* 0x0000003b004c7220 */ /* 0x040fe20000410000 */
[----:B------:R-:W2:Y:S01]  /*2550*/  MUFU.TANH R91, R91 ;  /* 0x0000005b005b7308 */ /* 0x000ea20000002400 */
[----:B0-----:R-:W-:Y:S02]  /*2560*/  IMAD.U32 R82, RZ, RZ, UR6 ;  /* 0x00000006ff527e24 */ /* 0x001fe4000f8e00ff */
[C---:B------:R-:W-:Y:S01]  /*2570*/  FMUL.FTZ R59, R0.reuse, R64 ;  /* 0x00000040003b7220 */ /* 0x040fe20000410000 */
[----:B------:R-:W-:Y:S02]  /*2580*/  IMAD R80, R63, UR47, R80 ;  /* 0x0000002f3f507c24 */ /* 0x000fe4000f8e0250 */
[C---:B------:R-:W-:Y:S01]  /*2590*/  FMUL.FTZ R10, R0.reuse, R97 ;  /* 0x00000061000a7220 */ /* 0x040fe20000410000 */
[----:B------:R-:W-:Y:S02]  /*25a0*/  IMAD R82, R17, -0x2, R82 ;  /* 0xfffffffe11527824 */ /* 0x000fe400078e0252 */
[C---:B------:R-:W-:Y:S01]  /*25b0*/  FMUL.FTZ R75, R0.reuse, R75 ;  /* 0x0000004b004b7220 */ /* 0x040fe20000410000 */
[C---:B------:R-:W-:Y:S01]  /*25c0*/  FMUL.FTZ R6, R0.reuse, R92 ;  /* 0x0000005c00067220 */ /* 0x040fe20000410000 */
[----:B------:R-:W0:Y:S01]  /*25d0*/  MUFU.TANH R94, R94 ;  /* 0x0000005e005e7308 */ /* 0x000e220000002400 */
[C---:B------:R-:W-:Y:S01]  /*25e0*/  FMUL.FTZ R79, R0.reuse, R79 ;  /* 0x0000004f004f7220 */ /* 0x040fe20000410000 */
[C---:B------:R-:W-:Y:S01]  /*25f0*/  FMUL.FTZ R87, R0.reuse, R87 ;  /* 0x0000005700577220 */ /* 0x040fe20000410000 */
[----:B-1----:R-:W-:Y:S01]  /*2600*/  IADD3 R7, R7, -UR14, R80 ;  /* 0x8000000e07077c10 */ /* 0x002fe2000fffe050 */
        /* <DEDUP_REMOVED lines=13> */
[----:B-1----:R-:W-:Y:S01]  /*26e0*/  FMUL.FTZ R74, R0, R84 ;  /* 0x00000054004a7220 */ /* 0x002fe20000410000 */
[----:B------:R-:W-:Y:S01]  /*26f0*/  VIMNMX R84, R82, R7, PT ;  /* 0x0000000752547248 */ /* 0x000fe20003fe0100 */
[C---:B------:R-:W-:Y:S01]  /*2700*/  FMUL.FTZ R70, R0.reuse, R70 ;  /* 0x0000004600467220 */ /* 0x040fe20000410000 */
[C---:B------:R-:W-:Y:S01]  /*2710*/  FMUL.FTZ R67, R0.reuse, R67 ;  /* 0x0000004300437220 */ /* 0x040fe20000410000 */
[----:B------:R-:W-:Y:S01]  /*2720*/  FMUL.FTZ R58, R0, R61 ;  /* 0x0000003d003a7220 */ /* 0x000fe20000410000 */
[----:B------:R-:W-:Y:S01]  /*2730*/  ISETP.GT.AND P1, PT, R84, RZ, PT ;  /* 0x000000ff5400720c */ /* 0x000fe20003f24270 */
[----:B------:R-:W-:Y:S01]  /*2740*/  FMUL.FTZ R61, R0, R69 ;  /* 0x00000045003d7220 */ /* 0x000fe20000410000 */
[----:B------:R-:W1:Y:S01]  /*2750*/  MUFU.TANH R98, R98 ;  /* 0x0000006200627308 */ /* 0x000e620000002400 */
[----:B------:R-:W-:Y:S01]  /*2760*/  ISETP.GT.AND P2, PT, R84, 0x1, PT ;  /* 0x000000015400780c */ /* 0x000fe20003f44270 */
[----:B------:R-:W-:Y:S01]  /*2770*/  FMUL.FTZ R51, R0, R51 ;  /* 0x0000003300337220 */ /* 0x000fe20000410000 */
[----:B------:R-:W-:Y:S01]  /*2780*/  ISETP.GT.AND P3, PT, R84, 0x8, PT ;  /* 0x000000085400780c */ /* 0x000fe20003f64270 */
[C---:B------:R-:W-:Y:S01]  /*2790*/  FMUL.FTZ R47, R0.reuse, R47 ;  /* 0x0000002f002f7220 */ /* 0x040fe20000410000 */
[----:B--2---:R-:W-:Y:S01]  /*27a0*/  FSEL R101, R91, -INF , P2 ;  /* 0xff8000005b657808 */ /* 0x004fe20001000000 */
[----:B------:R-:W-:Y:S01]  /*27b0*/  FMUL.FTZ R43, R0, R43 ;  /* 0x0000002b002b7220 */ /* 0x000fe20000410000 */
[----:B------:R-:W-:Y:S01]  /*27c0*/  ISETP.GT.AND P2, PT, R84, 0x10, PT ;  /* 0x000000105400780c */ /* 0x000fe20003f44270 */
[----:B------:R0:W2:Y:S01]  /*27d0*/  MUFU.TANH R93, R99 ;  /* 0x00000063005d7308 */ /* 0x0000a20000002400 */
        /* <DEDUP_REMOVED lines=8> */
[----:B0-----:R-:W-:Y:S01]  /*2860*/  FSEL R99, R94, -INF , P3 ;  /* 0xff8000005e637808 */ /* 0x001fe20001800000 */
[C---:B------:R-:W-:Y:S01]  /*2870*/  FMUL.FTZ R34, R0.reuse, R34 ;  /* 0x0000002200227220 */ /* 0x040fe20000410000 */
[C---:B------:R-:W-:Y:S01]  /*2880*/  FMUL.FTZ R35, R0.reuse, R35 ;  /* 0x0000002300237220 */ /* 0x040fe20000410000 */
[C---:B------:R-:W-:Y:S01]  /*2890*/  FMUL.FTZ R39, R0.reuse, R39 ;  /* 0x0000002700277220 */ /* 0x040fe20000410000 */
[----:B------:R-:W-:Y:S01]  /*28a0*/  SHFL.IDX PT, R78, R78, RZ, 0x1c1f ;  /* 0x001c1fff4e4e7589 */ /* 0x000fe200000e0000 */
[----:B------:R-:W-:Y:S01]  /*28b0*/  FMUL.FTZ R24, R0, R24 ;  /* 0x0000001800187220 */ /* 0x000fe20000410000 */
[----:B------:R-:W-:Y:S01]  /*28c0*/  ULDC UR28, c[0x0][0x988] ;  /* 0x00026200001c7ab9 */ /* 0x000fe20000000800 */
[----:B------:R-:W0:Y:S01]  /*28d0*/  MUFU.TANH R102, R102 ;  /* 0x0000006600667308 */ /* 0x000e220000002400 */
[----:B----4-:R-:W-:Y:S01]  /*28e0*/  FSEL R103, R90, -INF , P1 ;  /* 0xff8000005a677808 */ /* 0x010fe20000800000 */
[----:B------:R-:W-:Y:S01]  /*28f0*/  FMUL.FTZ R45, R0, R45 ;  /* 0x0000002d002d7220 */ /* 0x000fe20000410000 */
[----:B------:R-:W-:Y:S01]  /*2900*/  ISETP.GT.AND P1, PT, R84, 0x9, PT ;  /* 0x000000095400780c */ /* 0x000fe20003f24270 */
[C---:B------:R-:W-:Y:S01]  /*2910*/  FMUL.FTZ R48, R0.reuse, R48 ;  /* 0x0000003000307220 */ /* 0x040fe20000410000 */
[----:B------:R-:W-:Y:S01]  /*2920*/  FMNMX.FTZ R64, R103, R101, !PT ;  /* 0x0000006567407209 */ /* 0x000fe20007810000 */
[C---:B------:R-:W-:Y:S01]  /*2930*/  FMUL.FTZ R49, R0.reuse, R49 ;  /* 0x0000003100317220 */ /* 0x040fe20000410000 */
[----:B---3--:R-:W-:Y:S01]  /*2940*/  FSEL R97, R95, -INF , P1 ;  /* 0xff8000005f617808 */ /* 0x008fe20000800000 */
[----:B------:R3:W4:Y:S01]  /*2950*/  MUFU.TANH R92, R75 ;  /* 0x0000004b005c7308 */ /* 0x0007220000002400 */
[----:B------:R-:W-:Y:S01]  /*2960*/  FMNMX.FTZ R64, R99, R64, !PT ;  /* 0x0000004063407209 */ /* 0x000fe20007810000 */
[----:B------:R-:W-:Y:S01]  /*2970*/  FMUL.FTZ R52, R0, R52 ;  /* 0x0000003400347220 */ /* 0x000fe20000410000 */
[----:B------:R-:W-:Y:S01]  /*2980*/  ISETP.GT.AND P1, PT, R84, 0x11, PT ;  /* 0x000000115400780c */ /* 0x000fe20003f24270 */
[----:B------:R-:W-:Y:S01]  /*2990*/  FMUL.FTZ R53, R0, R53 ;  /* 0x0000003500357220 */ /* 0x000fe20000410000 */
[----:B-1----:R-:W-:Y:S01]  /*29a0*/  FSEL R95, R98, -INF , P2 ;  /* 0xff800000625f7808 */ /* 0x002fe20001000000 */
[----:B------:R-:W-:Y:S01]  /*29b0*/  FMUL.FTZ R25, R0, R25 ;  /* 0x0000001900197220 */ /* 0x000fe20000410000 */
[----:B------:R-:W-:Y:S01]  /*29c0*/  FMNMX.FTZ R64, R97, R64, !PT ;  /* 0x0000004061407209 */ /* 0x000fe20007810000 */
[----:B------:R-:W1:Y:S01]  /*29d0*/  MUFU.TANH R79, R79 ;  /* 0x0000004f004f7308 */ /* 0x000e620000002400 */
[----:B------:R-:W-:Y:S01]  /*29e0*/  ISETP.GT.AND P2, PT, R84, 0x18, PT ;  /* 0x000000185400780c */ /* 0x000fe20003f44270 */
[C---:B---3--:R-:W-:Y:S01]  /*29f0*/  FMUL.FTZ R75, R0.reuse, R56 ;  /* 0x00000038004b7220 */ /* 0x048fe20000410000 */
[----:B--2---:R-:W-:Y:S01]  /*2a00*/  FSEL R93, R93, -INF , P1 ;  /* 0xff8000005d5d7808 */ /* 0x004fe20000800000 */
[C---:B------:R-:W-:Y:S01]  /*2a10*/  FMUL.FTZ R56, R0.reuse, R57 ;  /* 0x0000003900387220 */ /* 0x040fe20000410000 */
[----:B------:R-:W-:Y:S01]  /*2a20*/  FMNMX.FTZ R64, R95, R64, !PT ;  /* 0x000000405f407209 */ /* 0x000fe20007810000 */
[----:B------:R-:W-:Y:S01]  /*2a30*/  FMUL.FTZ R57, R0, R60 ;  /* 0x0000003c00397220 */ /* 0x000fe20000410000 */
[----:B------:R-:W-:Y:S01]  /*2a40*/  ISETP.GT.AND P1, PT, R84, 0x19, PT ;  /* 0x000000195400780c */ /* 0x000fe20003f24270 */
[----:B------:R2:W-:Y:S01]  /*2a50*/  MUFU.TANH R104, R87 ;  /* 0x0000005700687308 */ /* 0x0005e20000002400 */
[----:B0-----:R-:W-:Y:S01]  /*2a60*/  FSEL R91, R102, -INF , P2 ;  /* 0xff800000665b7808 */ /* 0x001fe20001000000 */
[C---:B------:R-:W-:Y:S01]  /*2a70*/  FMUL.FTZ R60, R0.reuse, R65 ;  /* 0x00000041003c7220 */ /* 0x040fe20000410000 */
[----:B------:R-:W-:Y:S01]  /*2a80*/  FMNMX.FTZ R64, R93, R64, !PT ;  /* 0x000000405d407209 */ /* 0x000fe20007810000 */
[----:B------:R-:W-:Y:S01]  /*2a90*/  FMUL.FTZ R28, R0, R28 ;  /* 0x0000001c001c7220 */ /* 0x000fe20000410000 */
[----:B------:R-:W-:Y:S01]  /*2aa0*/  ISETP.GT.AND P2, PT, R84, 0x20, PT ;  /* 0x000000205400780c */ /* 0x000fe20003f44270 */
[----:B------:R-:W-:Y:S01]  /*2ab0*/  FMUL.FTZ R102, R0, R29 ;  /* 0x0000001d00667220 */ /* 0x000fe20000410000 */
[----:B------:R-:W-:Y:S01]  /*2ac0*/  FSEL R89, R89, -INF , P1 ;  /* 0xff80000059597808 */ /* 0x000fe20000800000 */
[----:B------:R4:W0:Y:S01]  /*2ad0*/  MUFU.TANH R100, R83 ;  /* 0x0000005300647308 */ /* 0x0008220000002400 */
[----:B------:R-:W-:Y:S01]  /*2ae0*/  FMNMX.FTZ R64, R91, R64, !PT ;  /* 0x000000405b407209 */ /* 0x000fe20007810000 */
[----:B------:R-:W-:Y:S01]  /*2af0*/  @UP0 ULDC UR6, c[0x0][0x44c] ;  /* 0x0001130000060ab9 */ /* 0x000fe20000000800 */
[----:B------:R-:W-:Y:S01]  /*2b00*/  ISETP.GT.AND P1, PT, R84, 0x21, PT ;  /* 0x000000215400780c */ /* 0x000fe20003f24270 */
[----:B------:R-:W-:Y:S01]  /*2b10*/  UIMAD.WIDE.U32 UR6, UR38, UR6, URZ ;  /* 0x00000006260672a5 */ /* 0x000fe2000f8e003f */
[----:B--2---:R-:W-:Y:S01]  /*2b20*/  FSEL R87, R88, -INF , P2 ;  /* 0xff80000058577808 */ /* 0x004fe20001000000 */
[----:B------:R-:W-:Y:S01]  /*2b30*/  @UP0 ULDC UR18, c[0x0][0x450] ;  /* 0x0001140000120ab9 */ /* 0x000fe20000000800 */
[----:B------:R-:W-:Y:S01]  /*2b40*/  FMNMX.FTZ R64, R89, R64, !PT ;  /* 0x0000004059407209 */ /* 0x000fe20007810000 */
[----:B------:R-:W2:Y:S01]  /*2b50*/  MUFU.TANH R86, R86 ;  /* 0x0000005600567308 */ /* 0x000ea20000002400 */
[----:B------:R-:W-:Y:S01]  /*2b60*/  ISETP.GT.AND P2, PT, R84, 0x28, PT ;  /* 0x000000285400780c */ /* 0x000fe20003f44270 */
[----:B------:R-:W-:Y:S01]  /*2b70*/  UMOV UR10, UR38 ;  /* 0x00000026000a7c82 */ /* 0x000fe20008000000 */
[----:B----4-:R-:W-:Y:S01]  /*2b80*/  FSEL R83, R92, -INF , P1 ;  /* 0xff8000005c537808 */ /* 0x010fe20000800000 */
[----:B------:R-:W-:Y:S01]  /*2b90*/  UIMAD UR11, UR47, UR11, -UR14 ;  /* 0x0000000b2f0b72a4 */ /* 0x000fe2000f8e0a0e */
[----:B------:R-:W-:Y:S01]  /*2ba0*/  FMNMX.FTZ R64, R87, R64, !PT ;  /* 0x0000004057407209 */ /* 0x000fe20007810000 */
[----:B------:R-:W-:Y:S01]  /*2bb0*/  @UP0 USHF.R.U32.HI UR10, URZ, UR18, UR7 ;  /* 0x000000123f0a0299 */ /* 0x000fe20008011607 */
[C---:B------:R-:W-:Y:S01]  /*2bc0*/  ISETP.GT.AND P1, PT, R84.reuse, 0x29, PT ;  /* 0x000000295400780c */ /* 0x040fe20003f24270 */
[----:B------:R-:W3:Y:S01]  /*2bd0*/  MUFU.TANH R106, R76 ;  /* 0x0000004c006a7308 */ /* 0x000ee20000002400 */
[----:B------:R-:W-:Y:S01]  /*2be0*/  FSEL R85, R77, -INF , P2 ;  /* 0xff8000004d557808 */ /* 0x000fe20001000000 */
[----:B------:R-:W-:Y:S01]  /*2bf0*/  UIADD3 UR6, UR11, UR10, URZ ;  /* 0x0000000a0b067290 */ /* 0x000fe2000fffe03f */
[----:B------:R-:W-:Y:S01]  /*2c00*/  FMNMX.FTZ R64, R83, R64, !PT ;  /* 0x0000004053407209 */ /* 0x000fe20007810000 */
[----:B------:R-:W-:Y:S01]  /*2c10*/  UIADD3 UR32, UR49, -0x2, URZ ;  /* 0xfffffffe31207890 */ /* 0x000fe2000fffe03f */
[C---:B------:R-:W-:Y:S01]  /*2c20*/  ISETP.GT.AND P2, PT, R84.reuse, 0x30, PT ;  /* 0x000000305400780c */ /* 0x040fe20003f44270 */
[----:B------:R-:W-:Y:S01]  /*2c30*/  UIMAD.WIDE UR6, UR6, 0x66666667, URZ ;  /* 0x66666667060678a5 */ /* 0x000fe2000f8e023f */
[----:B-1----:R-:W-:Y:S01]  /*2c40*/  FSEL R81, R79, -INF , P1 ;  /* 0xff8000004f517808 */ /* 0x002fe20000800000 */
[----:B------:R1:W4:Y:S01]  /*2c50*/  MUFU.TANH R107, R62 ;  /* 0x0000003e006b7308 */ /* 0x0003220000002400 */
[----:B------:R-:W-:Y:S01]  /*2c60*/  FMNMX.FTZ R64, R85, R64, !PT ;  /* 0x0000004055407209 */ /* 0x000fe20007810000 */
[----:B------:R-:W-:Y:S01]  /*2c70*/  USHF.R.U32.HI UR6, URZ, 0x1f, UR7 ;  /* 0x0000001f3f067899 */ /* 0x000fe20008011607 */
[----:B------:R-:W-:-:S02]  /*2c80*/  ISETP.GT.AND P1, PT, R84, 0x31, PT ;  /* 0x000000315400780c */ /* 0x000fc40003f24270 */
[----:B------:R-:W-:Y:S01]  /*2c90*/  FSEL R79, R96, -INF , P2 ;  /* 0xff800000604f7808 */ /* 0x000fe20001000000 */
[----:B------:R-:W-:Y:S01]  /*2ca0*/  ULEA.HI.SX32 UR7, UR7, UR6, 0x1a ;  /* 0x0000000607077291 */ /* 0x000fe2000f8fd23f */
[----:B------:R-:W-:Y:S01]  /*2cb0*/  FMNMX.FTZ R64, R81, R64, !PT ;  /* 0x0000004051407209 */ /* 0x000fe20007810000 */
[----:B------:R5:W-:Y:S01]  /*2cc0*/  MUFU.TANH R109, R71 ;  /* 0x00000047006d7308 */ /* 0x000be20000002400 */
[----:B------:R-:W-:Y:S01]  /*2cd0*/  ISETP.GT.AND P2, PT, R84, 0x38, PT ;  /* 0x000000385400780c */ /* 0x000fe20003f44270 */
[----:B-1----:R-:W-:Y:S01]  /*2ce0*/  FMUL.FTZ R62, R0, R68 ;  /* 0x00000044003e7220 */ /* 0x002fe20000410000 */
[----:B0-----:R-:W-:Y:S01]  /*2cf0*/  FSEL R77, R100, -INF , P1 ;  /* 0xff800000644d7808 */ /* 0x001fe20000800000 */
[----:B------:R-:W-:Y:S01]  /*2d00*/  UISETP.LT.AND UP0, UPT, URZ, UR7, UPT ;  /* 0x000000073f00728c */ /* 0x000fe2000bf01270 */
[----:B------:R-:W-:Y:S02]  /*2d10*/  FMNMX.FTZ R64, R79, R64, !PT ;  /* 0x000000404f407209 */ /* 0x000fe40007810000 */
[----:B------:R-:W-:Y:S01]  /*2d20*/  ISETP.GT.AND P1, PT, R84, 0x39, PT ;  /* 0x000000395400780c */ /* 0x000fe20003f24270 */
[----:B------:R0:W-:Y:S01]  /*2d30*/  MUFU.TANH R90, R42 ;  /* 0x0000002a005a7308 */ /* 0x0001e20000002400 */
[----:B--2---:R-:W-:Y:S01]  /*2d40*/  FSEL R76, R86, -INF , P2 ;  /* 0xff800000564c7808 */ /* 0x004fe20001000000 */
[----:B------:R-:W-:Y:S01]  /*2d50*/  USEL UR30, URZ, UR7, !UP0 ;  /* 0x000000073f1e7287 */ /* 0x000fe2000c000000 */
[----:B------:R-:W-:-:S02]  /*2d60*/  FMNMX.FTZ R7, R77, R64, !PT ;  /* 0x000000404d077209 */ /* 0x000fc40007810000 */
[----:B------:R-:W-:Y:S01]  /*2d70*/  ISETP.GT.AND P2, PT, R84, 0x40, PT ;  /* 0x000000405400780c */ /* 0x000fe20003f44270 */
[----:B------:R-:W-:Y:S01]  /*2d80*/  UISETP.GE.AND UP0, UPT, UR32, UR30, UPT ;  /* 0x0000001e2000728c */ /* 0x000fe2000bf06270 */
[----:B-----5:R-:W-:Y:S01]  /*2d90*/  FSEL R71, R104, -INF , P1 ;  /* 0xff80000068477808 */ /* 0x020fe20000800000 */
[----:B------:R-:W1:Y:S01]  /*2da0*/  MUFU.TANH R66, R66 ;  /* 0x0000004200427308 */ /* 0x000e620000002400 */
[----:B0-----:R-:W-:Y:S02]  /*2db0*/  FMNMX.FTZ R42, R76, R7, !PT ;  /* 0x000000074c2a7209 */ /* 0x001fe40007810000 */
[----:B------:R-:W-:Y:S02]  /*2dc0*/  ISETP.GT.AND P1, PT, R84, 0x41, PT ;  /* 0x000000415400780c */ /* 0x000fe40003f24270 */
[----:B------:R-:W-:Y:S02]  /*2dd0*/  FMNMX.FTZ R7, R71, R42, !PT ;  /* 0x0000002a47077209 */ /* 0x000fe40007810000 */
[----:B---3--:R-:W-:Y:S01]  /*2de0*/  FSEL R69, R106, -INF , P1 ;  /* 0xff8000006a457808 */ /* 0x008fe20000800000 */
[----:B------:R0:W-:Y:S01]  /*2df0*/  MUFU.TANH R65, R70 ;  /* 0x0000004600417308 */ /* 0x0001e20000002400 */
[----:B------:R-:W-:-:S02]  /*2e00*/  ISETP.GT.AND P1, PT, R84, 0x49, PT ;  /* 0x000000495400780c */ /* 0x000fc40003f24270 */
[----:B------:R-:W-:-:S05]  /*2e10*/  R2UR UR15, R2 ;  /* 0x00000000020f72ca */ /* 0x000fca00000e0000 */
[----:B------:R-:W2:Y:S01]  /*2e20*/  MUFU.TANH R67, R67 ;  /* 0x0000004300437308 */ /* 0x000ea20000002400 */
[----:B0-----:R-:W-:Y:S02]  /*2e30*/  FSEL R70, R105, -INF , P2 ;  /* 0xff80000069467808 */ /* 0x001fe40001000000 */
[----:B------:R-:W-:Y:S02]  /*2e40*/  ISETP.GT.AND P2, PT, R84, 0x48, PT ;  /* 0x000000485400780c */ /* 0x000fe40003f44270 */
[----:B------:R-:W-:Y:S02]  /*2e50*/  FMNMX.FTZ R42, R70, R7, !PT ;  /* 0x00000007462a7209 */ /* 0x000fe40007810000 */
[----:B----4-:R-:W-:Y:S01]  /*2e60*/  FSEL R68, R107, -INF , P2 ;  /* 0xff8000006b447808 */ /* 0x010fe20001000000 */
[----:B------:R0:W-:Y:S01]  /*2e70*/  MUFU.TANH R64, R51 ;  /* 0x0000003300407308 */ /* 0x0001e20000002400 */
[----:B------:R-:W-:Y:S01]  /*2e80*/  FMNMX.FTZ R7, R69, R42, !PT ;  /* 0x0000002a45077209 */ /* 0x000fe20007810000 */
[----:B------:R-:W-:Y:S01]  /*2e90*/  UIADD3 UR6, UR15, 0x22840, URZ ;  /* 0x000228400f067890 */ /* 0x000fe2000fffe03f */
[----:B------:R-:W-:-:S02]  /*2ea0*/  ISETP.GT.AND P2, PT, R84, 0x50, PT ;  /* 0x000000505400780c */ /* 0x000fc40003f44270 */
[----:B------:R-:W-:Y:S01]  /*2eb0*/  FMNMX.FTZ R42, R68, R7, !PT ;  /* 0x00000007442a7209 */ /* 0x000fe20007810000 */
[----:B------:R-:W-:Y:S01]  /*2ec0*/  FMUL.FTZ R7, R0, R27 ;  /* 0x0000001b00077220 */ /* 0x000fe20000410000 */
[----:B------:R-:W-:Y:S01]  /*2ed0*/  UPRMT UR6, UR41, 0x654, UR6 ;  /* 0x0000065429067896 */ /* 0x000fe20008000006 */
[----:B------:R1:W-:Y:S01]  /*2ee0*/  MUFU.TANH R92, R47 ;  /* 0x0000002f005c7308 */ /* 0x0003e20000002400 */
[----:B0-----:R-:W-:Y:S02]  /*2ef0*/  FSEL R51, R108, -INF , P1 ;  /* 0xff8000006c337808 */ /* 0x001fe40000800000 */
[----:B------:R-:W-:Y:S02]  /*2f00*/  ISETP.GT.AND P1, PT, R84, 0x51, PT ;  /* 0x000000515400780c */ /* 0x000fe40003f24270 */
[----:B------:R-:W-:-:S03]  /*2f10*/  FMNMX.FTZ R42, R51, R42, !PT ;  /* 0x0000002a332a7209 */ /* 0x000fc60007810000 */
[----:B------:R2:W0:Y:S01]  /*2f20*/  MUFU.TANH R94, R43 ;  /* 0x0000002b005e7308 */ /* 0x0004220000002400 */
[----:B-1----:R-:W-:Y:S01]  /*2f30*/  FSEL R47, R66, -INF , P2 ;  /* 0xff800000422f7808 */ /* 0x002fe20001000000 */
[----:B------:R-:W-:Y:S01]  /*2f40*/  SYNCS.ARRIVE.TRANS64.RED.A1T0 RZ, [UR6], RZ ;  /* 0x000000ffffff79a7 */ /* 0x000fe20008100406 */
[----:B------:R-:W-:-:S05]  /*2f50*/  ISETP.GT.AND P2, PT, R84, 0x58, PT ;  /* 0x000000585400780c */ /* 0x000fca0003f44270 */
[----:B------:R1:W3:Y:S01]  /*2f60*/  MUFU.TANH R88, R46 ;  /* 0x0000002e00587308 */ /* 0x0002e20000002400 */
[----:B--2---:R-:W-:Y:S02]  /*2f70*/  FSEL R43, R67, -INF , P1 ;  /* 0xff800000432b7808 */ /* 0x004fe40000800000 */
[----:B------:R-:W-:-:S04]  /*2f80*/  ISETP.GT.AND P1, PT, R84, 0x59, PT ;  /* 0x000000595400780c */ /* 0x000fc80003f24270 */
[----:B------:R-:W-:Y:S01]  /*2f90*/  FSEL R41, R109, -INF , P1 ;  /* 0xff8000006d297808 */ /* 0x000fe20000800000 */
[----:B------:R-:W2:Y:S01]  /*2fa0*/  MUFU.TANH R96, R50 ;  /* 0x0000003200607308 */ /* 0x000ea20000002400 */
[----:B-1----:R-:W-:Y:S02]  /*2fb0*/  FMNMX.FTZ R46, R47, R42, !PT ;  /* 0x0000002a2f2e7209 */ /* 0x002fe40007810000 */
[----:B------:R-:W-:Y:S02]  /*2fc0*/  FSEL R42, R65, -INF , P2 ;  /* 0xff800000412a7808 */ /* 0x000fe40001000000 */
[----:B------:R-:W-:Y:S02]  /*2fd0*/  FMNMX.FTZ R27, R43, R46, !PT ;  /* 0x0000002e2b1b7209 */ /* 0x000fe40007810000 */
[----:B------:R-:W-:Y:S01]  /*2fe0*/  ISETP.GT.AND P2, PT, R84, 0x60, PT ;  /* 0x000000605400780c */ /* 0x000fe20003f44270 */
[----:B------:R1:W-:Y:S01]  /*2ff0*/  MUFU.TANH R100, R26 ;  /* 0x0000001a00647308 */ /* 0x0003e20000002400 */
[----:B------:R-:W-:-:S02]  /*3000*/  FMNMX.FTZ R46, R42, R27, !PT ;  /* 0x0000001b2a2e7209 */ /* 0x000fc40007810000 */
[----:B------:R-:W-:Y:S02]  /*3010*/  ISETP.GT.AND P1, PT, R84, 0x61, PT ;  /* 0x000000615400780c */ /* 0x000fe40003f24270 */
[----:B------:R-:W-:Y:S02]  /*3020*/  FSEL R27, R90, -INF , P2 ;  /* 0xff8000005a1b7808 */ /* 0x000fe40001000000 */
[----:B------:R-:W-:Y:S01]  /*3030*/  FMNMX.FTZ R46, R41, R46, !PT ;  /* 0x0000002e292e7209 */ /* 0x000fe20007810000 */
[----:B------:R4:W-:Y:S01]  /*3040*/  MUFU.TANH R98, R55 ;  /* 0x0000003700627308 */ /* 0x0009e20000002400 */
[----:B-1----:R-:W-:Y:S01]  /*3050*/  FMUL.FTZ R26, R0, R30 ;  /* 0x0000001e001a7220 */ /* 0x002fe20000410000 */
[----:B------:R-:W-:Y:S02]  /*3060*/  ISETP.GT.AND P2, PT, R84, 0x68, PT ;  /* 0x000000685400780c */ /* 0x000fe40003f44270 */
[----:B0-----:R-:W-:Y:S02]  /*3070*/  FSEL R30, R94, -INF , P1 ;  /* 0xff8000005e1e7808 */ /* 0x001fe40000800000 */
[----:B------:R-:W-:-:S02]  /*3080*/  ISETP.GT.AND P1, PT, R84, 0x69, PT ;  /* 0x000000695400780c */ /* 0x000fc40003f24270 */
[----:B------:R0:W-:Y:S01]  /*3090*/  MUFU.TANH R65, R7 ;  /* 0x0000000700417308 */ /* 0x0001e20000002400 */
[----:B----4-:R-:W-:Y:S02]  /*30a0*/  FMNMX.FTZ R55, R27, R46, !PT ;  /* 0x0000002e1b377209 */ /* 0x010fe40007810000 */
[----:B------:R-:W-:Y:S02]  /*30b0*/  FSEL R46, R92, -INF , P1 ;  /* 0xff8000005c2e7808 */ /* 0x000fe40000800000 */
[----:B------:R-:W-:Y:S02]  /*30c0*/  FMNMX.FTZ R50, R30, R55, !PT ;  /* 0x000000371e327209 */ /* 0x000fe40007810000 */
[----:B------:R-:W-:Y:S01]  /*30d0*/  ISETP.GT.AND P1, PT, R84, 0x71, PT ;  /* 0x000000715400780c */ /* 0x000fe20003f24270 */
[----:B------:R1:W4:Y:S01]  /*30e0*/  MUFU.TANH R86, R54 ;  /* 0x0000003600567308 */ /* 0x0003220000002400 */
[----:B0-----:R-:W-:Y:S01]  /*30f0*/  FMUL.FTZ R7, R0, R31 ;  /* 0x0000001f00077220 */ /* 0x001fe20000410000 */
[----:B---3--:R-:W-:-:S02]  /*3100*/  FSEL R31, R88, -INF , P2 ;  /* 0xff800000581f7808 */ /* 0x008fc40001000000 */
[----:B------:R-:W-:Y:S02]  /*3110*/  ISETP.GT.AND P2, PT, R84, 0x70, PT ;  /* 0x000000705400780c */ /* 0x000fe40003f44270 */
[----:B------:R-:W-:Y:S02]  /*3120*/  FMNMX.FTZ R55, R31, R50, !PT ;  /* 0x000000321f377209 */ /* 0x000fe40007810000 */
[----:B--2---:R-:W-:Y:S01]  /*3130*/  FSEL R50, R96, -INF , P2 ;  /* 0xff80000060327808 */ /* 0x004fe20001000000 */
[----:B------:R-:W0:Y:S01]  /*3140*/  MUFU.TANH R90, R26 ;  /* 0x0000001a005a7308 */ /* 0x000e220000002400 */
[----:B------:R-:W-:Y:S01]  /*3150*/  FMNMX.FTZ R55, R46, R55, !PT ;  /* 0x000000372e377209 */ /* 0x000fe20007810000 */
[----:B------:R-:W-:Y:S01]  /*3160*/  FMUL.FTZ R96, R0, R32 ;  /* 0x0000002000607220 */ /* 0x000fe20000410000 */
[----:B------:R-:W-:Y:S02]  /*3170*/  ISETP.GT.AND P2, PT, R84, 0x78, PT ;  /* 0x000000785400780c */ /* 0x000fe40003f44270 */
[----:B-1----:R-:W-:-:S02]  /*3180*/  FSEL R54, R64, -INF , P1 ;  /* 0xff80000040367808 */ /* 0x002fc40000800000 */
[----:B------:R-:W-:Y:S01]  /*3190*/  FMNMX.FTZ R55, R50, R55, !PT ;  /* 0x0000003732377209 */ /* 0x000fe20007810000 */
[----:B------:R1:W2:Y:S01]  /*31a0*/  MUFU.TANH R88, R7 ;  /* 0x0000000700587308 */ /* 0x0002a20000002400 */
[----:B------:R-:W-:Y:S02]  /*31b0*/  ISETP.GT.AND P1, PT, R84, 0x79, PT ;  /* 0x000000795400780c */ /* 0x000fe40003f24270 */
[----:B----4-:R-:W-:Y:S02]  /*31c0*/  FSEL R66, R86, -INF , P2 ;  /* 0xff80000056427808 */ /* 0x010fe40001000000 */
[----:B------:R-:W-:-:S03]  /*31d0*/  ISETP.GT.AND P2, PT, R84, 0x80, PT ;  /* 0x000000805400780c */ /* 0x000fc60003f44270 */
[----:B------:R-:W3:Y:S01]  /*31e0*/  MUFU.TANH R34, R34 ;  /* 0x0000002200227308 */ /* 0x000ee20000002400 */
[----:B-1----:R-:W-:Y:S02]  /*31f0*/  FMNMX.FTZ R7, R54, R55, !PT ;  /* 0x0000003736077209 */ /* 0x002fe40007810000 */
[----:B------:R-:W-:Y:S01]  /*3200*/  FSEL R55, R98, -INF , P1 ;  /* 0xff80000062377808 */ /* 0x000fe20000800000 */
[----:B------:R-:W-:Y:S01]  /*3210*/  FMUL.FTZ R98, R0, R36 ;  /* 0x0000002400627220 */ /* 0x000fe20000410000 */
[----:B------:R-:W-:Y:S01]  /*3220*/  FMNMX.FTZ R26, R66, R7, !PT ;  /* 0x00000007421a7209 */ /* 0x000fe20007810000 */
[----:B------:R-:W-:Y:S01]  /*3230*/  FMUL.FTZ R7, R0, R38 ;  /* 0x0000002600077220 */ /* 0x000fe20000410000 */
[----:B------:R-:W-:Y:S01]  /*3240*/  ISETP.GT.AND P1, PT, R84, 0x81, PT ;  /* 0x000000815400780c */ /* 0x000fe20003f24270 */
[----:B------:R1:W4:Y:S01]  /*3250*/  MUFU.TANH R86, R35 ;  /* 0x0000002300567308 */ /* 0x0003220000002400 */
[----:B------:R-:W-:Y:S01]  /*3260*/  FSEL R67, R100, -INF , P2 ;  /* 0xff80000064437808 */ /* 0x000fe20001000000 */
[----:B------:R-:W-:Y:S01]  /*3270*/  FMUL.FTZ R100, R0, R44 ;  /* 0x0000002c00647220 */ /* 0x000fe20000410000 */
[----:B------:R-:W-:-:S02]  /*3280*/  FMNMX.FTZ R26, R55, R26, !PT ;  /* 0x0000001a371a7209 */ /* 0x000fc40007810000 */
[C---:B------:R-:W-:Y:S02]  /*3290*/  ISETP.GT.AND P2, PT, R84.reuse, 0x88, PT ;  /* 0x000000885400780c */ /* 0x040fe40003f44270 */
[----:B------:R-:W-:Y:S01]  /*32a0*/  FSEL R65, R65, -INF , P1 ;  /* 0xff80000041417808 */ /* 0x000fe20000800000 */
[----:B------:R5:W4:Y:S01]  /*32b0*/  MUFU.TANH R92, R7 ;  /* 0x00000007005c7308 */ /* 0x000b220000002400 */
[----:B------:R-:W-:Y:S02]  /*32c0*/  FMNMX.FTZ R26, R67, R26, !PT ;  /* 0x0000001a431a7209 */ /* 0x000fe40007810000 */
[----:B------:R-:W-:Y:S02]  /*32d0*/  ISETP.GT.AND P1, PT, R84, 0x89, PT ;  /* 0x000000895400780c */ /* 0x000fe40003f24270 */
[----:B0-----:R-:W-:Y:S02]  /*32e0*/  FSEL R64, R90, -INF , P2 ;  /* 0xff8000005a407808 */ /* 0x001fe40001000000 */
[----:B-1----:R-:W-:Y:S01]  /*32f0*/  FMNMX.FTZ R35, R65, R26, !PT ;  /* 0x0000001a41237209 */ /* 0x002fe20007810000 */
[----:B------:R-:W0:Y:S01]  /*3300*/  MUFU.TANH R90, R39 ;  /* 0x00000027005a7308 */ /* 0x000e220000002400 */
[----:B------:R-:W-:-:S02]  /*3310*/  ISETP.GT.AND P2, PT, R84, 0x90, PT ;  /* 0x000000905400780c */ /* 0x000fc40003f44270 */
[----:B--2---:R-:W-:Y:S01]  /*3320*/  FSEL R38, R88, -INF , P1 ;  /* 0xff80000058267808 */ /* 0x004fe20000800000 */
[----:B------:R-:W-:Y:S01]  /*3330*/  FMUL.FTZ R88, R0, R37 ;  /* 0x0000002500587220 */ /* 0x000fe20000410000 */
[----:B-----5:R-:W-:Y:S02]  /*3340*/  FMNMX.FTZ R7, R64, R35, !PT ;  /* 0x0000002340077209 */ /* 0x020fe40007810000 */
[----:B------:R-:W-:Y:S01]  /*3350*/  ISETP.GT.AND P1, PT, R84, 0x91, PT ;  /* 0x000000915400780c */ /* 0x000fe20003f24270 */
[----:B------:R1:W-:Y:S01]  /*3360*/  MUFU.TANH R109, R24 ;  /* 0x00000018006d7308 */ /* 0x0003e20000002400 */
[----:B---3--:R-:W-:Y:S02]  /*3370*/  FSEL R35, R34, -INF , P2 ;  /* 0xff80000022237808 */ /* 0x008fe40001000000 */
[----:B------:R-:W-:Y:S02]  /*3380*/  FMNMX.FTZ R26, R38, R7, !PT ;  /* 0x00000007261a7209 */ /* 0x000fe40007810000 */
[----:B------:R-:W-:-:S02]  /*3390*/  ISETP.GT.AND P2, PT, R84, 0x98, PT ;  /* 0x000000985400780c */ /* 0x000fc40003f44270 */
[----:B----4-:R-:W-:Y:S01]  /*33a0*/  FSEL R34, R86, -INF , P1 ;  /* 0xff80000056227808 */ /* 0x010fe20000800000 */
[----:B------:R-:W2:Y:S01]  /*33b0*/  MUFU.TANH R3, R3 ;  /* 0x0000000300037308 */ /* 0x000ea20000002400 */
[----:B------:R-:W-:Y:S01]  /*33c0*/  FMNMX.FTZ R7, R35, R26, !PT ;  /* 0x0000001a23077209 */ /* 0x000fe20007810000 */
[----:B-1----:R-:W-:Y:S01]  /*33d0*/  IMAD.U32 R24, RZ, RZ, UR28 ;  /* 0x0000001cff187e24 */ /* 0x002fe2000f8e00ff */
[----:B------:R-:W-:Y:S01]  /*33e0*/  ISETP.GT.AND P1, PT, R84, 0x99, PT ;  /* 0x000000995400780c */ /* 0x000fe20003f24270 */
[----:B------:R-:W-:Y:S01]  /*33f0*/  FMUL.FTZ R86, R0, R33 ;  /* 0x0000002100567220 */ /* 0x000fe20000410000 */
[----:B------:R-:W-:Y:S02]  /*3400*/  FSEL R39, R92, -INF , P2 ;  /* 0xff8000005c277808 */ /* 0x000fe40001000000 */
[----:B------:R-:W-:Y:S01]  /*3410*/  FMNMX.FTZ R44, R34, R7, !PT ;  /* 0x00000007222c7209 */ /* 0x000fe20007810000 */
[----:B------:R-:W1:Y:S01]  /*3420*/  MUFU.TANH R5, R5 ;  /* 0x0000000500057308 */ /* 0x000e620000002400 */
[----:B0-----:R-:W-:-:S02]  /*3430*/  FSEL R26, R90, -INF , P1 ;  /* 0xff8000005a1a7808 */ /* 0x001fc40000800000 */
[----:B------:R-:W-:Y:S02]  /*3440*/  FMNMX.FTZ R7, R39, R44, !PT ;  /* 0x0000002c27077209 */ /* 0x000fe40007810000 */
[----:B------:R-:W-:Y:S02]  /*3450*/  IADD3 R33, R80, -UR14, RZ ;  /* 0x8000000e50217c10 */ /* 0x000fe4000fffe0ff */
[----:B------:R-:W-:Y:S01]  /*3460*/  FMNMX.FTZ R7, R26, R7, !PT ;  /* 0x000000071a077209 */ /* 0x000fe20007810000 */
[----:B------:R-:W0:Y:S04]  /*3470*/  MUFU.TANH R6, R6 ;  /* 0x0000000600067308 */ /* 0x000e280000002400 */
[----:B------:R-:W3:Y:S04]  /*3480*/  SHFL.BFLY PT, R44, R7, 0x2, 0x1f ;  /* 0x0c401f00072c7f89 */ /* 0x000ee800000e0000 */
[----:B------:R-:W4:Y:S08]  /*3490*/  MUFU.TANH R8, R8 ;  /* 0x0000000800087308 */ /* 0x000f300000002400 */
[----:B------:R-:W5:Y:S08]  /*34a0*/  MUFU.TANH R9, R9 ;  /* 0x0000000900097308 */ /* 0x000f700000002400 */
[----:B------:R-:W5:Y:S01]  /*34b0*/  MUFU.TANH R10, R10 ;  /* 0x0000000a000a7308 */ /* 0x000f620000002400 */
[----:B---3--:R-:W-:-:S07]  /*34c0*/  FMNMX.FTZ R44, R7, R44, !PT ;  /* 0x0000002c072c7209 */ /* 0x008fce0007810000 */
[----:B------:R2:W-:Y:S01]  /*34d0*/  MUFU.TANH R104, R45 ;  /* 0x0000002d00687308 */ /* 0x0005e20000002400 */
[----:B------:R-:W3:Y:S07]  /*34e0*/  SHFL.BFLY PT, R7, R44, 0x1, 0x1f ;  /* 0x0c201f002c077f89 */ /* 0x000eee00000e0000 */
[----:B------:R1:W-:Y:S08]  /*34f0*/  MUFU.TANH R105, R48 ;  /* 0x0000003000697308 */ /* 0x0003f00000002400 */
[----:B------:R-:W5:Y:S08]  /*3500*/  MUFU.TANH R12, R12 ;  /* 0x0000000c000c7308 */ /* 0x000f700000002400 */
[----:B------:R-:W5:Y:S01]  /*3510*/  MUFU.TANH R11, R11 ;  /* 0x0000000b000b7308 */ /* 0x000f620000002400 */
[----:B---3--:R-:W-:-:S04]  /*3520*/  FMNMX.FTZ R7, R44, R7, !PT ;  /* 0x000000072c077209 */ /* 0x008fc80007810000 */
[C---:B------:R-:W-:Y:S01]  /*3530*/  FSETP.NEU.FTZ.AND P1, PT, R7.reuse, -INF , PT ;  /* 0xff8000000700780b */ /* 0x040fe20003f3d000 */
[----:B------:R-:W-:-:S02]  /*3540*/  FFMA.FTZ R24, R7, R24, -8 ;  /* 0xc100000007187423 */ /* 0x000fc40000010018 */
[----:B------:R-:W3:Y:S03]  /*3550*/  MUFU.TANH R13, R13 ;  /* 0x0000000d000d7308 */ /* 0x000ee60000002400 */
[----:B------:R-:W-:-:S05]  /*3560*/  FSEL R24, R24, RZ, P1 ;  /* 0x000000ff18187208 */ /* 0x000fca0000800000 */
[----:B------:R-:W-:Y:S01]  /*3570*/  FFMA.FTZ R32, R97, UR28, -R24 ;  /* 0x0000001c61207c23 */ /* 0x000fe20008010818 */
[----:B------:R-:W-:Y:S01]  /*3580*/  VIADDMNMX R97, R78, R33, R82, PT ;  /* 0x000000214e617246 */ /* 0x000fe20003800152 */
[----:B------:R5:W-:Y:S01]  /*3590*/  MUFU.TANH R106, R49 ;  /* 0x00000031006a7308 */ /* 0x000be20000002400 */
[----:B------:R-:W-:-:S01]  /*35a0*/  FFMA.FTZ R89, R89, UR28, -R24 ;  /* 0x0000001c59597c23 */ /* 0x000fc20008010818 */
[--C-:B------:R-:W-:Y:S01]  /*35b0*/  FFMA.FTZ R93, R93, UR28, -R24.reuse ;  /* 0x0000001c5d5d7c23 */ /* 0x100fe20008010818 */
[----:B------:R-:W-:Y:S01]  /*35c0*/  ISETP.GT.AND P1, PT, R97, RZ, PT ;  /* 0x000000ff6100720c */ /* 0x000fe20003f24270 */
[--C-:B------:R-:W-:Y:S01]  /*35d0*/  FFMA.FTZ R91, R91, UR28, -R24.reuse ;  /* 0x0000001c5b5b7c23 */ /* 0x100fe20008010818 */
[C---:B------:R-:W-:Y:S01]  /*35e0*/  ISETP.GT.AND P2, PT, R97.reuse, 0x1, PT ;  /* 0x000000016100780c */ /* 0x040fe20003f44270 */
[--C-:B------:R-:W-:Y:S01]  /*35f0*/  FFMA.FTZ R70, R70, UR28, -R24.reuse ;  /* 0x0000001c46467c23 */ /* 0x100fe20008010818 */
[----:B------:R-:W-:Y:S01]  /*3600*/  ISETP.GT.AND P3, PT, R97, 0x8, PT ;  /* 0x000000086100780c */ /* 0x000fe20003f64270 */
[----:B------:R-:W3:Y:S01]  /*3610*/  MUFU.TANH R14, R14 ;  /* 0x0000000e000e7308 */ /* 0x000ee20000002400 */
[----:B--2---:R-:W-:Y:S01]  /*3620*/  FSEL R45, R3, -INF , P1 ;  /* 0xff800000032d7808 */ /* 0x004fe20000800000 */
[--C-:B------:R-:W-:Y:S01]  /*3630*/  FFMA.FTZ R71, R71, UR28, -R24.reuse ;  /* 0x0000001c47477c23 */ /* 0x100fe20008010818 */
[----:B-1----:R-:W-:Y:S01]  /*3640*/  FSEL R48, R5, -INF , P2 ;  /* 0xff80000005307808 */ /* 0x002fe20001000000 */
[--C-:B------:R-:W-:Y:S01]  /*3650*/  FFMA.FTZ R77, R77, UR28, -R24.reuse ;  /* 0x0000001c4d4d7c23 */ /* 0x100fe20008010818 */
[----:B------:R-:W-:Y:S01]  /*3660*/  ISETP.GT.AND P1, PT, R97, 0x9, PT ;  /* 0x000000096100780c */ /* 0x000fe20003f24270 */
[--C-:B------:R-:W-:Y:S01]  /*3670*/  FFMA.FTZ R81, R81, UR28, -R24.reuse ;  /* 0x0000001c51517c23 */ /* 0x100fe20008010818 */
[----:B0-----:R-:W-:Y:S01]  /*3680*/  FSEL R44, R6, -INF , P3 ;  /* 0xff800000062c7808 */ /* 0x001fe20001800000 */
[----:B------:R0:W-:Y:S01]  /*3690*/  MUFU.TANH R107, R52 ;  /* 0x00000034006b7308 */ /* 0x0001e20000002400 */
[----:B------:R-:W-:Y:S01]  /*36a0*/  FMNMX.FTZ R3, R45, R48, !PT ;  /* 0x000000302d037209 */ /* 0x000fe20007810000 */
[--C-:B------:R-:W-:Y:S01]  /*36b0*/  FFMA.FTZ R33, R95, UR28, -R24.reuse ;  /* 0x0000001c5f217c23 */ /* 0x100fe20008010818 */
[----:B----4-:R-:W-:Y:S01]  /*36c0*/  FSEL R37, R8, -INF , P1 ;  /* 0xff80000008257808 */ /* 0x010fe20000800000 */
[--C-:B------:R-:W-:Y:S01]  /*36d0*/  FFMA.FTZ R29, R99, UR28, -R24.reuse ;  /* 0x0000001c631d7c23 */ /* 0x100fe20008010818 */
[----:B------:R-:W-:Y:S01]  /*36e0*/  ISETP.GT.AND P2, PT, R97, 0x10, PT ;  /* 0x000000106100780c */ /* 0x000fe20003f44270 */
[--C-:B------:R-:W-:Y:S01]  /*36f0*/  FFMA.FTZ R43, R43, UR28, -R24.reuse ;  /* 0x0000001c2b2b7c23 */ /* 0x100fe20008010818 */
[----:B------:R-:W-:Y:S01]  /*3700*/  FMNMX.FTZ R8, R44, R3, !PT ;  /* 0x000000032c087209 */ /* 0x000fe20007810000 */
[----:B------:R-:W1:Y:S01]  /*3710*/  MUFU.TANH R15, R15 ;  /* 0x0000000f000f7308 */ /* 0x000e620000002400 */
[----:B------:R-:W-:Y:S01]  /*3720*/  ISETP.GT.AND P1, PT, R97, 0x11, PT ;  /* 0x000000116100780c */ /* 0x000fe20003f24270 */
[--C-:B------:R-:W-:Y:S01]  /*3730*/  FFMA.FTZ R42, R42, UR28, -R24.reuse ;  /* 0x0000001c2a2a7c23 */ /* 0x100fe20008010818 */
[----:B-----5:R-:W-:Y:S01]  /*3740*/  FSEL R49, R9, -INF , P2 ;  /* 0xff80000009317808 */ /* 0x020fe20001000000 */
[--C-:B------:R-:W-:Y:S01]  /*3750*/  FFMA.FTZ R41, R41, UR28, -R24.reuse ;  /* 0x0000001c29297c23 */ /* 0x100fe20008010818 */
[----:B------:R-:W-:Y:S01]  /*3760*/  FMNMX.FTZ R8, R37, R8, !PT ;  /* 0x0000000825087209 */ /* 0x000fe20007810000 */
[--C-:B------:R-:W-:Y:S01]  /*3770*/  FFMA.FTZ R27, R27, UR28, -R24.reuse ;  /* 0x0000001c1b1b7c23 */ /* 0x100fe20008010818 */
[----:B------:R-:W-:Y:S01]  /*3780*/  ISETP.GT.AND P2, PT, R97, 0x18, PT ;  /* 0x000000186100780c */ /* 0x000fe20003f44270 */
[----:B------:R2:W-:Y:S01]  /*3790*/  MUFU.TANH R108, R53 ;  /* 0x00000035006c7308 */ /* 0x0005e20000002400 */
[----:B0-----:R-:W-:Y:S01]  /*37a0*/  FSEL R52, R10, -INF , P1 ;  /* 0xff8000000a347808 */ /* 0x001fe20000800000 */
[--C-:B------:R-:W-:Y:S01]  /*37b0*/  FFMA.FTZ R30, R30, UR28, -R24.reuse ;  /* 0x0000001c1e1e7c23 */ /* 0x100fe20008010818 */
[----:B------:R-:W-:Y:S01]  /*37c0*/  FMNMX.FTZ R5, R49, R8, !PT ;  /* 0x0000000831057209 */ /* 0x000fe20007810000 */
[--C-:B------:R-:W-:Y:S01]  /*37d0*/  FFMA.FTZ R31, R31, UR28, -R24.reuse ;  /* 0x0000001c1f1f7c23 */ /* 0x100fe20008010818 */
[----:B------:R-:W-:Y:S01]  /*37e0*/  ISETP.GT.AND P1, PT, R97, 0x19, PT ;  /* 0x000000196100780c */ /* 0x000fe20003f24270 */
[--C-:B------:R-:W-:Y:S01]  /*37f0*/  FFMA.FTZ R55, R55, UR28, -R24.reuse ;  /* 0x0000001c37377c23 */ /* 0x100fe20008010818 */
[----:B------:R-:W-:Y:S01]  /*3800*/  FMNMX.FTZ R10, R52, R5, !PT ;  /* 0x00000005340a7209 */ /* 0x000fe20007810000 */
[----:B------:R-:W0:Y:S01]  /*3810*/  MUFU.TANH R20, R20 ;  /* 0x0000001400147308 */ /* 0x000e220000002400 */
[----:B--2---:R-:W-:Y:S01]  /*3820*/  FSEL R53, R12, -INF , P2 ;  /* 0xff8000000c357808 */ /* 0x004fe20001000000 */
[--C-:B------:R-:W-:Y:S01]  /*3830*/  FFMA.FTZ R5, R87, UR28, -R24.reuse ;  /* 0x0000001c57057c23 */ /* 0x100fe20008010818 */
[----:B------:R-:W-:Y:S01]  /*3840*/  ISETP.GT.AND P2, PT, R97, 0x20, PT ;  /* 0x000000206100780c */ /* 0x000fe20003f44270 */
[--C-:B------:R-:W-:Y:S01]  /*3850*/  FFMA.FTZ R87, R54, UR28, -R24.reuse ;  /* 0x0000001c36577c23 */ /* 0x100fe20008010818 */
[----:B------:R-:W-:Y:S01]  /*3860*/  FSEL R78, R11, -INF , P1 ;  /* 0xff8000000b4e7808 */ /* 0x000fe20000800000 */
[--C-:B------:R-:W-:Y:S01]  /*3870*/  FFMA.FTZ R54, R67, UR28, -R24.reuse ;  /* 0x0000001c43367c23 */ /* 0x100fe20008010818 */
[----:B------:R-:W-:Y:S01]  /*3880*/  FMNMX.FTZ R9, R53, R10, !PT ;  /* 0x0000000a35097209 */ /* 0x000fe20007810000 */
[----:B------:R-:W2:Y:S01]  /*3890*/  MUFU.TANH R21, R21 ;  /* 0x0000001500157308 */ /* 0x000ea20000002400 */
[----:B------:R-:W-:Y:S01]  /*38a0*/  ISETP.GT.AND P1, PT, R97, 0x21, PT ;  /* 0x000000216100780c */ /* 0x000fe20003f24270 */
[--C-:B------:R-:W-:Y:S01]  /*38b0*/  FFMA.FTZ R10, R83, UR28, -R24.reuse ;  /* 0x0000001c530a7c23 */ /* 0x100fe20008010818 */
[----:B---3--:R-:W-:Y:S01]  /*38c0*/  FSEL R80, R13, -INF , P2 ;  /* 0xff8000000d507808 */ /* 0x008fe20001000000 */
[--C-:B------:R-:W-:Y:S01]  /*38d0*/  FFMA.FTZ R13, R79, UR28, -R24.reuse ;  /* 0x0000001c4f0d7c23 */ /* 0x100fe20008010818 */
[----:B------:R-:W-:Y:S01]  /*38e0*/  FMNMX.FTZ R9, R78, R9, !PT ;  /* 0x000000094e097209 */ /* 0x000fe20007810000 */
[--C-:B------:R-:W-:Y:S01]  /*38f0*/  FFMA.FTZ R67, R38, UR28, -R24.reuse ;  /* 0x0000001c26437c23 */ /* 0x100fe20008010818 */
[----:B------:R-:W-:Y:S01]  /*3900*/  ISETP.GT.AND P2, PT, R97, 0x28, PT ;  /* 0x000000286100780c */ /* 0x000fe20003f44270 */
[----:B------:R-:W3:Y:S01]  /*3910*/  MUFU.TANH R72, R72 ;  /* 0x0000004800487308 */ /* 0x000ee20000002400 */
[----:B------:R-:W-:Y:S01]  /*3920*/  FSEL R82, R14, -INF , P1 ;  /* 0xff8000000e527808 */ /* 0x000fe20000800000 */
[--C-:B------:R-:W-:Y:S01]  /*3930*/  FFMA.FTZ R65, R65, UR28, -R24.reuse ;  /* 0x0000001c41417c23 */ /* 0x100fe20008010818 */
[----:B------:R-:W-:Y:S01]  /*3940*/  FMNMX.FTZ R9, R80, R9, !PT ;  /* 0x0000000950097209 */ /* 0x000fe20007810000 */
[--C-:B------:R-:W-:Y:S01]  /*3950*/  FFMA.FTZ R64, R64, UR28, -R24.reuse ;  /* 0x0000001c40407c23 */ /* 0x100fe20008010818 */
[----:B------:R-:W-:Y:S01]  /*3960*/  ISETP.GT.AND P1, PT, R97, 0x29, PT ;  /* 0x000000296100780c */ /* 0x000fe20003f24270 */
[--C-:B------:R-:W-:Y:S01]  /*3970*/  FFMA.FTZ R35, R35, UR28, -R24.reuse ;  /* 0x0000001c23237c23 */ /* 0x100fe20008010818 */
[----:B-1----:R-:W-:Y:S01]  /*3980*/  FSEL R83, R15, -INF , P2 ;  /* 0xff8000000f537808 */ /* 0x002fe20001000000 */
[----:B------:R-:W1:Y:S01]  /*3990*/  MUFU.TANH R74, R74 ;  /* 0x0000004a004a7308 */ /* 0x000e620000002400 */
[----:B------:R-:W-:Y:S01]  /*39a0*/  FMNMX.FTZ R12, R82, R9, !PT ;  /* 0x00000009520c7209 */ /* 0x000fe20007810000 */
[--C-:B------:R-:W-:Y:S01]  /*39b0*/  FFMA.FTZ R9, R85, UR28, -R24.reuse ;  /* 0x0000001c55097c23 */ /* 0x100fe20008010818 */
[----:B------:R-:W-:Y:S01]  /*39c0*/  ISETP.GT.AND P2, PT, R97, 0x30, PT ;  /* 0x000000306100780c */ /* 0x000fe20003f44270 */
[--C-:B------:R-:W-:Y:S01]  /*39d0*/  FFMA.FTZ R34, R34, UR28, -R24.reuse ;  /* 0x0000001c22227c23 */ /* 0x100fe20008010818 */
[----:B0-----:R-:W-:Y:S01]  /*39e0*/  FSEL R84, R20, -INF , P1 ;  /* 0xff80000014547808 */ /* 0x001fe20000800000 */
[----:B------:R-:W-:Y:S01]  /*39f0*/  FFMA.FTZ R26, R26, UR28, -R24 ;  /* 0x0000001c1a1a7c23 */ /* 0x000fe20008010818 */
[----:B------:R-:W-:Y:S01]  /*3a00*/  FMNMX.FTZ R11, R83, R12, !PT ;  /* 0x0000000c530b7209 */ /* 0x000fe20007810000 */
[----:B------:R-:W0:Y:S01]  /*3a10*/  MUFU.TANH R73, R73 ;  /* 0x0000004900497308 */ /* 0x000e220000002400 */
[----:B------:R-:W-:-:S02]  /*3a20*/  ISETP.GT.AND P1, PT, R97, 0x31, PT ;  /* 0x000000316100780c */ /* 0x000fc40003f24270 */
[----:B--2---:R-:W-:Y:S02]  /*3a30*/  FSEL R85, R21, -INF , P2 ;  /* 0xff80000015557808 */ /* 0x004fe40001000000 */
[----:B------:R-:W-:Y:S02]  /*3a40*/  FMNMX.FTZ R12, R84, R11, !PT ;  /* 0x0000000b540c7209 */ /* 0x000fe40007810000 */
[----:B------:R-:W-:Y:S01]  /*3a50*/  ISETP.GT.AND P2, PT, R97, 0x38, PT ;  /* 0x000000386100780c */ /* 0x000fe20003f44270 */
[----:B------:R-:W2:Y:S01]  /*3a60*/  MUFU.TANH R75, R75 ;  /* 0x0000004b004b7308 */ /* 0x000ea20000002400 */
[----:B---3--:R-:W-:Y:S02]  /*3a70*/  FSEL R72, R72, -INF , P1 ;  /* 0xff80000048487808 */ /* 0x008fe40000800000 */
[----:B------:R-:W-:Y:S02]  /*3a80*/  FMNMX.FTZ R11, R85, R12, !PT ;  /* 0x0000000c550b7209 */ /* 0x000fe40007810000 */
[----:B------:R-:W-:-:S02]  /*3a90*/  ISETP.GT.AND P1, PT, R97, 0x39, PT ;  /* 0x000000396100780c */ /* 0x000fc40003f24270 */
[----:B-1----:R-:W-:Y:S01]  /*3aa0*/  FSEL R74, R74, -INF , P2 ;  /* 0xff8000004a4a7808 */ /* 0x002fe20001000000 */
[----:B------:R-:W1:Y:S01]  /*3ab0*/  MUFU.TANH R56, R56 ;  /* 0x0000003800387308 */ /* 0x000e620000002400 */
[----:B------:R-:W-:Y:S02]  /*3ac0*/  FMNMX.FTZ R11, R72, R11, !PT ;  /* 0x0000000b480b7209 */ /* 0x000fe40007810000 */
[----:B------:R-:W-:Y:S02]  /*3ad0*/  ISETP.GT.AND P2, PT, R97, 0x40, PT ;  /* 0x000000406100780c */ /* 0x000fe40003f44270 */
[----:B0-----:R-:W-:Y:S02]  /*3ae0*/  FSEL R73, R73, -INF , P1 ;  /* 0xff80000049497808 */ /* 0x001fe40000800000 */
[----:B------:R-:W-:Y:S01]  /*3af0*/  FMNMX.FTZ R14, R74, R11, !PT ;  /* 0x0000000b4a0e7209 */ /* 0x000fe20007810000 */
[----:B------:R-:W0:Y:S01]  /*3b00*/  MUFU.TANH R57, R57 ;  /* 0x0000003900397308 */ /* 0x000e220000002400 */
[----:B------:R-:W-:-:S02]  /*3b10*/  ISETP.GT.AND P1, PT, R97, 0x41, PT ;  /* 0x000000416100780c */ /* 0x000fc40003f24270 */
[----:B--2---:R-:W-:Y:S02]  /*3b20*/  FSEL R75, R75, -INF , P2 ;  /* 0xff8000004b4b7808 */ /* 0x004fe40001000000 */
[----:B------:R-:W-:Y:S02]  /*3b30*/  FMNMX.FTZ R14, R73, R14, !PT ;  /* 0x0000000e490e7209 */ /* 0x000fe40007810000 */
[----:B------:R-:W-:Y:S01]  /*3b40*/  ISETP.GT.AND P2, PT, R97, 0x48, PT ;  /* 0x000000486100780c */ /* 0x000fe20003f44270 */
[----:B------:R-:W2:Y:S01]  /*3b50*/  MUFU.TANH R58, R58 ;  /* 0x0000003a003a7308 */ /* 0x000ea20000002400 */
[----:B-1----:R-:W-:Y:S01]  /*3b60*/  FSEL R79, R56, -INF , P1 ;  /* 0xff800000384f7808 */ /* 0x002fe20000800000 */
[----:B------:R-:W-:Y:S01]  /*3b70*/  FFMA.FTZ R56, R51, UR28, -R24 ;  /* 0x0000001c33387c23 */ /* 0x000fe20008010818 */
[----:B------:R-:W-:Y:S02]  /*3b80*/  FMNMX.FTZ R20, R75, R14, !PT ;  /* 0x0000000e4b147209 */ /* 0x000fe40007810000 */
[----:B------:R-:W-:-:S02]  /*3b90*/  ISETP.GT.AND P1, PT, R97, 0x49, PT ;  /* 0x000000496100780c */ /* 0x000fc40003f24270 */
[----:B------:R-:W-:Y:S01]  /*3ba0*/  FMNMX.FTZ R20, R79, R20, !PT ;  /* 0x000000144f147209 */ /* 0x000fe20007810000 */
[----:B------:R-:W-:Y:S01]  /*3bb0*/  MUFU.TANH R59, R59 ;  /* 0x0000003b003b7308 */ /* 0x000fe20000002400 */
[----:B0-----:R-:W-:Y:S02]  /*3bc0*/  FSEL R57, R57, -INF , P2 ;  /* 0xff80000039397808 */ /* 0x001fe40001000000 */
[----:B------:R-:W-:Y:S02]  /*3bd0*/  ISETP.GT.AND P2, PT, R97, 0x50, PT ;  /* 0x000000506100780c */ /* 0x000fe40003f44270 */
[----:B------:R-:W-:-:S03]  /*3be0*/  FMNMX.FTZ R15, R57, R20, !PT ;  /* 0x00000014390f7209 */ /* 0x000fc60007810000 */
[----:B------:R-:W0:Y:S01]  /*3bf0*/  MUFU.TANH R60, R60 ;  /* 0x0000003c003c7308 */ /* 0x000e220000002400 */
[----:B--2---:R-:W-:Y:S02]  /*3c00*/  FSEL R58, R58, -INF , P1 ;  /* 0xff8000003a3a7808 */ /* 0x004fe40000800000 */
[----:B------:R-:W-:Y:S02]  /*3c10*/  ISETP.GT.AND P1, PT, R97, 0x51, PT ;  /* 0x000000516100780c */ /* 0x000fe40003f24270 */
[----:B------:R-:W-:-:S03]  /*3c20*/  FMNMX.FTZ R20, R58, R15, !PT ;  /* 0x0000000f3a147209 */ /* 0x000fc60007810000 */
[----:B------:R-:W1:Y:S08]  /*3c30*/  MUFU.TANH R62, R62 ;  /* 0x0000003e003e7308 */ /* 0x000e700000002400 */
[----:B------:R-:W-:Y:S01]  /*3c40*/  MUFU.TANH R61, R61 ;  /* 0x0000003d003d7308 */ /* 0x000fe20000002400 */
[----:B0-----:R-:W-:Y:S02]  /*3c50*/  FSEL R90, R60, -INF , P1 ;  /* 0xff8000003c5a7808 */ /* 0x001fe40000800000 */
[----:B------:R-:W-:-:S05]  /*3c60*/  ISETP.GT.AND P1, PT, R97, 0x59, PT ;  /* 0x000000596100780c */ /* 0x000fca0003f24270 */
[----:B------:R-:W0:Y:S08]  /*3c70*/  MUFU.TANH R63, R63 ;  /* 0x0000003f003f7308 */ /* 0x000e300000002400 */
[----:B------:R2:W-:Y:S08]  /*3c80*/  MUFU.EX2 R8, R89 ;  /* 0x0000005900087308 */ /* 0x0005f00000000800 */
[----:B------:R-:W-:Y:S01]  /*3c90*/  MUFU.TANH R40, R40 ;  /* 0x0000002800287308 */ /* 0x000fe20000002400 */
[----:B--2---:R-:W-:-:S02]  /*3ca0*/  FSEL R89, R59, -INF , P2 ;  /* 0xff8000003b597808 */ /* 0x004fc40001000000 */
[----:B------:R-:W-:Y:S02]  /*3cb0*/  ISETP.GT.AND P2, PT, R97, 0x58, PT ;  /* 0x000000586100780c */ /* 0x000fe40003f44270 */
[----:B------:R-:W-:Y:S02]  /*3cc0*/  FMNMX.FTZ R15, R89, R20, !PT ;  /* 0x00000014590f7209 */ /* 0x000fe40007810000 */
[----:B-1----:R-:W-:Y:S01]  /*3cd0*/  FSEL R92, R62, -INF , P2 ;  /* 0xff8000003e5c7808 */ /* 0x002fe20001000000 */
[----:B------:R-:W1:Y:S01]  /*3ce0*/  MUFU.TANH R100, R100 ;  /* 0x0000006400647308 */ /* 0x000e620000002400 */
[----:B------:R-:W-:Y:S02]  /*3cf0*/  FMNMX.FTZ R15, R90, R15, !PT ;  /* 0x0000000f5a0f7209 */ /* 0x000fe40007810000 */
[----:B------:R-:W-:Y:S02]  /*3d00*/  ISETP.GT.AND P2, PT, R97, 0x60, PT ;  /* 0x000000606100780c */ /* 0x000fe40003f44270 */
[----:B------:R-:W-:-:S02]  /*3d10*/  FMNMX.FTZ R36, R92, R15, !PT ;  /* 0x0000000f5c247209 */ /* 0x000fc40007810000 */
[----:B0-----:R-:W-:Y:S01]  /*3d20*/  FSEL R94, R63, -INF , P2 ;  /* 0xff8000003f5e7808 */ /* 0x001fe20001000000 */
[----:B------:R0:W-:Y:S01]  /*3d30*/  MUFU.EX2 R6, R93 ;  /* 0x0000005d00067308 */ /* 0x0001e20000000800 */
[----:B------:R-:W-:-:S07]  /*3d40*/  ISETP.GT.AND P2, PT, R97, 0x68, PT ;  /* 0x000000686100780c */ /* 0x000fce0003f44270 */
[----:B------:R2:W-:Y:S01]  /*3d50*/  MUFU.EX2 R3, R91 ;  /* 0x0000005b00037308 */ /* 0x0005e20000000800 */
[----:B0-----:R-:W-:Y:S02]  /*3d60*/  FSEL R93, R61, -INF , P1 ;  /* 0xff8000003d5d7808 */ /* 0x001fe40000800000 */
[----:B------:R-:W-:Y:S02]  /*3d70*/  ISETP.GT.AND P1, PT, R97, 0x61, PT ;  /* 0x000000616100780c */ /* 0x000fe40003f24270 */
[----:B------:R-:W-:Y:S01]  /*3d80*/  FMNMX.FTZ R21, R93, R36, !PT ;  /* 0x000000245d157209 */ /* 0x000fe20007810000 */
[--C-:B------:R-:W-:Y:S01]  /*3d90*/  FFMA.FTZ R36, R69, UR28, -R24.reuse ;  /* 0x0000001c45247c23 */ /* 0x100fe20008010818 */
[----:B-1----:R-:W-:Y:S01]  /*3da0*/  FSEL R61, R100, -INF , P2 ;  /* 0xff800000643d7808 */ /* 0x002fe20001000000 */
[----:B------:R0:W1:Y:S01]  /*3db0*/  MUFU.TANH R110, R25 ;  /* 0x00000019006e7308 */ /* 0x0000620000002400 */
[----:B--2---:R-:W-:Y:S02]  /*3dc0*/  FSEL R91, R40, -INF , P1 ;  /* 0xff800000285b7808 */ /* 0x004fe40000800000 */
[----:B------:R-:W-:Y:S01]  /*3dd0*/  FMNMX.FTZ R40, R94, R21, !PT ;  /* 0x000000155e287209 */ /* 0x000fe20007810000 */
[----:B------:R-:W-:-:S01]  /*3de0*/  FFMA.FTZ R21, R68, UR28, -R24 ;  /* 0x0000001c44157c23 */ /* 0x000fc20008010818 */
[----:B------:R-:W-:-:S02]  /*3df0*/  ISETP.GT.AND P1, PT, R97, 0x69, PT ;  /* 0x000000696100780c */ /* 0x000fc40003f24270 */
[----:B------:R-:W-:Y:S01]  /*3e00*/  FMNMX.FTZ R40, R91, R40, !PT ;  /* 0x000000285b287209 */ /* 0x000fe20007810000 */
[----:B------:R2:W3:Y:S01]  /*3e10*/  MUFU.TANH R111, R28 ;  /* 0x0000001c006f7308 */ /* 0x0004e20000002400 */
[----:B------:R-:W-:Y:S01]  /*3e20*/  ISETP.GT.AND P2, PT, R97, 0x70, PT ;  /* 0x000000706100780c */ /* 0x000fe20003f44270 */
[--C-:B0-----:R-:W-:Y:S01]  /*3e30*/  FFMA.FTZ R25, R103, UR28, -R24.reuse ;  /* 0x0000001c67197c23 */ /* 0x101fe20008010818 */
[----:B------:R-:W-:Y:S02]  /*3e40*/  FSEL R59, R104, -INF , P1 ;  /* 0xff800000683b7808 */ /* 0x000fe40000800000 */
[----:B------:R-:W-:Y:S02]  /*3e50*/  FMNMX.FTZ R40, R61, R40, !PT ;  /* 0x000000283d287209 */ /* 0x000fe40007810000 */
[----:B------:R-:W-:Y:S01]  /*3e60*/  ISETP.GT.AND P1, PT, R97, 0x71, PT ;  /* 0x000000716100780c */ /* 0x000fe20003f24270 */
[----:B------:R-:W0:Y:S01]  /*3e70*/  MUFU.TANH R102, R102 ;  /* 0x0000006600667308 */ /* 0x000e220000002400 */
[----:B------:R-:W-:Y:S01]  /*3e80*/  FSEL R60, R105, -INF , P2 ;  /* 0xff800000693c7808 */ /* 0x000fe20001000000 */
[----:B--2---:R-:W-:Y:S01]  /*3e90*/  FFMA.FTZ R28, R101, UR28, -R24 ;  /* 0x0000001c651c7c23 */ /* 0x004fe20008010818 */
[----:B------:R-:W-:-:S02]  /*3ea0*/  FMNMX.FTZ R63, R59, R40, !PT ;  /* 0x000000283b3f7209 */ /* 0x000fc40007810000 */
[C---:B------:R-:W-:Y:S02]  /*3eb0*/  ISETP.GT.AND P2, PT, R97.reuse, 0x78, PT ;  /* 0x000000786100780c */ /* 0x040fe40003f44270 */
[----:B------:R-:W-:Y:S01]  /*3ec0*/  FSEL R62, R106, -INF , P1 ;  /* 0xff8000006a3e7808 */ /* 0x000fe20000800000 */
[----:B------:R2:W-:Y:S01]  /*3ed0*/  MUFU.EX2 R15, R70 ;  /* 0x00000046000f7308 */ /* 0x0005e20000000800 */
[----:B------:R-:W-:Y:S02]  /*3ee0*/  FMNMX.FTZ R63, R60, R63, !PT ;  /* 0x0000003f3c3f7209 */ /* 0x000fe40007810000 */
[----:B------:R-:W-:Y:S02]  /*3ef0*/  ISETP.GT.AND P1, PT, R97, 0x79, PT ;  /* 0x000000796100780c */ /* 0x000fe40003f24270 */
[----:B------:R-:W-:Y:S02]  /*3f00*/  FSEL R51, R107, -INF , P2 ;  /* 0xff8000006b337808 */ /* 0x000fe40001000000 */
[----:B------:R-:W-:Y:S01]  /*3f10*/  FMNMX.FTZ R40, R62, R63, !PT ;  /* 0x0000003f3e287209 */ /* 0x000fe20007810000 */
[----:B------:R-:W-:Y:S01]  /*3f20*/  MUFU.TANH R96, R96 ;  /* 0x0000006000607308 */ /* 0x000fe20000002400 */
[----:B------:R-:W-:-:S02]  /*3f30*/  ISETP.GT.AND P2, PT, R97, 0x80, PT ;  /* 0x000000806100780c */ /* 0x000fc40003f44270 */
[----:B------:R-:W-:Y:S02]  /*3f40*/  FSEL R63, R108, -INF , P1 ;  /* 0xff8000006c3f7808 */ /* 0x000fe40000800000 */
[----:B--2---:R-:W-:Y:S02]  /*3f50*/  FMNMX.FTZ R70, R51, R40, !PT ;  /* 0x0000002833467209 */ /* 0x004fe40007810000 */
[----:B------:R-:W-:Y:S01]  /*3f60*/  ISETP.GT.AND P1, PT, R97, 0x81, PT ;  /* 0x000000816100780c */ /* 0x000fe20003f24270 */
[----:B------:R2:W-:Y:S01]  /*3f70*/  MUFU.EX2 R20, R71 ;  /* 0x0000004700147308 */ /* 0x0005e20000000800 */
[----:B------:R-:W-:Y:S02]  /*3f80*/  FSEL R68, R109, -INF , P2 ;  /* 0xff8000006d447808 */ /* 0x000fe40001000000 */
[----:B------:R-:W-:Y:S02]  /*3f90*/  FMNMX.FTZ R69, R63, R70, !PT ;  /* 0x000000463f457209 */ /* 0x000fe40007810000 */
[----:B------:R-:W-:-:S02]  /*3fa0*/  ISETP.GT.AND P2, PT, R97, 0x88, PT ;  /* 0x000000886100780c */ /* 0x000fc40003f44270 */
[----:B------:R-:W-:Y:S01]  /*3fb0*/  FMNMX.FTZ R70, R68, R69, !PT ;  /* 0x0000004544467209 */ /* 0x000fe20007810000 */
[----:B------:R-:W4:Y:S01]  /*3fc0*/  MUFU.TANH R86, R86 ;  /* 0x0000005600567308 */ /* 0x000f220000002400 */
[----:B--2---:R-:W-:-:S01]  /*3fd0*/  FFMA.FTZ R71, R47, UR28, -R24 ;  /* 0x0000001c2f477c23 */ /* 0x004fc20008010818 */
[----:B-1----:R-:W-:Y:S02]  /*3fe0*/  FSEL R47, R110, -INF , P1 ;  /* 0xff8000006e2f7808 */ /* 0x002fe40000800000 */
[----:B------:R-:W-:Y:S02]  /*3ff0*/  ISETP.GT.AND P1, PT, R97, 0x89, PT ;  /* 0x000000896100780c */ /* 0x000fe40003f24270 */
[----:B---3--:R-:W-:Y:S02]  /*4000*/  FSEL R69, R111, -INF , P2 ;  /* 0xff8000006f457808 */ /* 0x008fe40001000000 */
[----:B------:R1:W-:Y:S01]  /*4010*/  MUFU.EX2 R11, R13 ;  /* 0x0000000d000b7308 */ /* 0x0003e20000000800 */
[----:B------:R-:W-:-:S07]  /*4020*/  ISETP.GT.AND P2, PT, R97, 0x90, PT ;  /* 0x000000906100780c */ /* 0x000fce0003f44270 */
[----:B------:R-:W2:Y:S01]  /*4030*/  MUFU.TANH R98, R98 ;  /* 0x0000006200627308 */ /* 0x000ea20000002400 */
[----:B-1----:R-:W-:-:S01]  /*4040*/  FFMA.FTZ R13, R76, UR28, -R24 ;  /* 0x0000001c4c0d7c23 */ /* 0x002fc20008010818 */
[----:B------:R-:W-:Y:S02]  /*4050*/  FMNMX.FTZ R76, R47, R70, !PT ;  /* 0x000000462f4c7209 */ /* 0x000fe40007810000 */
[----:B0-----:R-:W-:Y:S02]  /*4060*/  FSEL R70, R102, -INF , P1 ;  /* 0xff80000066467808 */ /* 0x001fe40000800000 */
[----:B------:R-:W-:Y:S02]  /*4070*/  ISETP.GT.AND P1, PT, R97, 0x91, PT ;  /* 0x000000916100780c */ /* 0x000fe40003f24270 */
[----:B------:R-:W0:Y:S08]  /*4080*/  MUFU.TANH R88, R88 ;  /* 0x0000005800587308 */ /* 0x000e300000002400 */
[----:B------:R1:W-:Y:S08]  /*4090*/  MUFU.EX2 R14, R77 ;  /* 0x0000004d000e7308 */ /* 0x0003f00000000800 */
[----:B------:R3:W-:Y:S01]  /*40a0*/  MUFU.EX2 R40, R71 ;  /* 0x0000004700287308 */ /* 0x0007e20000000800 */
[----:B-1----:R-:W-:-:S02]  /*40b0*/  FMNMX.FTZ R77, R69, R76, !PT ;  /* 0x0000004c454d7209 */ /* 0x002fc40007810000 */
[----:B----4-:R-:W-:Y:S02]  /*40c0*/  FSEL R76, R86, -INF , P1 ;  /* 0xff800000564c7808 */ /* 0x010fe40000800000 */
[----:B------:R-:W-:-:S03]  /*40d0*/  ISETP.GT.AND P1, PT, R97, 0x99, PT ;  /* 0x000000996100780c */ /* 0x000fc60003f24270 */
[----:B------:R1:W-:Y:S01]  /*40e0*/  MUFU.EX2 R12, R81 ;  /* 0x00000051000c7308 */ /* 0x0003e20000000800 */
[----:B---3--:R-:W-:Y:S02]  /*40f0*/  FSEL R71, R96, -INF , P2 ;  /* 0xff80000060477808 */ /* 0x008fe40001000000 */
[----:B------:R-:W-:Y:S02]  /*4100*/  FMNMX.FTZ R96, R70, R77, !PT ;  /* 0x0000004d46607209 */ /* 0x000fe40007810000 */
[----:B------:R-:W-:-:S03]  /*4110*/  ISETP.GT.AND P2, PT, R97, 0x98, PT ;  /* 0x000000986100780c */ /* 0x000fc60003f44270 */
[----:B------:R-:W-:Y:S01]  /*4120*/  MUFU.EX2 R25, R25 ;  /* 0x0000001900197308 */ /* 0x000fe20000000800 */
[----:B-1----:R-:W-:Y:S02]  /*4130*/  FMNMX.FTZ R81, R71, R96, !PT ;  /* 0x0000006047517209 */ /* 0x002fe40007810000 */
[----:B--2---:R-:W-:Y:S02]  /*4140*/  FSEL R77, R98, -INF , P2 ;  /* 0xff800000624d7808 */ /* 0x004fe40001000000 */
[----:B------:R-:W-:Y:S02]  /*4150*/  FMNMX.FTZ R86, R76, R81, !PT ;  /* 0x000000514c567209 */ /* 0x000fe40007810000 */
[----:B0-----:R-:W-:Y:S01]  /*4160*/  FSEL R81, R88, -INF , P1 ;  /* 0xff80000058517808 */ /* 0x001fe20000800000 */
[----:B------:R-:W0:Y:S01]  /*4170*/  MUFU.EX2 R28, R28 ;  /* 0x0000001c001c7308 */ /* 0x000e220000000800 */
[----:B------:R-:W-:-:S04]  /*4180*/  FMNMX.FTZ R86, R77, R86, !PT ;  /* 0x000000564d567209 */ /* 0x000fc80007810000 */
[----:B------:R-:W-:Y:S01]  /*4190*/  FMNMX.FTZ R88, R81, R86, !PT ;  /* 0x0000005651587209 */ /* 0x000fe20007810000 */
[----:B------:R-:W-:-:S01]  /*41a0*/  FFMA.FTZ R86, R46, UR28, -R24 ;  /* 0x0000001c2e567c23 */ /* 0x000fc20008010818 */
[--C-:B------:R-:W-:Y:S01]  /*41b0*/  FFMA.FTZ R46, R50, UR28, -R24.reuse ;  /* 0x0000001c322e7c23 */ /* 0x100fe20008010818 */
[----:B------:R-:W-:-:S01]  /*41c0*/  FFMA.FTZ R50, R66, UR28, -R24 ;  /* 0x0000001c42327c23 */ /* 0x000fc20008010818 */
[----:B------:R-:W1:Y:S01]  /*41d0*/  MUFU.EX2 R29, R29 ;  /* 0x0000001d001d7308 */ /* 0x000e620000000800 */
[----:B------:R-:W2:Y:S07]  /*41e0*/  SHFL.BFLY PT, R95, R88, 0x2, 0x1f ;  /* 0x0c401f00585f7f89 */ /* 0x000eae00000e0000 */
[----:B------:R-:W3:Y:S01]  /*41f0*/  MUFU.EX2 R32, R32 ;  /* 0x0000002000207308 */ /* 0x000ee20000000800 */
[----:B0-----:R-:W-:-:S07]  /*4200*/  FADD.FTZ R98, R25, R28 ;  /* 0x0000001c19627221 */ /* 0x001fce0000010000 */
[----:B------:R-:W0:Y:S08]  /*4210*/  MUFU.EX2 R33, R33 ;  /* 0x0000002100217308 */ /* 0x000e300000000800 */
[----:B------:R-:W-:Y:S01]  /*4220*/  MUFU.EX2 R5, R5 ;  /* 0x0000000500057308 */ /* 0x000fe20000000800 */
[----:B--2---:R-:W-:-:S05]  /*4230*/  FMNMX.FTZ R95, R88, R95, !PT ;  /* 0x0000005f585f7209 */ /* 0x004fca0007810000 */
[----:B------:R-:W2:Y:S02]  /*4240*/  SHFL.BFLY PT, R88, R95, 0x1, 0x1f ;  /* 0x0c201f005f587f89 */ /* 0x000ea400000e0000 */
[----:B------:R-:W-:Y:S08]  /*4250*/  MUFU.EX2 R10, R10 ;  /* 0x0000000a000a7308 */ /* 0x000ff00000000800 */
[----:B------:R-:W-:Y:S08]  /*4260*/  MUFU.EX2 R9, R9 ;  /* 0x0000000900097308 */ /* 0x000ff00000000800 */
[----:B------:R-:W-:Y:S01]  /*4270*/  MUFU.EX2 R13, R13 ;  /* 0x0000000d000d7308 */ /* 0x000fe20000000800 */
[----:B--2---:R-:W-:Y:S01]  /*4280*/  FMNMX.FTZ R88, R95, R88, !PT ;  /* 0x000000585f587209 */ /* 0x004fe20007810000 */
[----:B------:R-:W-:-:S06]  /*4290*/  IMAD.U32 R95, RZ, RZ, UR28 ;  /* 0x0000001cff5f7e24 */ /* 0x000fcc000f8e00ff */
[----:B------:R-:W-:Y:S01]  /*42a0*/  MUFU.EX2 R36, R36 ;  /* 0x0000002400247308 */ /* 0x000fe20000000800 */
[C---:B------:R-:W-:Y:S01]  /*42b0*/  FSETP.NEU.FTZ.AND P1, PT, R88.reuse, -INF , PT ;  /* 0xff8000005800780b */ /* 0x040fe20003f3d000 */
[----:B------:R-:W-:-:S05]  /*42c0*/  FFMA.FTZ R38, R88, R95, -8 ;  /* 0xc100000058267423 */ /* 0x000fca000001005f */
[----:B------:R-:W-:Y:S01]  /*42d0*/  FSEL R66, R38, RZ, P1 ;  /* 0x000000ff26427208 */ /* 0x000fe20000800000 */
[----:B------:R-:W-:-:S01]  /*42e0*/  FFMA.FTZ R38, R39, UR28, -R24 ;  /* 0x0000001c27267c23 */ /* 0x000fc20008010818 */
[----:B------:R-:W-:Y:S01]  /*42f0*/  MUFU.EX2 R21, R21 ;  /* 0x0000001500157308 */ /* 0x000fe20000000800 */
[----:B------:R-:W-:Y:S02]  /*4300*/  PLOP3.LUT P1, PT, PT, PT, UP0, 0x80, 0x0 ;  /* 0x000000000000781c */ /* 0x000fe40003f2f008 */
        /* <DEDUP_REMOVED lines=15> */
[----:B------:R-:W-:-:S01]  /*4400*/  FFMA.FTZ R72, R72, UR28, -R66 ;  /* 0x0000001c48487c23 */ /* 0x000fc20008010842 */
[--C-:B------:R-:W-:Y:S01]  /*4410*/  FFMA.FTZ R74, R74, UR28, -R66.reuse ;  /* 0x0000001c4a4a7c23 */ /* 0x100fe20008010842 */
[----:B------:R-:W-:-:S01]  /*4420*/  FFMA.FTZ R73, R73, UR28, -R66 ;  /* 0x0000001c49497c23 */ /* 0x000fc20008010842 */
[--C-:B------:R-:W-:Y:S01]  /*4430*/  FFMA.FTZ R75, R75, UR28, -R66.reuse ;  /* 0x0000001c4b4b7c23 */ /* 0x100fe20008010842 */
[----:B------:R-:W-:-:S01]  /*4440*/  FFMA.FTZ R59, R59, UR28, -R66 ;  /* 0x0000001c3b3b7c23 */ /* 0x000fc20008010842 */
[--C-:B------:R-:W-:Y:S01]  /*4450*/  FFMA.FTZ R57, R57, UR28, -R66.reuse ;  /* 0x0000001c39397c23 */ /* 0x100fe20008010842 */
[----:B------:R-:W-:-:S01]  /*4460*/  FFMA.FTZ R62, R62, UR28, -R66 ;  /* 0x0000001c3e3e7c23 */ /* 0x000fc20008010842 */
[----:B------:R4:W5:Y:S01]  /*4470*/  MUFU.EX2 R95, R45 ;  /* 0x0000002d005f7308 */ /* 0x0009620000000800 */
[----:B------:R-:W-:-:S01]  /*4480*/  FFMA.FTZ R58, R58, UR28, -R66 ;  /* 0x0000001c3a3a7c23 */ /* 0x000fc20008010842 */
[--C-:B------:R-:W-:Y:S01]  /*4490*/  FFMA.FTZ R49, R89, UR28, -R66.reuse ;  /* 0x0000001c59317c23 */ /* 0x100fe20008010842 */
[----:B------:R-:W-:-:S01]  /*44a0*/  FFMA.FTZ R90, R90, UR28, -R66 ;  /* 0x0000001c5a5a7c23 */ /* 0x000fc20008010842 */
[--C-:B------:R-:W-:Y:S01]  /*44b0*/  FFMA.FTZ R92, R92, UR28, -R66.reuse ;  /* 0x0000001c5c5c7c23 */ /* 0x100fe20008010842 */
[----:B------:R-:W-:-:S01]  /*44c0*/  FFMA.FTZ R93, R93, UR28, -R66 ;  /* 0x0000001c5d5d7c23 */ /* 0x000fc20008010842 */
[--C-:B------:R-:W-:Y:S01]  /*44d0*/  FFMA.FTZ R94, R94, UR28, -R66.reuse ;  /* 0x0000001c5e5e7c23 */ /* 0x100fe20008010842 */
[----:B------:R-:W-:-:S01]  /*44e0*/  FFMA.FTZ R91, R91, UR28, -R66 ;  /* 0x0000001c5b5b7c23 */ /* 0x000fc20008010842 */
[----:B------:R-:W5:Y:S01]  /*44f0*/  MUFU.EX2 R96, R96 ;  /* 0x0000006000607308 */ /* 0x000f620000000800 */
[----:B----4-:R-:W-:-:S01]  /*4500*/  FFMA.FTZ R45, R85, UR28, -R66 ;  /* 0x0000001c552d7c23 */ /* 0x010fc20008010842 */
[----:B-1----:R-:W-:Y:S01]  /*4510*/  FADD.FTZ R85, R29, R98 ;  /* 0x000000621d557221 */ /* 0x002fe20000010000 */
[----:B------:R-:W-:-:S01]  /*4520*/  FFMA.FTZ R61, R61, UR28, -R66 ;  /* 0x0000001c3d3d7c23 */ /* 0x000fc20008010842 */
[--C-:B------:R-:W-:Y:S01]  /*4530*/  FFMA.FTZ R60, R60, UR28, -R66.reuse ;  /* 0x0000001c3c3c7c23 */ /* 0x100fe20008010842 */
[----:B------:R-:W-:-:S01]  /*4540*/  FFMA.FTZ R51, R51, UR28, -R66 ;  /* 0x0000001c33337c23 */ /* 0x000fc20008010842 */
[----:B---3--:R-:W-:Y:S01]  /*4550*/  FADD.FTZ R98, R32, R85 ;  /* 0x0000005520627221 */ /* 0x008fe20000010000 */
[----:B------:R-:W-:-:S01]  /*4560*/  FFMA.FTZ R63, R63, UR28, -R66 ;  /* 0x0000001c3f3f7c23 */ /* 0x000fc20008010842 */
[----:B------:R-:W1:Y:S01]  /*4570*/  MUFU.EX2 R37, R37 ;  /* 0x0000002500257308 */ /* 0x000e620000000800 */
[----:B------:R-:W-:-:S01]  /*4580*/  FFMA.FTZ R68, R68, UR28, -R66 ;  /* 0x0000001c44447c23 */ /* 0x000fc20008010842 */
[----:B0-----:R-:W-:Y:S01]  /*4590*/  FADD.FTZ R85, R33, R98 ;  /* 0x0000006221557221 */ /* 0x001fe20000010000 */
[----:B------:R-:W-:-:S01]  /*45a0*/  FFMA.FTZ R69, R69, UR28, -R66 ;  /* 0x0000001c45457c23 */ /* 0x000fc20008010842 */
[--C-:B------:R-:W-:Y:S01]  /*45b0*/  FFMA.FTZ R70, R70, UR28, -R66.reuse ;  /* 0x0000001c46467c23 */ /* 0x100fe20008010842 */
[----:B------:R-:W-:-:S01]  /*45c0*/  FFMA.FTZ R71, R71, UR28, -R66 ;  /* 0x0000001c47477c23 */ /* 0x000fc20008010842 */
[--C-:B------:R-:W-:Y:S01]  /*45d0*/  FFMA.FTZ R76, R76, UR28, -R66.reuse ;  /* 0x0000001c4c4c7c23 */ /* 0x100fe20008010842 */
[----:B------:R-:W-:-:S01]  /*45e0*/  FFMA.FTZ R77, R77, UR28, -R66 ;  /* 0x0000001c4d4d7c23 */ /* 0x000fc20008010842 */
[----:B------:R-:W0:Y:S08]  /*45f0*/  MUFU.EX2 R44, R44 ;  /* 0x0000002c002c7308 */ /* 0x000e300000000800 */
[----:B------:R2:W-:Y:S08]  /*4600*/  MUFU.EX2 R97, R82 ;  /* 0x0000005200617308 */ /* 0x0005f00000000800 */
[----:B------:R-:W3:Y:S01]  /*4610*/  MUFU.EX2 R53, R53 ;  /* 0x0000003500357308 */ /* 0x000ee20000000800 */
[----:B--2---:R-:W-:-:S07]  /*4620*/  FADD.FTZ R82, R39, R48 ;  /* 0x0000003027527221 */ /* 0x004fce0000010000 */
[----:B------:R5:W-:Y:S08]  /*4630*/  MUFU.EX2 R52, R79 ;  /* 0x0000004f00347308 */ /* 0x000bf00000000800 */
[----:B------:R-:W2:Y:S01]  /*4640*/  MUFU.EX2 R78, R78 ;  /* 0x0000004e004e7308 */ /* 0x000ea20000000800 */
[----:B-----5:R-:W-:-:S01]  /*4650*/  FADD.FTZ R79, R95, R82 ;  /* 0x000000525f4f7221 */ /* 0x020fc20000010000 */
[----:B------:R-:W-:-:S03]  /*4660*/  F2FP.SATFINITE.E4M3.F32.PACK_AB_MERGE_C R95, R96, R95, RZ ;  /* 0x0000005f605f723e */ /* 0x000fc600048070ff */
[----:B------:R-:W-:Y:S01]  /*4670*/  FADD.FTZ R82, R96, R79 ;  /* 0x0000004f60527221 */ /* 0x000fe20000010000 */
[----:B------:R-:W-:Y:S02]  /*4680*/  F2FP.SATFINITE.E4M3.F32.PACK_AB_MERGE_C R184, R48, R39, R95 ;  /* 0x0000002730b8723e */ /* 0x000fe4000480705f */
[----:B------:R-:W4:Y:S01]  /*4690*/  MUFU.EX2 R80, R80 ;  /* 0x0000005000507308 */ /* 0x000f220000000800 */
[----:B-1----:R-:W-:-:S01]  /*46a0*/  FADD.FTZ R79, R37, R82 ;  /* 0x00000052254f7221 */ /* 0x002fc20000010000 */
[----:B------:R-:W-:-:S03]  /*46b0*/  FADD.FTZ R82, R6, R85 ;  /* 0x0000005506527221 */ /* 0x000fc60000010000 */
[----:B0-----:R-:W-:Y:S01]  /*46c0*/  FADD.FTZ R2, R44, R79 ;  /* 0x0000004f2c027221 */ /* 0x001fe20000010000 */
[----:B------:R-:W-:-:S02]  /*46d0*/  FADD.FTZ R85, R3, R82 ;  /* 0x0000005203557221 */ /* 0x000fc40000010000 */
[----:B------:R-:W0:Y:S01]  /*46e0*/  MUFU.EX2 R83, R83 ;  /* 0x0000005300537308 */ /* 0x000e220000000800 */
[----:B---3--:R-:W-:-:S01]  /*46f0*/  FADD.FTZ R79, R53, R2 ;  /* 0x00000002354f7221 */ /* 0x008fc20000010000 */
[----:B------:R-:W-:Y:S01]  /*4700*/  FADD.FTZ R24, R8, R85 ;  /* 0x0000005508187221 */ /* 0x000fe20000010000 */
[C---:B--2---:R-:W-:Y:S02]  /*4710*/  F2FP.SATFINITE.E4M3.F32.PACK_AB_MERGE_C R53, R78.reuse, R53, RZ ;  /* 0x000000354e35723e */ /* 0x044fe400048070ff */
[----:B------:R-:W-:Y:S01]  /*4720*/  FADD.FTZ R79, R78, R79 ;  /* 0x0000004f4e4f7221 */ /* 0x000fe20000010000 */
[----:B------:R-:W-:-:S01]  /*4730*/  FADD.FTZ R85, R5, R24 ;  /* 0x0000001805557221 */ /* 0x000fc20000010000 */
[----:B------:R-:W-:Y:S01]  /*4740*/  F2FP.SATFINITE.E4M3.F32.PACK_AB_MERGE_C R186, R44, R37, R53 ;  /* 0x000000252cba723e */ /* 0x000fe20004807035 */
[----:B------:R-:W1:Y:S01]  /*4750*/  MUFU.EX2 R84, R84 ;  /* 0x0000005400547308 */ /* 0x000e620000000800 */
[----:B----4-:R-:W-:-:S01]  /*4760*/  FADD.FTZ R24, R80, R79 ;  /* 0x0000004f50187221 */ /* 0x010fc20000010000 */
[----:B------:R-:W-:-:S03]  /*4770*/  FADD.FTZ R98, R10, R85 ;  /* 0x000000550a627221 */ /* 0x000fc60000010000 */
[----:B------:R-:W-:Y:S01]  /*4780*/  FADD.FTZ R82, R97, R24 ;  /* 0x0000001861527221 */ /* 0x000fe20000010000 */
[----:B------:R-:W-:-:S01]  /*4790*/  FADD.FTZ R79, R9, R98 ;  /* 0x00000062094f7221 */ /* 0x000fc20000010000 */
[----:B------:R-:W-:Y:S01]  /*47a0*/  FFMA.FTZ R24, R47, UR28, -R66 ;  /* 0x0000001c2f187c23 */ /* 0x000fe20008010842 */
[----:B------:R-:W2:Y:S01]  /*47b0*/  MUFU.EX2 R45, R45 ;  /* 0x0000002d002d7308 */ /* 0x000ea20000000800 */
[----:B0-----:R-:W-:-:S01]  /*47c0*/  FADD.FTZ R47, R83, R82 ;  /* 0x00000052532f7221 */ /* 0x001fc20000010000 */
[----:B------:R-:W-:Y:S01]  /*47d0*/  FADD.FTZ R98, R12, R79 ;  /* 0x0000004f0c627221 */ /* 0x000fe20000010000 */
[----:B------:R-:W-:-:S03]  /*47e0*/  FFMA.FTZ R66, R81, UR28, -R66 ;  /* 0x0000001c51427c23 */ /* 0x000fc60008010842 */
[----:B------:R-:W-:Y:S02]  /*47f0*/  FADD.FTZ R79, R11, R98 ;  /* 0x000000620b4f7221 */ /* 0x000fe40000010000 */
[----:B------:R-:W0:Y:S01]  /*4800*/  MUFU.EX2 R72, R72 ;  /* 0x0000004800487308 */ /* 0x000e220000000800 */
[----:B-1----:R-:W-:-:S01]  /*4810*/  FADD.FTZ R82, R84, R47 ;  /* 0x0000002f54527221 */ /* 0x002fc20000010000 */
[----:B------:R-:W-:Y:S02]  /*4820*/  F2FP.SATFINITE.E4M3.F32.PACK_AB_MERGE_C R83, R84, R83, RZ ;  /* 0x000000535453723e */ /* 0x000fe400048070ff */
[----:B------:R-:W-:Y:S02]  /*4830*/  CS2R R84, SRZ ;  /* 0x0000000000547805 */ /* 0x000fe4000001ff00 */
[----:B------:R-:W-:Y:S02]  /*4840*/  F2FP.SATFINITE.E4M3.F32.PACK_AB_MERGE_C R180, R97, R80, R83 ;  /* 0x0000005061b4723e */ /* 0x000fe40004807053 */
[----:B------:R-:W-:Y:S01]  /*4850*/  CS2R R80, SRZ ;  /* 0x0000000000507805 */ /* 0x000fe2000001ff00 */
[----:B------:R-:W1:Y:S08]  /*4860*/  MUFU.EX2 R74, R74 ;  /* 0x0000004a004a7308 */ /* 0x000e700000000800 */
[----:B------:R-:W3:Y:S08]  /*4870*/  MUFU.EX2 R73, R73 ;  /* 0x0000004900497308 */ /* 0x000ef00000000800 */
[----:B------:R-:W4:Y:S08]  /*4880*/  MUFU.EX2 R75, R75 ;  /* 0x0000004b004b7308 */ /* 0x000f300000000800 */
[----:B------:R2:W-:Y:S08]  /*4890*/  MUFU.EX2 R2, R59 ;  /* 0x0000003b00027308 */ /* 0x0005f00000000800 */
[----:B------:R-:W5:Y:S01]  /*48a0*/  MUFU.EX2 R57, R57 ;  /* 0x0000003900397308 */ /* 0x000f620000000800 */
[----:B--2---:R-:W-:-:S01]  /*48b0*/  FADD.FTZ R59, R45, R82 ;  /* 0x000000522d3b7221 */ /* 0x004fc20000010000 */
[----:B------:R-:W-:-:S03]  /*48c0*/  FADD.FTZ R82, R14, R79 ;  /* 0x0000004f0e527221 */ /* 0x000fc60000010000 */
[----:B0-----:R-:W-:Y:S01]  /*48d0*/  FADD.FTZ R59, R72, R59 ;  /* 0x0000003b483b7221 */ /* 0x001fe20000010000 */
[----:B------:R-:W-:-:S01]  /*48e0*/  FADD.FTZ R79, R13, R82 ;  /* 0x000000520d4f7221 */ /* 0x000fc20000010000 */
[----:B------:R-:W-:Y:S01]  /*48f0*/  CS2R R82, SRZ ;  /* 0x0000000000527805 */ /* 0x000fe2000001ff00 */
[----:B------:R1:W-:Y:S08]  /*4900*/  MUFU.EX2 R47, R62 ;  /* 0x0000003e002f7308 */ /* 0x0003f00000000800 */
[----:B------:R-:W0:Y:S01]  /*4910*/  MUFU.EX2 R56, R56 ;  /* 0x0000003800387308 */ /* 0x000e220000000800 */
[----:B-1----:R-:W-:-:S01]  /*4920*/  FADD.FTZ R62, R74, R59 ;  /* 0x0000003b4a3e7221 */ /* 0x002fc20000010000 */
[----:B------:R-:W-:Y:S01]  /*4930*/  F2FP.SATFINITE.E4M3.F32.PACK_AB_MERGE_C R59, R32, R29, RZ ;  /* 0x0000001d203b723e */ /* 0x000fe200048070ff */
[----:B------:R-:W-:-:S01]  /*4940*/  FADD.FTZ R32, R20, R79 ;  /* 0x0000004f14207221 */ /* 0x000fc20000010000 */
[----:B------:R-:W-:Y:S01]  /*4950*/  F2FP.SATFINITE.E4M3.F32.PACK_AB_MERGE_C R79, R8, R3, RZ ;  /* 0x00000003084f723e */ /* 0x000fe200048070ff */
[----:B---3--:R-:W-:-:S01]  /*4960*/  FADD.FTZ R62, R73, R62 ;  /* 0x0000003e493e7221 */ /* 0x008fc20000010000 */
[----:B------:R-:W-:Y:S01]  /*4970*/  F2FP.SATFINITE.E4M3.F32.PACK_AB_MERGE_C R73, R73, R74, RZ ;  /* 0x0000004a4949723e */ /* 0x000fe200048070ff */
[----:B------:R-:W-:-:S01]  /*4980*/  FADD.FTZ R29, R15, R32 ;  /* 0x000000200f1d7221 */ /* 0x000fc20000010000 */
[----:B------:R-:W1:Y:S01]  /*4990*/  MUFU.EX2 R58, R58 ;  /* 0x0000003a003a7308 */ /* 0x000e620000000800 */
[----:B----4-:R-:W-:-:S01]  /*49a0*/  FADD.FTZ R3, R75, R62 ;  /* 0x0000003e4b037221 */ /* 0x010fc20000010000 */
[----:B------:R-:W-:Y:S01]  /*49b0*/  F2FP.SATFINITE.E4M3.F32.PACK_AB_MERGE_C R187, R6, R33, R79 ;  /* 0x0000002106bb723e */ /* 0x000fe2000480704f */
[----:B------:R-:W-:-:S01]  /*49c0*/  FADD.FTZ R62, R36, R29 ;  /* 0x0000001d243e7221 */ /* 0x000fc20000010000 */
[----:B------:R-:W-:Y:S01]  /*49d0*/  F2FP.SATFINITE.E4M3.F32.PACK_AB_MERGE_C R185, R28, R25, R59 ;  /* 0x000000191cb9723e */ /* 0x000fe2000480703b */
[----:B------:R-:W-:-:S01]  /*49e0*/  FADD.FTZ R32, R52, R3 ;  /* 0x0000000334207221 */ /* 0x000fc20000010000 */
[----:B------:R-:W-:Y:S01]  /*49f0*/  F2FP.SATFINITE.E4M3.F32.PACK_AB_MERGE_C R182, R72, R45, R73 ;  /* 0x0000002d48b6723e */ /* 0x000fe20004807049 */
[----:B------:R-:W-:-:S01]  /*4a00*/  FADD.FTZ R29, R21, R62 ;  /* 0x0000003e151d7221 */ /* 0x000fc20000010000 */
[----:B------:R-:W2:Y:S01]  /*4a10*/  MUFU.EX2 R49, R49 ;  /* 0x0000003100317308 */ /* 0x000ea20000000800 */
[----:B-----5:R-:W-:-:S01]  /*4a20*/  FADD.FTZ R3, R57, R32 ;  /* 0x0000002039037221 */ /* 0x020fc20000010000 */
[----:B------:R-:W-:Y:S01]  /*4a30*/  F2FP.SATFINITE.E4M3.F32.PACK_AB_MERGE_C R62, R12, R9, RZ ;  /* 0x000000090c3e723e */ /* 0x000fe200048070ff */
[----:B0-----:R-:W-:-:S01]  /*4a40*/  FADD.FTZ R29, R56, R29 ;  /* 0x0000001d381d7221 */ /* 0x001fc20000010000 */
[----:B------:R-:W-:-:S02]  /*4a50*/  F2FP.SATFINITE.E4M3.F32.PACK_AB_MERGE_C R32, R20, R13, RZ ;  /* 0x0000000d1420723e */ /* 0x000fc400048070ff */
[----:B------:R-:W-:Y:S02]  /*4a60*/  CS2R R78, SRZ ;  /* 0x00000000004e7805 */ /* 0x000fe4000001ff00 */
[----:B------:R-:W-:Y:S01]  /*4a70*/  F2FP.SATFINITE.E4M3.F32.PACK_AB_MERGE_C R181, R10, R5, R62 ;  /* 0x000000050ab5723e */ /* 0x000fe2000480703e */
[----:B------:R-:W-:-:S01]  /*4a80*/  FADD.FTZ R20, R40, R29 ;  /* 0x0000001d28147221 */ /* 0x000fc20000010000 */
[----:B------:R-:W0:Y:S01]  /*4a90*/  MUFU.EX2 R43, R43 ;  /* 0x0000002b002b7308 */ /* 0x000e220000000800 */
[----:B-1----:R-:W-:-:S01]  /*4aa0*/  FADD.FTZ R12, R58, R3 ;  /* 0x000000033a0c7221 */ /* 0x002fc20000010000 */
[----:B------:R-:W-:Y:S02]  /*4ab0*/  F2FP.SATFINITE.E4M3.F32.PACK_AB_MERGE_C R183, R14, R11, R32 ;  /* 0x0000000b0eb7723e */ /* 0x000fe40004807020 */
[----:B------:R-:W-:Y:S02]  /*4ac0*/  CS2R R72, SRZ ;  /* 0x0000000000487805 */ /* 0x000fe4000001ff00 */
[----:B------:R-:W-:-:S02]  /*4ad0*/  F2FP.SATFINITE.E4M3.F32.PACK_AB_MERGE_C R57, R58, R57, RZ ;  /* 0x000000393a39723e */ /* 0x000fc400048070ff */
[----:B------:R-:W-:Y:S02]  /*4ae0*/  CS2R R58, SRZ ;  /* 0x00000000003a7805 */ /* 0x000fe4000001ff00 */
[----:B------:R-:W-:Y:S02]  /*4af0*/  F2FP.SATFINITE.E4M3.F32.PACK_AB_MERGE_C R21, R56, R21, RZ ;  /* 0x000000153815723e */ /* 0x000fe400048070ff */
[----:B------:R-:W-:Y:S01]  /*4b00*/  CS2R R44, SRZ ;  /* 0x00000000002c7805 */ /* 0x000fe2000001ff00 */
[----:B------:R-:W1:Y:S01]  /*4b10*/  MUFU.EX2 R90, R90 ;  /* 0x0000005a005a7308 */ /* 0x000e620000000800 */
[----:B--2---:R-:W-:-:S01]  /*4b20*/  FADD.FTZ R9, R49, R12 ;  /* 0x0000000c31097221 */ /* 0x004fc20000010000 */
[----:B------:R-:W-:Y:S02]  /*4b30*/  F2FP.SATFINITE.E4M3.F32.PACK_AB_MERGE_C R176, R52, R75, R57 ;  /* 0x0000004b34b0723e */ /* 0x000fe40004807039 */
[----:B------:R-:W-:Y:S02]  /*4b40*/  CS2R R74, SRZ ;  /* 0x00000000004a7805 */ /* 0x000fe4000001ff00 */
[----:B------:R-:W-:-:S02]  /*4b50*/  F2FP.SATFINITE.E4M3.F32.PACK_AB_MERGE_C R177, R36, R15, R21 ;  /* 0x0000000f24b1723e */ /* 0x000fc40004807015 */
[----:B------:R-:W-:Y:S02]  /*4b60*/  CS2R R56, SRZ ;  /* 0x0000000000387805 */ /* 0x000fe4000001ff00 */
[----:B------:R-:W-:Y:S02]  /*4b70*/  CS2R R52, SRZ ;  /* 0x0000000000347805 */ /* 0x000fe4000001ff00 */
[----:B------:R-:W-:Y:S01]  /*4b80*/  CS2R R36, SRZ ;  /* 0x0000000000247805 */ /* 0x000fe2000001ff00 */
[----:B------:R-:W2:Y:S01]  /*4b90*/  MUFU.EX2 R42, R42 ;  /* 0x0000002a002a7308 */ /* 0x000ea20000000800 */
[----:B0-----:R-:W-:-:S01]  /*4ba0*/  FADD.FTZ R13, R43, R20 ;  /* 0x000000142b0d7221 */ /* 0x001fc20000010000 */
[----:B------:R-:W-:Y:S02]  /*4bb0*/  CS2R R32, SRZ ;  /* 0x0000000000207805 */ /* 0x000fe4000001ff00 */
[----:B------:R-:W-:-:S04]  /*4bc0*/  CS2R R28, SRZ ;  /* 0x00000000001c7805 */ /* 0x000fc8000001ff00 */
        /* <DEDUP_REMOVED lines=8> */
[----:B------:R-:W-:-:S04]  /*4c50*/  F2FP.SATFINITE.E4M3.F32.PACK_AB_MERGE_C R42, R41, R42, RZ ;  /* 0x0000002a292a723e */ /* 0x000fc800048070ff */
[----:B------:R-:W-:Y:S02]  /*4c60*/  F2FP.SATFINITE.E4M3.F32.PACK_AB_MERGE_C R179, R43, R40, R42 ;  /* 0x000000282bb3723e */ /* 0x000fe4000480702a */
[----:B------:R-:W-:Y:S01]  /*4c70*/  CS2R R42, SRZ ;  /* 0x00000000002a7805 */ /* 0x000fe2000001ff00 */
[----:B------:R-:W1:Y:S01]  /*4c80*/  MUFU.EX2 R94, R94 ;  /* 0x0000005e005e7308 */ /* 0x000e620000000800 */
[C---:B--2---:R-:W-:Y:S01]  /*4c90*/  F2FP.SATFINITE.E4M3.F32.PACK_AB_MERGE_C R92, R93.reuse, R92, RZ ;  /* 0x0000005c5d5c723e */ /* 0x044fe200048070ff */
[----:B------:R-:W-:Y:S01]  /*4ca0*/  FADD.FTZ R93, R93, R6 ;  /* 0x000000065d5d7221 */ /* 0x000fe20000010000 */
[----:B------:R-:W-:Y:S02]  /*4cb0*/  CS2R R40, SRZ ;  /* 0x0000000000287805 */ /* 0x000fe4000001ff00 */
[----:B------:R-:W-:Y:S02]  /*4cc0*/  F2FP.SATFINITE.E4M3.F32.PACK_AB_MERGE_C R178, R90, R49, R92 ;  /* 0x000000315ab2723e */ /* 0x000fe4000480705c */
[----:B------:R-:W-:Y:S01]  /*4cd0*/  CS2R R48, SRZ ;  /* 0x0000000000307805 */ /* 0x000fe2000001ff00 */
        /* <DEDUP_REMOVED lines=12> */
[----:B------:R-:W-:-:S03]  /*4da0*/  F2FP.SATFINITE.E4M3.F32.PACK_AB_MERGE_C R61, R2, R61, RZ ;  /* 0x0000003d023d723e */ /* 0x000fc600048070ff */
[----:B------:R-:W-:Y:S01]  /*4db0*/  FADD.FTZ R5, R2, R5 ;  /* 0x0000000502057221 */ /* 0x000fe20000010000 */
[----:B------:R-:W-:Y:S02]  /*4dc0*/  F2FP.SATFINITE.E4M3.F32.PACK_AB_MERGE_C R172, R91, R94, R61 ;  /* 0x0000005e5bac723e */ /* 0x000fe4000480703d */
[----:B------:R-:W2:Y:S01]  /*4dd0*/  MUFU.EX2 R60, R60 ;  /* 0x0000003c003c7308 */ /* 0x000ea20000000800 */
[----:B0-----:R-:W-:-:S01]  /*4de0*/  FADD.FTZ R9, R86, R9 ;  /* 0x0000000956097221 */ /* 0x001fc20000010000 */
[----:B------:R-:W-:-:S04]  /*4df0*/  F2FP.SATFINITE.E4M3.F32.PACK_AB_MERGE_C R31, R86, R31, RZ ;  /* 0x0000001f561f723e */ /* 0x000fc800048070ff */
[----:B------:R-:W-:Y:S02]  /*4e00*/  F2FP.SATFINITE.E4M3.F32.PACK_AB_MERGE_C R173, R30, R27, R31 ;  /* 0x0000001b1ead723e */ /* 0x000fe4000480701f */
[----:B------:R-:W-:Y:S01]  /*4e10*/  CS2R R30, SRZ ;  /* 0x00000000001e7805 */ /* 0x000fe2000001ff00 */
        /* <DEDUP_REMOVED lines=9> */
[----:B------:R1:W3:Y:S01]  /*4eb0*/  MUFU.EX2 R8, R63 ;  /* 0x0000003f00087308 */ /* 0x0002e20000000800 */
[----:B--2---:R-:W-:-:S07]  /*4ec0*/  FADD.FTZ R5, R51, R2 ;  /* 0x0000000233057221 */ /* 0x004fce0000010000 */
[----:B------:R-:W2:Y:S01]  /*4ed0*/  MUFU.EX2 R54, R54 ;  /* 0x0000003600367308 */ /* 0x000ea20000000800 */
[C---:B0-----:R-:W-:Y:S01]  /*4ee0*/  F2FP.SATFINITE.E4M3.F32.PACK_AB_MERGE_C R50, R55.reuse, R50, RZ ;  /* 0x000000323732723e */ /* 0x041fe200048070ff */
[----:B------:R-:W-:Y:S01]  /*4ef0*/  FADD.FTZ R55, R55, R6 ;  /* 0x0000000637377221 */ /* 0x000fe20000010000 */
[----:B-1----:R-:W-:Y:S02]  /*4f00*/  CS2R R62, SRZ ;  /* 0x00000000003e7805 */ /* 0x002fe4000001ff00 */
[----:B------:R-:W-:Y:S02]  /*4f10*/  F2FP.SATFINITE.E4M3.F32.PACK_AB_MERGE_C R175, R87, R46, R50 ;  /* 0x0000002e57af723e */ /* 0x000fe40004807032 */
[----:B------:R-:W-:Y:S01]  /*4f20*/  CS2R R86, SRZ ;  /* 0x0000000000567805 */ /* 0x000fe2000001ff00 */
[----:B------:R-:W0:Y:S01]  /*4f30*/  MUFU.EX2 R68, R68 ;  /* 0x0000004400447308 */ /* 0x000e220000000800 */
[----:B---3--:R-:W-:-:S01]  /*4f40*/  FADD.FTZ R5, R8, R5 ;  /* 0x0000000508057221 */ /* 0x008fc20000010000 */
[----:B------:R-:W-:-:S04]  /*4f50*/  F2FP.SATFINITE.E4M3.F32.PACK_AB_MERGE_C R51, R8, R51, RZ ;  /* 0x000000330833723e */ /* 0x000fc800048070ff */
[----:B------:R-:W-:Y:S02]  /*4f60*/  F2FP.SATFINITE.E4M3.F32.PACK_AB_MERGE_C R174, R47, R60, R51 ;  /* 0x0000003c2fae723e */ /* 0x000fe40004807033 */
[----:B------:R-:W-:Y:S01]  /*4f70*/  CS2R R60, SRZ ;  /* 0x00000000003c7805 */ /* 0x000fe2000001ff00 */
[----:B------:R-:W1:Y:S01]  /*4f80*/  MUFU.EX2 R65, R65 ;  /* 0x0000004100417308 */ /* 0x000e620000000800 */
[----:B--2---:R-:W-:-:S01]  /*4f90*/  FADD.FTZ R6, R54, R55 ;  /* 0x0000003736067221 */ /* 0x004fc20000010000 */
[----:B------:R-:W-:Y:S02]  /*4fa0*/  CS2R R50, SRZ ;  /* 0x0000000000327805 */ /* 0x000fe4000001ff00 */
[----:B------:R-:W-:-:S04]  /*4fb0*/  CS2R R46, SRZ ;  /* 0x00000000002e7805 */ /* 0x000fc8000001ff00 */
[----:B------:R2:W3:Y:S01]  /*4fc0*/  MUFU.EX2 R3, R24 ;  /* 0x0000001800037308 */ /* 0x0004e20000000800 */
[----:B0-----:R-:W-:-:S07]  /*4fd0*/  FADD.FTZ R2, R68, R5 ;  /* 0x0000000544027221 */ /* 0x001fce0000010000 */
[----:B------:R-:W0:Y:S01]  /*4fe0*/  MUFU.EX2 R64, R64 ;  /* 0x0000004000407308 */ /* 0x000e220000000800 */
[----:B-1----:R-:W-:-:S01]  /*4ff0*/  FADD.FTZ R9, R65, R6 ;  /* 0x0000000641097221 */ /* 0x002fc20000010000 */
[----:B--2---:R-:W-:-:S06]  /*5000*/  CS2R R24, SRZ ;  /* 0x0000000000187805 */ /* 0x004fcc000001ff00 */
[----:B------:R-:W1:Y:S01]  /*5010*/  MUFU.EX2 R69, R69 ;  /* 0x0000004500457308 */ /* 0x000e620000000800 */
[----:B---3--:R-:W-:-:S07]  /*5020*/  FADD.FTZ R2, R3, R2 ;  /* 0x0000000203027221 */ /* 0x008fce0000010000 */
[----:B------:R-:W2:Y:S01]  /*5030*/  MUFU.EX2 R70, R70 ;  /* 0x0000004600467308 */ /* 0x000ea20000000800 */
[----:B0-----:R-:W-:-:S07]  /*5040*/  FADD.FTZ R6, R64, R9 ;  /* 0x0000000940067221 */ /* 0x001fce0000010000 */
[----:B------:R-:W0:Y:S01]  /*5050*/  MUFU.EX2 R67, R67 ;  /* 0x0000004300437308 */ /* 0x000e220000000800 */
[----:B-1----:R-:W-:-:S07]  /*5060*/  FADD.FTZ R9, R69, R2 ;  /* 0x0000000245097221 */ /* 0x002fce0000010000 */
[----:B------:R-:W1:Y:S01]  /*5070*/  MUFU.EX2 R35, R35 ;  /* 0x0000002300237308 */ /* 0x000e620000000800 */
[C---:B--2---:R-:W-:Y:S01]  /*5080*/  F2FP.SATFINITE.E4M3.F32.PACK_AB_MERGE_C R69, R70.reuse, R69, RZ ;  /* 0x000000454645723e */ /* 0x044fe200048070ff */
[----:B------:R-:W-:-:S03]  /*5090*/  FADD.FTZ R70, R70, R9 ;  /* 0x0000000946467221 */ /* 0x000fc60000010000 */
[----:B------:R-:W-:Y:S02]  /*50a0*/  F2FP.SATFINITE.E4M3.F32.PACK_AB_MERGE_C R168, R3, R68, R69 ;  /* 0x0000004403a8723e */ /* 0x000fe40004807045 */
[----:B------:R-:W-:Y:S01]  /*50b0*/  CS2R R68, SRZ ;  /* 0x0000000000447805 */ /* 0x000fe2000001ff00 */
[----:B------:R-:W2:Y:S01]  /*50c0*/  MUFU.EX2 R71, R71 ;  /* 0x0000004700477308 */ /* 0x000ea20000000800 */
[----:B0-----:R-:W-:-:S01]  /*50d0*/  FADD.FTZ R6, R67, R6 ;  /* 0x0000000643067221 */ /* 0x001fc20000010000 */
[----:B------:R-:W-:-:S04]  /*50e0*/  F2FP.SATFINITE.E4M3.F32.PACK_AB_MERGE_C R64, R67, R64, RZ ;  /* 0x000000404340723e */ /* 0x000fc800048070ff */
[----:B------:R-:W-:Y:S02]  /*50f0*/  F2FP.SATFINITE.E4M3.F32.PACK_AB_MERGE_C R169, R65, R54, R64 ;  /* 0x0000003641a9723e */ /* 0x000fe40004807040 */
[----:B------:R-:W-:Y:S01]  /*5100*/  CS2R R64, SRZ ;  /* 0x0000000000407805 */ /* 0x000fe2000001ff00 */
[----:B------:R-:W0:Y:S01]  /*5110*/  MUFU.EX2 R34, R34 ;  /* 0x0000002200227308 */ /* 0x000e220000000800 */
[----:B-1----:R-:W-:-:S01]  /*5120*/  FADD.FTZ R11, R35, R6 ;  /* 0x00000006230b7221 */ /* 0x002fc20000010000 */
[----:B------:R-:W-:-:S06]  /*5130*/  CS2R R54, SRZ ;  /* 0x0000000000367805 */ /* 0x000fcc000001ff00 */
[----:B------:R-:W1:Y:S01]  /*5140*/  MUFU.EX2 R76, R76 ;  /* 0x0000004c004c7308 */ /* 0x000e620000000800 */
[----:B--2---:R-:W-:-:S07]  /*5150*/  FADD.FTZ R9, R71, R70 ;  /* 0x0000004647097221 */ /* 0x004fce0000010000 */
[----:B------:R-:W-:Y:S01]  /*5160*/  MUFU.EX2 R38, R38 ;  /* 0x0000002600267308 */ /* 0x000fe20000000800 */
[----:B0-----:R-:W-:-:S07]  /*5170*/  FADD.FTZ R11, R34, R11 ;  /* 0x0000000b220b7221 */ /* 0x001fce0000010000 */
[----:B------:R0:W2:Y:S01]  /*5180*/  MUFU.EX2 R5, R26 ;  /* 0x0000001a00057308 */ /* 0x0000a20000000800 */
[----:B-1----:R-:W-:-:S07]  /*5190*/  FADD.FTZ R2, R76, R9 ;  /* 0x000000094c027221 */ /* 0x002fce0000010000 */
[----:B------:R-:W1:Y:S01]  /*51a0*/  MUFU.EX2 R77, R77 ;  /* 0x0000004d004d7308 */ /* 0x000e620000000800 */
[----:B0-----:R-:W-:-:S07]  /*51b0*/  CS2R R26, SRZ ;  /* 0x00000000001a7805 */ /* 0x001fce000001ff00 */
[----:B------:R-:W0:Y:S01]  /*51c0*/  MUFU.EX2 R66, R66 ;  /* 0x0000004200427308 */ /* 0x000e220000000800 */
[----:B--2---:R-:W-:Y:S01]  /*51d0*/  F2FP.SATFINITE.E4M3.F32.PACK_AB_MERGE_C R8, R5, R38, RZ ;  /* 0x000000260508723e */ /* 0x004fe200048070ff */
[----:B------:R-:W-:-:S03]  /*51e0*/  FADD.FTZ R38, R38, R11 ;  /* 0x0000000b26267221 */ /* 0x000fc60000010000 */
[----:B------:R-:W-:Y:S02]  /*51f0*/  F2FP.SATFINITE.E4M3.F32.PACK_AB_MERGE_C R171, R34, R35, R8 ;  /* 0x0000002322ab723e */ /* 0x000fe40004807008 */
[----:B------:R-:W-:Y:S01]  /*5200*/  CS2R R34, SRZ ;  /* 0x0000000000227805 */ /* 0x000fe2000001ff00 */
[----:B-1----:R-:W-:Y:S01]  /*5210*/  FADD.FTZ R3, R77, R2 ;  /* 0x000000024d037221 */ /* 0x002fe20000010000 */
[----:B------:R-:W-:-:S01]  /*5220*/  FADD.FTZ R2, R5, R38 ;  /* 0x0000002605027221 */ /* 0x000fc20000010000 */
[----:B------:R-:W-:Y:S02]  /*5230*/  CS2R R38, SRZ ;  /* 0x0000000000267805 */ /* 0x000fe4000001ff00 */
[C---:B0-----:R-:W-:Y:S01]  /*5240*/  F2FP.SATFINITE.E4M3.F32.PACK_AB_MERGE_C R6, R66.reuse, R77, RZ ;  /* 0x0000004d4206723e */ /* 0x041fe200048070ff */
[----:B------:R-:W-:Y:S01]  /*5250*/  FADD.FTZ R3, R66, R3 ;  /* 0x0000000342037221 */ /* 0x000fe20000010000 */
[----:B------:R-:W-:Y:S02]  /*5260*/  CS2R R66, SRZ ;  /* 0x0000000000427805 */ /* 0x000fe4000001ff00 */
[----:B------:R-:W-:-:S02]  /*5270*/  F2FP.SATFINITE.E4M3.F32.PACK_AB_MERGE_C R170, R76, R71, R6 ;  /* 0x000000474caa723e */ /* 0x000fc40004807006 */
        /* <DEDUP_REMOVED lines=9> */
[----:B------:R-:W-:-:S05]  /*5310*/  ULDC UR28, c[0x0][0x988] ;  /* 0x00026200001c7ab9 */ /* 0x000fca0000000800 */
.L_x_2475:
[----:B------:R-:W-:Y:S01]  /*5320*/  ISETP.NE.AND P2, PT, RZ, UR42, PT ;  /* 0x0000002aff007c0c */ /* 0x000fe2000bf45270 */
[----:B------:R-:W-:-:S04]  /*5330*/  UISETP.NE.AND UP0, UPT, UR31, 0x1, UPT ;  /* 0x000000011f00788c */ /* 0x000fc8000bf05270 */
[----:B------:R-:W-:-:S04]  /*5340*/  USEL UR44, URZ, 0x1, UP0 ;  /* 0x000000013f2c7887 */ /* 0x000fc80008000000 */
[----:B------:R-:W-:-:S04]  /*5350*/  ULOP3.LUT UR44, UR33, UR44, URZ, 0x3c, !UPT ;  /* 0x0000002c212c7292 */ /* 0x000fc8000f8e3c3f */
[----:B------:R-:W-:Y:S08]  /*5360*/  @P2 BRA `(.L_x_2465) ;  /* 0x0000000000382947 */ /* 0x000ff00003800000 */
[----:B------:R-:W-:Y:S05]  /*5370*/  @!P0 BRA `(.L_x_2466) ;  /* 0x0000000000048947 */ /* 0x000fea0003800000 */
[----:B------:R-:W-:Y:S01]  /*5380*/  BPT.TRAP 0x1 ;  /* 0x000000040000795c */ /* 0x000fe20000300000 */
.L_x_2466:
        /* <DEDUP_REMOVED lines=9> */
.L_x_2467:
[----:B-1----:R-:W-:Y:S05]  /*5420*/  @P1 BRA `(.L_x_2465) ;  /* 0x0000000000081947 */ /* 0x002fea0003800000 */
[----:B------:R-:W1:Y:S02]  /*5430*/  SYNCS.PHASECHK.TRANS64.TRYWAIT P1, [UR6+0x22830], R7 ;  /* 0x02283007ff0075a7 */ /* 0x000e640008020146 */
[----:B-1----:R-:W-:Y:S05]  /*5440*/  @!P1 BRA `(.L_x_2468) ;  /* 0x000000f800089947 */ /* 0x002fea0003800000 */
.L_x_2465:
        /* <DEDUP_REMOVED lines=132> */
.L_x_2470:
[----:B------:R-:W-:Y:S01]  /*5c90*/  ULEA UR6, UR31, UR43, 0x3 ;  /* 0x0000002b1f067291 */ /* 0x000fe2000f8e183f */
[----:B------:R-:W-:-:S05]  /*5ca0*/  IMAD.U32 R7, RZ, RZ, UR33 ;  /* 0x00000021ff077e24 */ /* 0x000fca000f8e00ff */
[----:B------:R-:W-:-:S04]  /*5cb0*/  SHF.L.U32 R7, R7, 0x1f, RZ ;  /* 0x0000001f07077819 */ /* 0x000fc800000006ff */
[----:B------:R0:W1:Y:S01]  /*5cc0*/  SYNCS.PHASECHK.TRANS64.TRYWAIT P1, [UR6+0x22850], R7 ;  /* 0x02285007ff0075a7 */ /* 0x0000620008020146 */
[----:B------:R-:W-:Y:S05]  /*5cd0*/  @!P0 BRA `(.L_x_2471) ;  /* 0x0000000000048947 */ /* 0x000fea0003800000 */
[----:B------:R-:W-:Y:S01]  /*5ce0*/  BPT.TRAP 0x1 ;  /* 0x000000040000795c */ /* 0x000fe20000300000 */
.L_x_2471:
[----:B-1----:R-:W-:Y:S05]  /*5cf0*/  @P1 BRA `(.L_x_2469) ;  /* 0x0000000000081947 */ /* 0x002fea0003800000 */
[----:B------:R-:W1:Y:S02]  /*5d00*/  SYNCS.PHASECHK.TRANS64.TRYWAIT P1, [UR6+0x22850], R7 ;  /* 0x02285007ff0075a7 */ /* 0x000e640008020146 */
[----:B-1----:R-:W-:Y:S05]  /*5d10*/  @!P1 BRA `(.L_x_2472) ;  /* 0x000000ec00ec9947 */ /* 0x002fea0003800000 */
.L_x_2469:
        /* <DEDUP_REMOVED lines=36> */
.L_x_2473:
[----:B------:R-:W-:Y:S01]  /*5f60*/  UISETP.NE.AND UP0, UPT, UR48, URZ, UPT ;  /* 0x0000003f3000728c */ /* 0x000fe2000bf05270 */
[C---:B0-----:R-:W-:Y:S01]  /*5f70*/  FMUL.FTZ R7, R0.reuse, R154 ;  /* 0x0000009a00077220 */ /* 0x041fe20000410000 */
[C---:B------:R-:W-:Y:S01]  /*5f80*/  FMUL.FTZ R154, R0.reuse, R156 ;  /* 0x0000009c009a7220 */ /* 0x040fe20000410000 */
[C---:B------:R-:W-:Y:S01]  /*5f90*/  FMUL.FTZ R156, R0.reuse, R161 ;  /* 0x000000a1009c7220 */ /* 0x040fe20000410000 */
[C---:B------:R-:W-:Y:S01]  /*5fa0*/  FMUL.FTZ R161, R0.reuse, R137 ;  /* 0x0000008900a17220 */ /* 0x040fe20000410000 */
[----:B------:R-:W-:Y:S01]  /*5fb0*/  FMUL.FTZ R137, R0, R146 ;  /* 0x0000009200897220 */ /* 0x000fe20000410000 */
[----:B------:R-:W-:Y:S01]  /*5fc0*/  PLOP3.LUT P1, PT, PT, PT, UP0, 0x80, 0x0 ;  /* 0x000000000000781c */ /* 0x000fe20003f2f008 */
[----:B------:R-:W-:Y:S01]  /*5fd0*/  VIADD R146, R18, UR38 ;  /* 0x0000002612927c36 */ /* 0x000fe20008000000 */
[----:B------:R-:W-:Y:S01]  /*5fe0*/  PLOP3.LUT P2, PT, PT, PT, UP0, 0x80, 0x0 ;  /* 0x000000000000781c */ /* 0x000fe20003f4f008 */
[C---:B------:R-:W-:Y:S01]  /*5ff0*/  FMUL.FTZ R168, R0.reuse, R124 ;  /* 0x0000007c00a87220 */ /* 0x040fe20000410000 */
[C---:B------:R-:W-:Y:S01]  /*6000*/  FMUL.FTZ R21, R0.reuse, R142 ;  /* 0x0000008e00157220 */ /* 0x040fe20000410000 */
[----:B------:R-:W-:Y:S01]  /*6010*/  @UP0 ULDC UR6, c[0x0][0x44c] ;  /* 0x0001130000060ab9 */ /* 0x000fe20000000800 */
[C---:B------:R-:W-:Y:S01]  /*6020*/  FMUL.FTZ R142, R0.reuse, R145 ;  /* 0x00000091008e7220 */ /* 0x040fe20000410000 */
[C---:B------:R-:W-:Y:S01]  /*6030*/  FMUL.FTZ R8, R0.reuse, R155 ;  /* 0x0000009b00087220 */ /* 0x040fe20000410000 */
[----:B------:R-:W0:Y:S01]  /*6040*/  LDC R145, c[0x0][0x2f0] ;  /* 0x0000bc00ff917b82 */ /* 0x000e220000000800 */
[C---:B------:R-:W-:Y:S01]  /*6050*/  FMUL.FTZ R155, R0.reuse, R157 ;  /* 0x0000009d009b7220 */ /* 0x040fe20000410000 */
[C---:B------:R-:W-:Y:S01]  /*6060*/  FMUL.FTZ R157, R0.reuse, R160 ;  /* 0x000000a0009d7220 */ /* 0x040fe20000410000 */
[C---:B------:R-:W-:Y:S01]  /*6070*/  FMUL.FTZ R160, R0.reuse, R136 ;  /* 0x0000008800a07220 */ /* 0x040fe20000410000 */
[----:B------:R-:W-:Y:S01]  /*6080*/  FMUL.FTZ R152, R0, R152 ;  /* 0x0000009800987220 */ /* 0x000fe20000410000 */
[----:B------:R-:W-:Y:S01]  /*6090*/  @P1 IMAD.HI.U32 R124, R146, UR6, RZ ;  /* 0x00000006927c1c27 */ /* 0x000fe2000f8e00ff */
[----:B------:R-:W-:-:S03]  /*60a0*/  @UP0 ULDC UR6, c[0x0][0x450] ;  /* 0x0001140000060ab9 */ /* 0x000fc60000000800 */
[C---:B------:R-:W-:Y:S01]  /*60b0*/  FMUL.FTZ R136, R0.reuse, R143 ;  /* 0x0000008f00887220 */ /* 0x040fe20000410000 */
[C---:B------:R-:W-:Y:S01]  /*60c0*/  FMUL.FTZ R143, R0.reuse, R144 ;  /* 0x00000090008f7220 */ /* 0x040fe20000410000 */
[C---:B------:R-:W-:Y:S01]  /*60d0*/  FMUL.FTZ R153, R0.reuse, R153 ;  /* 0x0000009900997220 */ /* 0x040fe20000410000 */
[----:B------:R-:W-:Y:S01]  /*60e0*/  @P2 SHF.R.U32.HI R146, RZ, UR6, R124 ;  /* 0x00000006ff922c19 */ /* 0x000fe2000801167c */
[C---:B------:R-:W-:Y:S01]  /*60f0*/  FMUL.FTZ R124, R0.reuse, R131 ;  /* 0x00000083007c7220 */ /* 0x040fe20000410000 */
[----:B------:R-:W-:Y:S01]  /*6100*/  UMOV UR6, 0x1 ;  /* 0x0000000100067882 */ /* 0x000fe20000000000 */
[----:B------:R-:W1:Y:S01]  /*6110*/  MUFU.TANH R152, R152 ;  /* 0x0000009800987308 */ /* 0x000e620000002400 */
[----:B------:R-:W-:Y:S01]  /*6120*/  UIMAD UR6, UR32, -0xa0, UR6 ;  /* 0xffffff60200678a4 */ /* 0x000fe2000f8e0206 */
[----:B------:R-:W2:Y:S01]  /*6130*/  SHFL.IDX PT, R131, R146, RZ, 0x1c1f ;  /* 0x001c1fff92837589 */ /* 0x000ea200000e0000 */
[C---:B------:R-:W-:Y:S01]  /*6140*/  FMUL.FTZ R9, R0.reuse, R158 ;  /* 0x0000009e00097220 */ /* 0x040fe20000410000 */
[C---:B------:R-:W-:Y:S01]  /*6150*/  FMUL.FTZ R158, R0.reuse, R164 ;  /* 0x000000a4009e7220 */ /* 0x040fe20000410000 */
[C---:B------:R-:W-:Y:S01]  /*6160*/  FMUL.FTZ R164, R0.reuse, R149 ;  /* 0x0000009500a47220 */ /* 0x040fe20000410000 */
[C---:B------:R-:W-:Y:S01]  /*6170*/  FMUL.FTZ R170, R0.reuse, R125 ;  /* 0x0000007d00aa7220 */ /* 0x040fe20000410000 */
[----:B------:R-:W-:Y:S01]  /*6180*/  IMAD.U32 R144, RZ, RZ, UR6 ;  /* 0x00000006ff907e24 */ /* 0x000fe2000f8e00ff */
[----:B------:R-:W3:Y:S01]  /*6190*/  MUFU.TANH R153, R153 ;  /* 0x0000009900997308 */ /* 0x000ee20000002400 */
[C---:B------:R-:W-:Y:S01]  /*61a0*/  FMUL.FTZ R125, R0.reuse, R130 ;  /* 0x00000082007d7220 */ /* 0x040fe20000410000 */
[----:B------:R-:W-:Y:S01]  /*61b0*/  FMUL.FTZ R130, R0, R132 ;  /* 0x0000008400827220 */ /* 0x000fe20000410000 */
[----:B------:R-:W-:-:S02]  /*61c0*/  IMAD R144, R17, -0x2, R144 ;  /* 0xfffffffe11907824 */ /* 0x000fc400078e0290 */
[C---:B------:R-:W-:Y:S01]  /*61d0*/  FMUL.FTZ R10, R0.reuse, R159 ;  /* 0x0000009f000a7220 */ /* 0x040fe20000410000 */
[C---:B------:R-:W-:Y:S01]  /*61e0*/  FMUL.FTZ R159, R0.reuse, R165 ;  /* 0x000000a5009f7220 */ /* 0x040fe20000410000 */
[C---:B------:R-:W-:Y:S01]  /*61f0*/  FMUL.FTZ R20, R0.reuse, R139 ;  /* 0x0000008b00147220 */ /* 0x040fe20000410000 */
[----:B0-----:R-:W-:Y:S01]  /*6200*/  IMAD R144, R145, UR47, R144 ;  /* 0x0000002f91907c24 */ /* 0x001fe2000f8e0290 */
        /* <DEDUP_REMOVED lines=10> */
[----:B--2---:R-:W-:Y:S01]  /*62b0*/  IADD3 R131, R131, -UR29, R144 ;  /* 0x8000001d83837c10 */ /* 0x004fe2000fffe090 */
[C---:B------:R-:W-:Y:S01]  /*62c0*/  FMUL.FTZ R138, R0.reuse, R147 ;  /* 0x00000093008a7220 */ /* 0x040fe20000410000 */
[C---:B------:R-:W-:Y:S01]  /*62d0*/  FMUL.FTZ R140, R0.reuse, R150 ;  /* 0x00000096008c7220 */ /* 0x040fe20000410000 */
[C---:B------:R-:W-:Y:S01]  /*62e0*/  FMUL.FTZ R150, R0.reuse, R120 ;  /* 0x0000007800967220 */ /* 0x040fe20000410000 */
[C---:B------:R-:W-:Y:S01]  /*62f0*/  ISETP.GT.AND P1, PT, R131.reuse, RZ, PT ;  /* 0x000000ff8300720c */ /* 0x040fe20003f24270 */
[C---:B------:R-:W-:Y:S01]  /*6300*/  FMUL.FTZ R13, R0.reuse, R166 ;  /* 0x000000a6000d7220 */ /* 0x040fe20000410000 */
[----:B------:R-:W2:Y:S01]  /*6310*/  MUFU.TANH R157, R157 ;  /* 0x0000009d009d7308 */ /* 0x000ea20000002400 */
[C---:B------:R-:W-:Y:S01]  /*6320*/  ISETP.GT.AND P2, PT, R131.reuse, 0x1, PT ;  /* 0x000000018300780c */ /* 0x040fe20003f44270 */
[----:B------:R-:W-:Y:S01]  /*6330*/  FMUL.FTZ R166, R0, R121 ;  /* 0x0000007900a67220 */ /* 0x000fe20000410000 */
[----:B-1----:R-:W-:Y:S01]  /*6340*/  FSEL R149, R152, -INF , P1 ;  /* 0xff80000098957808 */ /* 0x002fe20000800000 */
[C---:B------:R-:W-:Y:S01]  /*6350*/  FMUL.FTZ R105, R0.reuse, R105 ;  /* 0x0000006900697220 */ /* 0x040fe20000410000 */
[----:B------:R-:W-:Y:S01]  /*6360*/  ISETP.GT.AND P1, PT, R131, 0x8, PT ;  /* 0x000000088300780c */ /* 0x000fe20003f24270 */
[C---:B------:R-:W-:Y:S01]  /*6370*/  FMUL.FTZ R104, R0.reuse, R104 ;  /* 0x0000006800687220 */ /* 0x040fe20000410000 */
[----:B---3--:R-:W-:Y:S01]  /*6380*/  FSEL R153, R153, -INF , P2 ;  /* 0xff80000099997808 */ /* 0x008fe20001000000 */
[----:B------:R-:W1:Y:S01]  /*6390*/  MUFU.TANH R156, R156 ;  /* 0x0000009c009c7308 */ /* 0x000e620000002400 */
[----:B------:R-:W-:Y:S01]  /*63a0*/  FMNMX.FTZ R132, R149, R5, !PT ;  /* 0x0000000595847209 */ /* 0x000fe20007810000 */
[C---:B------:R-:W-:Y:S01]  /*63b0*/  FMUL.FTZ R120, R0.reuse, R123 ;  /* 0x0000007b00787220 */ /* 0x040fe20000410000 */
[----:B------:R-:W-:Y:S01]  /*63c0*/  ISETP.GT.AND P2, PT, R131, 0x9, PT ;  /* 0x000000098300780c */ /* 0x000fe20003f44270 */
[----:B------:R-:W-:Y:S01]  /*63d0*/  FMUL.FTZ R128, R0, R128 ;  /* 0x0000008000807220 */ /* 0x000fe20000410000 */
[----:B0-----:R-:W-:Y:S01]  /*63e0*/  FSEL R151, R154, -INF , P1 ;  /* 0xff8000009a977808 */ /* 0x001fe20000800000 */
[C---:B------:R-:W-:Y:S01]  /*63f0*/  FMUL.FTZ R123, R0.reuse, R126 ;  /* 0x0000007e007b7220 */ /* 0x040fe20000410000 */
[----:B------:R-:W-:Y:S01]  /*6400*/  FMNMX.FTZ R132, R153, R132, !PT ;  /* 0x0000008499847209 */ /* 0x000fe20007810000 */
[----:B------:R-:W0:Y:S01]  /*6410*/  MUFU.TANH R158, R158 ;  /* 0x0000009e009e7308 */ /* 0x000e220000002400 */
[----:B------:R-:W-:Y:S01]  /*6420*/  ISETP.GT.AND P1, PT, R131, 0x10, PT ;  /* 0x000000108300780c */ /* 0x000fe20003f24270 */
[C---:B------:R-:W-:Y:S01]  /*6430*/  FMUL.FTZ R126, R0.reuse, R135 ;  /* 0x00000087007e7220 */ /* 0x040fe20000410000 */
[----:B----4-:R-:W-:Y:S01]  /*6440*/  FSEL R163, R155, -INF , P2 ;  /* 0xff8000009ba37808 */ /* 0x010fe20001000000 */
[C---:B------:R-:W-:Y:S01]  /*6450*/  FMUL.FTZ R121, R0.reuse, R122 ;  /* 0x0000007a00797220 */ /* 0x040fe20000410000 */
[----:B------:R-:W-:Y:S01]  /*6460*/  FMNMX.FTZ R132, R151, R132, !PT ;  /* 0x0000008497847209 */ /* 0x000fe20007810000 */
[C---:B------:R-:W-:Y:S01]  /*6470*/  FMUL.FTZ R129, R0.reuse, R129 ;  /* 0x0000008100817220 */ /* 0x040fe20000410000 */
[----:B------:R-:W-:Y:S01]  /*6480*/  ISETP.GT.AND P2, PT, R131, 0x11, PT ;  /* 0x000000118300780c */ /* 0x000fe20003f44270 */
[----:B------:R-:W3:Y:S01]  /*6490*/  MUFU.TANH R159, R159 ;  /* 0x0000009f009f7308 */ /* 0x000ee20000002400 */
[----:B--2---:R-:W-:Y:S01]  /*64a0*/  FSEL R167, R157, -INF , P1 ;  /* 0xff8000009da77808 */ /* 0x004fe20000800000 */
[C---:B------:R-:W-:Y:S01]  /*64b0*/  FMUL.FTZ R122, R0.reuse, R127 ;  /* 0x0000007f007a7220 */ /* 0x040fe20000410000 */
[----:B------:R-:W-:Y:S01]  /*64c0*/  FMNMX.FTZ R132, R163, R132, !PT ;  /* 0x00000084a3847209 */ /* 0x000fe20007810000 */
[C---:B------:R-:W-:Y:S01]  /*64d0*/  FMUL.FTZ R127, R0.reuse, R134 ;  /* 0x00000086007f7220 */ /* 0x040fe20000410000 */
[----:B------:R-:W-:Y:S01]  /*64e0*/  ISETP.GT.AND P1, PT, R131, 0x18, PT ;  /* 0x000000188300780c */ /* 0x000fe20003f24270 */
[----:B------:R-:W-:Y:S01]  /*64f0*/  FMUL.FTZ R171, R0, R133 ;  /* 0x0000008500ab7220 */ /* 0x000fe20000410000 */
[----:B-1----:R-:W-:Y:S01]  /*6500*/  FSEL R169, R156, -INF , P2 ;  /* 0xff8000009ca97808 */ /* 0x002fe20001000000 */
        /* <DEDUP_REMOVED lines=11> */
[----:B---3--:R-:W-:Y:S01]  /*65c0*/  FSEL R159, R159, -INF , P2 ;  /* 0xff8000009f9f7808 */ /* 0x008fe20001000000 */
[C---:B------:R-:W-:Y:S01]  /*65d0*/  FMUL.FTZ R113, R0.reuse, R113 ;  /* 0x0000007100717220 */ /* 0x040fe20000410000 */
[----:B------:R-:W-:Y:S01]  /*65e0*/  FMNMX.FTZ R132, R165, R132, !PT ;  /* 0x00000084a5847209 */ /* 0x000fe20007810000 */
[----:B------:R-:W-:Y:S01]  /*65f0*/  FMUL.FTZ R116, R0, R116 ;  /* 0x0000007400747220 */ /* 0x000fe20000410000 */
[----:B------:R-:W-:Y:S01]  /*6600*/  ISETP.GT.AND P2, PT, R131, 0x21, PT ;  /* 0x000000218300780c */ /* 0x000fe20003f44270 */
[----:B------:R-:W2:Y:S01]  /*6610*/  MUFU.TANH R162, R162 ;  /* 0x000000a200a27308 */ /* 0x000ea20000002400 */
[----:B-1----:R-:W-:Y:S01]  /*6620*/  FSEL R157, R160, -INF , P1 ;  /* 0xff800000a09d7808 */ /* 0x002fe20000800000 */
[C---:B------:R-:W-:Y:S01]  /*6630*/  FMUL.FTZ R90, R0.reuse, R90 ;  /* 0x0000005a005a7220 */ /* 0x040fe20000410000 */
[----:B------:R-:W-:Y:S01]  /*6640*/  FMNMX.FTZ R132, R159, R132, !PT ;  /* 0x000000849f847209 */ /* 0x000fe20007810000 */
[C---:B------:R-:W-:Y:S01]  /*6650*/  FMUL.FTZ R91, R0.reuse, R91 ;  /* 0x0000005b005b7220 */ /* 0x040fe20000410000 */
[----:B------:R-:W-:Y:S01]  /*6660*/  ISETP.GT.AND P1, PT, R131, 0x28, PT ;  /* 0x000000288300780c */ /* 0x000fe20003f24270 */
[C---:B------:R-:W-:Y:S01]  /*6670*/  FMUL.FTZ R94, R0.reuse, R94 ;  /* 0x0000005e005e7220 */ /* 0x040fe20000410000 */
[----:B------:R-:W-:Y:S01]  /*6680*/  FMNMX.FTZ R132, R157, R132, !PT ;  /* 0x000000849d847209 */ /* 0x000fe20007810000 */
[----:B------:R-:W1:Y:S01]  /*6690*/  MUFU.TANH R141, R141 ;  /* 0x0000008d008d7308 */ /* 0x000e620000002400 */
[----:B0-----:R-:W-:Y:S01]  /*66a0*/  FSEL R155, R161, -INF , P2 ;  /* 0xff800000a19b7808 */ /* 0x001fe20001000000 */
[C---:B------:R-:W-:Y:S01]  /*66b0*/  FMUL.FTZ R95, R0.reuse, R95 ;  /* 0x0000005f005f7220 */ /* 0x040fe20000410000 */
[----:B------:R-:W-:Y:S01]  /*66c0*/  ISETP.GT.AND P2, PT, R131, 0x29, PT ;  /* 0x000000298300780c */ /* 0x000fe20003f44270 */
[C---:B------:R-:W-:Y:S01]  /*66d0*/  FMUL.FTZ R98, R0.reuse, R98 ;  /* 0x0000006200627220 */ /* 0x040fe20000410000 */
[----:B------:R-:W-:Y:S01]  /*66e0*/  FMNMX.FTZ R132, R155, R132, !PT ;  /* 0x000000849b847209 */ /* 0x000fe20007810000 */
[C---:B------:R-:W-:Y:S01]  /*66f0*/  FMUL.FTZ R99, R0.reuse, R99 ;  /* 0x0000006300637220 */ /* 0x040fe20000410000 */
[----:B------:R-:W-:Y:S01]  /*6700*/  FMUL.FTZ R103, R0, R103 ;  /* 0x0000006700677220 */ /* 0x000fe20000410000 */
[----:B------:R-:W0:Y:S01]  /*6710*/  MUFU.TANH R143, R143 ;  /* 0x0000008f008f7308 */ /* 0x000e220000002400 */
[----:B--2---:R-:W-:Y:S01]  /*6720*/  FSEL R147, R162, -INF , P1 ;  /* 0xff800000a2937808 */ /* 0x004fe20000800000 */
[----:B------:R-:W-:Y:S01]  /*6730*/  ULEA UR6, UR36, UR43, 0x3 ;  /* 0x0000002b24067291 */ /* 0x000fe2000f8e183f */
[----:B------:R-:W-:-:S02]  /*6740*/  ISETP.GT.AND P1, PT, R131, 0x30, PT ;  /* 0x000000308300780c */ /* 0x000fc40003f24270 */
[----:B------:R-:W-:Y:S01]  /*6750*/  FMNMX.FTZ R132, R147, R132, !PT ;  /* 0x0000008493847209 */ /* 0x000fe20007810000 */
[----:B------:R-:W-:Y:S02]  /*6760*/  UIADD3 UR6, UR6, 0x22840, URZ ;  /* 0x0002284006067890 */ /* 0x000fe4000fffe03f */
[----:B------:R-:W2:Y:S01]  /*6770*/  MUFU.TANH R142, R142 ;  /* 0x0000008e008e7308 */ /* 0x000ea20000002400 */
[----:B-1----:R-:W-:Y:S01]  /*6780*/  FSEL R145, R141, -INF , P2 ;  /* 0xff8000008d917808 */ /* 0x002fe20001000000 */
[----:B------:R-:W-:Y:S01]  /*6790*/  UPRMT UR6, UR41, 0x654, UR6 ;  /* 0x0000065429067896 */ /* 0x000fe20008000006 */
[----:B------:R-:W-:Y:S02]  /*67a0*/  ISETP.GT.AND P2, PT, R131, 0x31, PT ;  /* 0x000000318300780c */ /* 0x000fe40003f44270 */
[----:B------:R-:W-:-:S03]  /*67b0*/  FMNMX.FTZ R132, R145, R132, !PT ;  /* 0x0000008491847209 */ /* 0x000fc60007810000 */
[----:B------:R-:W1:Y:S01]  /*67c0*/  MUFU.TANH R148, R148 ;  /* 0x0000009400947308 */ /* 0x000e620000002400 */
[----:B0-----:R-:W-:Y:S02]  /*67d0*/  FSEL R143, R143, -INF , P1 ;  /* 0xff8000008f8f7808 */ /* 0x001fe40000800000 */
[C---:B------:R-:W-:Y:S01]  /*67e0*/  ISETP.GT.AND P1, PT, R131.reuse, 0x38, PT ;  /* 0x000000388300780c */ /* 0x040fe20003f24270 */
[----:B------:R-:W-:Y:S04]  /*67f0*/  SYNCS.ARRIVE.TRANS64.RED.A1T0 RZ, [UR6], RZ ;  /* 0x000000ffffff79a7 */ /* 0x000fe80008100406 */
[----:B------:R-:W0:Y:S01]  /*6800*/  MUFU.TANH R164, R164 ;  /* 0x000000a400a47308 */ /* 0x000e220000002400 */
[----:B--2---:R-:W-:Y:S02]  /*6810*/  FSEL R142, R142, -INF , P2 ;  /* 0xff8000008e8e7808 */ /* 0x004fe40001000000 */
[----:B------:R-:W-:-:S05]  /*6820*/  ISETP.GT.AND P2, PT, R131, 0x39, PT ;  /* 0x000000398300780c */ /* 0x000fca0003f44270 */
[----:B------:R-:W2:Y:S01]  /*6830*/  MUFU.TANH R150, R150 ;  /* 0x0000009600967308 */ /* 0x000ea20000002400 */
[----:B-1----:R-:W-:Y:S02]  /*6840*/  FSEL R141, R148, -INF , P1 ;  /* 0xff800000948d7808 */ /* 0x002fe40000800000 */
[----:B------:R-:W-:-:S05]  /*6850*/  ISETP.GT.AND P1, PT, R131, 0x40, PT ;  /* 0x000000408300780c */ /* 0x000fca0003f24270 */
[----:B------:R1:W-:Y:S01]  /*6860*/  MUFU.TANH R154, R105 ;  /* 0x00000069009a7308 */ /* 0x0003e20000002400 */
[----:B0-----:R-:W-:Y:S01]  /*6870*/  FSEL R135, R164, -INF , P2 ;  /* 0xff800000a4877808 */ /* 0x001fe20001000000 */
[C---:B------:R-:W-:Y:S01]  /*6880*/  FMUL.FTZ R164, R0.reuse, R115 ;  /* 0x0000007300a47220 */ /* 0x040fe20000410000 */
[----:B------:R-:W-:Y:S01]  /*6890*/  ISETP.GT.AND P2, PT, R131, 0x41, PT ;  /* 0x000000418300780c */ /* 0x000fe20003f44270 */
[----:B------:R-:W-:-:S04]  /*68a0*/  FMUL.FTZ R115, R0, R102 ;  /* 0x0000006600737220 */ /* 0x000fc80000410000 */
[----:B------:R-:W0:Y:S01]  /*68b0*/  MUFU.TANH R166, R166 ;  /* 0x000000a600a67308 */ /* 0x000e220000002400 */
[----:B-1----:R-:W-:Y:S01]  /*68c0*/  FMUL.FTZ R105, R0, R107 ;  /* 0x0000006b00697220 */ /* 0x002fe20000410000 */
[----:B------:R-:W-:Y:S02]  /*68d0*/  FMNMX.FTZ R107, R143, R132, !PT ;  /* 0x000000848f6b7209 */ /* 0x000fe40007810000 */
[----:B--2---:R-:W-:Y:S02]  /*68e0*/  FSEL R134, R150, -INF , P1 ;  /* 0xff80000096867808 */ /* 0x004fe40000800000 */
[----:B------:R-:W-:Y:S02]  /*68f0*/  ISETP.GT.AND P1, PT, R131, 0x48, PT ;  /* 0x000000488300780c */ /* 0x000fe40003f24270 */
[----:B------:R1:W-:Y:S08]  /*6900*/  MUFU.TANH R152, R104 ;  /* 0x0000006800987308 */ /* 0x0003f00000002400 */
[----:B------:R-:W2:Y:S01]  /*6910*/  MUFU.TANH R168, R168 ;  /* 0x000000a800a87308 */ /* 0x000ea20000002400 */
[----:B-1----:R-:W-:Y:S01]  /*6920*/  FMUL.FTZ R104, R0, R106 ;  /* 0x0000006a00687220 */ /* 0x002fe20000410000 */
[----:B------:R-:W-:-:S02]  /*6930*/  FMNMX.FTZ R106, R142, R107, !PT ;  /* 0x0000006b8e6a7209 */ /* 0x000fc40007810000 */
[----:B0-----:R-:W-:Y:S01]  /*6940*/  FSEL R133, R166, -INF , P2 ;  /* 0xff800000a6857808 */ /* 0x001fe20001000000 */
[----:B------:R-:W-:Y:S01]  /*6950*/  FMUL.FTZ R166, R0, R118 ;  /* 0x0000007600a67220 */ /* 0x000fe20000410000 */
[----:B------:R-:W-:Y:S02]  /*6960*/  FMNMX.FTZ R106, R141, R106, !PT ;  /* 0x0000006a8d6a7209 */ /* 0x000fe40007810000 */
[----:B------:R-:W0:Y:S01]  /*6970*/  MUFU.TANH R170, R170 ;  /* 0x000000aa00aa7308 */ /* 0x000e220000002400 */
[----:B------:R-:W-:Y:S02]  /*6980*/  ISETP.GT.AND P2, PT, R131, 0x49, PT ;  /* 0x000000498300780c */ /* 0x000fe40003f44270 */
[----:B------:R-:W-:-:S04]  /*6990*/  FMNMX.FTZ R107, R135, R106, !PT ;  /* 0x0000006a876b7209 */ /* 0x000fc80007810000 */
[----:B------:R-:W-:Y:S01]  /*69a0*/  FMNMX.FTZ R106, R134, R107, !PT ;  /* 0x0000006b866a7209 */ /* 0x000fe20007810000 */
[----:B------:R-:W-:Y:S01]  /*69b0*/  MUFU.TANH R128, R128 ;  /* 0x0000008000807308 */ /* 0x000fe20000002400 */
[----:B--2---:R-:W-:Y:S01]  /*69c0*/  FSEL R132, R168, -INF , P1 ;  /* 0xff800000a8847808 */ /* 0x004fe20000800000 */
[----:B------:R-:W-:Y:S01]  /*69d0*/  FMUL.FTZ R107, R0, R117 ;  /* 0x00000075006b7220 */ /* 0x000fe20000410000 */
[----:B------:R-:W-:-:S05]  /*69e0*/  ISETP.GT.AND P1, PT, R131, 0x50, PT ;  /* 0x000000508300780c */ /* 0x000fca0003f24270 */
[----:B------:R-:W1:Y:S01]  /*69f0*/  MUFU.TANH R129, R129 ;  /* 0x0000008100817308 */ /* 0x000e620000002400 */
[----:B0-----:R-:W-:Y:S02]  /*6a00*/  FSEL R117, R170, -INF , P2 ;  /* 0xff800000aa757808 */ /* 0x001fe40001000000 */
[----:B------:R-:W-:-:S05]  /*6a10*/  ISETP.GT.AND P2, PT, R131, 0x51, PT ;  /* 0x000000518300780c */ /* 0x000fca0003f44270 */
[----:B------:R-:W0:Y:S08]  /*6a20*/  MUFU.TANH R130, R130 ;  /* 0x0000008200827308 */ /* 0x000e300000002400 */
[----:B------:R2:W-:Y:S08]  /*6a30*/  MUFU.TANH R158, R109 ;  /* 0x0000006d009e7308 */ /* 0x0005f00000002400 */
[----:B------:R-:W3:Y:S01]  /*6a40*/  MUFU.TANH R171, R171 ;  /* 0x000000ab00ab7308 */ /* 0x000ee20000002400 */
[----:B--2---:R-:W-:-:S04]  /*6a50*/  FMNMX.FTZ R109, R133, R106, !PT ;  /* 0x0000006a856d7209 */ /* 0x004fc80007810000 */
[----:B------:R-:W-:-:S03]  /*6a60*/  FMNMX.FTZ R106, R132, R109, !PT ;  /* 0x0000006d846a7209 */ /* 0x000fc60007810000 */
[----:B------:R2:W-:Y:S01]  /*6a70*/  MUFU.TANH R160, R112 ;  /* 0x0000007000a07308 */ /* 0x0005e20000002400 */
[----:B------:R-:W-:Y:S02]  /*6a80*/  FMNMX.FTZ R109, R117, R106, !PT ;  /* 0x0000006a756d7209 */ /* 0x000fe40007810000 */
[----:B-1----:R-:W-:Y:S02]  /*6a90*/  FSEL R106, R129, -INF , P2 ;  /* 0xff800000816a7808 */ /* 0x002fe40001000000 */
[----:B------:R-:W-:-:S03]  /*6aa0*/  ISETP.GT.AND P2, PT, R131, 0x59, PT ;  /* 0x000000598300780c */ /* 0x000fc60003f44270 */
[----:B------:R1:W-:Y:S01]  /*6ab0*/  MUFU.TANH R161, R107 ;  /* 0x0000006b00a17308 */ /* 0x0003e20000002400 */
[----:B--2---:R-:W-:Y:S02]  /*6ac0*/  FSEL R112, R128, -INF , P1 ;  /* 0xff80000080707808 */ /* 0x004fe40000800000 */
[----:B------:R-:W-:-:S05]  /*6ad0*/  ISETP.GT.AND P1, PT, R131, 0x58, PT ;  /* 0x000000588300780c */ /* 0x000fca0003f24270 */
[----:B------:R2:W4:Y:S01]  /*6ae0*/  MUFU.TANH R156, R108 ;  /* 0x0000006c009c7308 */ /* 0x0005220000002400 */
[----:B-1----:R-:W-:Y:S01]  /*6af0*/  FMNMX.FTZ R107, R112, R109, !PT ;  /* 0x0000006d706b7209 */ /* 0x002fe20007810000 */
[----:B------:R-:W-:Y:S01]  /*6b00*/  FMUL.FTZ R109, R0, R89 ;  /* 0x00000059006d7220 */ /* 0x000fe20000410000 */
[----:B0-----:R-:W-:Y:S02]  /*6b10*/  FSEL R89, R130, -INF , P1 ;  /* 0xff80000082597808 */ /* 0x001fe40000800000 */
[----:B------:R-:W-:-:S03]  /*6b20*/  ISETP.GT.AND P1, PT, R131, 0x60, PT ;  /* 0x000000608300780c */ /* 0x000fc60003f24270 */
[----:B------:R0:W-:Y:S01]  /*6b30*/  MUFU.TANH R162, R88 ;  /* 0x0000005800a27308 */ /* 0x0001e20000002400 */
[----:B--2---:R-:W-:Y:S02]  /*6b40*/  FMNMX.FTZ R108, R106, R107, !PT ;  /* 0x0000006b6a6c7209 */ /* 0x004fe40007810000 */
[----:B---3--:R-:W-:Y:S02]  /*6b50*/  FSEL R107, R171, -INF , P2 ;  /* 0xff800000ab6b7808 */ /* 0x008fe40001000000 */
[----:B------:R-:W-:Y:S02]  /*6b60*/  FMNMX.FTZ R108, R89, R108, !PT ;  /* 0x0000006c596c7209 */ /* 0x000fe40007810000 */
[----:B------:R-:W-:Y:S01]  /*6b70*/  ISETP.GT.AND P2, PT, R131, 0x61, PT ;  /* 0x000000618300780c */ /* 0x000fe20003f44270 */
[----:B------:R1:W2:Y:S01]  /*6b80*/  MUFU.TANH R148, R113 ;  /* 0x0000007100947308 */ /* 0x0002a20000002400 */
[----:B0-----:R-:W-:Y:S01]  /*6b90*/  FMUL.FTZ R88, R0, R92 ;  /* 0x0000005c00587220 */ /* 0x001fe20000410000 */
[----:B------:R-:W-:-:S02]  /*6ba0*/  FSEL R92, R152, -INF , P1 ;  /* 0xff800000985c7808 */ /* 0x000fc40000800000 */
[----:B------:R-:W-:-:S04]  /*6bb0*/  ISETP.GT.AND P1, PT, R131, 0x68, PT ;  /* 0x000000688300780c */ /* 0x000fc80003f24270 */
[----:B------:R0:W3:Y:S01]  /*6bc0*/  MUFU.TANH R150, R116 ;  /* 0x0000007400967308 */ /* 0x0000e20000002400 */
[----:B-1----:R-:W-:Y:S02]  /*6bd0*/  FMNMX.FTZ R113, R107, R108, !PT ;  /* 0x0000006c6b717209 */ /* 0x002fe40007810000 */
[----:B------:R-:W-:Y:S02]  /*6be0*/  FSEL R108, R154, -INF , P2 ;  /* 0xff8000009a6c7808 */ /* 0x000fe40001000000 */
[----:B------:R-:W-:Y:S02]  /*6bf0*/  FMNMX.FTZ R113, R92, R113, !PT ;  /* 0x000000715c717209 */ /* 0x000fe40007810000 */
[----:B------:R-:W-:Y:S01]  /*6c00*/  ISETP.GT.AND P2, PT, R131, 0x69, PT ;  /* 0x000000698300780c */ /* 0x000fe20003f44270 */
[----:B------:R1:W5:Y:S01]  /*6c10*/  MUFU.TANH R130, R109 ;  /* 0x0000006d00827308 */ /* 0x0003620000002400 */
[----:B0-----:R-:W-:Y:S01]  /*6c20*/  FMUL.FTZ R116, R0, R93 ;  /* 0x0000005d00747220 */ /* 0x001fe20000410000 */
[----:B----4-:R-:W-:-:S02]  /*6c30*/  FSEL R93, R156, -INF , P1 ;  /* 0xff8000009c5d7808 */ /* 0x010fc40000800000 */
[----:B------:R-:W-:Y:S02]  /*6c40*/  FMNMX.FTZ R128, R108, R113, !PT ;  /* 0x000000716c807209 */ /* 0x000fe40007810000 */
[----:B------:R-:W-:Y:S02]  /*6c50*/  ISETP.GT.AND P1, PT, R131, 0x70, PT ;  /* 0x000000708300780c */ /* 0x000fe40003f24270 */
[----:B------:R-:W-:Y:S01]  /*6c60*/  FMNMX.FTZ R128, R93, R128, !PT ;  /* 0x000000805d807209 */ /* 0x000fe20007810000 */
[----:B------:R0:W4:Y:S01]  /*6c70*/  MUFU.TANH R152, R88 ;  /* 0x0000005800987308 */ /* 0x0001220000002400 */
[----:B-1----:R-:W-:Y:S02]  /*6c80*/  FSEL R109, R158, -INF , P2 ;  /* 0xff8000009e6d7808 */ /* 0x002fe40001000000 */
[----:B------:R-:W-:Y:S02]  /*6c90*/  ISETP.GT.AND P2, PT, R131, 0x71, PT ;  /* 0x000000718300780c */ /* 0x000fe40003f44270 */
[----:B------:R-:W-:-:S02]  /*6ca0*/  FMNMX.FTZ R129, R109, R128, !PT ;  /* 0x000000806d817209 */ /* 0x000fc40007810000 */
[----:B--2---:R-:W-:Y:S01]  /*6cb0*/  FSEL R113, R148, -INF , P2 ;  /* 0xff80000094717808 */ /* 0x004fe20001000000 */
[----:B------:R1:W2:Y:S01]  /*6cc0*/  MUFU.TANH R154, R116 ;  /* 0x00000074009a7308 */ /* 0x0002a20000002400 */
[----:B0-----:R-:W-:Y:S01]  /*6cd0*/  FMUL.FTZ R88, R0, R96 ;  /* 0x0000006000587220 */ /* 0x001fe20000410000 */
[----:B------:R-:W-:Y:S01]  /*6ce0*/  FSEL R96, R160, -INF , P1 ;  /* 0xff800000a0607808 */ /* 0x000fe20000800000 */
[C---:B------:R-:W-:Y:S01]  /*6cf0*/  FMUL.FTZ R148, R0.reuse, R101 ;  /* 0x0000006500947220 */ /* 0x040fe20000410000 */
[C---:B------:R-:W-:Y:S01]  /*6d00*/  ISETP.GT.AND P1, PT, R131.reuse, 0x78, PT ;  /* 0x000000788300780c */ /* 0x040fe20003f24270 */
[----:B------:R-:W-:Y:S01]  /*6d10*/  FMUL.FTZ R160, R0, R110 ;  /* 0x0000006e00a07220 */ /* 0x000fe20000410000 */
[----:B------:R-:W-:Y:S02]  /*6d20*/  ISETP.GT.AND P2, PT, R131, 0x79, PT ;  /* 0x000000798300780c */ /* 0x000fe40003f44270 */
[----:B------:R0:W2:Y:S01]  /*6d30*/  MUFU.TANH R156, R88 ;  /* 0x00000058009c7308 */ /* 0x0000a20000002400 */
[----:B-1----:R-:W-:Y:S01]  /*6d40*/  FMNMX.FTZ R116, R96, R129, !PT ;  /* 0x0000008160747209 */ /* 0x002fe20007810000 */
[----:B------:R-:W-:Y:S01]  /*6d50*/  FMUL.FTZ R129, R0, R97 ;  /* 0x0000006100817220 */ /* 0x000fe20000410000 */
[----:B---3--:R-:W-:-:S02]  /*6d60*/  FSEL R97, R150, -INF , P1 ;  /* 0xff80000096617808 */ /* 0x008fc40000800000 */
[----:B------:R-:W-:Y:S02]  /*6d70*/  FMNMX.FTZ R128, R113, R116, !PT ;  /* 0x0000007471807209 */ /* 0x000fe40007810000 */
[----:B------:R-:W-:Y:S01]  /*6d80*/  FSEL R116, R161, -INF , P2 ;  /* 0xff800000a1747808 */ /* 0x000fe20001000000 */
[----:B------:R2:W1:Y:S01]  /*6d90*/  MUFU.TANH R150, R129 ;  /* 0x0000008100967308 */ /* 0x0004620000002400 */
[----:B------:R-:W-:Y:S01]  /*6da0*/  ISETP.GT.AND P1, PT, R131, 0x80, PT ;  /* 0x000000808300780c */ /* 0x000fe20003f24270 */
[----:B0-----:R-:W-:Y:S01]  /*6db0*/  FMUL.FTZ R88, R0, R100 ;  /* 0x0000006400587220 */ /* 0x001fe20000410000 */
[----:B------:R-:W-:Y:S02]  /*6dc0*/  FMNMX.FTZ R161, R97, R128, !PT ;  /* 0x0000008061a17209 */ /* 0x000fe40007810000 */
[C---:B------:R-:W-:Y:S02]  /*6dd0*/  ISETP.GT.AND P2, PT, R131.reuse, 0x81, PT ;  /* 0x000000818300780c */ /* 0x040fe40003f44270 */
[----:B------:R-:W-:Y:S01]  /*6de0*/  FSEL R100, R162, -INF , P1 ;  /* 0xff800000a2647808 */ /* 0x000fe20000800000 */
[----:B------:R0:W3:Y:S01]  /*6df0*/  MUFU.TANH R158, R88 ;  /* 0x00000058009e7308 */ /* 0x0000e20000002400 */
[----:B------:R-:W-:Y:S01]  /*6e00*/  FMNMX.FTZ R161, R116, R161, !PT ;  /* 0x000000a174a17209 */ /* 0x000fe20007810000 */
[C---:B------:R-:W-:Y:S01]  /*6e10*/  FMUL.FTZ R162, R0.reuse, R114 ;  /* 0x0000007200a27220 */ /* 0x040fe20000410000 */
[----:B------:R-:W-:Y:S01]  /*6e20*/  ISETP.GT.AND P1, PT, R131, 0x88, PT ;  /* 0x000000888300780c */ /* 0x000fe20003f24270 */
[----:B------:R-:W-:Y:S01]  /*6e30*/  FMUL.FTZ R114, R0, R119 ;  /* 0x0000007700727220 */ /* 0x000fe20000410000 */
[----:B-----5:R-:W-:-:S02]  /*6e40*/  FSEL R128, R130, -INF , P2 ;  /* 0xff80000082807808 */ /* 0x020fc40001000000 */
[----:B------:R-:W-:Y:S01]  /*6e50*/  FMNMX.FTZ R161, R100, R161, !PT ;  /* 0x000000a164a17209 */ /* 0x000fe20007810000 */
[----:B------:R-:W5:Y:S01]  /*6e60*/  MUFU.TANH R148, R148 ;  /* 0x0000009400947308 */ /* 0x000f620000002400 */
[C---:B------:R-:W-:Y:S02]  /*6e70*/  ISETP.GT.AND P2, PT, R131.reuse, 0x89, PT ;  /* 0x000000898300780c */ /* 0x040fe40003f44270 */
[----:B----4-:R-:W-:Y:S02]  /*6e80*/  FSEL R101, R152, -INF , P1 ;  /* 0xff80000098657808 */ /* 0x010fe40000800000 */
[----:B------:R-:W-:Y:S02]  /*6e90*/  FMNMX.FTZ R130, R128, R161, !PT ;  /* 0x000000a180827209 */ /* 0x000fe40007810000 */
[----:B------:R-:W-:Y:S01]  /*6ea0*/  ISETP.GT.AND P1, PT, R131, 0x90, PT ;  /* 0x000000908300780c */ /* 0x000fe20003f24270 */
[----:B------:R-:W4:Y:S01]  /*6eb0*/  MUFU.TANH R7, R7 ;  /* 0x0000000700077308 */ /* 0x000f220000002400 */
[----:B--2---:R-:W-:-:S02]  /*6ec0*/  FSEL R129, R154, -INF , P2 ;  /* 0xff8000009a817808 */ /* 0x004fc40001000000 */
[----:B0-----:R-:W-:Y:S02]  /*6ed0*/  FMNMX.FTZ R88, R101, R130, !PT ;  /* 0x0000008265587209 */ /* 0x001fe40007810000 */
[----:B------:R-:W-:Y:S02]  /*6ee0*/  ISETP.GT.AND P2, PT, R131, 0x91, PT ;  /* 0x000000918300780c */ /* 0x000fe40003f44270 */
[----:B------:R-:W-:Y:S01]  /*6ef0*/  FSEL R130, R156, -INF , P1 ;  /* 0xff8000009c827808 */ /* 0x000fe20000800000 */
[----:B------:R-:W0:Y:S01]  /*6f00*/  MUFU.TANH R8, R8 ;  /* 0x0000000800087308 */ /* 0x000e220000002400 */
[----:B------:R-:W-:Y:S02]  /*6f10*/  FMNMX.FTZ R161, R129, R88, !PT ;  /* 0x0000005881a17209 */ /* 0x000fe40007810000 */
[----:B------:R-:W-:Y:S02]  /*6f20*/  ISETP.GT.AND P1, PT, R131, 0x98, PT ;  /* 0x000000988300780c */ /* 0x000fe40003f24270 */
[----:B-1----:R-:W-:-:S02]  /*6f30*/  FSEL R110, R150, -INF , P2 ;  /* 0xff800000966e7808 */ /* 0x002fc40001000000 */
[----:B------:R-:W-:Y:S01]  /*6f40*/  FMNMX.FTZ R171, R130, R161, !PT ;  /* 0x000000a182ab7209 */ /* 0x000fe20007810000 */
[----:B------:R-:W-:Y:S01]  /*6f50*/  FMUL.FTZ R161, R0, R111 ;  /* 0x0000006f00a17220 */ /* 0x000fe20000410000 */
[----:B------:R-:W-:Y:S01]  /*6f60*/  ISETP.GT.AND P2, PT, R131, 0x99, PT ;  /* 0x000000998300780c */ /* 0x000fe20003f44270 */
[----:B------:R-:W1:Y:S01]  /*6f70*/  MUFU.TANH R9, R9 ;  /* 0x0000000900097308 */ /* 0x000e620000002400 */
[----:B---3--:R-:W-:Y:S02]  /*6f80*/  FSEL R111, R158, -INF , P1 ;  /* 0xff8000009e6f7808 */ /* 0x008fe40000800000 */
[----:B------:R-:W-:Y:S02]  /*6f90*/  FMNMX.FTZ R88, R110, R171, !PT ;  /* 0x000000ab6e587209 */ /* 0x000fe40007810000 */
[----:B-----5:R-:W-:Y:S02]  /*6fa0*/  FSEL R131, R148, -INF , P2 ;  /* 0xff80000094837808 */ /* 0x020fe40001000000 */
[----:B------:R-:W-:Y:S01]  /*6fb0*/  FMNMX.FTZ R88, R111, R88, !PT ;  /* 0x000000586f587209 */ /* 0x000fe20007810000 */
[----:B------:R-:W2:Y:S01]  /*6fc0*/  MUFU.TANH R10, R10 ;  /* 0x0000000a000a7308 */ /* 0x000ea20000002400 */
[----:B------:R-:W-:-:S02]  /*6fd0*/  MOV R119, UR28 ;  /* 0x0000001c00777c02 */ /* 0x000fc40008000f00 */
[----:B------:R-:W-:-:S05]  /*6fe0*/  FMNMX.FTZ R88, R131, R88, !PT ;  /* 0x0000005883587209 */ /* 0x000fca0007810000 */
[----:B------:R-:W3:Y:S01]  /*6ff0*/  SHFL.BFLY PT, R171, R88, 0x2, 0x1f ;  /* 0x0c401f0058ab7f89 */ /* 0x000ee200000e0000 */
[----:B------:R-:W5:Y:S08]  /*7000*/  MUFU.TANH R11, R11 ;  /* 0x0000000b000b7308 */ /* 0x000f700000002400 */
[----:B------:R-:W5:Y:S08]  /*7010*/  MUFU.TANH R12, R12 ;  /* 0x0000000c000c7308 */ /* 0x000f700000002400 */
[----:B------:R-:W5:Y:S01]  /*7020*/  MUFU.TANH R13, R13 ;  /* 0x0000000d000d7308 */ /* 0x000f620000002400 */
[----:B---3--:R-:W-:-:S07]  /*7030*/  FMNMX.FTZ R171, R88, R171, !PT ;  /* 0x000000ab58ab7209 */ /* 0x008fce0007810000 */
[----:B------:R-:W3:Y:S01]  /*7040*/  MUFU.TANH R14, R14 ;  /* 0x0000000e000e7308 */ /* 0x000ee20000002400 */
[----:B------:R-:W4:Y:S07]  /*7050*/  SHFL.BFLY PT, R88, R171, 0x1, 0x1f ;  /* 0x0c201f00ab587f89 */ /* 0x000f2e00000e0000 */
[----:B------:R-:W3:Y:S08]  /*7060*/  MUFU.TANH R15, R15 ;  /* 0x0000000f000f7308 */ /* 0x000ef00000002400 */
[----:B------:R-:W3:Y:S08]  /*7070*/  MUFU.TANH R20, R20 ;  /* 0x0000001400147308 */ /* 0x000ef00000002400 */
[----:B------:R-:W3:Y:S01]  /*7080*/  MUFU.TANH R21, R21 ;  /* 0x0000001500157308 */ /* 0x000ee20000002400 */
[----:B----4-:R-:W-:-:S02]  /*7090*/  FMNMX.FTZ R88, R171, R88, !PT ;  /* 0x00000058ab587209 */ /* 0x010fc40007810000 */
[----:B------:R4:W0:Y:S02]  /*70a0*/  SHFL.IDX PT, R171, R146, 0x1, 0x1c1f ;  /* 0x003c1f0092ab7f89 */ /* 0x00082400000e0000 */
[C---:B------:R-:W-:Y:S01]  /*70b0*/  FSETP.NEU.FTZ.AND P1, PT, R88.reuse, -INF , PT ;  /* 0xff8000005800780b */ /* 0x040fe20003f3d000 */
[----:B------:R-:W-:-:S02]  /*70c0*/  FFMA.FTZ R102, R88, R119, -8 ;  /* 0xc100000058667423 */ /* 0x000fc40000010077 */
[----:B------:R-:W3:Y:S03]  /*70d0*/  MUFU.TANH R136, R136 ;  /* 0x0000008800887308 */ /* 0x000ee60000002400 */
[----:B------:R-:W-:-:S05]  /*70e0*/  FSEL R102, R102, RZ, P1 ;  /* 0x000000ff66667208 */ /* 0x000fca0000800000 */
[----:B------:R-:W3:Y:S01]  /*70f0*/  MUFU.TANH R137, R137 ;  /* 0x0000008900897308 */ /* 0x000ee20000002400 */
[----:B------:R-:W-:-:S01]  /*7100*/  FFMA.FTZ R118, R149, UR28, -R102 ;  /* 0x0000001c95767c23 */ /* 0x000fc20008010866 */
[--C-:B------:R-:W-:Y:S01]  /*7110*/  FFMA.FTZ R149, R163, UR28, -R102.reuse ;  /* 0x0000001ca3957c23 */ /* 0x100fe20008010866 */
[----:B------:R-:W-:-:S01]  /*7120*/  FFMA.FTZ R119, R153, UR28, -R102 ;  /* 0x0000001c99777c23 */ /* 0x000fc20008010866 */
[--C-:B------:R-:W-:Y:S01]  /*7130*/  FFMA.FTZ R154, R155, UR28, -R102.reuse ;  /* 0x0000001c9b9a7c23 */ /* 0x100fe20008010866 */
[----:B------:R-:W-:-:S01]  /*7140*/  FFMA.FTZ R155, R147, UR28, -R102 ;  /* 0x0000001c939b7c23 */ /* 0x000fc20008010866 */
[--C-:B------:R-:W-:Y:S01]  /*7150*/  FFMA.FTZ R145, R145, UR28, -R102.reuse ;  /* 0x0000001c91917c23 */ /* 0x100fe20008010866 */
[----:B------:R-:W-:-:S01]  /*7160*/  FFMA.FTZ R135, R135, UR28, -R102 ;  /* 0x0000001c87877c23 */ /* 0x000fc20008010866 */
[----:B------:R-:W3:Y:S01]  /*7170*/  MUFU.TANH R138, R138 ;  /* 0x0000008a008a7308 */ /* 0x000ee20000002400 */
[----:B------:R-:W-:-:S01]  /*7180*/  FFMA.FTZ R157, R157, UR28, -R102 ;  /* 0x0000001c9d9d7c23 */ /* 0x000fc20008010866 */
[--C-:B----4-:R-:W-:Y:S01]  /*7190*/  FFMA.FTZ R146, R159, UR28, -R102.reuse ;  /* 0x0000001c9f927c23 */ /* 0x110fe20008010866 */
[----:B------:R-:W-:-:S01]  /*71a0*/  FFMA.FTZ R107, R107, UR28, -R102 ;  /* 0x0000001c6b6b7c23 */ /* 0x000fc20008010866 */
[----:B0-----:R-:W-:Y:S01]  /*71b0*/  IADD3 R163, R171, -UR29, R144 ;  /* 0x8000001daba37c10 */ /* 0x001fe2000fffe090 */
[----:B------:R-:W-:-:S01]  /*71c0*/  FFMA.FTZ R148, R151, UR28, -R102 ;  /* 0x0000001c97947c23 */ /* 0x000fc20008010866 */
[--C-:B------:R-:W-:Y:S01]  /*71d0*/  FFMA.FTZ R150, R167, UR28, -R102.reuse ;  /* 0x0000001ca7967c23 */ /* 0x100fe20008010866 */
[----:B------:R-:W-:-:S01]  /*71e0*/  FFMA.FTZ R151, R169, UR28, -R102 ;  /* 0x0000001ca9977c23 */ /* 0x000fc20008010866 */
[C---:B------:R-:W-:Y:S01]  /*71f0*/  ISETP.GT.AND P2, PT, R163.reuse, RZ, PT ;  /* 0x000000ffa300720c */ /* 0x040fe20003f44270 */
[----:B------:R-:W0:Y:S01]  /*7200*/  MUFU.TANH R140, R140 ;  /* 0x0000008c008c7308 */ /* 0x000e220000002400 */
[----:B------:R-:W-:Y:S01]  /*7210*/  ISETP.GT.AND P3, PT, R163, 0x1, PT ;  /* 0x00000001a300780c */ /* 0x000fe20003f64270 */
[--C-:B------:R-:W-:Y:S01]  /*7220*/  FFMA.FTZ R165, R165, UR28, -R102.reuse ;  /* 0x0000001ca5a57c23 */ /* 0x100fe20008010866 */
[----:B------:R-:W-:Y:S01]  /*7230*/  FSEL R153, R7, -INF , P2 ;  /* 0xff80000007997808 */ /* 0x000fe20001000000 */
[--C-:B------:R-:W-:Y:S01]  /*7240*/  FFMA.FTZ R132, R132, UR28, -R102.reuse ;  /* 0x0000001c84847c23 */ /* 0x100fe20008010866 */
[----:B------:R-:W-:Y:S01]  /*7250*/  ISETP.GT.AND P2, PT, R163, 0x8, PT ;  /* 0x00000008a300780c */ /* 0x000fe20003f44270 */
[--C-:B------:R-:W-:Y:S01]  /*7260*/  FFMA.FTZ R117, R117, UR28, -R102.reuse ;  /* 0x0000001c75757c23 */ /* 0x100fe20008010866 */
[----:B------:R-:W-:Y:S01]  /*7270*/  FSEL R8, R8, -INF , P3 ;  /* 0xff80000008087808 */ /* 0x000fe20001800000 */
[----:B------:R-:W4:Y:S01]  /*7280*/  MUFU.TANH R139, R139 ;  /* 0x0000008b008b7308 */ /* 0x000f220000002400 */
[----:B------:R-:W-:Y:S01]  /*7290*/  FMNMX.FTZ R7, R153, R6, !PT ;  /* 0x0000000699077209 */ /* 0x000fe20007810000 */
[--C-:B------:R-:W-:Y:S01]  /*72a0*/  FFMA.FTZ R112, R112, UR28, -R102.reuse ;  /* 0x0000001c70707c23 */ /* 0x100fe20008010866 */
[----:B------:R-:W-:Y:S01]  /*72b0*/  ISETP.GT.AND P3, PT, R163, 0x9, PT ;  /* 0x00000009a300780c */ /* 0x000fe20003f64270 */
[--C-:B------:R-:W-:Y:S01]  /*72c0*/  FFMA.FTZ R89, R89, UR28, -R102.reuse ;  /* 0x0000001c59597c23 */ /* 0x100fe20008010866 */
[----:B-1----:R-:W-:Y:S01]  /*72d0*/  FSEL R144, R9, -INF , P2 ;  /* 0xff80000009907808 */ /* 0x002fe20001000000 */
[--C-:B------:R-:W-:Y:S01]  /*72e0*/  FFMA.FTZ R92, R92, UR28, -R102.reuse ;  /* 0x0000001c5c5c7c23 */ /* 0x100fe20008010866 */
[----:B------:R-:W-:Y:S01]  /*72f0*/  FMNMX.FTZ R7, R8, R7, !PT ;  /* 0x0000000708077209 */ /* 0x000fe20007810000 */
[----:B------:R-:W1:Y:S01]  /*7300*/  MUFU.TANH R121, R121 ;  /* 0x0000007900797308 */ /* 0x000e620000002400 */
[----:B------:R-:W-:Y:S01]  /*7310*/  ISETP.GT.AND P2, PT, R163, 0x10, PT ;  /* 0x00000010a300780c */ /* 0x000fe20003f44270 */
[--C-:B------:R-:W-:Y:S01]  /*7320*/  FFMA.FTZ R93, R93, UR28, -R102.reuse ;  /* 0x0000001c5d5d7c23 */ /* 0x100fe20008010866 */
[----:B--2---:R-:W-:Y:S01]  /*7330*/  FSEL R10, R10, -INF , P3 ;  /* 0xff8000000a0a7808 */ /* 0x004fe20001800000 */
[--C-:B------:R-:W-:Y:S01]  /*7340*/  FFMA.FTZ R96, R96, UR28, -R102.reuse ;  /* 0x0000001c60607c23 */ /* 0x100fe20008010866 */
[----:B------:R-:W-:Y:S01]  /*7350*/  FMNMX.FTZ R7, R144, R7, !PT ;  /* 0x0000000790077209 */ /* 0x000fe20007810000 */
[--C-:B------:R-:W-:Y:S01]  /*7360*/  FFMA.FTZ R97, R97, UR28, -R102.reuse ;  /* 0x0000001c61617c23 */ /* 0x100fe20008010866 */
[----:B------:R-:W-:Y:S01]  /*7370*/  ISETP.GT.AND P3, PT, R163, 0x11, PT ;  /* 0x00000011a300780c */ /* 0x000fe20003f64270 */
[----:B------:R-:W2:Y:S01]  /*7380*/  MUFU.TANH R120, R120 ;  /* 0x0000007800787308 */ /* 0x000ea20000002400 */
[----:B-----5:R-:W-:Y:S01]  /*7390*/  FSEL R11, R11, -INF , P2 ;  /* 0xff8000000b0b7808 */ /* 0x020fe20001000000 */
[--C-:B------:R-:W-:Y:S01]  /*73a0*/  FFMA.FTZ R116, R116, UR28, -R102.reuse ;  /* 0x0000001c74747c23 */ /* 0x100fe20008010866 */
[----:B------:R-:W-:Y:S01]  /*73b0*/  FMNMX.FTZ R152, R10, R7, !PT ;  /* 0x000000070a987209 */ /* 0x000fe20007810000 */
[--C-:B------:R-:W-:Y:S01]  /*73c0*/  FFMA.FTZ R100, R100, UR28, -R102.reuse ;  /* 0x0000001c64647c23 */ /* 0x100fe20008010866 */
[----:B------:R-:W-:Y:S01]  /*73d0*/  ISETP.GT.AND P2, PT, R163, 0x18, PT ;  /* 0x00000018a300780c */ /* 0x000fe20003f44270 */
[--C-:B------:R-:W-:Y:S01]  /*73e0*/  FFMA.FTZ R101, R101, UR28, -R102.reuse ;  /* 0x0000001c65657c23 */ /* 0x100fe20008010866 */
[----:B------:R-:W-:Y:S01]  /*73f0*/  FSEL R12, R12, -INF , P3 ;  /* 0xff8000000c0c7808 */ /* 0x000fe20001800000 */
[----:B------:R-:W5:Y:S01]  /*7400*/  MUFU.TANH R123, R123 ;  /* 0x0000007b007b7308 */ /* 0x000f620000002400 */
[----:B------:R-:W-:Y:S01]  /*7410*/  FMNMX.FTZ R7, R11, R152, !PT ;  /* 0x000000980b077209 */ /* 0x000fe20007810000 */
[--C-:B------:R-:W-:Y:S01]  /*7420*/  FFMA.FTZ R110, R110, UR28, -R102.reuse ;  /* 0x0000001c6e6e7c23 */ /* 0x100fe20008010866 */
[----:B------:R-:W-:Y:S01]  /*7430*/  ISETP.GT.AND P3, PT, R163, 0x19, PT ;  /* 0x00000019a300780c */ /* 0x000fe20003f64270 */
[----:B------:R-:W-:Y:S01]  /*7440*/  FFMA.FTZ R111, R111, UR28, -R102 ;  /* 0x0000001c6f6f7c23 */ /* 0x000fe20008010866 */
[----:B------:R-:W-:-:S02]  /*7450*/  FSEL R152, R13, -INF , P2 ;  /* 0xff8000000d987808 */ /* 0x000fc40001000000 */
[----:B------:R-:W-:Y:S01]  /*7460*/  FMNMX.FTZ R7, R12, R7, !PT ;  /* 0x000000070c077209 */ /* 0x000fe20007810000 */
[----:B------:R-:W5:Y:S01]  /*7470*/  MUFU.TANH R122, R122 ;  /* 0x0000007a007a7308 */ /* 0x000f620000002400 */
[C---:B------:R-:W-:Y:S02]  /*7480*/  ISETP.GT.AND P2, PT, R163.reuse, 0x20, PT ;  /* 0x00000020a300780c */ /* 0x040fe40003f44270 */
[----:B---3--:R-:W-:Y:S02]  /*7490*/  FSEL R14, R14, -INF , P3 ;  /* 0xff8000000e0e7808 */ /* 0x008fe40001800000 */
[----:B------:R-:W-:Y:S02]  /*74a0*/  FMNMX.FTZ R7, R152, R7, !PT ;  /* 0x0000000798077209 */ /* 0x000fe40007810000 */
[----:B------:R-:W-:Y:S01]  /*74b0*/  ISETP.GT.AND P3, PT, R163, 0x21, PT ;  /* 0x00000021a300780c */ /* 0x000fe20003f64270 */
[----:B------:R-:W3:Y:S01]  /*74c0*/  MUFU.TANH R125, R125 ;  /* 0x0000007d007d7308 */ /* 0x000ee20000002400 */
[----:B------:R-:W-:-:S02]  /*74d0*/  FSEL R15, R15, -INF , P2 ;  /* 0xff8000000f0f7808 */ /* 0x000fc40001000000 */
[----:B------:R-:W-:Y:S02]  /*74e0*/  FMNMX.FTZ R156, R14, R7, !PT ;  /* 0x000000070e9c7209 */ /* 0x000fe40007810000 */
[----:B------:R-:W-:Y:S02]  /*74f0*/  ISETP.GT.AND P2, PT, R163, 0x28, PT ;  /* 0x00000028a300780c */ /* 0x000fe40003f44270 */
[----:B------:R-:W-:Y:S01]  /*7500*/  FSEL R20, R20, -INF , P3 ;  /* 0xff80000014147808 */ /* 0x000fe20001800000 */
[----:B------:R-:W3:Y:S01]  /*7510*/  MUFU.TANH R124, R124 ;  /* 0x0000007c007c7308 */ /* 0x000ee20000002400 */
[----:B------:R-:W-:Y:S02]  /*7520*/  FMNMX.FTZ R7, R15, R156, !PT ;  /* 0x0000009c0f077209 */ /* 0x000fe40007810000 */
[----:B------:R-:W-:Y:S02]  /*7530*/  ISETP.GT.AND P3, PT, R163, 0x29, PT ;  /* 0x00000029a300780c */ /* 0x000fe40003f64270 */
[----:B------:R-:W-:-:S02]  /*7540*/  FSEL R147, R21, -INF , P2 ;  /* 0xff80000015937808 */ /* 0x000fc40001000000 */
[----:B------:R-:W-:Y:S01]  /*7550*/  FMNMX.FTZ R156, R20, R7, !PT ;  /* 0x00000007149c7209 */ /* 0x000fe20007810000 */
[----:B------:R0:W-:Y:S01]  /*7560*/  MUFU.EX2 R21, R155 ;  /* 0x0000009b00157308 */ /* 0x0001e20000000800 */
[----:B------:R-:W-:Y:S02]  /*7570*/  ISETP.GT.AND P2, PT, R163, 0x30, PT ;  /* 0x00000030a300780c */ /* 0x000fe40003f44270 */
[----:B------:R-:W-:Y:S02]  /*7580*/  FSEL R136, R136, -INF , P3 ;  /* 0xff80000088887808 */ /* 0x000fe40001800000 */
[----:B------:R-:W-:Y:S02]  /*7590*/  FMNMX.FTZ R7, R147, R156, !PT ;  /* 0x0000009c93077209 */ /* 0x000fe40007810000 */
[----:B------:R-:W-:Y:S01]  /*75a0*/  ISETP.GT.AND P3, PT, R163, 0x31, PT ;  /* 0x00000031a300780c */ /* 0x000fe20003f64270 */
[----:B------:R4:W-:Y:S01]  /*75b0*/  MUFU.EX2 R156, R145 ;  /* 0x00000091009c7308 */ /* 0x0009e20000000800 */
[----:B------:R-:W-:Y:S01]  /*75c0*/  FSEL R137, R137, -INF , P2 ;  /* 0xff80000089897808 */ /* 0x000fe20001000000 */
[----:B0-----:R-:W-:Y:S01]  /*75d0*/  FFMA.FTZ R155, R143, UR28, -R102 ;  /* 0x0000001c8f9b7c23 */ /* 0x001fe20008010866 */
[----:B------:R-:W-:-:S02]  /*75e0*/  FMNMX.FTZ R158, R136, R7, !PT ;  /* 0x00000007889e7209 */ /* 0x000fc40007810000 */
[----:B------:R-:W-:Y:S02]  /*75f0*/  ISETP.GT.AND P2, PT, R163, 0x38, PT ;  /* 0x00000038a300780c */ /* 0x000fe40003f44270 */
[----:B------:R-:W-:Y:S01]  /*7600*/  FSEL R138, R138, -INF , P3 ;  /* 0xff8000008a8a7808 */ /* 0x000fe20001800000 */
[----:B------:R-:W0:Y:S01]  /*7610*/  MUFU.TANH R127, R127 ;  /* 0x0000007f007f7308 */ /* 0x000e220000002400 */
[----:B------:R-:W-:Y:S01]  /*7620*/  FMNMX.FTZ R7, R137, R158, !PT ;  /* 0x0000009e89077209 */ /* 0x000fe20007810000 */
[----:B----4-:R-:W-:Y:S01]  /*7630*/  FFMA.FTZ R145, R142, UR28, -R102 ;  /* 0x0000001c8e917c23 */ /* 0x010fe20008010866 */
[C---:B------:R-:W-:Y:S02]  /*7640*/  ISETP.GT.AND P3, PT, R163.reuse, 0x39, PT ;  /* 0x00000039a300780c */ /* 0x040fe40003f64270 */
[----:B------:R-:W-:Y:S02]  /*7650*/  FSEL R143, R140, -INF , P2 ;  /* 0xff8000008c8f7808 */ /* 0x000fe40001000000 */
[----:B------:R-:W-:Y:S01]  /*7660*/  FMNMX.FTZ R158, R138, R7, !PT ;  /* 0x000000078a9e7209 */ /* 0x000fe20007810000 */
[----:B------:R4:W-:Y:S01]  /*7670*/  MUFU.EX2 R140, R155 ;  /* 0x0000009b008c7308 */ /* 0x0009e20000000800 */
[----:B------:R-:W-:-:S02]  /*7680*/  ISETP.GT.AND P2, PT, R163, 0x40, PT ;  /* 0x00000040a300780c */ /* 0x000fc40003f44270 */
[----:B------:R-:W-:Y:S02]  /*7690*/  FSEL R139, R139, -INF , P3 ;  /* 0xff8000008b8b7808 */ /* 0x000fe40001800000 */
[----:B------:R-:W-:Y:S02]  /*76a0*/  FMNMX.FTZ R158, R143, R158, !PT ;  /* 0x0000009e8f9e7209 */ /* 0x000fe40007810000 */
[----:B------:R-:W-:Y:S01]  /*76b0*/  ISETP.GT.AND P3, PT, R163, 0x41, PT ;  /* 0x00000041a300780c */ /* 0x000fe20003f64270 */
[----:B------:R-:W0:Y:S01]  /*76c0*/  MUFU.TANH R126, R126 ;  /* 0x0000007e007e7308 */ /* 0x000e220000002400 */
[----:B-1----:R-:W-:Y:S01]  /*76d0*/  FSEL R142, R121, -INF , P2 ;  /* 0xff800000798e7808 */ /* 0x002fe20001000000 */
[----:B----4-:R-:W-:Y:S01]  /*76e0*/  FFMA.FTZ R155, R141, UR28, -R102 ;  /* 0x0000001c8d9b7c23 */ /* 0x010fe20008010866 */
[----:B------:R-:W-:Y:S02]  /*76f0*/  FMNMX.FTZ R7, R139, R158, !PT ;  /* 0x0000009e8b077209 */ /* 0x000fe40007810000 */
[----:B------:R-:W-:-:S02]  /*7700*/  ISETP.GT.AND P2, PT, R163, 0x48, PT ;  /* 0x00000048a300780c */ /* 0x000fc40003f44270 */
[----:B--2---:R-:W-:Y:S01]  /*7710*/  FSEL R120, R120, -INF , P3 ;  /* 0xff80000078787808 */ /* 0x004fe20001800000 */
[----:B------:R-:W-:Y:S01]  /*7720*/  MUFU.TANH R104, R104 ;  /* 0x0000006800687308 */ /* 0x000fe20000002400 */
[----:B------:R-:W-:Y:S02]  /*7730*/  FMNMX.FTZ R7, R142, R7, !PT ;  /* 0x000000078e077209 */ /* 0x000fe40007810000 */
[----:B------:R-:W-:Y:S02]  /*7740*/  ISETP.GT.AND P3, PT, R163, 0x49, PT ;  /* 0x00000049a300780c */ /* 0x000fe40003f64270 */
[----:B-----5:R-:W-:Y:S02]  /*7750*/  FSEL R141, R123, -INF , P2 ;  /* 0xff8000007b8d7808 */ /* 0x020fe40001000000 */
[----:B------:R-:W-:Y:S01]  /*7760*/  FMNMX.FTZ R158, R120, R7, !PT ;  /* 0x00000007789e7209 */ /* 0x000fe20007810000 */
[----:B------:R-:W1:Y:S01]  /*7770*/  MUFU.TANH R105, R105 ;  /* 0x0000006900697308 */ /* 0x000e620000002400 */
[----:B------:R-:W-:-:S02]  /*7780*/  ISETP.GT.AND P2, PT, R163, 0x50, PT ;  /* 0x00000050a300780c */ /* 0x000fc40003f44270 */
[----:B------:R-:W-:Y:S02]  /*7790*/  FSEL R122, R122, -INF , P3 ;  /* 0xff8000007a7a7808 */ /* 0x000fe40001800000 */
[----:B------:R-:W-:Y:S02]  /*77a0*/  FMNMX.FTZ R7, R141, R158, !PT ;  /* 0x0000009e8d077209 */ /* 0x000fe40007810000 */
[----:B------:R-:W-:Y:S01]  /*77b0*/  ISETP.GT.AND P3, PT, R163, 0x51, PT ;  /* 0x00000051a300780c */ /* 0x000fe20003f64270 */
[----:B------:R2:W-:Y:S01]  /*77c0*/  MUFU.EX2 R121, R145 ;  /* 0x0000009100797308 */ /* 0x0005e20000000800 */
[----:B---3--:R-:W-:Y:S02]  /*77d0*/  FSEL R125, R125, -INF , P2 ;  /* 0xff8000007d7d7808 */ /* 0x008fe40001000000 */
[----:B------:R-:W-:Y:S02]  /*77e0*/  FMNMX.FTZ R168, R122, R7, !PT ;  /* 0x000000077aa87209 */ /* 0x000fe40007810000 */
[----:B------:R-:W-:-:S02]  /*77f0*/  ISETP.GT.AND P2, PT, R163, 0x58, PT ;  /* 0x00000058a300780c */ /* 0x000fc40003f44270 */
[----:B------:R-:W-:Y:S01]  /*7800*/  FSEL R124, R124, -INF , P3 ;  /* 0xff8000007c7c7808 */ /* 0x000fe20001800000 */
[----:B------:R-:W3:Y:S01]  /*7810*/  MUFU.TANH R160, R160 ;  /* 0x000000a000a07308 */ /* 0x000ee20000002400 */
[----:B------:R-:W-:Y:S01]  /*7820*/  FMNMX.FTZ R7, R125, R168, !PT ;  /* 0x000000a87d077209 */ /* 0x000fe20007810000 */
[----:B--2---:R-:W-:Y:S01]  /*7830*/  FFMA.FTZ R145, R134, UR28, -R102 ;  /* 0x0000001c86917c23 */ /* 0x004fe20008010866 */
[----:B------:R-:W-:Y:S02]  /*7840*/  ISETP.GT.AND P3, PT, R163, 0x59, PT ;  /* 0x00000059a300780c */ /* 0x000fe40003f64270 */
[----:B0-----:R-:W-:Y:S02]  /*7850*/  FSEL R134, R127, -INF , P2 ;  /* 0xff8000007f867808 */ /* 0x001fe40001000000 */
[----:B------:R-:W-:Y:S01]  /*7860*/  FMNMX.FTZ R7, R124, R7, !PT ;  /* 0x000000077c077209 */ /* 0x000fe20007810000 */
[----:B------:R-:W0:Y:S01]  /*7870*/  MUFU.TANH R161, R161 ;  /* 0x000000a100a17308 */ /* 0x000e220000002400 */
[----:B------:R-:W-:-:S02]  /*7880*/  ISETP.GT.AND P2, PT, R163, 0x60, PT ;  /* 0x00000060a300780c */ /* 0x000fc40003f44270 */
[----:B------:R-:W-:Y:S02]  /*7890*/  FSEL R126, R126, -INF , P3 ;  /* 0xff8000007e7e7808 */ /* 0x000fe40001800000 */
[----:B------:R-:W-:Y:S02]  /*78a0*/  FMNMX.FTZ R7, R134, R7, !PT ;  /* 0x0000000786077209 */ /* 0x000fe40007810000 */
[----:B------:R-:W-:Y:S01]  /*78b0*/  ISETP.GT.AND P3, PT, R163, 0x61, PT ;  /* 0x00000061a300780c */ /* 0x000fe20003f64270 */
[----:B------:R2:W-:Y:S01]  /*78c0*/  MUFU.EX2 R123, R155 ;  /* 0x0000009b007b7308 */ /* 0x0005e20000000800 */
[----:B------:R-:W-:Y:S02]  /*78d0*/  FMNMX.FTZ R168, R126, R7, !PT ;  /* 0x000000077ea87209 */ /* 0x000fe40007810000 */
[----:B-1----:R-:W-:Y:S02]  /*78e0*/  FSEL R105, R105, -INF , P3 ;  /* 0xff80000069697808 */ /* 0x002fe40001800000 */
[----:B------:R-:W-:-:S03]  /*78f0*/  ISETP.GT.AND P3, PT, R163, 0x69, PT ;  /* 0x00000069a300780c */ /* 0x000fc60003f64270 */
[----:B------:R-:W1:Y:S01]  /*7900*/  MUFU.TANH R162, R162 ;  /* 0x000000a200a27308 */ /* 0x000e620000002400 */
[----:B--2---:R-:W-:-:S01]  /*7910*/  FFMA.FTZ R155, R133, UR28, -R102 ;  /* 0x0000001c859b7c23 */ /* 0x004fc20008010866 */
[----:B------:R-:W-:Y:S02]  /*7920*/  FSEL R133, R104, -INF , P2 ;  /* 0xff80000068857808 */ /* 0x000fe40001000000 */
[----:B------:R-:W-:Y:S02]  /*7930*/  ISETP.GT.AND P2, PT, R163, 0x68, PT ;  /* 0x00000068a300780c */ /* 0x000fe40003f44270 */
[----:B------:R-:W-:Y:S02]  /*7940*/  FMNMX.FTZ R168, R133, R168, !PT ;  /* 0x000000a885a87209 */ /* 0x000fe40007810000 */
[----:B------:R-:W-:Y:S02]  /*7950*/  MUFU.TANH R164, R164 ;  /* 0x000000a400a47308 */ /* 0x000fe40000002400 */
[----:B------:R-:W-:-:S06]  /*7960*/  FMNMX.FTZ R168, R105, R168, !PT ;  /* 0x000000a869a87209 */ /* 0x000fcc0007810000 */
[----:B------:R-:W2:Y:S08]  /*7970*/  MUFU.TANH R166, R166 ;  /* 0x000000a600a67308 */ /* 0x000eb00000002400 */
[----:B------:R3:W-:Y:S08]  /*7980*/  MUFU.EX2 R158, R135 ;  /* 0x00000087009e7308 */ /* 0x0007f00000000800 */
[----:B------:R-:W-:Y:S01]  /*7990*/  MUFU.TANH R114, R114 ;  /* 0x0000007200727308 */ /* 0x000fe20000002400 */
[----:B---3--:R-:W-:-:S02]  /*79a0*/  FSEL R135, R160, -INF , P2 ;  /* 0xff800000a0877808 */ /* 0x008fc40001000000 */
[----:B------:R-:W-:Y:S02]  /*79b0*/  ISETP.GT.AND P2, PT, R163, 0x70, PT ;  /* 0x00000070a300780c */ /* 0x000fe40003f44270 */
[----:B------:R-:W-:-:S03]  /*79c0*/  FMNMX.FTZ R168, R135, R168, !PT ;  /* 0x000000a887a87209 */ /* 0x000fc60007810000 */
[----:B------:R0:W-:Y:S08]  /*79d0*/  MUFU.EX2 R127, R145 ;  /* 0x00000091007f7308 */ /* 0x0001f00000000800 */
[----:B------:R-:W3:Y:S01]  /*79e0*/  MUFU.TANH R90, R90 ;  /* 0x0000005a005a7308 */ /* 0x000ee20000002400 */
[----:B0-----:R-:W-:Y:S01]  /*79f0*/  FSEL R145, R161, -INF , P3 ;  /* 0xff800000a1917808 */ /* 0x001fe20001800000 */
[----:B------:R-:W-:Y:S01]  /*7a00*/  FFMA.FTZ R161, R106, UR28, -R102 ;  /* 0x0000001c6aa17c23 */ /* 0x000fe20008010866 */
[----:B------:R-:W-:-:S02]  /*7a10*/  ISETP.GT.AND P3, PT, R163, 0x71, PT ;  /* 0x00000071a300780c */ /* 0x000fc40003f64270 */
[----:B------:R-:W-:-:S03]  /*7a20*/  FMNMX.FTZ R168, R145, R168, !PT ;  /* 0x000000a891a87209 */ /* 0x000fc60007810000 */
[----:B------:R1:W-:Y:S08]  /*7a30*/  MUFU.EX2 R104, R155 ;  /* 0x0000009b00687308 */ /* 0x0003f00000000800 */
[----:B------:R-:W0:Y:S01]  /*7a40*/  MUFU.TANH R91, R91 ;  /* 0x0000005b005b7308 */ /* 0x000e220000002400 */
[----:B-1----:R-:W-:Y:S02]  /*7a50*/  FSEL R155, R162, -INF , P2 ;  /* 0xff800000a29b7808 */ /* 0x002fe40001000000 */
[----:B------:R-:W-:-:S02]  /*7a60*/  ISETP.GT.AND P2, PT, R163, 0x78, PT ;  /* 0x00000078a300780c */ /* 0x000fc40003f44270 */
[----:B------:R-:W-:Y:S02]  /*7a70*/  FMNMX.FTZ R168, R155, R168, !PT ;  /* 0x000000a89ba87209 */ /* 0x000fe40007810000 */
[----:B--2---:R-:W-:Y:S01]  /*7a80*/  FSEL R159, R166, -INF , P2 ;  /* 0xff800000a69f7808 */ /* 0x004fe20001000000 */
[----:B------:R1:W-:Y:S01]  /*7a90*/  MUFU.EX2 R13, R157 ;  /* 0x0000009d000d7308 */ /* 0x0003e20000000800 */
[----:B------:R-:W-:-:S04]  /*7aa0*/  ISETP.GT.AND P2, PT, R163, 0x80, PT ;  /* 0x00000080a300780c */ /* 0x000fc80003f44270 */
[----:B---3--:R-:W-:Y:S02]  /*7ab0*/  FSEL R90, R90, -INF , P2 ;  /* 0xff8000005a5a7808 */ /* 0x008fe40001000000 */
[C---:B------:R-:W-:Y:S01]  /*7ac0*/  ISETP.GT.AND P2, PT, R163.reuse, 0x88, PT ;  /* 0x00000088a300780c */ /* 0x040fe20003f44270 */
[----:B------:R-:W2:Y:S01]  /*7ad0*/  MUFU.TANH R94, R94 ;  /* 0x0000005e005e7308 */ /* 0x000ea20000002400 */
[----:B-1----:R-:W-:Y:S02]  /*7ae0*/  FSEL R157, R164, -INF , P3 ;  /* 0xff800000a49d7808 */ /* 0x002fe40001800000 */
[----:B------:R-:W-:Y:S02]  /*7af0*/  ISETP.GT.AND P3, PT, R163, 0x79, PT ;  /* 0x00000079a300780c */ /* 0x000fe40003f64270 */
[----:B------:R-:W-:Y:S02]  /*7b00*/  FMNMX.FTZ R168, R157, R168, !PT ;  /* 0x000000a89da87209 */ /* 0x000fe40007810000 */
[----:B------:R-:W-:Y:S01]  /*7b10*/  FSEL R114, R114, -INF , P3 ;  /* 0xff80000072727808 */ /* 0x000fe20001800000 */
[----:B------:R-:W1:Y:S01]  /*7b20*/  MUFU.TANH R95, R95 ;  /* 0x0000005f005f7308 */ /* 0x000e620000002400 */
[----:B------:R-:W-:-:S02]  /*7b30*/  FMNMX.FTZ R7, R159, R168, !PT ;  /* 0x000000a89f077209 */ /* 0x000fc40007810000 */
[----:B------:R-:W-:Y:S02]  /*7b40*/  ISETP.GT.AND P3, PT, R163, 0x81, PT ;  /* 0x00000081a300780c */ /* 0x000fe40003f64270 */
[----:B------:R-:W-:Y:S02]  /*7b50*/  FMNMX.FTZ R7, R114, R7, !PT ;  /* 0x0000000772077209 */ /* 0x000fe40007810000 */
[----:B0-----:R-:W-:Y:S01]  /*7b60*/  FSEL R91, R91, -INF , P3 ;  /* 0xff8000005b5b7808 */ /* 0x001fe20001800000 */
[----:B------:R-:W0:Y:S01]  /*7b70*/  MUFU.TANH R98, R98 ;  /* 0x0000006200627308 */ /* 0x000e220000002400 */
[----:B------:R-:W-:Y:S02]  /*7b80*/  FMNMX.FTZ R106, R90, R7, !PT ;  /* 0x000000075a6a7209 */ /* 0x000fe40007810000 */
[----:B------:R-:W-:Y:S02]  /*7b90*/  ISETP.GT.AND P3, PT, R163, 0x89, PT ;  /* 0x00000089a300780c */ /* 0x000fe40003f64270 */
[----:B--2---:R-:W-:-:S02]  /*7ba0*/  FSEL R94, R94, -INF , P2 ;  /* 0xff8000005e5e7808 */ /* 0x004fc40001000000 */
[----:B------:R-:W-:Y:S01]  /*7bb0*/  FMNMX.FTZ R7, R91, R106, !PT ;  /* 0x0000006a5b077209 */ /* 0x000fe20007810000 */
[----:B------:R-:W2:Y:S01]  /*7bc0*/  MUFU.TANH R99, R99 ;  /* 0x0000006300637308 */ /* 0x000ea20000002400 */
[----:B------:R-:W-:Y:S02]  /*7bd0*/  ISETP.GT.AND P2, PT, R163, 0x90, PT ;  /* 0x00000090a300780c */ /* 0x000fe40003f44270 */
[----:B-1----:R-:W-:Y:S02]  /*7be0*/  FSEL R95, R95, -INF , P3 ;  /* 0xff8000005f5f7808 */ /* 0x002fe40001800000 */
[----:B------:R-:W-:Y:S02]  /*7bf0*/  FMNMX.FTZ R160, R94, R7, !PT ;  /* 0x000000075ea07209 */ /* 0x000fe40007810000 */
[----:B------:R-:W-:Y:S01]  /*7c00*/  ISETP.GT.AND P3, PT, R163, 0x91, PT ;  /* 0x00000091a300780c */ /* 0x000fe20003f64270 */
[----:B------:R-:W1:Y:S01]  /*7c10*/  MUFU.TANH R115, R115 ;  /* 0x0000007300737308 */ /* 0x000e620000002400 */
[----:B0-----:R-:W-:-:S02]  /*7c20*/  FSEL R106, R98, -INF , P2 ;  /* 0xff800000626a7808 */ /* 0x001fc40001000000 */
[----:B------:R-:W-:Y:S02]  /*7c30*/  FMNMX.FTZ R7, R95, R160, !PT ;  /* 0x000000a05f077209 */ /* 0x000fe40007810000 */
[----:B------:R-:W-:Y:S02]  /*7c40*/  ISETP.GT.AND P2, PT, R163, 0x98, PT ;  /* 0x00000098a300780c */ /* 0x000fe40003f44270 */
[----:B------:R-:W-:Y:S01]  /*7c50*/  FMNMX.FTZ R160, R106, R7, !PT ;  /* 0x000000076aa07209 */ /* 0x000fe20007810000 */
[----:B------:R-:W0:Y:S01]  /*7c60*/  MUFU.TANH R103, R103 ;  /* 0x0000006700677308 */ /* 0x000e220000002400 */
[----:B--2---:R-:W-:Y:S02]  /*7c70*/  FSEL R99, R99, -INF , P3 ;  /* 0xff80000063637808 */ /* 0x004fe40001800000 */
[----:B------:R-:W-:Y:S02]  /*7c80*/  ISETP.GT.AND P3, PT, R163, 0x99, PT ;  /* 0x00000099a300780c */ /* 0x000fe40003f64270 */
[----:B------:R-:W-:-:S03]  /*7c90*/  FMNMX.FTZ R160, R99, R160, !PT ;  /* 0x000000a063a07209 */ /* 0x000fc60007810000 */
[----:B------:R2:W-:Y:S01]  /*7ca0*/  MUFU.EX2 R98, R107 ;  /* 0x0000006b00627308 */ /* 0x0005e20000000800 */
[----:B-1----:R-:W-:-:S04]  /*7cb0*/  FSEL R115, R115, -INF , P2 ;  /* 0xff80000073737808 */ /* 0x002fc80001000000 */
[----:B------:R-:W-:-:S03]  /*7cc0*/  FMNMX.FTZ R160, R115, R160, !PT ;  /* 0x000000a073a07209 */ /* 0x000fc60007810000 */
[----:B------:R1:W-:Y:S01]  /*7cd0*/  MUFU.EX2 R9, R165 ;  /* 0x000000a500097308 */ /* 0x0003e20000000800 */
[----:B0-----:R-:W-:Y:S01]  /*7ce0*/  FSEL R103, R103, -INF , P3 ;  /* 0xff80000067677808 */ /* 0x001fe20001800000 */
[--C-:B--2---:R-:W-:Y:S01]  /*7cf0*/  FFMA.FTZ R107, R108, UR28, -R102.reuse ;  /* 0x0000001c6c6b7c23 */ /* 0x104fe20008010866 */
[----:B------:R-:W-:-:S01]  /*7d00*/  FFMA.FTZ R108, R109, UR28, -R102 ;  /* 0x0000001c6d6c7c23 */ /* 0x000fc20008010866 */
[--C-:B------:R-:W-:Y:S01]  /*7d10*/  FFMA.FTZ R109, R113, UR28, -R102.reuse ;  /* 0x0000001c716d7c23 */ /* 0x100fe20008010866 */
[----:B------:R-:W-:Y:S01]  /*7d20*/  FMNMX.FTZ R160, R103, R160, !PT ;  /* 0x000000a067a07209 */ /* 0x000fe20007810000 */
[--C-:B------:R-:W-:Y:S01]  /*7d30*/  FFMA.FTZ R113, R128, UR28, -R102.reuse ;  /* 0x0000001c80717c23 */ /* 0x100fe20008010866 */
[----:B------:R-:W-:-:S01]  /*7d40*/  FFMA.FTZ R128, R129, UR28, -R102 ;  /* 0x0000001c81807c23 */ /* 0x000fc20008010866 */
[--C-:B------:R-:W-:Y:S01]  /*7d50*/  FFMA.FTZ R129, R130, UR28, -R102.reuse ;  /* 0x0000001c82817c23 */ /* 0x100fe20008010866 */
[----:B------:R-:W-:-:S01]  /*7d60*/  FFMA.FTZ R130, R131, UR28, -R102 ;  /* 0x0000001c83827c23 */ /* 0x000fc20008010866 */
[----:B------:R-:W0:Y:S01]  /*7d70*/  SHFL.BFLY PT, R7, R160, 0x2, 0x1f ;  /* 0x0c401f00a0077f89 */ /* 0x000e2200000e0000 */
[----:B------:R-:W-:Y:S08]  /*7d80*/  MUFU.EX2 R118, R118 ;  /* 0x0000007600767308 */ /* 0x000ff00000000800 */
[----:B------:R-:W-:Y:S08]  /*7d90*/  MUFU.EX2 R119, R119 ;  /* 0x0000007700777308 */ /* 0x000ff00000000800 */
[----:B------:R-:W-:Y:S01]  /*7da0*/  MUFU.EX2 R148, R148 ;  /* 0x0000009400947308 */ /* 0x000fe20000000800 */
[----:B0-----:R-:W-:Y:S01]  /*7db0*/  FMNMX.FTZ R162, R160, R7, !PT ;  /* 0x00000007a0a27209 */ /* 0x001fe20007810000 */
[----:B------:R-:W-:-:S06]  /*7dc0*/  IMAD.U32 R160, RZ, RZ, UR28 ;  /* 0x0000001cffa07e24 */ /* 0x000fcc000f8e00ff */
[----:B------:R-:W-:Y:S01]  /*7dd0*/  MUFU.EX2 R149, R149 ;  /* 0x0000009500957308 */ /* 0x000fe20000000800 */
[----:B------:R-:W0:Y:S07]  /*7de0*/  SHFL.BFLY PT, R7, R162, 0x1, 0x1f ;  /* 0x0c201f00a2077f89 */ /* 0x000e2e00000e0000 */
[----:B------:R-:W-:Y:S08]  /*7df0*/  MUFU.EX2 R150, R150 ;  /* 0x0000009600967308 */ /* 0x000ff00000000800 */
[----:B------:R-:W-:Y:S08]  /*7e00*/  MUFU.EX2 R151, R151 ;  /* 0x0000009700977308 */ /* 0x000ff00000000800 */
[----:B------:R-:W-:Y:S01]  /*7e10*/  MUFU.EX2 R146, R146 ;  /* 0x0000009200927308 */ /* 0x000fe20000000800 */
[----:B0-----:R-:W-:-:S04]  /*7e20*/  FMNMX.FTZ R7, R162, R7, !PT ;  /* 0x00000007a2077209 */ /* 0x001fc80007810000 */
[C---:B------:R-:W-:Y:S01]  /*7e30*/  FSETP.NEU.FTZ.AND P2, PT, R7.reuse, -INF , PT ;  /* 0xff8000000700780b */ /* 0x040fe20003f5d000 */
[----:B------:R-:W-:-:S02]  /*7e40*/  FFMA.FTZ R160, R7, R160, -8 ;  /* 0xc100000007a07423 */ /* 0x000fc400000100a0 */
[----:B------:R-:W-:Y:S01]  /*7e50*/  MUFU.EX2 R154, R154 ;  /* 0x0000009a009a7308 */ /* 0x000fe20000000800 */
[----:B-1----:R-:W-:Y:S02]  /*7e60*/  FSEL R165, R7, RZ, P2 ;  /* 0x000000ff07a57208 */ /* 0x002fe40001000000 */
[----:B------:R-:W-:-:S03]  /*7e70*/  FSEL R102, R160, RZ, P2 ;  /* 0x000000ffa0667208 */ /* 0x000fc60001000000 */
[----:B------:R-:W-:Y:S02]  /*7e80*/  FADD.FTZ R165, -R165, R6 ;  /* 0x00000006a5a57221 */ /* 0x000fe40000010100 */
[----:B------:R-:W-:Y:S01]  /*7e90*/  MUFU.EX2 R132, R132 ;  /* 0x0000008400847308 */ /* 0x000fe20000000800 */
[----:B------:R-:W-:-:S01]  /*7ea0*/  FFMA.FTZ R131, R153, UR28, -R102 ;  /* 0x0000001c99837c23 */ /* 0x000fc20008010866 */
[--C-:B------:R-:W-:Y:S01]  /*7eb0*/  FFMA.FTZ R153, R10, UR28, -R102.reuse ;  /* 0x0000001c0a997c23 */ /* 0x100fe20008010866 */
[----:B------:R-:W-:-:S01]  /*7ec0*/  FFMA.FTZ R10, R11, UR28, -R102 ;  /* 0x0000001c0b0a7c23 */ /* 0x000fc20008010866 */
[--C-:B------:R-:W-:Y:S01]  /*7ed0*/  FFMA.FTZ R11, R12, UR28, -R102.reuse ;  /* 0x0000001c0c0b7c23 */ /* 0x100fe20008010866 */
[----:B------:R-:W-:-:S01]  /*7ee0*/  FFMA.FTZ R12, R152, UR28, -R102 ;  /* 0x0000001c980c7c23 */ /* 0x000fc20008010866 */
[----:B------:R-:W-:Y:S01]  /*7ef0*/  FSEL R152, R88, RZ, P1 ;  /* 0x000000ff58987208 */ /* 0x000fe20000800000 */
[----:B------:R-:W-:Y:S01]  /*7f00*/  FMUL.FTZ R6, R165, UR28 ;  /* 0x0000001ca5067c20 */ /* 0x000fe20008410000 */
        /* <DEDUP_REMOVED lines=35> */
[----:B------:R-:W-:Y:S01]  /*8140*/  FFMA.FTZ R3, R6, R2, R131 ;  /* 0x0000000206037223 */ /* 0x000fe20000010083 */
[----:B------:R-:W-:-:S02]  /*8150*/  FFMA.FTZ R115, R115, UR28, -R102 ;  /* 0x0000001c73737c23 */ /* 0x000fc40008010866 */
[----:B------:R-:W-:-:S03]  /*8160*/  FADD.FTZ R167, R119, R134 ;  /* 0x0000008677a77221 */ /* 0x000fc60000010000 */
        /* <DEDUP_REMOVED lines=9> */
[----:B------:R-:W-:Y:S01]  /*8200*/  FADD.FTZ R2, R151, R2 ;  /* 0x0000000297027221 */ /* 0x000fe20000010000 */
[----:B------:R-:W-:-:S03]  /*8210*/  FFMA.FTZ R126, R133, UR28, -R102 ;  /* 0x0000001c857e7c23 */ /* 0x000fc60008010866 */
[----:B------:R-:W-:Y:S02]  /*8220*/  FADD.FTZ R133, R9, R2 ;  /* 0x0000000209857221 */ /* 0x000fe40000010000 */
[----:B------:R-:W0:Y:S01]  /*8230*/  MUFU.EX2 R12, R12 ;  /* 0x0000000c000c7308 */ /* 0x000e220000000800 */
[----:B-1----:R-:W-:-:S07]  /*8240*/  FADD.FTZ R134, R10, R167 ;  /* 0x000000a70a867221 */ /* 0x002fce0000010000 */
[----:B------:R-:W1:Y:S01]  /*8250*/  MUFU.EX2 R163, R163 ;  /* 0x000000a300a37308 */ /* 0x000e620000000800 */
[----:B--2---:R-:W-:-:S01]  /*8260*/  FADD.FTZ R3, R11, R134 ;  /* 0x000000860b037221 */ /* 0x004fc20000010000 */
[----:B------:R-:W-:Y:S01]  /*8270*/  FADD.FTZ R134, R146, R133 ;  /* 0x0000008592867221 */ /* 0x000fe20000010000 */
[----:B------:R-:W-:-:S03]  /*8280*/  FFMA.FTZ R133, R135, UR28, -R102 ;  /* 0x0000001c87857c23 */ /* 0x000fc60008010866 */
[----:B------:R-:W-:Y:S01]  /*8290*/  FADD.FTZ R135, R13, R134 ;  /* 0x000000860d877221 */ /* 0x000fe20000010000 */
[----:B------:R-:W-:-:S01]  /*82a0*/  FFMA.FTZ R134, R145, UR28, -R102 ;  /* 0x0000001c91867c23 */ /* 0x000fc20008010866 */
        /* <DEDUP_REMOVED lines=12> */
[----:B------:R-:W-:Y:S01]  /*8370*/  FADD.FTZ R3, R156, R135 ;  /* 0x000000879c037221 */ /* 0x000fe20000010000 */
[----:B------:R-:W-:-:S05]  /*8380*/  FFMA.FTZ R135, R155, UR28, -R102 ;  /* 0x0000001c9b877c23 */ /* 0x000fca0008010866 */
        /* <DEDUP_REMOVED lines=8> */
[----:B------:R-:W-:-:S01]  /*8410*/  FFMA.FTZ R145, R159, UR28, -R102 ;  /* 0x0000001c9f917c23 */ /* 0x000fc20008010866 */
[----:B------:R-:W0:Y:S01]  /*8420*/  MUFU.EX2 R139, R139 ;  /* 0x0000008b008b7308 */ /* 0x000e220000000800 */
[----:B-1----:R-:W-:-:S01]  /*8430*/  FADD.FTZ R3, R137, R152 ;  /* 0x0000009889037221 */ /* 0x002fc20000010000 */
[----:B------:R-:W-:Y:S01]  /*8440*/  FADD.FTZ R155, R127, R160 ;  /* 0x000000a07f9b7221 */ /* 0x000fe20000010000 */
[----:B------:R-:W-:-:S01]  /*8450*/  FFMA.FTZ R152, R157, UR28, -R102 ;  /* 0x0000001c9d987c23 */ /* 0x000fc20008010866 */
[----:B------:R-:W-:Y:S02]  /*8460*/  FFMA.FTZ R102, R103, UR28, -R102 ;  /* 0x0000001c67667c23 */ /* 0x000fe40008010866 */
[----:B------:R-:W-:-:S02]  /*8470*/  FADD.FTZ R155, R104, R155 ;  /* 0x0000009b689b7221 */ /* 0x000fc40000010000 */
        /* <DEDUP_REMOVED lines=24> */
[----:B-1----:R-:W-:-:S04]  /*8600*/  FADD.FTZ R155, R89, R2 ;  /* 0x00000002599b7221 */ /* 0x002fc80000010000 */
[----:B------:R-:W-:-:S03]  /*8610*/  FADD.FTZ R155, R98, R155 ;  /* 0x0000009b629b7221 */ /* 0x000fc60000010000 */
        /* <DEDUP_REMOVED lines=30> */
[----:B------:R-:W-:Y:S08]  /*8800*/  MUFU.EX2 R114, R114 ;  /* 0x0000007200727308 */ /* 0x000ff00000000800 */
[----:B------:R-:W1:Y:S01]  /*8810*/  MUFU.EX2 R100, R100 ;  /* 0x0000006400647308 */ /* 0x000e620000000800 */
[----:B0-----:R-:W-:-:S07]  /*8820*/  FADD.FTZ R3, R116, R3 ;  /* 0x0000000374037221 */ /* 0x001fce0000010000 */
[----:B------:R-:W-:Y:S08]  /*8830*/  MUFU.EX2 R90, R90 ;  /* 0x0000005a005a7308 */ /* 0x000ff00000000800 */
[----:B------:R-:W0:Y:S08]  /*8840*/  MUFU.EX2 R113, R113 ;  /* 0x0000007100717308 */ /* 0x000e300000000800 */
[----:B------:R-:W-:Y:S08]  /*8850*/  MUFU.EX2 R91, R91 ;  /* 0x0000005b005b7308 */ /* 0x000ff00000000800 */
[----:B------:R-:W2:Y:S08]  /*8860*/  MUFU.EX2 R101, R101 ;  /* 0x0000006500657308 */ /* 0x000eb00000000800 */
[----:B------:R-:W-:Y:S08]  /*8870*/  MUFU.EX2 R157, R94 ;  /* 0x0000005e009d7308 */ /* 0x000ff00000000800 */
[----:B------:R3:W-:Y:S08]  /*8880*/  MUFU.EX2 R159, R95 ;  /* 0x0000005f009f7308 */ /* 0x0007f00000000800 */
[----:B------:R-:W4:Y:S01]  /*8890*/  MUFU.EX2 R128, R128 ;  /* 0x0000008000807308 */ /* 0x000f220000000800 */
[----:B---3--:R-:W-:-:S01]  /*88a0*/  FADD.FTZ R95, R145, R2 ;  /* 0x00000002915f7221 */ /* 0x008fc20000010000 */
[----:B-1----:R-:W-:-:S03]  /*88b0*/  FADD.FTZ R2, R100, R3 ;  /* 0x0000000364027221 */ /* 0x002fc60000010000 */
[----:B------:R-:W-:Y:S01]  /*88c0*/  FADD.FTZ R95, R114, R95 ;  /* 0x0000005f725f7221 */ /* 0x000fe20000010000 */
[----:B0-----:R-:W-:-:S02]  /*88d0*/  FADD.FTZ R2, R113, R2 ;  /* 0x0000000271027221 */ /* 0x001fc40000010000 */
[----:B------:R-:W0:Y:S02]  /*88e0*/  MUFU.EX2 R129, R129 ;  /* 0x0000008100817308 */ /* 0x000e240000000800 */
[----:B--2---:R-:W-:-:S06]  /*88f0*/  FADD.FTZ R3, R101, R2 ;  /* 0x0000000265037221 */ /* 0x004fcc0000010000 */
[----:B------:R1:W2:Y:S01]  /*8900*/  MUFU.EX2 R94, R106 ;  /* 0x0000006a005e7308 */ /* 0x0002a20000000800 */
[----:B----4-:R-:W-:-:S07]  /*8910*/  FADD.FTZ R2, R128, R3 ;  /* 0x0000000380027221 */ /* 0x010fce0000010000 */
[----:B------:R-:W3:Y:S01]  /*8920*/  MUFU.EX2 R110, R110 ;  /* 0x0000006e006e7308 */ /* 0x000ee20000000800 */
[----:B-1----:R-:W-:-:S01]  /*8930*/  FADD.FTZ R106, R90, R95 ;  /* 0x0000005f5a6a7221 */ /* 0x002fc20000010000 */
[----:B0-----:R-:W-:-:S03]  /*8940*/  FADD.FTZ R95, R129, R2 ;  /* 0x00000002815f7221 */ /* 0x001fc60000010000 */
[----:B------:R-:W-:-:S03]  /*8950*/  FADD.FTZ R106, R91, R106 ;  /* 0x0000006a5b6a7221 */ /* 0x000fc60000010000 */
[----:B------:R-:W0:Y:S01]  /*8960*/  MUFU.EX2 R160, R99 ;  /* 0x0000006300a07308 */ /* 0x000e220000000800 */
[----:B------:R-:W-:-:S04]  /*8970*/  FADD.FTZ R106, R157, R106 ;  /* 0x0000006a9d6a7221 */ /* 0x000fc80000010000 */
[----:B------:R-:W-:-:S03]  /*8980*/  FADD.FTZ R3, R159, R106 ;  /* 0x0000006a9f037221 */ /* 0x000fc60000010000 */
[----:B------:R-:W1:Y:S01]  /*8990*/  MUFU.EX2 R111, R111 ;  /* 0x0000006f006f7308 */ /* 0x000e620000000800 */
[----:B--2---:R-:W-:-:S01]  /*89a0*/  FADD.FTZ R3, R94, R3 ;  /* 0x000000035e037221 */ /* 0x004fc20000010000 */
[----:B---3--:R-:W-:-:S06]  /*89b0*/  FADD.FTZ R2, R110, R95 ;  /* 0x0000005f6e027221 */ /* 0x008fcc0000010000 */
        /* <DEDUP_REMOVED lines=10> */
.L_x_2474:
[----:B------:R-:W-:Y:S01]  /*8a60*/  UISETP.GT.AND UP0, UPT, UR32, UR30, UPT ;  /* 0x0000001e2000728c */ /* 0x000fe2000bf04270 */
[----:B------:R-:W-:Y:S01]  /*8a70*/  F2FP.SATFINITE.E4M3.F32.PACK_AB_MERGE_C R5, R120, R5, RZ ;  /* 0x000000057805723e */ /* 0x000fe200048070ff */
[----:B------:R-:W-:Y:S01]  /*8a80*/  ULEA UR6, UR31, UR43, 0x3 ;  /* 0x0000002b1f067291 */ /* 0x000fe2000f8e183f */
[----:B------:R-:W-:Y:S01]  /*8a90*/  F2FP.SATFINITE.E4M3.F32.PACK_AB_MERGE_C R148, R149, R148, RZ ;  /* 0x000000949594723e */ /* 0x000fe200048070ff */
[----:B------:R-:W-:Y:S01]  /*8aa0*/  UIADD3 UR32, UR32, -0x1, URZ ;  /* 0xffffffff20207890 */ /* 0x000fe2000fffe03f */
[----:B------:R-:W-:Y:S01]  /*8ab0*/  F2FP.SATFINITE.E4M3.F32.PACK_AB_MERGE_C R144, R153, R144, RZ ;  /* 0x000000909990723e */ /* 0x000fe200048070ff */
[----:B------:R-:W-:Y:S01]  /*8ac0*/  UIADD3 UR6, UR6, 0x22860, URZ ;  /* 0x0002286006067890 */ /* 0x000fe2000fffe03f */
[----:B------:R-:W-:Y:S01]  /*8ad0*/  PLOP3.LUT P1, PT, PT, PT, UP0, 0x80, 0x0 ;  /* 0x000000000000781c */ /* 0x000fe20003f2f008 */
[----:B------:R-:W-:Y:S01]  /*8ae0*/  UMOV UR33, UR44 ;  /* 0x0000002c00217c82 */ /* 0x000fe20008000000 */
[----:B------:R-:W-:Y:S01]  /*8af0*/  F2FP.SATFINITE.E4M3.F32.PACK_AB_MERGE_C R9, R146, R9, RZ ;  /* 0x000000099209723e */ /* 0x000fe200048070ff */
[----:B------:R-:W-:Y:S01]  /*8b00*/  UPRMT UR6, UR41, 0x654, UR6 ;  /* 0x0000065429067896 */ /* 0x000fe20008000006 */
[----:B------:R-:W-:Y:S01]  /*8b10*/  F2FP.SATFINITE.E4M3.F32.PACK_AB_MERGE_C R12, R163, R12, RZ ;  /* 0x0000000ca30c723e */ /* 0x000fe200048070ff */
[----:B------:R-:W-:Y:S01]  /*8b20*/  UMOV UR31, UR36 ;  /* 0x00000024001f7c82 */ /* 0x000fe20008000000 */
        /* <DEDUP_REMOVED lines=103> */
.L_x_2464:
[----:B------:R-:W-:-:S13]  /*91a0*/  ISETP.LE.AND P1, PT, RZ, UR32, PT ;  /* 0x00000020ff007c0c */ /* 0x000fda000bf23270 */
[----:B------:R-:W-:Y:S05]  /*91b0*/  @!P1 BRA `(.L_x_2476) ;  /* 0x0000003000d49947 */ /* 0x000fea0003800000 */
[----:B------:R-:W-:Y:S01]  /*91c0*/  IMAD.MOV.U32 R6, RZ, RZ, R7 ;  /* 0x000000ffff067224 */ /* 0x000fe200078e0007 */
[----:B------:R-:W-:Y:S01]  /*91d0*/  UMOV UR30, UR44 ;  /* 0x0000002c001e7c82 */ /* 0x000fe20008000000 */
[----:B------:R-:W-:Y:S01]  /*91e0*/  IMAD.MOV.U32 R5, RZ, RZ, R88 ;  /* 0x000000ffff057224 */ /* 0x000fe200078e0058 */
[----:B------:R-:W-:Y:S01]  /*91f0*/  UMOV UR29, UR36 ;  /* 0x00000024001d7c82 */ /* 0x000fe20008000000 */
[----:B------:R-:W-:-:S05]  /*9200*/  ULDC UR28, c[0x0][0x988] ;  /* 0x00026200001c7ab9 */ /* 0x000fca0000000800 */
.L_x_2487:
[----:B------:R-:W-:Y:S01]  /*9210*/  ISETP.NE.AND P2, PT, RZ, UR42, PT ;  /* 0x0000002aff007c0c */ /* 0x000fe2000bf45270 */
[----:B------:R-:W-:-:S04]  /*9220*/  UISETP.NE.AND UP0, UPT, UR29, 0x1, UPT ;  /* 0x000000011d00788c */ /* 0x000fc8000bf05270 */
[----:B------:R-:W-:-:S04]  /*9230*/  USEL UR44, URZ, 0x1, UP0 ;  /* 0x000000013f2c7887 */ /* 0x000fc80008000000 */
[----:B------:R-:W-:-:S04]  /*9240*/  ULOP3.LUT UR44, UR30, UR44, URZ, 0x3c, !UPT ;  /* 0x0000002c1e2c7292 */ /* 0x000fc8000f8e3c3f */
[----:B------:R-:W-:Y:S08]  /*9250*/  @P2 BRA `(.L_x_2477) ;  /* 0x0000000000382947 */ /* 0x000ff00003800000 */
[----:B------:R-:W-:Y:S05]  /*9260*/  @!P0 BRA `(.L_x_2478) ;  /* 0x0000000000048947 */ /* 0x000fea0003800000 */
[----:B------:R-:W-:Y:S01]  /*9270*/  BPT.TRAP 0x1 ;  /* 0x000000040000795c */ /* 0x000fe20000300000 */
.L_x_2478:
        /* <DEDUP_REMOVED lines=9> */
.L_x_2479:
[----:B-1----:R-:W-:Y:S05]  /*9310*/  @P1 BRA `(.L_x_2477) ;  /* 0x0000000000081947 */ /* 0x002fea0003800000 */
[----:B------:R-:W1:Y:S02]  /*9320*/  SYNCS.PHASECHK.TRANS64.TRYWAIT P1, [UR6+0x22830], R7 ;  /* 0x02283007ff0075a7 */ /* 0x000e640008020146 */
[----:B-1----:R-:W-:Y:S05]  /*9330*/  @!P1 BRA `(.L_x_2480) ;  /* 0x000000b8007c9947 */ /* 0x002fea0003800000 */
.L_x_2477:
        /* <DEDUP_REMOVED lines=132> */
.L_x_2482:
[----:B------:R-:W-:Y:S01]  /*9b80*/  ULEA UR6, UR29, UR43, 0x3 ;  /* 0x0000002b1d067291 */ /* 0x000fe2000f8e183f */
[----:B------:R-:W-:-:S05]  /*9b90*/  IMAD.U32 R7, RZ, RZ, UR30 ;  /* 0x0000001eff077e24 */ /* 0x000fca000f8e00ff */
[----:B------:R-:W-:-:S04]  /*9ba0*/  SHF.L.U32 R7, R7, 0x1f, RZ ;  /* 0x0000001f07077819 */ /* 0x000fc800000006ff */
[----:B------:R0:W1:Y:S01]  /*9bb0*/  SYNCS.PHASECHK.TRANS64.TRYWAIT P1, [UR6+0x22850], R7 ;  /* 0x02285007ff0075a7 */ /* 0x0000620008020146 */
[----:B------:R-:W-:Y:S05]  /*9bc0*/  @!P0 BRA `(.L_x_2483) ;  /* 0x0000000000048947 */ /* 0x000fea0003800000 */
[----:B------:R-:W-:Y:S01]  /*9bd0*/  BPT.TRAP 0x1 ;  /* 0x000000040000795c */ /* 0x000fe20000300000 */
.L_x_2483:
[----:B-1----:R-:W-:Y:S05]  /*9be0*/  @P1 BRA `(.L_x_2481) ;  /* 0x0000000000081947 */ /* 0x002fea0003800000 */
[----:B------:R-:W1:Y:S02]  /*9bf0*/  SYNCS.PHASECHK.TRANS64.TRYWAIT P1, [UR6+0x22850], R7 ;  /* 0x02285007ff0075a7 */ /* 0x000e640008020146 */
[----:B-1----:R-:W-:Y:S05]  /*9c00*/  @!P1 BRA `(.L_x_2484) ;  /* 0x000000b000609947 */ /* 0x002fea0003800000 */
.L_x_2481:
        /* <DEDUP_REMOVED lines=36> */
.L_x_2485:
        /* <DEDUP_REMOVED lines=25> */
[----:B------:R-:W-:Y:S01]  /*9fe0*/  FMUL.FTZ R131, R0, R135 ;  /* 0x0000008700837220 */ /* 0x000fe20000410000 */
[----:B-1----:R-:W-:Y:S01]  /*9ff0*/  FMNMX.FTZ R112, R14, R5, !PT ;  /* 0x000000050e707209 */ /* 0x002fe20007810000 */
[C---:B------:R-:W-:Y:S01]  /*a000*/  FMUL.FTZ R156, R0.reuse, R164 ;  /* 0x000000a4009c7220 */ /* 0x040fe20000410000 */
[C---:B------:R-:W-:Y:S01]  /*a010*/  FMUL.FTZ R135, R0.reuse, R105 ;  /* 0x0000006900877220 */ /* 0x040fe20000410000 */
[C---:B------:R-:W-:Y:S01]  /*a020*/  FMUL.FTZ R105, R0.reuse, R107 ;  /* 0x0000006b00697220 */ /* 0x040fe20000410000 */
[----:B------:R-:W1:Y:S01]  /*a030*/  MUFU.TANH R8, R8 ;  /* 0x0000000800087308 */ /* 0x000e620000002400 */
[C---:B------:R-:W-:Y:S01]  /*a040*/  FMUL.FTZ R107, R0.reuse, R111 ;  /* 0x0000006f006b7220 */ /* 0x040fe20000410000 */
[----:B0-----:R-:W-:Y:S01]  /*a050*/  FMNMX.FTZ R7, R9, R6, !PT ;  /* 0x0000000609077209 */ /* 0x001fe20007810000 */
        /* <DEDUP_REMOVED lines=59> */
[----:B------:R-:W-:Y:S01]  /*a410*/  FMUL.FTZ R170, R0, R101 ;  /* 0x0000006500aa7220 */ /* 0x000fe20000410000 */
[----:B------:R-:W-:Y:S01]  /*a420*/  IMAD.U32 R171, RZ, RZ, UR28 ;  /* 0x0000001cffab7e24 */ /* 0x000fe2000f8e00ff */
[----:B------:R-:W2:Y:S01]  /*a430*/  MUFU.TANH R13, R13 ;  /* 0x0000000d000d7308 */ /* 0x000ea20000002400 */
[----:B-1----:R-:W-:Y:S01]  /*a440*/  FMNMX.FTZ R88, R12, R113, !PT ;  /* 0x000000710c587209 */ /* 0x002fe20007810000 */
[----:B------:R-:W-:-:S04]  /*a450*/  ULEA UR6, UR36, UR43, 0x3 ;  /* 0x0000002b24067291 */ /* 0x000fc8000f8e183f */
[----:B------:R-:W-:Y:S02]  /*a460*/  UIADD3 UR6, UR6, 0x22840, URZ ;  /* 0x0002284006067890 */ /* 0x000fe4000fffe03f */
[----:B------:R-:W1:Y:S01]  /*a470*/  MUFU.TANH R156, R156 ;  /* 0x0000009c009c7308 */ /* 0x000e620000002400 */
[----:B0-----:R-:W-:Y:S01]  /*a480*/  FMNMX.FTZ R7, R155, R112, !PT ;  /* 0x000000709b077209 */ /* 0x001fe20007810000 */
[----:B------:R-:W-:-:S06]  /*a490*/  UPRMT UR6, UR41, 0x654, UR6 ;  /* 0x0000065429067896 */ /* 0x000fcc0008000006 */
[----:B------:R-:W0:Y:S01]  /*a4a0*/  MUFU.TANH R20, R20 ;  /* 0x0000001400147308 */ /* 0x000e220000002400 */
[----:B--2---:R-:W-:Y:S02]  /*a4b0*/  FMNMX.FTZ R113, R13, R88, !PT ;  /* 0x000000580d717209 */ /* 0x004fe40007810000 */
[----:B------:R-:W-:Y:S05]  /*a4c0*/  SYNCS.ARRIVE.TRANS64.RED.A1T0 RZ, [UR6], RZ ;  /* 0x000000ffffff79a7 */ /* 0x000fea0008100406 */
        /* <DEDUP_REMOVED lines=139> */
[----:B-1----:R-:W-:-:S05]  /*ad80*/  FMNMX.FTZ R98, R170, R7, !PT ;  /* 0x00000007aa627209 */ /* 0x002fca0007810000 */
[----:B------:R-:W1:Y:S01]  /*ad90*/  SHFL.BFLY PT, R7, R98, 0x2, 0x1f ;  /* 0x0c401f0062077f89 */ /* 0x000e6200000e0000 */
[----:B0-----:R-:W-:-:S05]  /*ada0*/  FMNMX.FTZ R97, R96, R97, !PT ;  /* 0x0000006160617209 */ /* 0x001fca0007810000 */
[----:B------:R-:W0:Y:S01]  /*adb0*/  SHFL.BFLY PT, R88, R97, 0x2, 0x1f ;  /* 0x0c401f0061587f89 */ /* 0x000e2200000e0000 */
[----:B-1----:R-:W-:Y:S02]  /*adc0*/  FMNMX.FTZ R99, R98, R7, !PT ;  /* 0x0000000762637209 */ /* 0x002fe40007810000 */
[----:B0-----:R-:W-:-:S03]  /*add0*/  FMNMX.FTZ R100, R97, R88, !PT ;  /* 0x0000005861647209 */ /* 0x001fc60007810000 */
[----:B------:R-:W0:Y:S04]  /*ade0*/  SHFL.BFLY PT, R88, R99, 0x1, 0x1f ;  /* 0x0c201f0063587f89 */ /* 0x000e2800000e0000 */
[----:B------:R-:W1:Y:S01]  /*adf0*/  SHFL.BFLY PT, R7, R100, 0x1, 0x1f ;  /* 0x0c201f0064077f89 */ /* 0x000e6200000e0000 */
[----:B0-----:R-:W-:Y:S02]  /*ae00*/  FMNMX.FTZ R88, R99, R88, !PT ;  /* 0x0000005863587209 */ /* 0x001fe40007810000 */
[----:B-1----:R-:W-:-:S03]  /*ae10*/  FMNMX.FTZ R7, R100, R7, !PT ;  /* 0x0000000764077209 */ /* 0x002fc60007810000 */
[C---:B------:R-:W-:Y:S01]  /*ae20*/  FFMA.FTZ R171, R88.reuse, R171, -8 ;  /* 0xc100000058ab7423 */ /* 0x040fe200000100ab */
[----:B------:R-:W-:-:S03]  /*ae30*/  FADD.FTZ R5, -R88, R5 ;  /* 0x0000000558057221 */ /* 0x000fc60000010100 */
[----:B------:R-:W-:Y:S01]  /*ae40*/  FFMA.FTZ R103, R158, UR28, -R171 ;  /* 0x0000001c9e677c23 */ /* 0x000fe200080108ab */
[----:B------:R-:W-:Y:S01]  /*ae50*/  MOV R158, UR28 ;  /* 0x0000001c009e7c02 */ /* 0x000fe20008000f00 */
[----:B------:R-:W-:Y:S01]  /*ae60*/  FMUL.FTZ R98, R5, UR28 ;  /* 0x0000001c05627c20 */ /* 0x000fe20008410000 */
[----:B------:R-:W-:-:S01]  /*ae70*/  FADD.FTZ R5, -R7, R6 ;  /* 0x0000000607057221 */ /* 0x000fc20000010100 */
[--C-:B------:R-:W-:Y:S01]  /*ae80*/  FFMA.FTZ R115, R142, UR28, -R171.reuse ;  /* 0x0000001c8e737c23 */ /* 0x100fe200080108ab */
[----:B------:R-:W-:-:S01]  /*ae90*/  FFMA.FTZ R142, R150, UR28, -R171 ;  /* 0x0000001c968e7c23 */ /* 0x000fc200080108ab */
[----:B------:R-:W-:Y:S01]  /*aea0*/  FFMA.FTZ R158, R7, R158, -8 ;  /* 0xc1000000079e7423 */ /* 0x000fe2000001009e */
[----:B------:R-:W-:-:S01]  /*aeb0*/  FFMA.FTZ R97, R14, UR28, -R171 ;  /* 0x0000001c0e617c23 */ /* 0x000fc200080108ab */
[--C-:B------:R-:W-:Y:S01]  /*aec0*/  FFMA.FTZ R150, R162, UR28, -R171.reuse ;  /* 0x0000001ca2967c23 */ /* 0x100fe200080108ab */
[----:B------:R-:W-:Y:S01]  /*aed0*/  FMUL.FTZ R5, R5, UR28 ;  /* 0x0000001c05057c20 */ /* 0x000fe20008410000 */
[----:B------:R-:W-:Y:S01]  /*aee0*/  FFMA.FTZ R162, R9, UR28, -R158 ;  /* 0x0000001c09a27c23 */ /* 0x000fe2000801089e */
[----:B------:R-:W-:-:S01]  /*aef0*/  FFMA.FTZ R14, R15, UR28, -R171 ;  /* 0x0000001c0f0e7c23 */ /* 0x000fc200080108ab */
[----:B------:R-:W-:Y:S01]  /*af00*/  FFMA.FTZ R9, R8, UR28, -R158 ;  /* 0x0000001c08097c23 */ /* 0x000fe2000801089e */
[----:B------:R-:W-:Y:S01]  /*af10*/  MUFU.EX2 R6, R98 ;  /* 0x0000006200067308 */ /* 0x000fe20000000800 */
[----:B------:R-:W-:-:S01]  /*af20*/  FFMA.FTZ R15, R152, UR28, -R171 ;  /* 0x0000001c980f7c23 */ /* 0x000fc200080108ab */
[--C-:B------:R-:W-:Y:S01]  /*af30*/  FFMA.FTZ R8, R10, UR28, -R158.reuse ;  /* 0x0000001c0a087c23 */ /* 0x100fe2000801089e */
[----:B------:R-:W-:-:S01]  /*af40*/  FFMA.FTZ R11, R11, UR28, -R158 ;  /* 0x0000001c0b0b7c23 */ /* 0x000fc2000801089e */
[--C-:B------:R-:W-:Y:S01]  /*af50*/  FFMA.FTZ R153, R153, UR28, -R171.reuse ;  /* 0x0000001c99997c23 */ /* 0x100fe200080108ab */
[----:B------:R-:W-:-:S01]  /*af60*/  FFMA.FTZ R99, R154, UR28, -R171 ;  /* 0x0000001c9a637c23 */ /* 0x000fc200080108ab */
[----:B------:R-:W-:Y:S01]  /*af70*/  FFMA.FTZ R10, R12, UR28, -R158 ;  /* 0x0000001c0c0a7c23 */ /* 0x000fe2000801089e */
[----:B------:R-:W-:-:S01]  /*af80*/  FFMA.FTZ R100, R155, UR28, -R171 ;  /* 0x0000001c9b647c23 */ /* 0x000fc200080108ab */
[----:B------:R-:W0:Y:S01]  /*af90*/  MUFU.EX2 R97, R97 ;  /* 0x0000006100617308 */ /* 0x000e220000000800 */
[----:B------:R-:W-:-:S01]  /*afa0*/  FFMA.FTZ R13, R13, UR28, -R158 ;  /* 0x0000001c0d0d7c23 */ /* 0x000fc2000801089e */
[--C-:B------:R-:W-:Y:S01]  /*afb0*/  FFMA.FTZ R12, R20, UR28, -R158.reuse ;  /* 0x0000001c140c7c23 */ /* 0x100fe2000801089e */
        /* <DEDUP_REMOVED lines=17> */
[--C-:B------:R-:W-:Y:S01]  /*b0d0*/  FFMA.FTZ R140, R146, UR28, -R171.reuse ;  /* 0x0000001c928c7c23 */ /* 0x100fe200080108ab */
        /* <DEDUP_REMOVED lines=31> */
[--C-:B------:R-:W-:Y:S01]  /*b2d0*/  FFMA.FTZ R107, R107, UR28, -R158.reuse ;  /* 0x0000001c6b6b7c23 */ /* 0x100fe2000801089e */
[----:B------:R-:W-:-:S01]  /*b2e0*/  FFMA.FTZ R108, R108, UR28, -R158 ;  /* 0x0000001c6c6c7c23 */ /* 0x000fc2000801089e */
[----:B------:R-:W-:Y:S01]  /*b2f0*/  FFMA.FTZ R151, R163, UR28, -R171 ;  /* 0x0000001ca3977c23 */ /* 0x000fe200080108ab */
[----:B------:R-:W-:-:S01]  /*b300*/  FFMA.FTZ R109, R109, UR28, -R158 ;  /* 0x0000001c6d6d7c23 */ /* 0x000fc2000801089e */
[----:B------:R2:W3:Y:S01]  /*b310*/  MUFU.EX2 R98, R153 ;  /* 0x0000009900627308 */ /* 0x0004e20000000800 */
        /* <DEDUP_REMOVED lines=11> */
[----:B--2---:R-:W-:Y:S01]  /*b3d0*/  FFMA.FTZ R153, R165, UR28, -R171 ;  /* 0x0000001ca5997c23 */ /* 0x004fe200080108ab */
[----:B------:R-:W-:-:S01]  /*b3e0*/  FFMA.FTZ R91, R91, UR28, -R158 ;  /* 0x0000001c5b5b7c23 */ /* 0x000fc2000801089e */
[----:B------:R-:W-:Y:S01]  /*b3f0*/  FFMA.FTZ R92, R92, UR28, -R158 ;  /* 0x0000001c5c5c7c23 */ /* 0x000fe2000801089e */
[----:B------:R-:W-:-:S01]  /*b400*/  FFMA.FTZ R154, R166, UR28, -R171 ;  /* 0x0000001ca69a7c23 */ /* 0x000fc200080108ab */
[----:B------:R-:W0:Y:S01]  /*b410*/  MUFU.EX2 R99, R99 ;  /* 0x0000006300637308 */ /* 0x000e220000000800 */
[----:B---3--:R-:W-:-:S01]  /*b420*/  FADD.FTZ R148, R98, R159 ;  /* 0x0000009f62947221 */ /* 0x008fc20000010000 */
        /* <DEDUP_REMOVED lines=112> */
[----:B------:R-:W-:Y:S01]  /*bb30*/  MUFU.EX2 R110, R110 ;  /* 0x0000006e006e7308 */ /* 0x000fe20000000800 */
[----:B0-----:R-:W-:-:S07]  /*bb40*/  FADD.FTZ R159, R109, R148 ;  /* 0x000000946d9f7221 */ /* 0x001fce0000010000 */
[----:B------:R-:W0:Y:S01]  /*bb50*/  MUFU.EX2 R117, R117 ;  /* 0x0000007500757308 */ /* 0x000e220000000800 */
[----:B--2---:R-:W-:-:S07]  /*bb60*/  FADD.FTZ R2, R152, R3 ;  /* 0x0000000398027221 */ /* 0x004fce0000010000 */
[----:B------:R-:W-:Y:S08]  /*bb70*/  MUFU.EX2 R111, R111 ;  /* 0x0000006f006f7308 */ /* 0x000ff00000000800 */
        /* <DEDUP_REMOVED lines=9> */
[----:B------:R2:W3:Y:S08]  /*bc10*/  MUFU.EX2 R161, R92 ;  /* 0x0000005c00a17308 */ /* 0x0004f00000000800 */
[----:B------:R-:W4:Y:S01]  /*bc20*/  MUFU.EX2 R154, R154 ;  /* 0x0000009a009a7308 */ /* 0x000f220000000800 */
[----:B--2---:R-:W-:-:S04]  /*bc30*/  FADD.FTZ R92, R110, R159 ;  /* 0x0000009f6e5c7221 */ /* 0x004fc80000010000 */
[----:B------:R-:W-:-:S03]  /*bc40*/  FADD.FTZ R92, R111, R92 ;  /* 0x0000005c6f5c7221 */ /* 0x000fc60000010000 */
[----:B------:R-:W2:Y:S01]  /*bc50*/  MUFU.EX2 R155, R155 ;  /* 0x0000009b009b7308 */ /* 0x000ea20000000800 */
[----:B------:R-:W-:-:S04]  /*bc60*/  FADD.FTZ R3, R89, R92 ;  /* 0x0000005c59037221 */ /* 0x000fc80000010000 */
[----:B-1----:R-:W-:-:S03]  /*bc70*/  FADD.FTZ R3, R90, R3 ;  /* 0x000000035a037221 */ /* 0x002fc60000010000 */
[----:B------:R1:W5:Y:S01]  /*bc80*/  MUFU.EX2 R91, R93 ;  /* 0x0000005d005b7308 */ /* 0x0003620000000800 */
[----:B0-----:R-:W-:-:S04]  /*bc90*/  FADD.FTZ R3, R164, R3 ;  /* 0x00000003a4037221 */ /* 0x001fc80000010000 */
[----:B---3--:R-:W-:-:S03]  /*bca0*/  FADD.FTZ R92, R161, R3 ;  /* 0x00000003a15c7221 */ /* 0x008fc60000010000 */
[----:B------:R-:W0:Y:S01]  /*bcb0*/  MUFU.EX2 R156, R156 ;  /* 0x0000009c009c7308 */ /* 0x000e220000000800 */
[----:B-1----:R-:W-:-:S04]  /*bcc0*/  FADD.FTZ R93, R153, R2 ;  /* 0x00000002995d7221 */ /* 0x002fc80000010000 */
[----:B----4-:R-:W-:-:S03]  /*bcd0*/  FADD.FTZ R2, R154, R93 ;  /* 0x0000005d9a027221 */ /* 0x010fc60000010000 */
[----:B------:R-:W1:Y:S01]  /*bce0*/  MUFU.EX2 R171, R94 ;  /* 0x0000005e00ab7308 */ /* 0x000e620000000800 */
[----:B--2---:R-:W-:-:S01]  /*bcf0*/  FADD.FTZ R3, R155, R2 ;  /* 0x000000029b037221 */ /* 0x004fc20000010000 */
[----:B-----5:R-:W-:-:S06]  /*bd00*/  FADD.FTZ R92, R91, R92 ;  /* 0x0000005c5b5c7221 */ /* 0x020fcc0000010000 */
        /* <DEDUP_REMOVED lines=12> */
.L_x_2486:
        /* <DEDUP_REMOVED lines=114> */
[----:B------:R-:W-:Y:S01]  /*c4f0*/  F2FP.SATFINITE.E4M3.F32.PACK_AB_MERGE_C R171, R171, R91, R92 ;  /* 0x0000005babab723e */ /* 0x000fe2000480705c */
[----:B------:R-:W-:Y:S06]  /*c500*/  @P1 BRA `(.L_x_2487) ;  /* 0xffffffcc00401947 */ /* 0x000fec000383ffff */
.L_x_2476:
[----:B------:R-:W-:Y:S06]  /*c510*/  BAR.ARV 0x8, 0x180 ;  /* 0x0206000000007b1d */ /* 0x000fec0000002000 */
[----:B------:R-:W-:Y:S05]  /*c520*/  @!P0 BRA `(.L_x_2488) ;  /* 0x0000000000048947 */ /* 0x000fea0003800000 */
[----:B------:R-:W-:Y:S01]  /*c530*/  BPT.TRAP 0x1 ;  /* 0x000000040000795c */ /* 0x000fe20000300000 */
.L_x_2488:
[----:B------:R-:W-:Y:S01]  /*c540*/  ULEA UR9, UR36, UR43, 0x3 ;  /* 0x0000002b24097291 */ /* 0x000fe2000f8e183f */
[----:B------:R-:W-:-:S05]  /*c550*/  IMAD.U32 R0, RZ, RZ, UR44 ;  /* 0x0000002cff007e24 */ /* 0x000fca000f8e00ff */
[----:B------:R-:W-:-:S04]  /*c560*/  SHF.L.U32 R0, R0, 0x1f, RZ ;  /* 0x0000001f00007819 */ /* 0x000fc800000006ff */
[----:B------:R0:W1:Y:S01]  /*c570*/  SYNCS.PHASECHK.TRANS64.TRYWAIT P1, [UR9+0x22850], R0 ;  /* 0x02285000ff0075a7 */ /* 0x0000620008020149 */
[----:B------:R-:W-:Y:S05]  /*c580*/  @!P0 BRA `(.L_x_2489) ;  /* 0x0000000000048947 */ /* 0x000fea0003800000 */
[----:B------:R-:W-:Y:S01]  /*c590*/  BPT.TRAP 0x1 ;  /* 0x000000040000795c */ /* 0x000fe20000300000 */
.L_x_2489:
[----:B-1----:R-:W-:Y:S05]  /*c5a0*/  @P1 BRA `(.L_x_2490) ;  /* 0x0000000000081947 */ /* 0x002fea0003800000 */
[----:B------:R-:W1:Y:S02]  /*c5b0*/  SYNCS.PHASECHK.TRANS64.TRYWAIT P1, [UR9+0x22850], R0 ;  /* 0x02285000ff0075a7 */ /* 0x000e640008020149 */
[----:B-1----:R-:W-:Y:S05]  /*c5c0*/  @!P1 BRA `(.L_x_2491) ;  /* 0x0000008800089947 */ /* 0x002fea0003800000 */
.L_x_2490:
        /* <DEDUP_REMOVED lines=36> */
[----:B-1----:R-:W-:Y:S01]  /*c810*/  IMAD.U32 R5, RZ, RZ, UR7 ;  /* 0x00000007ff057e24 */ /* 0x002fe2000f8e00ff */
        /* <DEDUP_REMOVED lines=10> */
[----:B0-----:R-:W0:Y:S04]  /*c8c0*/  SHFL.BFLY PT, R0, R3, 0x2, 0x1f ;  /* 0x0c401f0003007f89 */ /* 0x001e2800000e0000 */
[----:B------:R-:W3:Y:S01]  /*c8d0*/  SHFL.BFLY PT, R9, R2, 0x2, 0x1f ;  /* 0x0c401f0002097f89 */ /* 0x000ee200000e0000 */
[----:B------:R-:W-:Y:S02]  /*c8e0*/  WARPGROUP.DEPBAR.LE gsb0, 0x0 ;  /* 0x00008000000079c5 */ /* 0x000fe40000010000 */
[----:B------:R-:W-:-:S06]  /*c8f0*/  WARPGROUP.ARRIVE ;  /* 0x00000000000079c5 */ /* 0x000fcc0000000000 */
[----:B------:R-:W-:Y:S01]  /*c900*/  QGMMA.64x128x32.F32.E4M3.E4M3 R24, R172, gdesc[UR4], R24, gsb0 ;  /* 0x01e00004ac187df3 */ /* 0x000fe20008000818 */
[----:B------:R-:W-:Y:S01]  /*c910*/  UMOV UR6, UR8 ;  /* 0x0000000800067c82 */ /* 0x000fe20008000000 */
[----:B------:R-:W-:Y:S01]  /*c920*/  UMOV UR7, 0xc0000010 ;  /* 0xc000001000077882 */ /* 0x000fe20000000000 */
[----:B0-----:R-:W-:-:S01]  /*c930*/  FADD.FTZ R0, R0, R3 ;  /* 0x0000000300007221 */ /* 0x001fc20000010000 */
[----:B---3--:R-:W-:-:S04]  /*c940*/  FADD.FTZ R9, R9, R2 ;  /* 0x0000000209097221 */ /* 0x008fc80000010000 */
[----:B-1----:R-:W0:Y:S04]  /*c950*/  SHFL.BFLY PT, R5, R0, 0x1, 0x1f ;  /* 0x0c201f0000057f89 */ /* 0x002e2800000e0000 */
[----:B------:R-:W1:Y:S01]  /*c960*/  SHFL.BFLY PT, R4, R9, 0x1, 0x1f ;  /* 0x0c201f0009047f89 */ /* 0x000e6200000e0000 */
        /* <DEDUP_REMOVED lines=17> */
[----:B------:R-:W-:Y:S01]  /*ca80*/  IMAD.U32 R13, RZ, RZ, UR28 ;  /* 0x0000001cff0d7e24 */ /* 0x000fe2000f8e00ff */
[----:B------:R-:W-:Y:S01]  /*ca90*/  MOV R14, UR28 ;  /* 0x0000001c000e7c02 */ /* 0x000fe20008000f00 */
[----:B0-----:R-:W-:-:S02]  /*caa0*/  @P2 FMUL.FTZ R4, R4, 0.69314718246459960938 ;  /* 0x3f31721804042820 */ /* 0x001fc40000410000 */
[----:B------:R-:W-:Y:S02]  /*cab0*/  @P2 FMUL.FTZ R5, R13, 0.69314718246459960938 ;  /* 0x3f3172180d052820 */ /* 0x000fe40000410000 */
        /* <DEDUP_REMOVED lines=11> */
.L_x_2492:
        /* <DEDUP_REMOVED lines=18> */
[-C--:B------:R-:W-:Y:S01]  /*cc90*/  FMUL.FTZ R48, R30, R96.reuse ;  /* 0x000000601e307220 */ /* 0x080fe20000410000 */
[-C--:B------:R-:W-:Y:S01]  /*cca0*/  FMUL.FTZ R40, R31, R96.reuse ;  /* 0x000000601f287220 */ /* 0x080fe20000410000 */
[-C--:B------:R-:W-:Y:S01]  /*ccb0*/  FMUL.FTZ R41, R34, R96.reuse ;  /* 0x0000006022297220 */ /* 0x080fe20000410000 */
        /* <DEDUP_REMOVED lines=53> */
.L_x_2456:
        /* <DEDUP_REMOVED lines=43> */
[----:B------:R-:W-:Y:S01]  /*d2c0*/  F2FP.BF16.F32.PACK_AB R89, R88, R89 ;  /* 0x000000595859723e */ /* 0x000fe200000010ff */
[----:B------:R-:W-:Y:S01]  /*d2d0*/  USHF.R.S32.HI UR12, URZ, 0x1f, UR40 ;  /* 0x0000001f3f0c7899 */ /* 0x000fe20008011428 */
[----:B------:R-:W-:Y:S01]  /*d2e0*/  LOP3.LUT R24, R24, 0xc, RZ, 0xc0, !PT ;  /* 0x0000000c18187812 */ /* 0x000fe200078ec0ff */
[----:B------:R-:W-:Y:S01]  /*d2f0*/  ULDC.64 UR8, c[0x0][0xb90] ;  /* 0x0002e40000087ab9 */ /* 0x000fe20000000a00 */
[----:B------:R-:W-:Y:S01]  /*d300*/  USHF.R.S32.HI UR13, URZ, 0x1f, UR39 ;  /* 0x0000001f3f0d7899 */ /* 0x000fe20008011427 */
[----:B------:R-:W-:Y:S01]  /*d310*/  BAR.SYNC.DEFER_BLOCKING 0x1, 0x100 ;  /* 0x0044000000007b1d */ /* 0x000fe20000010000 */
[----:B------:R-:W-:-:S05]  /*d320*/  IADD3 R24, P0, R24, UR6, RZ ;  /* 0x0000000618187c10 */ /* 0x000fca000ff1e0ff */
[----:B------:R-:W-:Y:S01]  /*d330*/  IMAD.X R25, RZ, RZ, UR7, P0 ;  /* 0x00000007ff197e24 */ /* 0x000fe200080e06ff */
[----:B------:R-:W-:-:S04]  /*d340*/  ULDC.64 UR10, c[0x0][0xb98] ;  /* 0x0002e600000a7ab9 */ /* 0x000fc80000000a00 */
[----:B------:R0:W2:Y:S01]  /*d350*/  LDG.E.CONSTANT R24, desc[UR50][R24.64] ;  /* 0x0000003218187981 */ /* 0x0000a2000c1e9900 */
[----:B------:R-:W-:Y:S02]  /*d360*/  UIMAD UR5, UR12, UR8, URZ ;  /* 0x000000080c0572a4 */ /* 0x000fe4000f8e023f */
[----:B------:R-:W-:Y:S01]  /*d370*/  UIMAD.WIDE.U32 UR6, UR40, UR8, URZ ;  /* 0x00000008280672a5 */ /* 0x000fe2000f8e003f */
[----:B------:R-:W1:Y:S01]  /*d380*/  S2R R34, SR_SWINHI ;  /* 0x0000000000227919 */ /* 0x000e620000002f00 */
[----:B------:R-:W-:Y:S02]  /*d390*/  UIMAD UR5, UR40, UR9, UR5 ;  /* 0x00000009280572a4 */ /* 0x000fe4000f8e0205 */
[----:B------:R-:W-:Y:S02]  /*d3a0*/  UIMAD UR8, UR13, UR10, URZ ;  /* 0x0000000a0d0872a4 */ /* 0x000fe4000f8e023f */
[----:B------:R-:W-:Y:S01]  /*d3b0*/  UIADD3 UR7, UR7, UR5, URZ ;  /* 0x0000000507077290 */ /* 0x000fe2000fffe03f */
[----:B0-----:R-:W-:Y:S01]  /*d3c0*/  LOP3.LUT P0, R25, R35, 0x3, RZ, 0xc0, !PT ;  /* 0x0000000323197812 */ /* 0x001fe2000780c0ff */
[----:B------:R-:W-:-:S02]  /*d3d0*/  UIMAD UR8, UR39, UR11, UR8 ;  /* 0x0000000b270872a4 */ /* 0x000fc4000f8e0208 */
[----:B------:R-:W-:Y:S01]  /*d3e0*/  UIMAD.WIDE.U32 UR6, UR39, UR10, UR6 ;  /* 0x0000000a270672a5 */ /* 0x000fe2000f8e0006 */
[----:B------:R-:W-:Y:S01]  /*d3f0*/  ISETP.EQ.OR P0, PT, R25, 0x3, !P0 ;  /* 0x000000031900780c */ /* 0x000fe20004702670 */
[----:B------:R-:W-:Y:S01]  /*d400*/  ULDC UR5, c[0x0][0xa88] ;  /* 0x0002a20000057ab9 */ /* 0x000fe20000000800 */
[----:B------:R-:W-:Y:S02]  /*d410*/  ULDC.64 UR10, c[0x0][0xaf0] ;  /* 0x0002bc00000a7ab9 */ /* 0x000fe40000000a00 */
[----:B------:R-:W-:Y:S02]  /*d420*/  SEL R61, R7, R6, P0 ;  /* 0x00000006073d7207 */ /* 0x000fe40000000000 */
[----:B------:R-:W-:Y:S02]  /*d430*/  SEL R58, R6, R7, P0 ;  /* 0x00000007063a7207 */ /* 0x000fe40000000000 */
[----:B------:R-:W-:Y:S02]  /*d440*/  SEL R55, R29, R28, P0 ;  /* 0x0000001c1d377207 */ /* 0x000fe40000000000 */
[----:B------:R-:W-:Y:S01]  /*d450*/  SEL R52, R28, R29, P0 ;  /* 0x0000001d1c347207 */ /* 0x000fe20000000000 */
[----:B------:R-:W-:Y:S01]  /*d460*/  IMAD R29, R23, 0x40, R16 ;  /* 0x00000040171d7824 */ /* 0x000fe200078e0210 */
[----:B------:R-:W-:-:S02]  /*d470*/  SEL R65, R31, R30, P0 ;  /* 0x0000001e1f417207 */ /* 0x000fc40000000000 */
[----:B------:R-:W-:Y:S02]  /*d480*/  SEL R62, R30, R31, P0 ;  /* 0x0000001f1e3e7207 */ /* 0x000fe40000000000 */
[----:B------:R-:W0:Y:S01]  /*d490*/  LDC R30, c[0x0][0xbe8] ;  /* 0x0002fa00ff1e7b82 */ /* 0x000e220000000800 */
[----:B------:R-:W-:Y:S02]  /*d4a0*/  SEL R73, R9, R8, P0 ;  /* 0x0000000809497207 */ /* 0x000fe40000000000 */
[----:B------:R-:W-:Y:S02]  /*d4b0*/  SEL R70, R8, R9, P0 ;  /* 0x0000000908467207 */ /* 0x000fe40000000000 */
[----:B------:R-:W-:Y:S02]  /*d4c0*/  SEL R67, R27, R26, P0 ;  /* 0x0000001a1b437207 */ /* 0x000fe40000000000 */
[----:B------:R-:W-:Y:S02]  /*d4d0*/  MOV R4, R3 ;  /* 0x0000000300047202 */ /* 0x000fe40000000f00 */
[----:B-1----:R-:W-:-:S02]  /*d4e0*/  MOV R5, R34 ;  /* 0x0000002200057202 */ /* 0x002fc40000000f00 */
[----:B------:R-:W-:Y:S02]  /*d4f0*/  SEL R64, R26, R27, P0 ;  /* 0x0000001b1a407207 */ /* 0x000fe40000000000 */
[----:B------:R-:W-:Y:S01]  /*d500*/  SEL R57, R15, R14, P0 ;  /* 0x0000000e0f397207 */ /* 0x000fe20000000000 */
[--C-:B------:R-:W-:Y:S01]  /*d510*/  IMAD.WIDE R6, R191, 0x2, R4.reuse ;  /* 0x00000002bf067825 */ /* 0x100fe200078e0204 */
[----:B------:R-:W-:Y:S02]  /*d520*/  SEL R54, R14, R15, P0 ;  /* 0x0000000f0e367207 */ /* 0x000fe40000000000 */
[----:B------:R-:W-:Y:S01]  /*d530*/  SEL R69, R21, R20, P0 ;  /* 0x0000001415457207 */ /* 0x000fe20000000000 */
[----:B------:R-:W-:Y:S01]  /*d540*/  IMAD.WIDE R28, R29, 0x2, R4 ;  /* 0x000000021d1c7825 */ /* 0x000fe200078e0204 */
[C---:B------:R-:W-:Y:S02]  /*d550*/  IADD3 R43, P6, R6.reuse, 0x4060, RZ ;  /* 0x00004060062b7810 */ /* 0x040fe40007fde0ff */
[----:B------:R-:W-:-:S02]  /*d560*/  IADD3 R5, P2, R6, 0x20, RZ ;  /* 0x0000002006057810 */ /* 0x000fc40007f5e0ff */
[----:B------:R-:W-:Y:S02]  /*d570*/  LOP3.LUT R42, R43, 0x380, RZ, 0xc0, !PT ;  /* 0x000003802b2a7812 */ /* 0x000fe400078ec0ff */
[----:B------:R-:W-:Y:S02]  /*d580*/  SEL R66, R20, R21, P0 ;  /* 0x0000001514427207 */ /* 0x000fe40000000000 */
[----:B------:R-:W-:Y:S02]  /*d590*/  SHF.R.U64 R42, R42, 0x3, RZ ;  /* 0x000000032a2a7819 */ /* 0x000fe400000012ff */
[----:B------:R-:W-:Y:S02]  /*d5a0*/  IADD3.X R35, RZ, R7, RZ, P2, !PT ;  /* 0x00000007ff237210 */ /* 0x000fe400017fe4ff */
[----:B------:R-:W-:Y:S01]  /*d5b0*/  LOP3.LUT R42, R42, R43, RZ, 0x3c, !PT ;  /* 0x0000002b2a2a7212 */ /* 0x000fe200078e3cff */
[----:B------:R-:W-:Y:S01]  /*d5c0*/  IMAD.X R43, RZ, RZ, R7, P6 ;  /* 0x000000ffff2b7224 */ /* 0x000fe200030e0607 */
[----:B------:R-:W-:-:S02]  /*d5d0*/  IADD3 R9, P6, R6, 0x40, RZ ;  /* 0x0000004006097810 */ /* 0x000fc40007fde0ff */
[----:B------:R-:W-:Y:S02]  /*d5e0*/  LOP3.LUT R4, R5, 0x380, RZ, 0xc0, !PT ;  /* 0x0000038005047812 */ /* 0x000fe400078ec0ff */
[C---:B------:R-:W-:Y:S01]  /*d5f0*/  IADD3 R15, P2, R28.reuse, 0x2000, RZ ;  /* 0x000020001c0f7810 */ /* 0x040fe20007f5e0ff */
[----:B------:R-:W-:Y:S01]  /*d600*/  IMAD.X R27, RZ, RZ, R7, P6 ;  /* 0x000000ffff1b7224 */ /* 0x000fe200030e0607 */
[----:B------:R-:W-:Y:S02]  /*d610*/  IADD3 R21, P6, R28, 0x1000, RZ ;  /* 0x000010001c157810 */ /* 0x000fe40007fde0ff */
[----:B------:R-:W-:Y:S02]  /*d620*/  LOP3.LUT R45, R6, 0x380, RZ, 0xc0, !PT ;  /* 0x00000380062d7812 */ /* 0x000fe400078ec0ff */
[----:B------:R-:W-:Y:S02]  /*d630*/  SHF.R.U64 R4, R4, 0x3, RZ ;  /* 0x0000000304047819 */ /* 0x000fe400000012ff */
[----:B------:R-:W-:-:S02]  /*d640*/  LOP3.LUT R20, R21, 0x380, RZ, 0xc0, !PT ;  /* 0x0000038015147812 */ /* 0x000fc400078ec0ff */
[----:B------:R-:W-:Y:S02]  /*d650*/  LOP3.LUT R14, R15, 0x380, RZ, 0xc0, !PT ;  /* 0x000003800f0e7812 */ /* 0x000fe400078ec0ff */
[----:B------:R-:W-:Y:S02]  /*d660*/  SEL R59, R11, R10, P0 ;  /* 0x0000000a0b3b7207 */ /* 0x000fe40000000000 */
[----:B------:R-:W-:Y:S02]  /*d670*/  SEL R56, R10, R11, P0 ;  /* 0x0000000b0a387207 */ /* 0x000fe40000000000 */
[----:B------:R-:W-:Y:S02]  /*d680*/  SHF.R.U64 R45, R45, 0x3, RZ ;  /* 0x000000032d2d7819 */ /* 0x000fe400000012ff */
[----:B------:R-:W-:Y:S02]  /*d690*/  IADD3 R11, P3, R6, 0x4000, RZ ;  /* 0x00004000060b7810 */ /* 0x000fe40007f7e0ff */
[----:B------:R-:W-:-:S02]  /*d6a0*/  LOP3.LUT R34, R4, R5, RZ, 0x3c, !PT ;  /* 0x0000000504227212 */ /* 0x000fc400078e3cff */
[----:B------:R-:W-:Y:S02]  /*d6b0*/  SHF.R.U64 R20, R20, 0x3, RZ ;  /* 0x0000000314147819 */ /* 0x000fe400000012ff */
[----:B------:R-:W-:Y:S02]  /*d6c0*/  SHF.R.U64 R14, R14, 0x3, RZ ;  /* 0x000000030e0e7819 */ /* 0x000fe400000012ff */
[----:B------:R-:W-:Y:S02]  /*d6d0*/  LOP3.LUT R4, R9, 0x380, RZ, 0xc0, !PT ;  /* 0x0000038009047812 */ /* 0x000fe400078ec0ff */
[----:B------:R-:W-:Y:S02]  /*d6e0*/  SEL R71, R13, R12, P0 ;  /* 0x0000000c0d477207 */ /* 0x000fe40000000000 */
[----:B------:R-:W-:Y:S02]  /*d6f0*/  SEL R68, R12, R13, P0 ;  /* 0x0000000d0c447207 */ /* 0x000fe40000000000 */
[----:B------:R-:W-:-:S02]  /*d700*/  IADD3 R13, P5, R6, 0x4040, RZ ;  /* 0x00004040060d7810 */ /* 0x000fc40007fbe0ff */
[C---:B------:R-:W-:Y:S02]  /*d710*/  IADD3 R10, P4, R6.reuse, 0x4020, RZ ;  /* 0x00004020060a7810 */ /* 0x040fe40007f9e0ff */
[----:B------:R-:W-:Y:S01]  /*d720*/  IADD3 R8, P1, R6, 0x60, RZ ;  /* 0x0000006006087810 */ /* 0x000fe20007f3e0ff */
[--C-:B------:R-:W-:Y:S01]  /*d730*/  IMAD.X R41, RZ, RZ, R7.reuse, P5 ;  /* 0x000000ffff297224 */ /* 0x100fe200028e0607 */
[----:B------:R-:W-:Y:S01]  /*d740*/  LOP3.LUT R44, R45, R6, RZ, 0x3c, !PT ;  /* 0x000000062d2c7212 */ /* 0x000fe200078e3cff */
[----:B------:R-:W-:Y:S01]  /*d750*/  IMAD.MOV.U32 R45, RZ, RZ, R7 ;  /* 0x000000ffff2d7224 */ /* 0x000fe200078e0007 */
[----:B------:R-:W-:Y:S02]  /*d760*/  LOP3.LUT R6, R11, 0x380, RZ, 0xc0, !PT ;  /* 0x000003800b067812 */ /* 0x000fe400078ec0ff */
[----:B------:R-:W-:Y:S01]  /*d770*/  LOP3.LUT R20, R20, R21, RZ, 0x3c, !PT ;  /* 0x0000001514147212 */ /* 0x000fe200078e3cff */
[--C-:B------:R-:W-:Y:S01]  /*d780*/  IMAD.X R21, RZ, RZ, R29.reuse, P6 ;  /* 0x000000ffff157224 */ /* 0x100fe200030e061d */
[----:B------:R-:W-:Y:S01]  /*d790*/  LOP3.LUT R14, R14, R15, RZ, 0x3c, !PT ;  /* 0x0000000f0e0e7212 */ /* 0x000fe200078e3cff */
[----:B------:R-:W-:Y:S01]  /*d7a0*/  IMAD.X R15, RZ, RZ, R29, P2 ;  /* 0x000000ffff0f7224 */ /* 0x000fe200010e061d */
[----:B------:R-:W-:-:S02]  /*d7b0*/  SHF.R.U64 R4, R4, 0x3, RZ ;  /* 0x0000000304047819 */ /* 0x000fc400000012ff */
[----:B------:R-:W-:Y:S02]  /*d7c0*/  IADD3 R31, P6, R28, 0x7000, RZ ;  /* 0x000070001c1f7810 */ /* 0x000fe40007fde0ff */
[----:B0-----:R-:W-:Y:S02]  /*d7d0*/  ISETP.NE.AND P2, PT, R30, 0x1, PT ;  /* 0x000000011e00780c */ /* 0x001fe40003f45270 */
[----:B------:R-:W-:Y:S02]  /*d7e0*/  SHF.R.U64 R6, R6, 0x3, RZ ;  /* 0x0000000306067819 */ /* 0x000fe400000012ff */
[----:B------:R-:W-:Y:S02]  /*d7f0*/  SEL R63, R48, R49, P0 ;  /* 0x00000031303f7207 */ /* 0x000fe40000000000 */
[----:B------:R-:W-:Y:S02]  /*d800*/  LOP3.LUT R26, R4, R9, RZ, 0x3c, !PT ;  /* 0x00000009041a7212 */ /* 0x000fe400078e3cff */
[----:B------:R-:W-:-:S02]  /*d810*/  SEL R48, R49, R48, P0 ;  /* 0x0000003031307207 */ /* 0x000fc40000000000 */
[----:B------:R-:W-:Y:S02]  /*d820*/  LOP3.LUT R4, R31, 0x380, RZ, 0xc0, !PT ;  /* 0x000003801f047812 */ /* 0x000fe400078ec0ff */
[----:B------:R-:W-:Y:S02]  /*d830*/  SEL R49, R38, R39, P0 ;  /* 0x0000002726317207 */ /* 0x000fe40000000000 */
[----:B------:R-:W-:Y:S01]  /*d840*/  SEL R60, R39, R38, P0 ;  /* 0x00000026273c7207 */ /* 0x000fe20000000000 */
[----:B------:R-:W-:Y:S01]  /*d850*/  IMAD.X R39, RZ, RZ, R7, P3 ;  /* 0x000000ffff277224 */ /* 0x000fe200018e0607 */
[----:B------:R-:W-:Y:S02]  /*d860*/  LOP3.LUT R38, R6, R11, RZ, 0x3c, !PT ;  /* 0x0000000b06267212 */ /* 0x000fe400078e3cff */
[----:B------:R-:W-:Y:S02]  /*d870*/  LOP3.LUT R6, R8, 0x380, RZ, 0xc0, !PT ;  /* 0x0000038008067812 */ /* 0x000fe400078ec0ff */
[----:B------:R-:W-:-:S02]  /*d880*/  SHF.R.U64 R4, R4, 0x3, RZ ;  /* 0x0000000304047819 */ /* 0x000fc400000012ff */
[----:B------:R-:W-:Y:S02]  /*d890*/  SHF.R.U64 R5, R6, 0x3, RZ ;  /* 0x0000000306057819 */ /* 0x000fe400000012ff */
[----:B------:R-:W-:Y:S02]  /*d8a0*/  LOP3.LUT R4, R4, R31, RZ, 0x3c, !PT ;  /* 0x0000001f04047212 */ /* 0x000fe400078e3cff */
[----:B------:R-:W0:Y:S01]  /*d8b0*/  @P2 LDC R31, c[0x0][0xbec] ;  /* 0x0002fb00ff1f2b82 */ /* 0x000e220000000800 */
[----:B------:R-:W-:Y:S02]  /*d8c0*/  SEL R53, R33, R32, P0 ;  /* 0x0000002021357207 */ /* 0x000fe40000000000 */
[----:B------:R-:W-:Y:S01]  /*d8d0*/  SEL R50, R32, R33, P0 ;  /* 0x0000002120327207 */ /* 0x000fe20000000000 */
[----:B------:R-:W-:Y:S01]  /*d8e0*/  IMAD.X R33, RZ, RZ, R7, P1 ;  /* 0x000000ffff217224 */ /* 0x000fe200008e0607 */
[----:B------:R-:W-:Y:S02]  /*d8f0*/  LOP3.LUT R32, R5, R8, RZ, 0x3c, !PT ;  /* 0x0000000805207212 */ /* 0x000fe400078e3cff */
[----:B------:R-:W-:-:S02]  /*d900*/  MOV R83, R44 ;  /* 0x0000002c00537202 */ /* 0x000fc40000000f00 */
[----:B------:R-:W-:Y:S02]  /*d910*/  MOV R82, R32 ;  /* 0x0000002000527202 */ /* 0x000fe40000000f00 */
[----:B------:R-:W1:Y:S01]  /*d920*/  @P2 LDC R32, c[0x0][0xbf0] ;  /* 0x0002fc00ff202b82 */ /* 0x000e620000000800 */
[----:B------:R-:W-:Y:S01]  /*d930*/  MOV R44, R34 ;  /* 0x00000022002c7202 */ /* 0x000fe20000000f00 */
[----:B------:R-:W-:Y:S01]  /*d940*/  VIADD R34, R18, UR38 ;  /* 0x0000002612227c36 */ /* 0x000fe20008000000 */
[----:B------:R-:W-:Y:S02]  /*d950*/  LOP3.LUT R12, R13, 0x380, RZ, 0xc0, !PT ;  /* 0x000003800d0c7812 */ /* 0x000fe400078ec0ff */
[----:B------:R-:W-:Y:S02]  /*d960*/  SEL R51, R37, R36, P0 ;  /* 0x0000002425337207 */ /* 0x000fe40000000000 */
[----:B------:R-:W-:Y:S01]  /*d970*/  SEL R46, R36, R37, P0 ;  /* 0x00000025242e7207 */ /* 0x000fe20000000000 */
[----:B------:R-:W-:Y:S01]  /*d980*/  IMAD.X R37, RZ, RZ, R7, P4 ;  /* 0x000000ffff257224 */ /* 0x000fe200020e0607 */
[----:B------:R-:W-:-:S02]  /*d990*/  SEL R25, R94, R93, P0 ;  /* 0x0000005d5e197207 */ /* 0x000fc40000000000 */
[----:B------:R-:W-:Y:S02]  /*d9a0*/  SEL R47, R90, R89, P0 ;  /* 0x000000595a2f7207 */ /* 0x000fe40000000000 */
[----:B------:R-:W-:Y:S01]  /*d9b0*/  MOV R45, R26 ;  /* 0x0000001a002d7202 */ /* 0x000fe20000000f00 */
[----:B0-----:R-:W-:Y:S01]  /*d9c0*/  @P2 IMAD.HI.U32 R27, R34, R31, RZ ;  /* 0x0000001f221b2227 */ /* 0x001fe200078e00ff */
[----:B------:R-:W-:Y:S02]  /*d9d0*/  SEL R94, R93, R94, P0 ;  /* 0x0000005e5d5e7207 */ /* 0x000fe40000000000 */
[----:B------:R-:W-:Y:S01]  /*d9e0*/  SEL R90, R89, R90, P0 ;  /* 0x0000005a595a7207 */ /* 0x000fe20000000000 */
[----:B------:R-:W-:Y:S01]  /*d9f0*/  IMAD.MOV.U32 R26, RZ, RZ, R34 ;  /* 0x000000ffff1a7224 */ /* 0x000fe200078e0022 */
[----:B------:R-:W-:Y:S02]  /*da00*/  LOP3.LUT R7, R10, 0x380, RZ, 0xc0, !PT ;  /* 0x000003800a077812 */ /* 0x000fe400078ec0ff */
[----:B------:R-:W-:-:S02]  /*da10*/  SHF.R.U64 R12, R12, 0x3, RZ ;  /* 0x000000030c0c7819 */ /* 0x000fc400000012ff */
[----:B------:R-:W-:Y:S02]  /*da20*/  SHF.R.U64 R7, R7, 0x3, RZ ;  /* 0x0000000307077819 */ /* 0x000fe400000012ff */
[----:B------:R-:W-:Y:S02]  /*da30*/  LOP3.LUT R40, R12, R13, RZ, 0x3c, !PT ;  /* 0x0000000d0c287212 */ /* 0x000fe400078e3cff */
[----:B------:R-:W-:Y:S02]  /*da40*/  IADD3 R13, P1, R28, 0x3000, RZ ;  /* 0x000030001c0d7810 */ /* 0x000fe40007f3e0ff */
[----:B------:R-:W-:Y:S02]  /*da50*/  LOP3.LUT R36, R7, R10, RZ, 0x3c, !PT ;  /* 0x0000000a07247212 */ /* 0x000fe400078e3cff */
[----:B-1----:R-:W-:Y:S01]  /*da60*/  @P2 SHF.R.U32.HI R26, RZ, R32, R27 ;  /* 0x00000020ff1a2219 */ /* 0x002fe2000001161b */
[----:B------:R-:W-:Y:S01]  /*da70*/  IMAD.U32 R27, RZ, RZ, UR8 ;  /* 0x00000008ff1b7e24 */ /* 0x000fe2000f8e00ff */
[----:B------:R-:W-:Y:S01]  /*da80*/  LOP3.LUT R12, R13, 0x380, RZ, 0xc0, !PT ;  /* 0x000003800d0c7812 */ /* 0x000fe200078ec0ff */
[----:B------:R-:W-:Y:S01]  /*da90*/  ULDC.64 UR8, c[0x0][0xae8] ;  /* 0x0002ba0000087ab9 */ /* 0x000fe20000000a00 */
[----:B------:R-:W-:Y:S01]  /*daa0*/  MOV R80, R36 ;  /* 0x0000002400507202 */ /* 0x000fe20000000f00 */
[----:B------:R-:W-:Y:S01]  /*dab0*/  IMAD.MOV R37, RZ, RZ, -R26 ;  /* 0x000000ffff257224 */ /* 0x000fe200078e0a1a */
[----:B------:R-:W-:-:S02]  /*dac0*/  SEL R75, R86, R87, P0 ;  /* 0x00000057564b7207 */ /* 0x000fc40000000000 */
[----:B------:R-:W-:Y:S01]  /*dad0*/  SHF.R.U64 R12, R12, 0x3, RZ ;  /* 0x000000030c0c7819 */ /* 0x000fe200000012ff */
[----:B------:R-:W-:Y:S01]  /*dae0*/  IMAD R37, R30, R37, R34 ;  /* 0x000000251e257224 */ /* 0x000fe200078e0222 */
[----:B------:R-:W-:Y:S02]  /*daf0*/  SEL R86, R87, R86, P0 ;  /* 0x0000005657567207 */ /* 0x000fe40000000000 */
[----:B------:R-:W-:Y:S01]  /*db00*/  LOP3.LUT R12, R12, R13, RZ, 0x3c, !PT ;  /* 0x0000000d0c0c7212 */ /* 0x000fe200078e3cff */
[----:B------:R-:W-:Y:S01]  /*db10*/  IMAD.X R13, RZ, RZ, R29, P1 ;  /* 0x000000ffff0d7224 */ /* 0x000fe200008e061d */
[----:B------:R-:W-:Y:S02]  /*db20*/  MOV R77, R42 ;  /* 0x0000002a004d7202 */ /* 0x000fe40000000f00 */
[----:B------:R-:W-:Y:S02]  /*db30*/  MOV R79, R40 ;  /* 0x00000028004f7202 */ /* 0x000fe40000000f00 */
[----:B------:R-:W-:-:S02]  /*db40*/  IADD3 R40, P1, R26, UR6, RZ ;  /* 0x000000061a287c10 */ /* 0x000fc4000ff3e0ff */
[----:B------:R-:W-:Y:S02]  /*db50*/  SHF.R.S32.HI R36, RZ, 0x1f, R37 ;  /* 0x0000001fff247819 */ /* 0x000fe40000011425 */
[C---:B------:R-:W-:Y:S02]  /*db60*/  IADD3 R9, P4, R28.reuse, 0x5000, RZ ;  /* 0x000050001c097810 */ /* 0x040fe40007f9e0ff */
[----:B------:R-:W-:Y:S02]  /*db70*/  IADD3 R11, P3, R28, 0x4000, RZ ;  /* 0x000040001c0b7810 */ /* 0x000fe40007f7e0ff */
[----:B------:R-:W-:Y:S02]  /*db80*/  LOP3.LUT R8, R9, 0x380, RZ, 0xc0, !PT ;  /* 0x0000038009087812 */ /* 0x000fe400078ec0ff */
[----:B------:R-:W-:Y:S02]  /*db90*/  LOP3.LUT R10, R11, 0x380, RZ, 0xc0, !PT ;  /* 0x000003800b0a7812 */ /* 0x000fe400078ec0ff */
[----:B------:R-:W-:-:S02]  /*dba0*/  MOV R81, R38 ;  /* 0x0000002600517202 */ /* 0x000fc40000000f00 */
[----:B------:R-:W-:Y:S02]  /*dbb0*/  SHF.R.U64 R8, R8, 0x3, RZ ;  /* 0x0000000308087819 */ /* 0x000fe400000012ff */
[----:B------:R-:W-:Y:S02]  /*dbc0*/  SHF.R.U64 R10, R10, 0x3, RZ ;  /* 0x000000030a0a7819 */ /* 0x000fe400000012ff */
[----:B------:R-:W-:Y:S01]  /*dbd0*/  LOP3.LUT R8, R8, R9, RZ, 0x3c, !PT ;  /* 0x0000000908087212 */ /* 0x000fe200078e3cff */
[--C-:B------:R-:W-:Y:S01]  /*dbe0*/  IMAD.X R9, RZ, RZ, R29.reuse, P4 ;  /* 0x000000ffff097224 */ /* 0x100fe200020e061d */
[----:B------:R-:W-:Y:S01]  /*dbf0*/  LOP3.LUT R10, R10, R11, RZ, 0x3c, !PT ;  /* 0x0000000b0a0a7212 */ /* 0x000fe200078e3cff */
[----:B------:R-:W-:Y:S01]  /*dc00*/  IMAD.X R11, RZ, RZ, R29, P3 ;  /* 0x000000ffff0b7224 */ /* 0x000fe200018e061d */
[C---:B------:R-:W-:Y:S02]  /*dc10*/  IADD3 R7, P5, R28.reuse, 0x6000, RZ ;  /* 0x000060001c077810 */ /* 0x040fe40007fbe0ff */
[----:B------:R-:W-:-:S02]  /*dc20*/  LOP3.LUT R5, R28, 0x380, RZ, 0xc0, !PT ;  /* 0x000003801c057812 */ /* 0x000fc400078ec0ff */
[----:B------:R-:W-:Y:S02]  /*dc30*/  LOP3.LUT R6, R7, 0x380, RZ, 0xc0, !PT ;  /* 0x0000038007067812 */ /* 0x000fe400078ec0ff */
[----:B------:R-:W-:Y:S02]  /*dc40*/  SHF.R.U64 R5, R5, 0x3, RZ ;  /* 0x0000000305057819 */ /* 0x000fe400000012ff */
[----:B------:R-:W-:Y:S02]  /*dc50*/  SHF.R.U64 R6, R6, 0x3, RZ ;  /* 0x0000000306067819 */ /* 0x000fe400000012ff */
[----:B------:R-:W-:Y:S02]  /*dc60*/  LOP3.LUT R28, R5, R28, RZ, 0x3c, !PT ;  /* 0x0000001c051c7212 */ /* 0x000fe400078e3cff */
[----:B------:R-:W-:Y:S01]  /*dc70*/  LOP3.LUT R6, R6, R7, RZ, 0x3c, !PT ;  /* 0x0000000706067212 */ /* 0x000fe200078e3cff */
[----:B------:R-:W-:Y:S01]  /*dc80*/  IMAD.X R7, RZ, RZ, R29, P5 ;  /* 0x000000ffff077224 */ /* 0x000fe200028e061d */
[----:B------:R-:W-:-:S02]  /*dc90*/  IADD3.X R5, RZ, R29, RZ, P6, !PT ;  /* 0x0000001dff057210 */ /* 0x000fc400037fe4ff */
[----:B--2---:R-:W-:Y:S01]  /*dca0*/  LOP3.LUT R31, R24, 0x2, RZ, 0x3c, !PT ;  /* 0x00000002181f7812 */ /* 0x004fe200078e3cff */
[----:B------:R-:W-:Y:S04]  /*dcb0*/  SHFL.IDX PT, R25, R25, R24, 0x1c1f ;  /* 0x001c1f1819197589 */ /* 0x000fe800000e0000 */
[----:B------:R-:W-:Y:S04]  /*dcc0*/  SHFL.IDX PT, R47, R47, R24, 0x1c1f ;  /* 0x001c1f182f2f7589 */ /* 0x000fe800000e0000 */
[----:B------:R-:W-:Y:S04]  /*dcd0*/  SHFL.IDX PT, R94, R94, R31, 0x1c1f ;  /* 0x001c1f1f5e5e7589 */ /* 0x000fe800000e0000 */
[----:B------:R-:W0:Y:S04]  /*dce0*/  SHFL.IDX PT, R90, R90, R31, 0x1c1f ;  /* 0x001c1f1f5a5a7589 */ /* 0x000e2800000e0000 */
[----:B------:R-:W-:Y:S04]  /*dcf0*/  SHFL.IDX PT, R63, R63, R24, 0x1c1f ;  /* 0x001c1f183f3f7589 */ /* 0x000fe800000e0000 */
[----:B------:R-:W-:Y:S04]  /*dd00*/  SHFL.IDX PT, R48, R48, R31, 0x1c1f ;  /* 0x001c1f1f30307589 */ /* 0x000fe800000e0000 */
[----:B------:R-:W-:Y:S04]  /*dd10*/  SHFL.IDX PT, R51, R51, R24, 0x1c1f ;  /* 0x001c1f1833337589 */ /* 0x000fe800000e0000 */
[----:B------:R-:W1:Y:S04]  /*dd20*/  SHFL.IDX PT, R46, R46, R31, 0x1c1f ;  /* 0x001c1f1f2e2e7589 */ /* 0x000e6800000e0000 */
[----:B------:R-:W-:Y:S04]  /*dd30*/  SHFL.IDX PT, R49, R49, R24, 0x1c1f ;  /* 0x001c1f1831317589 */ /* 0x000fe800000e0000 */
[----:B------:R-:W2:Y:S01]  /*dd40*/  SHFL.IDX PT, R60, R60, R31, 0x1c1f ;  /* 0x001c1f1f3c3c7589 */ /* 0x000ea200000e0000 */
[----:B0-----:R-:W-:-:S02]  /*dd50*/  SEL R32, R47, R90, P0 ;  /* 0x0000005a2f207207 */ /* 0x001fc40000000000 */
[----:B------:R-:W-:Y:S01]  /*dd60*/  SEL R34, R90, R47, P0 ;  /* 0x0000002f5a227207 */ /* 0x000fe20000000000 */
[----:B------:R-:W-:Y:S04]  /*dd70*/  SHFL.IDX PT, R65, R65, R24, 0x1c1f ;  /* 0x001c1f1841417589 */ /* 0x000fe800000e0000 */
[----:B------:R-:W0:Y:S04]  /*dd80*/  SHFL.IDX PT, R62, R62, R31, 0x1c1f ;  /* 0x001c1f1f3e3e7589 */ /* 0x000e2800000e0000 */
[----:B------:R-:W-:Y:S04]  /*dd90*/  SHFL.IDX PT, R53, R53, R24, 0x1c1f ;  /* 0x001c1f1835357589 */ /* 0x000fe800000e0000 */
[----:B------:R-:W-:Y:S01]  /*dda0*/  SHFL.IDX PT, R55, R55, R24, 0x1c1f ;  /* 0x001c1f1837377589 */ /* 0x000fe200000e0000 */
[----:B-1----:R-:W-:-:S03]  /*ddb0*/  SEL R38, R46, R51, P0 ;  /* 0x000000332e267207 */ /* 0x002fc60000000000 */
[----:B------:R-:W-:Y:S04]  /*ddc0*/  SHFL.IDX PT, R57, R57, R24, 0x1c1f ;  /* 0x001c1f1839397589 */ /* 0x000fe800000e0000 */
[----:B------:R-:W-:Y:S01]  /*ddd0*/  SHFL.IDX PT, R59, R59, R24, 0x1c1f ;  /* 0x001c1f183b3b7589 */ /* 0x000fe200000e0000 */
[----:B--2---:R-:W-:Y:S02]  /*dde0*/  SEL R33, R49, R60, P0 ;  /* 0x0000003c31217207 */ /* 0x004fe40000000000 */
[----:B------:R-:W-:Y:S01]  /*ddf0*/  SEL R35, R60, R49, P0 ;  /* 0x000000313c237207 */ /* 0x000fe20000000000 */
[----:B------:R-:W-:Y:S04]  /*de00*/  SHFL.IDX PT, R42, R61, R24, 0x1c1f ;  /* 0x001c1f183d2a7589 */ /* 0x000fe800000e0000 */
[----:B------:R-:W-:Y:S01]  /*de10*/  SHFL.IDX PT, R67, R67, R24, 0x1c1f ;  /* 0x001c1f1843437589 */ /* 0x000fe200000e0000 */
[----:B0-----:R-:W-:-:S03]  /*de20*/  SEL R39, R62, R65, P0 ;  /* 0x000000413e277207 */ /* 0x001fc60000000000 */
[----:B------:R-:W-:Y:S04]  /*de30*/  SHFL.IDX PT, R69, R69, R24, 0x1c1f ;  /* 0x001c1f1845457589 */ /* 0x000fe800000e0000 */
[----:B------:R-:W-:Y:S04]  /*de40*/  SHFL.IDX PT, R71, R71, R24, 0x1c1f ;  /* 0x001c1f1847477589 */ /* 0x000fe800000e0000 */
[----:B------:R-:W-:Y:S04]  /*de50*/  SHFL.IDX PT, R73, R73, R24, 0x1c1f ;  /* 0x001c1f1849497589 */ /* 0x000fe800000e0000 */
[----:B------:R0:W-:Y:S04]  /*de60*/  SHFL.IDX PT, R75, R75, R24, 0x1c1f ;  /* 0x001c1f184b4b7589 */ /* 0x0001e800000e0000 */
[----:B------:R-:W-:Y:S04]  /*de70*/  SHFL.IDX PT, R50, R50, R31, 0x1c1f ;  /* 0x001c1f1f32327589 */ /* 0x000fe800000e0000 */
[----:B------:R-:W-:Y:S01]  /*de80*/  SHFL.IDX PT, R72, R64, R31, 0x1c1f ;  /* 0x001c1f1f40487589 */ /* 0x000fe200000e0000 */
[----:B0-----:R-:W-:-:S03]  /*de90*/  SHF.R.S32.HI R24, RZ, 0x1f, R26 ;  /* 0x0000001fff187819 */ /* 0x001fc6000001141a */
[----:B------:R-:W-:Y:S01]  /*dea0*/  SHFL.IDX PT, R52, R52, R31, 0x1c1f ;  /* 0x001c1f1f34347589 */ /* 0x000fe200000e0000 */
[----:B------:R-:W-:Y:S02]  /*deb0*/  SEL R26, R94, R25, P0 ;  /* 0x000000195e1a7207 */ /* 0x000fe40000000000 */
[----:B------:R-:W-:Y:S01]  /*dec0*/  IADD3.X R41, R24, UR7, R27, P1, !PT ;  /* 0x0000000718297c10 */ /* 0x000fe20008ffe41b */
[----:B------:R-:W-:Y:S01]  /*ded0*/  SHFL.IDX PT, R74, R66, R31, 0x1c1f ;  /* 0x001c1f1f424a7589 */ /* 0x000fe200000e0000 */
[----:B------:R-:W-:Y:S01]  /*dee0*/  ULDC.64 UR6, c[0x0][0xb88] ;  /* 0x0002e20000067ab9 */ /* 0x000fe20000000a00 */
[----:B------:R-:W-:Y:S01]  /*def0*/  SEL R24, R25, R94, P0 ;  /* 0x0000005e19187207 */ /* 0x000fe20000000000 */
[----:B------:R-:W-:Y:S01]  /*df00*/  IMAD R36, R36, UR6, RZ ;  /* 0x0000000624247c24 */ /* 0x000fe2000f8e02ff */
[----:B------:R-:W-:Y:S01]  /*df10*/  SHFL.IDX PT, R54, R54, R31, 0x1c1f ;  /* 0x001c1f1f36367589 */ /* 0x000fe200000e0000 */
[----:B------:R-:W-:Y:S01]  /*df20*/  SEL R25, R63, R48, P0 ;  /* 0x000000303f197207 */ /* 0x000fe20000000000 */
[C---:B------:R-:W-:Y:S01]  /*df30*/  IMAD.WIDE.U32 R40, R37.reuse, UR6, R40 ;  /* 0x0000000625287c25 */ /* 0x040fe2000f8e0028 */
[----:B------:R-:W-:Y:S01]  /*df40*/  SEL R27, R48, R63, P0 ;  /* 0x0000003f301b7207 */ /* 0x000fe20000000000 */
[----:B------:R-:W-:Y:S01]  /*df50*/  SHFL.IDX PT, R76, R68, R31, 0x1c1f ;  /* 0x001c1f1f444c7589 */ /* 0x000fe200000e0000 */
[----:B------:R-:W-:Y:S01]  /*df60*/  LOP3.LUT P1, RZ, R188, 0x3, RZ, 0xc0, !PT ;  /* 0x00000003bcff7812 */ /* 0x000fe2000782c0ff */
[----:B------:R-:W-:Y:S01]  /*df70*/  IMAD R47, R37, UR7, R36 ;  /* 0x00000007252f7c24 */ /* 0x000fe2000f8e0224 */
[----:B------:R-:W-:Y:S01]  /*df80*/  SEL R36, R51, R46, P0 ;  /* 0x0000002e33247207 */ /* 0x000fe20000000000 */
[----:B------:R-:W0:Y:S01]  /*df90*/  SHFL.IDX PT, R56, R56, R31, 0x1c1f ;  /* 0x001c1f1f38387589 */ /* 0x000e2200000e0000 */
[----:B------:R-:W-:Y:S01]  /*dfa0*/  VIADD R46, R190, UR38 ;  /* 0x00000026be2e7c36 */ /* 0x000fe20008000000 */
[----:B------:R-:W-:Y:S01]  /*dfb0*/  ULDC.64 UR6, c[0x0][0xb50] ;  /* 0x0002d40000067ab9 */ /* 0x000fe20000000a00 */
[----:B------:R-:W-:Y:S01]  /*dfc0*/  SEL R37, R65, R62, P0 ;  /* 0x0000003e41257207 */ /* 0x000fe20000000000 */
[----:B------:R-:W1:Y:S04]  /*dfd0*/  SHFL.IDX PT, R78, R70, R31, 0x1c1f ;  /* 0x001c1f1f464e7589 */ /* 0x000e6800000e0000 */
[----:B------:R-:W2:Y:S04]  /*dfe0*/  SHFL.IDX PT, R43, R58, R31, 0x1c1f ;  /* 0x001c1f1f3a2b7589 */ /* 0x000ea800000e0000 */
[----:B------:R3:W4:Y:S04]  /*dff0*/  SHFL.IDX PT, R86, R86, R31, 0x1c1f ;  /* 0x001c1f1f56567589 */ /* 0x00072800000e0000 */
[----:B------:R2:W-:Y:S04]  /*e000*/  STSM.16.M88.4 [R83], R24 ;  /* 0x0000001853007844 */ /* 0x0005e80000000200 */
[----:B------:R4:W-:Y:S01]  /*e010*/  STSM.16.M88.4 [R44], R32 ;  /* 0x000000202c007844 */ /* 0x0009e20000000200 */
[----:B---3--:R-:W-:-:S03]  /*e020*/  IMAD R31, R30, UR5, RZ ;  /* 0x000000051e1f7c24 */ /* 0x008fc6000f8e02ff */
[----:B------:R3:W-:Y:S01]  /*e030*/  STSM.16.M88.4 [R45], R36 ;  /* 0x000000242d007844 */ /* 0x0007e20000000200 */
[----:B0-----:R-:W-:Y:S02]  /*e040*/  SEL R64, R59, R56, P0 ;  /* 0x000000383b407207 */ /* 0x001fe40000000000 */
[----:B------:R-:W-:Y:S02]  /*e050*/  ISETP.GE.OR P3, PT, R46, R31, P1 ;  /* 0x0000001f2e00720c */ /* 0x000fe40000f66670 */
[----:B------:R-:W-:Y:S02]  /*e060*/  SEL R66, R56, R59, P0 ;  /* 0x0000003b38427207 */ /* 0x000fe40000000000 */
[----:B-1----:R-:W-:Y:S01]  /*e070*/  SEL R65, R73, R78, P0 ;  /* 0x0000004e49417207 */ /* 0x002fe20000000000 */
[----:B--2---:R-:W-:Y:S01]  /*e080*/  VIADD R24, R46, 0x8 ;  /* 0x000000082e187836 */ /* 0x004fe20000000000 */
[----:B------:R-:W-:Y:S01]  /*e090*/  SEL R26, R50, R53, P0 ;  /* 0x00000035321a7207 */ /* 0x000fe20000000000 */
[----:B------:R-:W-:Y:S01]  /*e0a0*/  IMAD.IADD R25, R41, 0x1, R47 ;  /* 0x0000000129197824 */ /* 0x000fe200078e022f */
[----:B------:R-:W-:-:S02]  /*e0b0*/  LEA R41, P4, R40, UR6, 0x2 ;  /* 0x0000000628297c11 */ /* 0x000fc4000f8810ff */
[----:B------:R-:W-:Y:S02]  /*e0c0*/  ISETP.GE.OR P1, PT, R24, R31, P1 ;  /* 0x0000001f1800720c */ /* 0x000fe40000f26670 */
[----:B------:R-:W-:Y:S01]  /*e0d0*/  LEA.HI.X R40, R40, UR7, R25, 0x2, P4 ;  /* 0x0000000728287c11 */ /* 0x000fe2000a0f1419 */
[----:B------:R-:W-:Y:S01]  /*e0e0*/  SHFL.IDX PT, R60, R41, RZ, 0x1c1f ;  /* 0x001c1fff293c7589 */ /* 0x000fe200000e0000 */
[----:B------:R-:W-:Y:S02]  /*e0f0*/  SEL R24, R53, R50, P0 ;  /* 0x0000003235187207 */ /* 0x000fe40000000000 */
[----:B------:R-:W-:Y:S01]  /*e100*/  SEL R25, R67, R72, P0 ;  /* 0x0000004843197207 */ /* 0x000fe20000000000 */
[----:B------:R-:W0:Y:S01]  /*e110*/  SHFL.IDX PT, R61, R40, RZ, 0x1c1f ;  /* 0x001c1fff283d7589 */ /* 0x000e2200000e0000 */
[----:B------:R-:W-:Y:S02]  /*e120*/  SEL R27, R72, R67, P0 ;  /* 0x00000043481b7207 */ /* 0x000fe40000000000 */
[----:B----4-:R-:W-:Y:S01]  /*e130*/  SEL R32, R55, R52, P0 ;  /* 0x0000003437207207 */ /* 0x010fe20000000000 */
[----:B------:R-:W-:Y:S01]  /*e140*/  SHFL.IDX PT, R62, R41, 0x1, 0x1c1f ;  /* 0x003c1f00293e7f89 */ /* 0x000fe200000e0000 */
[----:B------:R-:W-:-:S02]  /*e150*/  SEL R34, R52, R55, P0 ;  /* 0x0000003734227207 */ /* 0x000fc40000000000 */
[----:B------:R-:W-:Y:S01]  /*e160*/  SEL R33, R69, R74, P0 ;  /* 0x0000004a45217207 */ /* 0x000fe20000000000 */
[----:B------:R-:W-:Y:S01]  /*e170*/  STSM.16.M88.4 [R82], R24 ;  /* 0x0000001852007844 */ /* 0x000fe20000000200 */
[----:B------:R-:W-:Y:S02]  /*e180*/  SEL R35, R74, R69, P0 ;  /* 0x000000454a237207 */ /* 0x000fe40000000000 */
[----:B------:R-:W-:Y:S01]  /*e190*/  SEL R44, R57, R54, P0 ;  /* 0x00000036392c7207 */ /* 0x000fe20000000000 */
[----:B------:R-:W1:Y:S01]  /*e1a0*/  SHFL.IDX PT, R63, R40, 0x1, 0x1c1f ;  /* 0x003c1f00283f7f89 */ /* 0x000e6200000e0000 */
[----:B------:R-:W-:Y:S02]  /*e1b0*/  SEL R46, R54, R57, P0 ;  /* 0x00000039362e7207 */ /* 0x000fe40000000000 */
[----:B---3--:R-:W-:Y:S01]  /*e1c0*/  SEL R45, R71, R76, P0 ;  /* 0x0000004c472d7207 */ /* 0x008fe20000000000 */
[----:B------:R-:W-:Y:S01]  /*e1d0*/  STSM.16.M88.4 [R81], R32 ;  /* 0x0000002051007844 */ /* 0x000fe20000000200 */
[----:B------:R-:W-:-:S02]  /*e1e0*/  SEL R47, R76, R71, P0 ;  /* 0x000000474c2f7207 */ /* 0x000fc40000000000 */
[----:B------:R-:W-:Y:S02]  /*e1f0*/  SEL R67, R78, R73, P0 ;  /* 0x000000494e437207 */ /* 0x000fe40000000000 */
[----:B------:R-:W-:Y:S01]  /*e200*/  SEL R68, R42, R43, P0 ;  /* 0x0000002b2a447207 */ /* 0x000fe20000000000 */
[----:B------:R-:W-:Y:S01]  /*e210*/  STSM.16.M88.4 [R80], R44 ;  /* 0x0000002c50007844 */ /* 0x000fe20000000200 */
[----:B------:R-:W-:Y:S02]  /*e220*/  SEL R70, R43, R42, P0 ;  /* 0x0000002a2b467207 */ /* 0x000fe40000000000 */
[----:B------:R-:W-:Y:S01]  /*e230*/  SEL R69, R75, R86, P0 ;  /* 0x000000564b457207 */ /* 0x000fe20000000000 */
[----:B------:R2:W-:Y:S01]  /*e240*/  STSM.16.M88.4 [R79], R64 ;  /* 0x000000404f007844 */ /* 0x0005e20000000200 */
[----:B------:R-:W-:-:S05]  /*e250*/  SEL R71, R86, R75, P0 ;  /* 0x0000004b56477207 */ /* 0x000fca0000000000 */
[----:B------:R-:W-:Y:S01]  /*e260*/  STSM.16.M88.4 [R77], R68 ;  /* 0x000000444d007844 */ /* 0x000fe20000000200 */
[----:B------:R-:W-:Y:S08]  /*e270*/  BAR.SYNC.DEFER_BLOCKING 0x1, 0x100 ;  /* 0x0044000000007b1d */ /* 0x000ff00000010000 */
[----:B--2---:R-:W2:Y:S01]  /*e280*/  @P2 LDC R65, c[0x0][0xbec] ;  /* 0x0002fb00ff412b82 */ /* 0x004ea20000000800 */
[----:B------:R-:W-:Y:S01]  /*e290*/  UIMAD UR5, UR12, UR8, URZ ;  /* 0x000000080c0572a4 */ /* 0x000fe2000f8e023f */
[----:B0-----:R0:W-:Y:S01]  /*e2a0*/  @!P3 ST.E desc[UR50][R60.64], R0 ;  /* 0x000000003c00b985 */ /* 0x0011e2000c101932 */
[----:B------:R-:W-:-:S03]  /*e2b0*/  UIMAD.WIDE.U32 UR6, UR40, UR8, URZ ;  /* 0x00000008280672a5 */ /* 0x000fc6000f8e003f */
[----:B-1----:R1:W-:Y:S02]  /*e2c0*/  @!P1 ST.E desc[UR50][R62.64], R2 ;  /* 0x000000023e009985 */ /* 0x0023e4000c101932 */
[----:B0-----:R-:W0:Y:S01]  /*e2d0*/  @P2 LDC R61, c[0x0][0xbf0] ;  /* 0x0002fc00ff3d2b82 */ /* 0x001e220000000800 */
[----:B------:R-:W-:Y:S01]  /*e2e0*/  IMAD R0, R22, 0x20, R23 ;  /* 0x0000002016007824 */ /* 0x000fe200078e0217 */
[----:B------:R-:W-:Y:S01]  /*e2f0*/  UIMAD UR5, UR40, UR9, UR5 ;  /* 0x00000009280572a4 */ /* 0x000fe2000f8e0205 */
[----:B------:R3:W5:Y:S02]  /*e300*/  LD.E.128 R44, desc[UR50][R6.64] ;  /* 0x00000032062c7980 */ /* 0x000764000c101d00 */
[----:B-1----:R-:W-:Y:S01]  /*e310*/  VIADD R2, R0, UR38 ;  /* 0x0000002600027c36 */ /* 0x002fe20008000000 */
[----:B------:R-:W-:Y:S01]  /*e320*/  UIMAD UR8, UR13, UR10, URZ ;  /* 0x0000000a0d0872a4 */ /* 0x000fe2000f8e023f */
[----:B------:R1:W5:Y:S02]  /*e330*/  LD.E.128 R52, desc[UR50][R8.64] ;  /* 0x0000003208347980 */ /* 0x000364000c101d00 */
[----:B--2---:R-:W-:Y:S01]  /*e340*/  @P2 IMAD.HI.U32 R0, R2, R65, RZ ;  /* 0x0000004102002227 */ /* 0x004fe200078e00ff */
[----:B------:R-:W-:Y:S01]  /*e350*/  UIADD3 UR7, UR7, UR5, URZ ;  /* 0x0000000507077290 */ /* 0x000fe2000fffe03f */
[----:B------:R2:W5:Y:S01]  /*e360*/  LD.E.128 R32, desc[UR50][R4.64] ;  /* 0x0000003204207980 */ /* 0x000562000c101d00 */
[----:B---3--:R-:W-:Y:S01]  /*e370*/  MOV R7, R2 ;  /* 0x0000000200077202 */ /* 0x008fe20000000f00 */
[----:B------:R-:W-:-:S02]  /*e380*/  UIMAD UR5, UR39, UR11, UR8 ;  /* 0x0000000b270572a4 */ /* 0x000fc4000f8e0208 */
[----:B------:R-:W5:Y:S01]  /*e390*/  LD.E.128 R48, desc[UR50][R28.64] ;  /* 0x000000321c307980 */ /* 0x000f62000c101d00 */
[----:B------:R-:W-:Y:S01]  /*e3a0*/  UIMAD.WIDE.U32 UR6, UR39, UR10, UR6 ;  /* 0x0000000a270672a5 */ /* 0x000fe2000f8e0006 */
[----:B------:R-:W-:Y:S02]  /*e3b0*/  ULDC.64 UR8, c[0x0][0xae0] ;  /* 0x0002b80000087ab9 */ /* 0x000fe40000000a00 */
[----:B------:R-:W5:Y:S04]  /*e3c0*/  LD.E.128 R40, desc[UR50][R20.64] ;  /* 0x0000003214287980 */ /* 0x000f68000c101d00 */
[----:B------:R-:W5:Y:S01]  /*e3d0*/  LD.E.128 R36, desc[UR50][R14.64] ;  /* 0x000000320e247980 */ /* 0x000f62000c101d00 */
[----:B0-----:R-:W-:Y:S01]  /*e3e0*/  @P2 SHF.R.U32.HI R7, RZ, R61, R0 ;  /* 0x0000003dff072219 */ /* 0x001fe20000011600 */
[----:B------:R-:W-:-:S02]  /*e3f0*/  UIADD3 UR5, UR7, UR5, URZ ;  /* 0x0000000507057290 */ /* 0x000fc4000fffe03f */
[----:B------:R-:W5:Y:S01]  /*e400*/  LD.E.128 R24, desc[UR50][R12.64] ;  /* 0x000000320c187980 */ /* 0x000f62000c101d00 */
[--C-:B------:R-:W-:Y:S01]  /*e410*/  SHF.R.S32.HI R0, RZ, 0x1f, R7.reuse ;  /* 0x0000001fff007819 */ /* 0x100fe20000011407 */
[----:B-1----:R-:W-:Y:S02]  /*e420*/  IMAD.MOV R9, RZ, RZ, -R7 ;  /* 0x000000ffff097224 */ /* 0x002fe400078e0a07 */
[----:B--2---:R-:W-:Y:S01]  /*e430*/  IMAD.U32 R5, RZ, RZ, UR7 ;  /* 0x00000007ff057e24 */ /* 0x004fe2000f8e00ff */
[----:B------:R0:W5:Y:S01]  /*e440*/  LD.E.128 R56, desc[UR50][R10.64] ;  /* 0x000000320a387980 */ /* 0x000162000c101d00 */
[----:B------:R-:W-:Y:S02]  /*e450*/  IMAD R0, R0, UR8, RZ ;  /* 0x0000000800007c24 */ /* 0x000fe4000f8e02ff */
[----:B------:R-:W-:Y:S01]  /*e460*/  IMAD R9, R30, R9, R2 ;  /* 0x000000091e097224 */ /* 0x000fe200078e0202 */
[----:B------:R-:W-:Y:S01]  /*e470*/  @!PT LDS RZ, [RZ] ;  /* 0x00000000fffff984 */ /* 0x000fe20000000800 */
[----:B------:R-:W-:Y:S01]  /*e480*/  @!PT LDS RZ, [RZ] ;  /* 0x00000000fffff984 */ /* 0x000fe20000000800 */
[----:B------:R-:W-:Y:S01]  /*e490*/  @!PT LDS RZ, [RZ] ;  /* 0x00000000fffff984 */ /* 0x000fe20000000800 */
[----:B------:R-:W-:Y:S01]  /*e4a0*/  @!PT LDS RZ, [RZ] ;  /* 0x00000000fffff984 */ /* 0x000fe20000000800 */
[----:B------:R1:W-:Y:S06]  /*e4b0*/  MEMBAR.ALL.CTA ;  /* 0x0000000000007992 */ /* 0x0003ec0000008000 */
[----:B-1----:R-:W1:Y:S01]  /*e4c0*/  FENCE.VIEW.ASYNC.S ;  /* 0x00000000000073c6 */ /* 0x002e620000000000 */
[----:B------:R-:W-:Y:S01]  /*e4d0*/  IMAD.U32 R4, RZ, RZ, UR6 ;  /* 0x00000006ff047e24 */ /* 0x000fe2000f8e00ff */
[----:B------:R-:W-:Y:S01]  /*e4e0*/  ULDC.64 UR6, c[0x0][0xad8] ;  /* 0x0002b60000067ab9 */ /* 0x000fe20000000a00 */
[----:B------:R-:W-:-:S02]  /*e4f0*/  IMAD.U32 R5, RZ, RZ, UR5 ;  /* 0x00000005ff057e24 */ /* 0x000fc4000f8e00ff */
[C---:B0-----:R-:W-:Y:S01]  /*e500*/  IMAD R11, R7.reuse, UR9, R0 ;  /* 0x00000009070b7c24 */ /* 0x041fe2000f8e0200 */
[----:B------:R-:W-:Y:S01]  /*e510*/  SHF.R.S32.HI R0, RZ, 0x1f, R9 ;  /* 0x0000001fff007819 */ /* 0x000fe20000011409 */
[----:B------:R-:W-:-:S04]  /*e520*/  IMAD.WIDE.U32 R4, R7, UR8, R4 ;  /* 0x0000000807047c25 */ /* 0x000fc8000f8e0004 */
[----:B------:R-:W-:Y:S02]  /*e530*/  IMAD.IADD R5, R5, 0x1, R11 ;  /* 0x0000000105057824 */ /* 0x000fe400078e020b */
[----:B------:R-:W-:Y:S02]  /*e540*/  IMAD R2, R0, UR6, RZ ;  /* 0x0000000600027c24 */ /* 0x000fe4000f8e02ff */
[----:B------:R-:W-:Y:S02]  /*e550*/  VIADD R8, R23, UR38 ;  /* 0x0000002617087c36 */ /* 0x000fe40008000000 */
[C---:B------:R-:W-:Y:S02]  /*e560*/  IMAD R7, R9.reuse, UR7, R2 ;  /* 0x0000000709077c24 */ /* 0x040fe4000f8e0202 */
[----:B------:R-:W-:Y:S01]  /*e570*/  IMAD.WIDE.U32 R4, R9, UR6, R4 ;  /* 0x0000000609047c25 */ /* 0x000fe2000f8e0004 */
[----:B------:R-:W-:Y:S01]  /*e580*/  ISETP.GE.AND P2, PT, R8, R31, PT ;  /* 0x0000001f0800720c */ /* 0x000fe20003f46270 */
[----:B------:R-:W-:-:S02]  /*e590*/  ULDC.64 UR6, c[0x0][0xa80] ;  /* 0x0002a00000067ab9 */ /* 0x000fc40000000a00 */
[----:B------:R-:W-:Y:S01]  /*e5a0*/  VIADD R0, R8, 0x20 ;  /* 0x0000002008007836 */ /* 0x000fe20000000000 */
[----:B------:R-:W-:Y:S01]  /*e5b0*/  IADD3 R5, R5, R7, RZ ;  /* 0x0000000705057210 */ /* 0x000fe20007ffe0ff */
[----:B------:R-:W-:Y:S01]  /*e5c0*/  VIADD R3, R3, 0x22820 ;  /* 0x0002282003037836 */ /* 0x000fe20000000000 */
[----:B------:R-:W-:Y:S02]  /*e5d0*/  LEA R6, P3, R4, UR6, 0x1 ;  /* 0x0000000604067c11 */ /* 0x000fe4000f8608ff */
        /* <DEDUP_REMOVED lines=13> */
[CC--:B-1----:R-:W-:Y:S02]  /*e6b0*/  @!P2 LEA R2, P4, R16.reuse, R4.reuse, 0x1 ;  /* 0x000000041002a211 */ /* 0x0c2fe400078808ff */
[C---:B------:R-:W-:Y:S02]  /*e6c0*/  @!P3 LEA R4, P5, R19.reuse, R4, 0x1 ;  /* 0x000000041304b211 */ /* 0x040fe400078a08ff */
[-C--:B0-2---:R-:W-:Y:S02]  /*e6d0*/  @!P2 LEA.HI.X R3, R16, R0.reuse, R193, 0x1, P4 ;  /* 0x000000001003a211 */ /* 0x085fe400020f0cc1 */
[----:B------:R-:W-:-:S03]  /*e6e0*/  @!P3 LEA.HI.X R5, R19, R0, R192, 0x1, P5 ;  /* 0x000000001305b211 */ /* 0x000fc600028f0cc0 */
[----:B-----5:R3:W-:Y:S04]  /*e6f0*/  @!P2 ST.E.128 desc[UR50][R2.64], R48 ;  /* 0x000000300200a985 */ /* 0x0207e8000c101d32 */
[----:B------:R3:W-:Y:S02]  /*e700*/  @!P3 ST.E.128 desc[UR50][R4.64], R56 ;  /* 0x000000380400b985 */ /* 0x0007e4000c101d32 */
.L_x_2496:
[----:B------:R-:W-:Y:S05]  /*e710*/  BSYNC B1 ;  /* 0x0000000000017941 */ /* 0x000fea0003800000 */
.L_x_2495:
        /* <DEDUP_REMOVED lines=9> */
[-C--:B0---4-:R-:W-:Y:S02]  /*e7b0*/  @!P3 LEA.HI.X R3, R16, R0.reuse, R193, 0x1, P0 ;  /* 0x000000001003b211 */ /* 0x091fe400000f0cc1 */
[----:B------:R-:W-:-:S03]  /*e7c0*/  @!P4 LEA.HI.X R5, R19, R0, R192, 0x1, P2 ;  /* 0x000000001305c211 */ /* 0x000fc600010f0cc0 */
[----:B-----5:R3:W-:Y:S04]  /*e7d0*/  @!P3 ST.E.128 desc[UR50][R2.64], R40 ;  /* 0x000000280200b985 */ /* 0x0207e8000c101d32 */
[----:B------:R3:W-:Y:S02]  /*e7e0*/  @!P4 ST.E.128 desc[UR50][R4.64], R52 ;  /* 0x000000340400c985 */ /* 0x0007e4000c101d32 */
.L_x_2498:
[----:B------:R-:W-:Y:S05]  /*e7f0*/  BSYNC B1 ;  /* 0x0000000000017941 */ /* 0x000fea0003800000 */
.L_x_2497:
        /* <DEDUP_REMOVED lines=11> */
[----:B-----5:R3:W-:Y:S04]  /*e8b0*/  @!P2 ST.E.128 desc[UR50][R2.64], R36 ;  /* 0x000000240200a985 */ /* 0x0207e8000c101d32 */
[----:B------:R3:W-:Y:S02]  /*e8c0*/  @!P3 ST.E.128 desc[UR50][R4.64], R44 ;  /* 0x0000002c0400b985 */ /* 0x0007e4000c101d32 */
.L_x_2500:
[----:B------:R-:W-:Y:S05]  /*e8d0*/  BSYNC B1 ;  /* 0x0000000000017941 */ /* 0x000fea0003800000 */
.L_x_2499:
        /* <DEDUP_REMOVED lines=16> */
.L_x_2494:
        /* <DEDUP_REMOVED lines=50> */
.L_x_2503:
[----:B------:R-:W-:Y:S05]  /*ed00*/  BSYNC B1 ;  /* 0x0000000000017941 */ /* 0x000fea0003800000 */
.L_x_2502:
[----:B------:R-:W-:Y:S01]  /*ed10*/  ULDC.64 UR10, c[0x0][0xae8] ;  /* 0x0002ba00000a7ab9 */ /* 0x000fe20000000a00 */
[----:B------:R-:W-:Y:S01]  /*ed20*/  VIADD R6, R6, UR38 ;  /* 0x0000002606067c36 */ /* 0x000fe20008000000 */
[----:B------:R-:W-:Y:S01]  /*ed30*/  UIMAD UR5, UR8, UR10, URZ ;  /* 0x0000000a080572a4 */ /* 0x000fe2000f8e023f */
[----:B------:R-:W-:Y:S01]  /*ed40*/  BSSY B1, `(.L_x_2504) ;  /* 0x0000034000017945 */ /* 0x000fe20003800000 */
[----:B------:R-:W-:Y:S01]  /*ed50*/  UIMAD.WIDE.U32 UR6, UR40, UR10, URZ ;  /* 0x0000000a280672a5 */ /* 0x000fe2000f8e003f */
[----:B0-----:R-:W-:Y:S01]  /*ed60*/  @P1 IMAD.HI.U32 R0, R6, R9, RZ ;  /* 0x0000000906001227 */ /* 0x001fe200078e00ff */
[----:B------:R-:W-:Y:S01]  /*ed70*/  UIMAD UR5, UR40, UR11, UR5 ;  /* 0x0000000b280572a4 */ /* 0x000fe2000f8e0205 */
[----:B--2---:R-:W-:Y:S02]  /*ed80*/  MOV R5, R6 ;  /* 0x0000000600057202 */ /* 0x004fe40000000f00 */
[----:B------:R-:W-:Y:S01]  /*ed90*/  ULDC.64 UR10, c[0x0][0xaf0] ;  /* 0x0002bc00000a7ab9 */ /* 0x000fe20000000a00 */
[----:B------:R-:W-:Y:S01]  /*eda0*/  UIADD3 UR7, UR7, UR5, URZ ;  /* 0x0000000507077290 */ /* 0x000fe2000fffe03f */
[----:B-1----:R-:W-:Y:S01]  /*edb0*/  @P1 SHF.R.U32.HI R5, RZ, R11, R0 ;  /* 0x0000000bff051219 */ /* 0x002fe20000011600 */
[----:B------:R-:W-:-:S02]  /*edc0*/  UIMAD UR5, UR9, UR10, URZ ;  /* 0x0000000a090572a4 */ /* 0x000fc4000f8e023f */
[----:B------:R-:W-:Y:S01]  /*edd0*/  UIMAD.WIDE.U32 UR6, UR39, UR10, UR6 ;  /* 0x0000000a270672a5 */ /* 0x000fe2000f8e0006 */
[--C-:B------:R-:W-:Y:S01]  /*ede0*/  SHF.R.S32.HI R0, RZ, 0x1f, R5.reuse ;  /* 0x0000001fff007819 */ /* 0x100fe20000011405 */
[----:B------:R-:W-:Y:S01]  /*edf0*/  UIMAD UR5, UR39, UR11, UR5 ;  /* 0x0000000b270572a4 */ /* 0x000fe2000f8e0205 */
[----:B------:R-:W-:Y:S01]  /*ee00*/  IMAD.MOV R7, RZ, RZ, -R5 ;  /* 0x000000ffff077224 */ /* 0x000fe200078e0a05 */
[----:B------:R-:W-:Y:S02]  /*ee10*/  ULDC.64 UR8, c[0x0][0xae0] ;  /* 0x0002b80000087ab9 */ /* 0x000fe40000000a00 */
[----:B------:R-:W-:Y:S01]  /*ee20*/  UIADD3 UR5, UR7, UR5, URZ ;  /* 0x0000000507057290 */ /* 0x000fe2000fffe03f */
[----:B------:R-:W-:Y:S02]  /*ee30*/  IMAD R0, R0, UR8, RZ ;  /* 0x0000000800007c24 */ /* 0x000fe4000f8e02ff */
[----:B------:R-:W-:Y:S02]  /*ee40*/  IMAD R7, R8, R7, R6 ;  /* 0x0000000708077224 */ /* 0x000fe400078e0206 */
[----:B------:R-:W-:-:S02]  /*ee50*/  IMAD.U32 R3, RZ, RZ, UR7 ;  /* 0x00000007ff037e24 */ /* 0x000fc4000f8e00ff */
[----:B------:R-:W-:Y:S01]  /*ee60*/  IMAD.U32 R2, RZ, RZ, UR6 ;  /* 0x00000006ff027e24 */ /* 0x000fe2000f8e00ff */
[----:B------:R-:W-:Y:S01]  /*ee70*/  ULDC.64 UR6, c[0x0][0xad8] ;  /* 0x0002b60000067ab9 */ /* 0x000fe20000000a00 */
[----:B------:R-:W-:Y:S01]  /*ee80*/  IMAD.U32 R3, RZ, RZ, UR5 ;  /* 0x00000005ff037e24 */ /* 0x000fe2000f8e00ff */
[----:B------:R-:W-:Y:S01]  /*ee90*/  ULDC UR5, c[0x0][0xa88] ;  /* 0x0002a20000057ab9 */ /* 0x000fe20000000800 */
[C---:B------:R-:W-:Y:S01]  /*eea0*/  IMAD R9, R5.reuse, UR9, R0 ;  /* 0x0000000905097c24 */ /* 0x040fe2000f8e0200 */
[----:B------:R-:W-:Y:S01]  /*eeb0*/  SHF.R.S32.HI R0, RZ, 0x1f, R7 ;  /* 0x0000001fff007819 */ /* 0x000fe20000011407 */
[----:B------:R-:W-:-:S04]  /*eec0*/  IMAD.WIDE.U32 R2, R5, UR8, R2 ;  /* 0x0000000805027c25 */ /* 0x000fc8000f8e0002 */
        /* <DEDUP_REMOVED lines=27> */
.L_x_2505:
[----:B------:R-:W-:Y:S05]  /*f080*/  BSYNC B1 ;  /* 0x0000000000017941 */ /* 0x000fea0003800000 */
.L_x_2504:
        /* <DEDUP_REMOVED lines=13> */
.L_x_2507:
[----:B------:R-:W-:Y:S05]  /*f160*/  BSYNC B1 ;  /* 0x0000000000017941 */ /* 0x000fea0003800000 */
.L_x_2506:
        /* <DEDUP_REMOVED lines=13> */
.L_x_2509:
[----:B------:R-:W-:Y:S05]  /*f240*/  BSYNC B1 ;  /* 0x0000000000017941 */ /* 0x000fea0003800000 */
.L_x_2508:
[----:B---3--:R-:W-:Y:S01]  /*f250*/  IADD3 R3, R6, 0x60, RZ ;  /* 0x0000006006037810 */ /* 0x008fe20007ffe0ff */
[----:B0-----:R0:W3:Y:S03]  /*f260*/  SHFL.IDX PT, R0, R5, 0x3, 0x181f ;  /* 0x00781f0005007f89 */ /* 0x0010e600000e0000 */
[----:B------:R-:W-:Y:S01]  /*f270*/  ISETP.GE.AND P0, PT, R3, R9, PT ;  /* 0x000000090300720c */ /* 0x000fe20003f06270 */
[----:B-1----:R0:W1:-:S12]  /*f280*/  SHFL.IDX PT, R2, R4, 0x3, 0x181f ;  /* 0x00781f0004027f89 */ /* 0x00205800000e0000 */
[----:B0-----:R-:W-:Y:S05]  /*f290*/  @P0 BRA `(.L_x_2501) ;  /* 0x0000000000240947 */ /* 0x001fea0003800000 */
[----:B------:R-:W-:Y:S02]  /*f2a0*/  ULDC UR5, c[0x0][0xac8] ;  /* 0x0002b20000057ab9 */ /* 0x000fe40000000800 */
[----:B------:R-:W-:Y:S02]  /*f2b0*/  ISETP.GE.AND P2, PT, R16, UR5, PT ;  /* 0x0000000510007c0c */ /* 0x000fe4000bf46270 */
[----:B------:R-:W-:-:S11]  /*f2c0*/  ISETP.GE.AND P3, PT, R19, UR5, PT ;  /* 0x0000000513007c0c */ /* 0x000fd6000bf66270 */
[CC--:B-12-4-:R-:W-:Y:S02]  /*f2d0*/  @!P2 LEA R4, P0, R16.reuse, R2.reuse, 0x1 ;  /* 0x000000021004a211 */ /* 0x0d6fe400078008ff */
[C---:B------:R-:W-:Y:S02]  /*f2e0*/  @!P3 LEA R2, P1, R19.reuse, R2, 0x1 ;  /* 0x000000021302b211 */ /* 0x040fe400078208ff */
[-C--:B---3--:R-:W-:Y:S02]  /*f2f0*/  @!P2 LEA.HI.X R5, R16, R0.reuse, R193, 0x1, P0 ;  /* 0x000000001005a211 */ /* 0x088fe400000f0cc1 */
[----:B------:R-:W-:-:S03]  /*f300*/  @!P3 LEA.HI.X R3, R19, R0, R192, 0x1, P1 ;  /* 0x000000001303b211 */ /* 0x000fc600008f0cc0 */
[----:B------:R0:W-:Y:S04]  /*f310*/  @!P2 ST.E.128 desc[UR50][R4.64], RZ ;  /* 0x000000ff0400a985 */ /* 0x0001e8000c101d32 */
[----:B------:R0:W-:Y:S02]  /*f320*/  @!P3 ST.E.128 desc[UR50][R2.64], RZ ;  /* 0x000000ff0200b985 */ /* 0x0001e4000c101d32 */
.L_x_2501:
[----:B------:R-:W-:Y:S05]  /*f330*/  BSYNC B0 ;  /* 0x0000000000007941 */ /* 0x000fea0003800000 */
.L_x_2493:
[----:B------:R-:W-:Y:S02]  /*f340*/  ULDC UR5, c[0x0][0xc38] ;  /* 0x00030e0000057ab9 */ /* 0x000fe40000000800 */
[----:B------:R-:W-:-:S06]  /*f350*/  UISETP.GE.AND UP0, UPT, UR4, UR5, UPT ;  /* 0x000000050400728c */ /* 0x000fcc000bf06270 */
[----:B------:R-:W-:-:S13]  /*f360*/  PLOP3.LUT P0, PT, PT, PT, UP0, 0x80, 0x0 ;  /* 0x000000000000781c */ /* 0x000fda0003f0f008 */
[----:B------:R-:W-:Y:S05]  /*f370*/  @!P0 BRA `(.L_x_2510) ;  /* 0xffffff1800608947 */ /* 0x000fea000383ffff */
[----:B------:R-:W-:Y:S05]  /*f380*/  EXIT ;  /* 0x000000000000794d */ /* 0x000fea0003800000 */
.L_x_2452:
[----:B------:R-:W-:-:S08]  /*f390*/  NOP ;  /* 0x0000000000007918 */ /* 0x000fd00000000000 */
[----:B------:R-:W0:-:S00]  /*f3a0*/  USETMAXREG.DEALLOC.CTAPOOL 0x28 ;  /* 0x00000028000079c8 */ /* 0x000e0000080e0500 */
[----:B0-----:R-:W-:-:S06]  /*f3b0*/  LOP3.LUT R0, R0, 0x3, RZ, 0xc0, !PT ;  /* 0x0000000300007812 */ /* 0x001fcc00078ec0ff */
[----:B------:R-:W0:Y:S01]  /*f3c0*/  S2UR UR5, SR_CTAID.X ;  /* 0x00000000000579c3 */ /* 0x000e220000002500 */
[----:B------:R-:W-:Y:S01]  /*f3d0*/  LOP3.LUT R16, R16, 0xffffefff, RZ, 0xc0, !PT ;  /* 0xffffefff10107812 */ /* 0x000fe200078ec0ff */
[----:B------:R-:W-:Y:S01]  /*f3e0*/  STL [R1+0x20], RZ ;  /* 0x000020ff01007387 */ /* 0x000fe20000100800 */
[----:B------:R-:W-:Y:S02]  /*f3f0*/  IMAD.MOV.U32 R35, RZ, RZ, 0x1 ;  /* 0x00000001ff237424 */ /* 0x000fe400078e00ff */
[----:B------:R-:W-:Y:S01]  /*f400*/  IMAD.MOV.U32 R29, RZ, RZ, RZ ;  /* 0x000000ffff1d7224 */ /* 0x000fe200078e00ff */
        /* <DEDUP_REMOVED lines=9> */
[----:B------:R-:W-:Y:S01]  /*f4a0*/  ULDC UR4, c[0x0][0x424] ;  /* 0x0001090000047ab9 */ /* 0x000fe20000000800 */
[----:B------:R-:W-:Y:S01]  /*f4b0*/  UISETP.NE.U32.AND UP0, UPT, UR6, URZ, UPT ;  /* 0x0000003f0600728c */ /* 0x000fe2000bf05070 */
[----:B------:R-:W-:Y:S01]  /*f4c0*/  ULDC UR8, c[0x0][0x2b8] ;  /* 0x0000ae0000087ab9 */ /* 0x000fe20000000800 */
[----:B------:R-:W-:Y:S02]  /*f4d0*/  ULDC UR39, c[0x0][0x288] ;  /* 0x0000a20000277ab9 */ /* 0x000fe40000000800 */
[----:B------:R-:W-:Y:S01]  /*f4e0*/  UISETP.NE.AND.EX UP0, UPT, UR7, URZ, UPT, UP0 ;  /* 0x0000003f0700728c */ /* 0x000fe2000bf05300 */
[----:B------:R-:W-:Y:S02]  /*f4f0*/  ULDC UR38, c[0x0][0x448] ;  /* 0x0001120000267ab9 */ /* 0x000fe40000000800 */
[----:B------:R-:W-:Y:S01]  /*f500*/  ULDC.64 UR6, c[0x0][0x2f0] ;  /* 0x0000bc0000067ab9 */ /* 0x000fe20000000a00 */
[----:B------:R-:W-:Y:S01]  /*f510*/  ULOP3.LUT UR45, UR37, 0x2, URZ, 0xfc, !UPT ;  /* 0x00000002252d7892 */ /* 0x000fe2000f8efc3f */
[C---:B0-----:R-:W-:Y:S01]  /*f520*/  IMAD.SHL.U32 R2, R7.reuse, 0x80, RZ ;  /* 0x0000008007027824 */ /* 0x041fe200078e00ff */
[C---:B------:R-:W-:Y:S01]  /*f530*/  LOP3.LUT R9, R7.reuse, 0x7f, RZ, 0xc0, !PT ;  /* 0x0000007f07097812 */ /* 0x040fe200078ec0ff */
[C---:B------:R-:W-:Y:S01]  /*f540*/  IMAD.SHL.U32 R4, R7.reuse, 0x20, RZ ;  /* 0x0000002007047824 */ /* 0x040fe200078e00ff */
[C---:B------:R-:W-:Y:S01]  /*f550*/  LOP3.LUT P0, RZ, R7.reuse, 0x4, RZ, 0xc0, !PT ;  /* 0x0000000407ff7812 */ /* 0x040fe2000780c0ff */
[C---:B------:R-:W-:Y:S01]  /*f560*/  IMAD.SHL.U32 R10, R7.reuse, 0x4, RZ ;  /* 0x00000004070a7824 */ /* 0x040fe200078e00ff */
[----:B------:R-:W-:Y:S01]  /*f570*/  SHF.R.U32.HI R0, RZ, 0x5, R9 ;  /* 0x00000005ff007819 */ /* 0x000fe20000011609 */
[----:B------:R-:W-:Y:S01]  /*f580*/  IMAD.SHL.U32 R8, R7, 0x2, RZ ;  /* 0x0000000207087824 */ /* 0x000fe200078e00ff */
[----:B------:R-:W-:-:S02]  /*f590*/  LOP3.LUT R3, R2, 0x380, RZ, 0xc0, !PT ;  /* 0x0000038002037812 */ /* 0x000fc400078ec0ff */
[----:B------:R-:W-:-:S03]  /*f5a0*/  LOP3.LUT R5, R4, 0x60, RZ, 0xc0, !PT ;  /* 0x0000006004057812 */ /* 0x000fc600078ec0ff */
[C---:B------:R-:W-:Y:S02]  /*f5b0*/  IMAD R3, R0.reuse, 0x10, R3 ;  /* 0x0000001000037824 */ /* 0x040fe400078e0203 */
[----:B------:R-:W-:Y:S01]  /*f5c0*/  IMAD R6, R0, 0x200, R5 ;  /* 0x0000020000067824 */ /* 0x000fe200078e0205 */
[C---:B------:R-:W-:Y:S01]  /*f5d0*/  LOP3.LUT R5, R4.reuse, 0x80, RZ, 0xc0, !PT ;  /* 0x0000008004057812 */ /* 0x040fe200078ec0ff */
[----:B------:R-:W-:Y:S01]  /*f5e0*/  IMAD.SHL.U32 R0, R7, 0x10, RZ ;  /* 0x0000001007007824 */ /* 0x000fe200078e00ff */
[----:B------:R-:W-:Y:S02]  /*f5f0*/  LOP3.LUT R4, R4, 0x100, RZ, 0xc0, !PT ;  /* 0x0000010004047812 */ /* 0x000fe400078ec0ff */
[----:B------:R-:W-:Y:S02]  /*f600*/  LOP3.LUT R5, R5, 0x10, R7, 0xf8, !PT ;  /* 0x0000001005057812 */ /* 0x000fe400078ef807 */
[----:B------:R-:W-:Y:S02]  /*f610*/  LOP3.LUT R7, R0, 0x3f0, RZ, 0xc0, !PT ;  /* 0x000003f000077812 */ /* 0x000fe400078ec0ff */
[----:B------:R-:W-:-:S02]  /*f620*/  LOP3.LUT R5, R5, 0x10, R10, 0x78, !PT ;  /* 0x0000001005057812 */ /* 0x000fc400078e780a */
[----:B------:R-:W-:Y:S02]  /*f630*/  LOP3.LUT R7, R7, 0x70, R8, 0x78, !PT ;  /* 0x0000007007077812 */ /* 0x000fe400078e7808 */
[----:B------:R-:W2:Y:S01]  /*f640*/  LDL R8, [R1+0x4] ;  /* 0x0000040001087983 */ /* 0x000ea20000100800 */
[----:B------:R-:W-:Y:S02]  /*f650*/  LOP3.LUT R3, R3, 0x70, R0, 0x78, !PT ;  /* 0x0000007003037812 */ /* 0x000fe400078e7800 */
[----:B------:R-:W-:Y:S02]  /*f660*/  LOP3.LUT R33, R0, 0x70, RZ, 0xc0, !PT ;  /* 0x0000007000217812 */ /* 0x000fe400078ec0ff */
[----:B------:R-:W-:Y:S02]  /*f670*/  IADD3 R4, R5, R6, R4 ;  /* 0x0000000605047210 */ /* 0x000fe40007ffe004 */
[----:B------:R-:W-:Y:S01]  /*f680*/  LOP3.LUT R2, R3, 0xc00, R2, 0xf8, !PT ;  /* 0x00000c0003027812 */ /* 0x000fe200078ef802 */
[----:B------:R-:W-:Y:S01]  /*f690*/  IMAD.U32 R3, RZ, RZ, UR5 ;  /* 0x00000005ff037e24 */ /* 0x000fe2000f8e00ff */
[----:B------:R-:W-:Y:S01]  /*f6a0*/  ISETP.GE.AND P2, PT, R33, UR7, PT ;  /* 0x0000000721007c0c */ /* 0x000fe2000bf46270 */
[----:B------:R0:W-:Y:S01]  /*f6b0*/  STL [R1+0xc], R4 ;  /* 0x00000c0401007387 */ /* 0x0001e20000100800 */
[----:B------:R-:W-:-:S03]  /*f6c0*/  MOV R17, 0x400 ;  /* 0x0000040000117802 */ /* 0x000fc60000000f00 */
[----:B------:R1:W-:Y:S04]  /*f6d0*/  STL [R1+0x10], R2 ;  /* 0x0000100201007387 */ /* 0x0003e80000100800 */
[----:B------:R3:W-:Y:S01]  /*f6e0*/  STL [R1+0x18], R3 ;  /* 0x0000180301007387 */ /* 0x0007e20000100800 */
[----:B0-----:R-:W-:Y:S02]  /*f6f0*/  SHF.R.U32.HI R4, RZ, 0x3, R9 ;  /* 0x00000003ff047819 */ /* 0x001fe40000011609 */
[----:B-1----:R-:W-:Y:S02]  /*f700*/  MOV R2, 0x40 ;  /* 0x0000004000027802 */ /* 0x002fe40000000f00 */
[----:B---3--:R-:W-:Y:S02]  /*f710*/  LOP3.LUT R3, R7, 0x400, R0, 0xf8, !PT ;  /* 0x0000040007037812 */ /* 0x008fe400078ef800 */
[----:B------:R-:W-:-:S02]  /*f720*/  ISETP.GE.AND P1, PT, R33, UR7, PT ;  /* 0x0000000721007c0c */ /* 0x000fc4000bf26270 */
[----:B------:R-:W-:Y:S02]  /*f730*/  LOP3.LUT R16, R16, 0xfffffffe, RZ, 0xc0, !PT ;  /* 0xfffffffe10107812 */ /* 0x000fe400078ec0ff */
[----:B------:R-:W-:Y:S02]  /*f740*/  LOP3.LUT R4, R4, 0x70, R0, 0xf8, !PT ;  /* 0x0000007004047812 */ /* 0x000fe400078ef800 */
[----:B------:R-:W-:Y:S01]  /*f750*/  SEL R5, R2, 0xffffffc0, !P0 ;  /* 0xffffffc002057807 */ /* 0x000fe20004000000 */
[----:B------:R0:W-:Y:S01]  /*f760*/  STL [R1+0x8], R3 ;  /* 0x0000080301007387 */ /* 0x0001e20000100800 */
[----:B------:R-:W-:-:S03]  /*f770*/  @P2 LOP3.LUT R16, R16, 0x1, RZ, 0xfc, !PT ;  /* 0x0000000110102812 */ /* 0x000fc600078efcff */
[----:B------:R0:W-:Y:S01]  /*f780*/  STL [R1+0x20], RZ ;  /* 0x000020ff01007387 */ /* 0x0001e20000100800 */
[----:B------:R-:W-:-:S03]  /*f790*/  LOP3.LUT R16, R16, 0xfffffdff, RZ, 0xc0, !PT ;  /* 0xfffffdff10107812 */ /* 0x000fc600078ec0ff */
[----:B------:R0:W-:Y:S01]  /*f7a0*/  STL [R1+0x14], R5 ;  /* 0x0000140501007387 */ /* 0x0001e20000100800 */
[----:B------:R-:W-:Y:S01]  /*f7b0*/  USEL UR4, UR4, 0x1, UP0 ;  /* 0x0000000104047887 */ /* 0x000fe20008000000 */
[----:B------:R-:W-:Y:S02]  /*f7c0*/  @P1 LOP3.LUT R16, R16, 0x200, RZ, 0xfc, !PT ;  /* 0x0000020010101812 */ /* 0x000fe400078efcff */
[----:B------:R-:W-:Y:S01]  /*f7d0*/  ISETP.GE.AND P1, PT, R33, UR8, PT ;  /* 0x0000000821007c0c */ /* 0x000fe2000bf26270 */
[----:B------:R-:W-:-:S04]  /*f7e0*/  UIMAD UR36, UR4, UR6, URZ ;  /* 0x00000006042472a4 */ /* 0x000fc8000f8e023f */
[----:B------:R-:W-:Y:S01]  /*f7f0*/  UIADD3 UR4, UR36, 0x9f, URZ ;  /* 0x0000009f24047890 */ /* 0x000fe2000fffe03f */
[----:B------:R-:W-:-:S03]  /*f800*/  LOP3.LUT R16, R16, 0xfffff7ff, RZ, 0xc0, !PT ;  /* 0xfffff7ff10107812 */ /* 0x000fc600078ec0ff */
[----:B------:R-:W-:Y:S01]  /*f810*/  UIMAD.WIDE UR4, UR4, 0x66666667, URZ ;  /* 0x66666667040478a5 */ /* 0x000fe2000f8e023f */
[----:B------:R-:W-:Y:S01]  /*f820*/  IMAD.MOV.U32 R35, RZ, RZ, 0x1 ;  /* 0x00000001ff237424 */ /* 0x000fe200078e00ff */
[----:B------:R-:W-:Y:S01]  /*f830*/  LOP3.LUT R2, R4, 0x80, RZ, 0xfc, !PT ;  /* 0x0000008004027812 */ /* 0x000fe200078efcff */
[----:B------:R-:W-:Y:S01]  /*f840*/  IMAD.MOV.U32 R29, RZ, RZ, RZ ;  /* 0x000000ffff1d7224 */ /* 0x000fe200078e00ff */
[----:B------:R-:W-:Y:S01]  /*f850*/  USHF.R.U32.HI UR40, URZ, 0x1f, UR5 ;  /* 0x0000001f3f287899 */ /* 0x000fe20008011605 */
[----:B------:R-:W-:Y:S01]  /*f860*/  @P1 LOP3.LUT R16, R16, 0x800, RZ, 0xfc, !PT ;  /* 0x0000080010101812 */ /* 0x000fe200078efcff */
[----:B------:R-:W-:Y:S02]  /*f870*/  UIMAD UR38, UR38, UR39, URZ ;  /* 0x00000027262672a4 */ /* 0x000fe4000f8e023f */
[----:B------:R-:W-:Y:S02]  /*f880*/  ULOP3.LUT UR46, UR37, 0x1, URZ, 0xfc, !UPT ;  /* 0x00000001252e7892 */ /* 0x000fe4000f8efc3f */
[----:B------:R-:W-:-:S02]  /*f890*/  UIADD3 UR39, UR36, 0xa0, -UR39 ;  /* 0x000000a024277890 */ /* 0x000fc4000fffe827 */
[----:B------:R-:W-:Y:S01]  /*f8a0*/  ULEA.HI.SX32 UR40, UR5, UR40, 0x1a ;  /* 0x0000002805287291 */ /* 0x000fe2000f8fd23f */
[----:B------:R-:W-:Y:S01]  /*f8b0*/  ULDC UR47, c[0x0][0xc] ;  /* 0x00000300002f7ab9 */ /* 0x000fe20000000800 */
[----:B--2---:R-:W-:-:S05]  /*f8c0*/  LEA R17, R8, R17, 0x18 ;  /* 0x0000001108117211 */ /* 0x004fca00078ec0ff */
[----:B------:R-:W-:-:S05]  /*f8d0*/  IMAD.IADD R0, R17, 0x1, R3 ;  /* 0x0000000111007824 */ /* 0x000fca00078e0203 */
[----:B------:R0:W-:Y:S02]  /*f8e0*/  STL [R1+0x1c], R0 ;  /* 0x00001c0001007387 */ /* 0x0001e40000100800 */
.L_x_2576:
        /* <DEDUP_REMOVED lines=23> */
.L_x_2512:
[----:B------:R-:W-:Y:S01]  /*fa60*/  ULDC UR8, c[0x0][0xc54] ;  /* 0x0003150000087ab9 */ /* 0x000fe20000000800 */
[----:B------:R-:W-:Y:S01]  /*fa70*/  UMOV UR6, UR7 ;  /* 0x0000000700067c82 */ /* 0x000fe20008000000 */
[----:B------:R-:W-:-:S11]  /*fa80*/  UISETP.NE.AND UP0, UPT, UR8, 0x1, UPT ;  /* 0x000000010800788c */ /* 0x000fd6000bf05270 */
[----:B------:R-:W-:Y:S02]  /*fa90*/  @UP0 ULDC.64 UR10, c[0x0][0xc58] ;  /* 0x00031600000a0ab9 */ /* 0x000fe40000000a00 */
[----:B------:R-:W-:-:S04]  /*faa0*/  UIMAD.WIDE.U32 UR4, UR7, UR10, URZ ;  /* 0x0000000a070472a5 */ /* 0x000fc8000f8e003f */
[----:B------:R-:W-:-:S04]  /*fab0*/  @UP0 USHF.R.U32.HI UR6, URZ, UR11, UR5 ;  /* 0x0000000b3f060299 */ /* 0x000fc80008011605 */
[----:B------:R-:W-:-:S12]  /*fac0*/  UIMAD UR4, UR6, UR8, URZ ;  /* 0x00000008060472a4 */ /* 0x000fd8000f8e023f */
.L_x_2513:
        /* <DEDUP_REMOVED lines=23> */
[----:B------:R-:W-:Y:S01]  /*fc40*/  UISETP.NE.AND UP2, UPT, UR5, 0x1, UPT ;  /* 0x000000010500788c */ /* 0x000fe2000bf45270 */
[----:B------:R-:W-:Y:S01]  /*fc50*/  BSSY B7, `(.L_x_2514) ;  /* 0x0000498000077945 */ /* 0x000fe20003800000 */
[----:B------:R-:W-:Y:S02]  /*fc60*/  UIADD3 UR43, UR43, UR4, URZ ;  /* 0x000000042b2b7290 */ /* 0x000fe4000fffe03f */
[----:B------:R-:W-:Y:S02]  /*fc70*/  UP2UR UR48, UPR, URZ, 0x4 ;  /* 0x000000043f307883 */ /* 0x000fe40008000000 */
[----:B------:R-:W-:-:S04]  /*fc80*/  USHF.L.U32 UR6, UR43, 0x7, URZ ;  /* 0x000000072b067899 */ /* 0x000fc8000800063f */
[----:B------:R-:W-:Y:S01]  /*fc90*/  UIADD3 UR6, UR6, 0x7f, URZ ;  /* 0x0000007f06067890 */ /* 0x000fe2000fffe03f */
[----:B------:R-:W-:Y:S01]  /*fca0*/  @UP2 ULDC UR4, c[0x0][0x44c] ;  /* 0x0001130000042ab9 */ /* 0x000fe20000000800 */
[----:B------:R-:W-:Y:S02]  /*fcb0*/  @UP2 ULDC UR7, c[0x0][0x450] ;  /* 0x0001140000072ab9 */ /* 0x000fe40000000800 */
[----:B------:R-:W-:-:S04]  /*fcc0*/  UIMAD.WIDE.U32 UR4, UR6, UR4, URZ ;  /* 0x00000004060472a5 */ /* 0x000fc8000f8e003f */
[----:B------:R-:W-:-:S04]  /*fcd0*/  @UP2 USHF.R.U32.HI UR6, URZ, UR7, UR5 ;  /* 0x000000073f062299 */ /* 0x000fc80008011605 */
[----:B------:R-:W-:-:S04]  /*fce0*/  UIADD3 UR4, UR39, UR6, URZ ;  /* 0x0000000627047290 */ /* 0x000fc8000fffe03f */
[----:B------:R-:W-:-:S04]  /*fcf0*/  UIMAD.WIDE UR4, UR4, 0x66666667, URZ ;  /* 0x66666667040478a5 */ /* 0x000fc8000f8e023f */
[----:B------:R-:W-:-:S04]  /*fd00*/  USHF.R.U32.HI UR4, URZ, 0x1f, UR5 ;  /* 0x0000001f3f047899 */ /* 0x000fc80008011605 */
[----:B------:R-:W-:-:S04]  /*fd10*/  ULEA.HI.SX32 UR4, UR5, UR4, 0x1a ;  /* 0x0000000405047291 */ /* 0x000fc8000f8fd23f */
[----:B------:R-:W-:-:S04]  /*fd20*/  UISETP.LT.AND UP0, UPT, UR40, UR4, UPT ;  /* 0x000000042800728c */ /* 0x000fc8000bf01270 */
[----:B------:R-:W-:-:S06]  /*fd30*/  USEL UR44, UR40, UR4, UP0 ;  /* 0x00000004282c7287 */ /* 0x000fcc0008000000 */
[----:B------:R-:W-:Y:S01]  /*fd40*/  ISETP.LT.AND P0, PT, RZ, UR44, PT ;  /* 0x0000002cff007c0c */ /* 0x000fe2000bf01270 */
[----:B--2---:R0:W-:-:S12]  /*fd50*/  STL [R1], R22 ;  /* 0x0000001601007387 */ /* 0x0041d80000100800 */
        /* <DEDUP_REMOVED lines=19> */
.L_x_2515:
        /* <DEDUP_REMOVED lines=19> */
[----:B01----:R-:W-:Y:S05]  /*ffc0*/  CALL.ABS.NOINC R2 ;  /* 0x0000000002007343 */ /* 0x003fea0003c00000 */
.L_x_2518:
[----:B------:R-:W-:Y:S05]  /*ffd0*/  BSYNC B6 ;  /* 0x0000000000067941 */ /* 0x000fea0003800000 */
.L_x_2517:
        /* <DEDUP_REMOVED lines=22> */
.L_x_2520:
[----:B------:R-:W-:Y:S05]  /*10140*/  BSYNC B6 ;  /* 0x0000000000067941 */ /* 0x000fea0003800000 */
.L_x_2519:
        /* <DEDUP_REMOVED lines=20> */
.L_x_2522:
[----:B------:R-:W-:Y:S05]  /*10290*/  BSYNC B6 ;  /* 0x0000000000067941 */ /* 0x000fea0003800000 */
.L_x_2521:
        /* <DEDUP_REMOVED lines=19> */
.L_x_2524:
[----:B------:R-:W-:Y:S05]  /*103d0*/  BSYNC B6 ;  /* 0x0000000000067941 */ /* 0x000fea0003800000 */
.L_x_2523:
        /* <DEDUP_REMOVED lines=8> */
[----:B------:R-:W-:Y:S01]  /*10460*/  MOV R2, UR4 ;  /* 0x0000000400027c02 */ /* 0x000fe20008000f00 */
[----:B------:R-:W-:Y:S01]  /*10470*/  IMAD.U32 R3, RZ, RZ, UR5 ;  /* 0x00000005ff037e24 */ /* 0x000fe2000f8e00ff */
[----:B-1----:R-:W-:Y:S01]  /*10480*/  ISETP.NE.AND P2, PT, R19, 0x1, PT ;  /* 0x000000011300780c */ /* 0x002fe20003f45270 */
[----:B------:R-:W-:-:S03]  /*10490*/  ULDC UR4, c[0x0][0xc48] ;  /* 0x0003120000047ab9 */ /* 0x000fc60000000800 */
[----:B------:R1:W5:Y:S01]  /*104a0*/  @P0 LDG.E R34, desc[UR50][R2.64] ;  /* 0x0000003202220981 */ /* 0x000362000c1e1900 */
[----:B------:R-:W-:Y:S01]  /*104b0*/  UMOV UR5, 0xffffffff ;  /* 0xffffffff00057882 */ /* 0x000fe20000000000 */
[----:B------:R-:W-:Y:S01]  /*104c0*/  LOP3.LUT R16, R16, 0xfffffff7, RZ, 0xc0, !PT ;  /* 0xfffffff710107812 */ /* 0x000fe200078ec0ff */
[----:B------:R-:W-:-:S06]  /*104d0*/  IMAD.U32 R18, RZ, RZ, UR4 ;  /* 0x00000004ff127e24 */ /* 0x000fcc000f8e00ff */
[----:B------:R-:W-:Y:S01]  /*104e0*/  @P2 LOP3.LUT R16, R16, 0x8, RZ, 0xfc, !PT ;  /* 0x0000000810102812 */ /* 0x000fe200078efcff */
[----:B-1----:R-:W-:Y:S06]  /*104f0*/  BRA.DIV UR5, `(.L_x_2525) ;  /* 0x0000004a05547947 */ /* 0x002fec000b800000 */
.L_x_2596:
        /* <DEDUP_REMOVED lines=28> */
[----:B------:R-:W-:-:S05]  /*106c0*/  @!P0 IMAD.WIDE.U32 R2, R34, R6, R2 ;  /* 0x0000000622028225 */ /* 0x000fca00078e0002 */
[----:B------:R-:W-:Y:S02]  /*106d0*/  @!P0 IADD3 R3, R7, R3, RZ ;  /* 0x0000000307038210 */ /* 0x000fe40007ffe0ff */
        /* <DEDUP_REMOVED lines=31> */
[----:B------:R-:W-:Y:S01]  /*108d0*/  IMAD.U32 R4, RZ, RZ, UR44 ;  /* 0x0000002cff047e24 */ /* 0x000fe2000f8e00ff */
[----:B------:R-:W-:Y:S01]  /*108e0*/  IADD3 R2, -R12, RZ, RZ ;  /* 0x000000ff0c027210 */ /* 0x000fe20007ffe1ff */
[----:B------:R1:W5:Y:S01]  /*108f0*/  @!P1 LDG.E R6, desc[UR50][R8.64] ;  /* 0x0000003208069981 */ /* 0x000362000c1e1900 */
[----:B------:R-:W-:Y:S01]  /*10900*/  SHF.R.S32.HI R36, RZ, 0x1f, R18 ;  /* 0x0000001fff247819 */ /* 0x000fe20000011412 */
[----:B------:R-:W-:-:S04]  /*10910*/  VIADD R4, R4, 0xffffffff ;  /* 0xffffffff04047836 */ /* 0x000fc80000000000 */
[----:B------:R-:W-:Y:S01]  /*10920*/  @P0 LOP3.LUT R16, R16, 0x2, RZ, 0xfc, !PT ;  /* 0x0000000210100812 */ /* 0x000fe200078efcff */
[----:B-1----:R-:W-:-:S03]  /*10930*/  IMAD R8, R19, R2, R11 ;  /* 0x0000000213087224 */ /* 0x002fc600078e020b */
[----:B------:R-:W-:Y:S01]  /*10940*/  @P2 LOP3.LUT R16, R16, 0x4, RZ, 0xfc, !PT ;  /* 0x0000000410102812 */ /* 0x000fe200078efcff */
[----:B------:R-:W-:Y:S06]  /*10950*/  @!P2 BRA `(.L_x_2526) ;  /* 0x000000000004a947 */ /* 0x000fec0003800000 */
[----:B------:R-:W-:Y:S01]  /*10960*/  BPT.TRAP 0x1 ;  /* 0x000000040000795c */ /* 0x000fe20000300000 */
.L_x_2526:
[----:B------:R-:W-:Y:S01]  /*10970*/  IMAD R0, R29, 0x8, R17 ;  /* 0x000000081d007824 */ /* 0x000fe200078e0211 */
[----:B------:R-:W-:Y:S01]  /*10980*/  SHF.L.U32 R26, R35, 0x1f, RZ ;  /* 0x0000001f231a7819 */ /* 0x000fe200000006ff */
[----:B------:R-:W-:Y:S01]  /*10990*/  BSSY B0, `(.L_x_2527) ;  /* 0x0000004000007945 */ /* 0x000fe20003800000 */
[----:B0-----:R-:W-:Y:S02]  /*109a0*/  SHF.R.S32.HI R22, RZ, 0x1f, R8 ;  /* 0x0000001fff167819 */ /* 0x001fe40000011408 */
[----:B------:R-:W0:Y:S02]  /*109b0*/  SYNCS.PHASECHK.TRANS64.TRYWAIT P0, [R0+URZ+0x22880], R26 ;  /* 0x0228801a000075a7 */ /* 0x000e24000800017f */
[----:B0-----:R-:W-:Y:S05]  /*109c0*/  @!P0 BRA `(.L_x_2528) ;  /* 0x00000044004c8947 */ /* 0x001fea0003800000 */
.L_x_2597:
[----:B------:R-:W-:Y:S05]  /*109d0*/  BSYNC B0 ;  /* 0x0000000000007941 */ /* 0x000fea0003800000 */
.L_x_2527:
[----:B------:R-:W2:Y:S01]  /*109e0*/  LDL R12, [R1+0x8] ;  /* 0x00000800010c7983 */ /* 0x000ea20000100800 */
[----:B------:R-:W-:Y:S01]  /*109f0*/  ULDC.64 UR4, c[0x0][0x328] ;  /* 0x0000ca0000047ab9 */ /* 0x000fe20000000a00 */
[----:B-----5:R-:W-:Y:S01]  /*10a00*/  SHF.R.S32.HI R23, RZ, 0x1f, R6 ;  /* 0x0000001fff177819 */ /* 0x020fe20000011406 */
[----:B------:R-:W-:Y:S01]  /*10a10*/  IMAD R3, R22, UR4, RZ ;  /* 0x0000000416037c24 */ /* 0x000fe2000f8e02ff */
[----:B------:R-:W-:Y:S01]  /*10a20*/  ULDC.64 UR6, c[0x0][0x338] ;  /* 0x0000ce0000067ab9 */ /* 0x000fe20000000a00 */
[----:B------:R-:W-:Y:S01]  /*10a30*/  ULDC.64 UR8, c[0x0][0x330] ;  /* 0x0000cc0000087ab9 */ /* 0x000fe20000000a00 */
[----:B------:R-:W-:Y:S01]  /*10a40*/  SHF.R.S32.HI R24, RZ, 0x1f, R7 ;  /* 0x0000001fff187819 */ /* 0x000fe20000011407 */
[C---:B------:R-:W-:Y:S01]  /*10a50*/  IMAD R9, R8.reuse, UR5, R3 ;  /* 0x0000000508097c24 */ /* 0x040fe2000f8e0203 */
[----:B------:R-:W1:Y:S01]  /*10a60*/  S2R R13, SR_TID.X ;  /* 0x00000000000d7919 */ /* 0x000e620000002100 */
        /* <DEDUP_REMOVED lines=23> */
[----:B------:R-:W-:-:S05]  /*10be0*/  IMAD R11, R5, UR7, R11 ;  /* 0x00000007050b7c24 */ /* 0x000fca000f8e020b */
[----:B------:R-:W-:-:S03]  /*10bf0*/  IADD3 R3, R3, R11, RZ ;  /* 0x0000000b03037210 */ /* 0x000fc60007ffe0ff */
        /* <DEDUP_REMOVED lines=53> */
[----:B-1----:R-:W-:-:S04]  /*10f50*/  IADD3 R2, P0, R33, R2, RZ ;  /* 0x0000000221027210 */ /* 0x002fc80007f1e0ff */
[----:B--2---:R-:W-:Y:S02]  /*10f60*/  IADD3.X R3, RZ, R3, RZ, P0, !PT ;  /* 0x00000003ff037210 */ /* 0x004fe400007fe4ff */
        /* <DEDUP_REMOVED lines=33> */
.L_x_2619:
        /* <DEDUP_REMOVED lines=10> */
.L_x_2530:
        /* <DEDUP_REMOVED lines=11> */
.L_x_2531:
[----:B------:R1:W-:Y:S01]  /*112d0*/  SYNCS.ARRIVE.TRANS64.A1T0 RZ, [R0+URZ+0x22870], RZ ;  /* 0x022870ff00ff79a7 */ /* 0x0003e2000810003f */
[----:B------:R-:W-:Y:S05]  /*112e0*/  @!P6 BRA `(.L_x_2532) ;  /* 0x000000000004e947 */ /* 0x000fea0003800000 */
[----:B------:R-:W-:Y:S01]  /*112f0*/  BPT.TRAP 0x1 ;  /* 0x000000040000795c */ /* 0x000fe20000300000 */
.L_x_2532:
[----:B------:R-:W2:Y:S01]  /*11300*/  SYNCS.PHASECHK.TRANS64.TRYWAIT P0, [R0+URZ+0x22840], R26 ;  /* 0x0228401a000075a7 */ /* 0x000ea2000800017f */
[----:B------:R-:W-:Y:S04]  /*11310*/  BSSY B0, `(.L_x_2533) ;  /* 0x0000002000007945 */ /* 0x000fe80003800000 */
[----:B--2---:R-:W-:Y:S05]  /*11320*/  @!P0 BRA `(.L_x_2534) ;  /* 0x0000004800308947 */ /* 0x004fea0003800000 */
.L_x_2620:
[----:B------:R-:W-:Y:S05]  /*11330*/  BSYNC B0 ;  /* 0x0000000000007941 */ /* 0x000fea0003800000 */
.L_x_2533:
        /* <DEDUP_REMOVED lines=25> */
[----:B------:R-:W-:-:S05]  /*114d0*/  IMAD.WIDE.U32 R2, R5, UR6, R2 ;  /* 0x0000000605027c25 */ /* 0x000fca000f8e0002 */
[----:B------:R-:W-:-:S03]  /*114e0*/  IADD3 R3, R3, R7, RZ ;  /* 0x0000000703037210 */ /* 0x000fc60007ffe0ff */
        /* <DEDUP_REMOVED lines=33> */
[----:B---3--:R-:W-:-:S04]  /*11700*/  @P5 IADD3 R14, P0, R33, R14, RZ ;  /* 0x0000000e210e5210 */ /* 0x008fc80007f1e0ff */
[----:B----4-:R-:W-:Y:S02]  /*11710*/  @P5 MOV R2, R14 ;  /* 0x0000000e00025202 */ /* 0x010fe40000000f00 */
        /* <DEDUP_REMOVED lines=8> */
[----:B------:R-:W3:Y:S01]  /*117a0*/  SHFL.IDX PT, R14, R8, 0x5, 0x181f ;  /* 0x00b81f00080e7f89 */ /* 0x000ee200000e0000 */
[----:B----4-:R-:W-:-:S04]  /*117b0*/  @P4 IMAD.X R9, RZ, RZ, R9, P0 ;  /* 0x000000ffff094224 */ /* 0x010fc800000e0609 */
[----:B------:R-:W-:Y:S02]  /*117c0*/  @P4 IMAD.MOV.U32 R3, RZ, RZ, R9 ;  /* 0x000000ffff034224 */ /* 0x000fe400078e0009 */
[----:B------:R-:W4:Y:S04]  /*117d0*/  SHFL.IDX PT, R9, R6, 0x5, 0x181f ;  /* 0x00b81f0006097f89 */ /* 0x000f2800000e0000 */
[----:B------:R5:W-:Y:S01]  /*117e0*/  @P4 LDGSTS.E.BYPASS.LTC128B.128 [R4+0x1a400], desc[UR50][R2.64], !P2 ;  /* 0x1a40000002044fae */ /* 0x000be2000d101d72 */
[----:B---3--:R-:W-:-:S05]  /*117f0*/  @P5 IADD3 R14, P0, R33, R14, RZ ;  /* 0x0000000e210e5210 */ /* 0x008fca0007f1e0ff */
[----:B-----5:R-:W-:Y:S02]  /*11800*/  @P5 IMAD.MOV.U32 R2, RZ, RZ, R14 ;  /* 0x000000ffff025224 */ /* 0x020fe400078e000e */
[----:B----4-:R-:W-:Y:S01]  /*11810*/  @P5 IMAD.X R9, RZ, RZ, R9, P0 ;  /* 0x000000ffff095224 */ /* 0x010fe200000e0609 */
[----:B------:R-:W3:Y:S03]  /*11820*/  SHFL.IDX PT, R14, R8, 0x6, 0x181f ;  /* 0x00d81f00080e7f89 */ /* 0x000ee600000e0000 */
[----:B------:R-:W-:Y:S02]  /*11830*/  @P5 IMAD.MOV.U32 R3, RZ, RZ, R9 ;  /* 0x000000ffff035224 */ /* 0x000fe400078e0009 */
[----:B------:R-:W4:Y:S04]  /*11840*/  SHFL.IDX PT, R9, R6, 0x6, 0x181f ;  /* 0x00d81f0006097f89 */ /* 0x000f2800000e0000 */
[----:B------:R5:W-:Y:S01]  /*11850*/  @P5 LDGSTS.E.BYPASS.LTC128B.128 [R4+0x1ac00], desc[UR50][R2.64], !P2 ;  /* 0x1ac0000002045fae */ /* 0x000be2000d101d72 */
[----:B---3--:R-:W-:-:S04]  /*11860*/  @P6 IADD3 R14, P0, R33, R14, RZ ;  /* 0x0000000e210e6210 */ /* 0x008fc80007f1e0ff */
[----:B-----5:R-:W-:Y:S01]  /*11870*/  @P6 MOV R2, R14 ;  /* 0x0000000e00026202 */ /* 0x020fe20000000f00 */
[----:B----4-:R-:W-:Y:S01]  /*11880*/  @P6 IMAD.X R9, RZ, RZ, R9, P0 ;  /* 0x000000ffff096224 */ /* 0x010fe200000e0609 */
[----:B------:R-:W3:Y:S03]  /*11890*/  SHFL.IDX PT, R14, R8, 0x7, 0x181f ;  /* 0x00f81f00080e7f89 */ /* 0x000ee600000e0000 */
[----:B------:R-:W-:Y:S02]  /*118a0*/  @P6 IMAD.MOV.U32 R3, RZ, RZ, R9 ;  /* 0x000000ffff036224 */ /* 0x000fe400078e0009 */
        /* <DEDUP_REMOVED lines=16> */
.L_x_2642:
        /* <DEDUP_REMOVED lines=9> */
.L_x_2536:
[----:B------:R-:W-:Y:S02]  /*11a40*/  PLOP3.LUT P1, PT, P1, P0, PT, 0xa2, 0x0 ;  /* 0x000000000000781c */ /* 0x000fe40000f21472 */
[----:B------:R-:W-:-:S08]  /*11a50*/  @P0 R2UR P1, UR4, R0 ;  /* 0x00000000000402ca */ /* 0x000fd00000020000 */
[----:B------:R-:W-:-:S05]  /*11a60*/  @P0 PLOP3.LUT P0, PT, P1, PT, PT, 0x80, 0x0 ;  /* 0x000000000000081c */ /* 0x000fca0000f0f070 */
[----:B------:R-:W-:Y:S01]  /*11a70*/  @!P1 SYNCS.ARRIVE.TRANS64.RED.A0T1 RZ, [UR4+0x22830], RZ ;  /* 0x022830ffffff99a7 */ /* 0x000fe20008200404 */
[----:B------:R-:W-:Y:S07]  /*11a80*/  @!P1 ARRIVES.LDGSTSBAR.64.TRANSCNT [UR4+0x22830] ;  /* 0x02283000ff0099b0 */ /* 0x000fee0008000a84 */
[----:B------:R-:W-:Y:S05]  /*11a90*/  @P0 BRA.U.ANY `(.L_x_2536) ;  /* 0xfffffffd00e80947 */ /* 0x000fea000393ffff */
[----:B------:R-:W-:Y:S01]  /*11aa0*/  NOP ;  /* 0x0000000000007918 */ /* 0x000fe20000000000 */
[----:B---3--:R-:W-:-:S04]  /*11ab0*/  MOV R2, UR45 ;  /* 0x0000002d00027c02 */ /* 0x008fc80008000f00 */
[----:B------:R-:W-:-:S13]  /*11ac0*/  ISETP.NE.AND P2, PT, R2, 0x3, PT ;  /* 0x000000030200780c */ /* 0x000fda0003f45270 */
[----:B------:R-:W-:Y:S05]  /*11ad0*/  @!P2 BRA `(.L_x_2537) ;  /* 0x000000000004a947 */ /* 0x000fea0003800000 */
[----:B------:R-:W-:Y:S01]  /*11ae0*/  BPT.TRAP 0x1 ;  /* 0x000000040000795c */ /* 0x000fe20000300000 */
.L_x_2537:
        /* <DEDUP_REMOVED lines=11> */
[----:B------:R-:W-:Y:S01]  /*11ba0*/  IMAD.U32 R4, RZ, RZ, UR6 ;  /* 0x00000006ff047e24 */ /* 0x000fe2000f8e00ff */
[----:B------:R-:W-:Y:S01]  /*11bb0*/  MOV R12, 0x1 ;  /* 0x00000001000c7802 */ /* 0x000fe20000000f00 */
[----:B------:R-:W0:Y:S01]  /*11bc0*/  LDC.64 R2, c[0x4][R2] ;  /* 0x0100000002027b82 */ /* 0x000e220000000a00 */
[----:B------:R-:W-:Y:S02]  /*11bd0*/  IMAD.U32 R5, RZ, RZ, UR7 ;  /* 0x00000007ff057e24 */ /* 0x000fe4000f8e00ff */
[----:B------:R-:W-:Y:S02]  /*11be0*/  IMAD.U32 R6, RZ, RZ, UR8 ;  /* 0x00000008ff067e24 */ /* 0x000fe4000f8e00ff */
[----:B------:R-:W-:-:S02]  /*11bf0*/  IMAD.U32 R7, RZ, RZ, UR9 ;  /* 0x00000009ff077e24 */ /* 0x000fc4000f8e00ff */
[----:B------:R-:W-:Y:S02]  /*11c00*/  IMAD.U32 R10, RZ, RZ, UR4 ;  /* 0x00000004ff0a7e24 */ /* 0x000fe4000f8e00ff */
[----:B------:R-:W-:Y:S02]  /*11c10*/  IMAD.U32 R11, RZ, RZ, UR5 ;  /* 0x00000005ff0b7e24 */ /* 0x000fe4000f8e00ff */
[----:B------:R-:W-:Y:S02]  /*11c20*/  IMAD.MOV.U32 R8, RZ, RZ, 0x70 ;  /* 0x00000070ff087424 */ /* 0x000fe400078e00ff */
[----:B------:R-:W-:-:S07]  /*11c30*/  IMAD.MOV.U32 R13, RZ, RZ, RZ ;  /* 0x000000ffff0d7224 */ /* 0x000fce00078e00ff */
[----:B------:R-:W-:-:S07]  /*11c40*/  LEPC R20, `(.L_x_2539) ;  /* 0x000000001014794e */ /* 0x000fce0000000000 */
[----:B0-----:R-:W-:Y:S05]  /*11c50*/  CALL.ABS.NOINC R2 ;  /* 0x0000000002007343 */ /* 0x001fea0003c00000 */
.L_x_2539:
[----:B------:R-:W-:Y:S05]  /*11c60*/  BSYNC B6 ;  /* 0x0000000000067941 */ /* 0x000fea0003800000 */
.L_x_2538:
[----:B------:R0:W5:Y:S01]  /*11c70*/  LDL R8, [R1+0x1c] ;  /* 0x00001c0001087983 */ /* 0x0001620000100800 */
[----:B------:R-:W-:Y:S01]  /*11c80*/  UISETP.NE.AND UP0, UPT, UR48, URZ, UPT ;  /* 0x0000003f3000728c */ /* 0x000fe2000bf05270 */
[----:B------:R-:W-:Y:S01]  /*11c90*/  IMAD.U32 R4, RZ, RZ, UR43 ;  /* 0x0000002bff047e24 */ /* 0x000fe2000f8e00ff */
[----:B------:R-:W1:Y:S01]  /*11ca0*/  S2R R2, SR_TID.X ;  /* 0x0000000000027919 */ /* 0x000e620000002100 */
[----:B------:R-:W-:Y:S01]  /*11cb0*/  R2UR UR6, R36 ;  /* 0x00000000240672ca */ /* 0x000fe200000e0000 */
[----:B------:R-:W-:Y:S02]  /*11cc0*/  ULDC.64 UR8, c[0x0][0x2d8] ;  /* 0x0000b60000087ab9 */ /* 0x000fe40000000a00 */
[----:B------:R-:W-:Y:S02]  /*11cd0*/  PLOP3.LUT P0, PT, PT, PT, UP0, 0x80, 0x0 ;  /* 0x000000000000781c */ /* 0x000fe40003f0f008 */
[----:B------:R-:W-:-:S03]  /*11ce0*/  LOP3.LUT P5, RZ, R16, 0x800, RZ, 0xc0, !PT ;  /* 0x0000080010ff7812 */ /* 0x000fc600078ac0ff */
[----:B------:R-:W-:Y:S01]  /*11cf0*/  @UP0 ULDC UR4, c[0x0][0x44c] ;  /* 0x0001130000040ab9 */ /* 0x000fe20000000800 */
[C---:B-1----:R-:W-:Y:S01]  /*11d00*/  LOP3.LUT R19, R2.reuse, 0x7f, RZ, 0xc0, !PT ;  /* 0x0000007f02137812 */ /* 0x042fe200078ec0ff */
[----:B------:R-:W-:-:S03]  /*11d10*/  IMAD.SHL.U32 R2, R2, 0x10, RZ ;  /* 0x0000001002027824 */ /* 0x000fc600078e00ff */
[----:B------:R-:W-:-:S04]  /*11d20*/  SHF.R.U32.HI R19, RZ, 0x3, R19 ;  /* 0x00000003ff137819 */ /* 0x000fc80000011613 */
[----:B------:R-:W-:-:S05]  /*11d30*/  LOP3.LUT R2, R19, 0x70, R2, 0xf8, !PT ;  /* 0x0000007013027812 */ /* 0x000fca00078ef802 */
[----:B------:R-:W-:-:S04]  /*11d40*/  IMAD R4, R4, 0x80, R2 ;  /* 0x0000008004047824 */ /* 0x000fc800078e0202 */
        /* <DEDUP_REMOVED lines=41> */
[----:B------:R-:W-:-:S03]  /*11fe0*/  MOV R4, UR43 ;  /* 0x0000002b00047c02 */ /* 0x000fc60008000f00 */
[----:B------:R-:W1:Y:S02]  /*11ff0*/  SHFL.IDX PT, R2, R5, RZ, 0x181f ;  /* 0x00181fff05027589 */ /* 0x000e6400000e0000 */
[----:B------:R-:W-:Y:S02]  /*12000*/  IMAD R4, R4, 0x80, R10 ;  /* 0x0000008004047824 */ /* 0x000fe400078e020a */
[----:B------:R-:W-:Y:S02]  /*12010*/  SHFL.IDX PT, R6, R5, 0x1, 0x181f ;  /* 0x00381f0005067f89 */ /* 0x000fe400000e0000 */
[C---:B------:R-:W-:Y:S01]  /*12020*/  VIADD R7, R4.reuse, 0x10 ;  /* 0x0000001004077836 */ /* 0x040fe20000000000 */
[----:B------:R-:W-:-:S13]  /*12030*/  ISETP.GE.AND P1, PT, R4, UR38, PT ;  /* 0x0000002604007c0c */ /* 0x000fda000bf26270 */
        /* <DEDUP_REMOVED lines=46> */
.L_x_2659:
        /* <DEDUP_REMOVED lines=10> */
.L_x_2541:
[----:B------:R-:W-:Y:S02]  /*123c0*/  PLOP3.LUT P1, PT, P1, P0, PT, 0xa2, 0x0 ;  /* 0x000000000000781c */ /* 0x000fe40000f21472 */
[----:B------:R-:W-:-:S08]  /*123d0*/  @P0 R2UR P1, UR4, R17 ;  /* 0x00000000110402ca */ /* 0x000fd00000020000 */
[----:B------:R-:W-:-:S05]  /*123e0*/  @P0 PLOP3.LUT P0, PT, P1, PT, PT, 0x80, 0x0 ;  /* 0x000000000000081c */ /* 0x000fca0000f0f070 */
[----:B------:R-:W-:Y:S01]  /*123f0*/  @!P1 SYNCS.ARRIVE.TRANS64.RED.A0T1 RZ, [UR4+0x22800], RZ ;  /* 0x022800ffffff99a7 */ /* 0x000fe20008200404 */
[----:B------:R-:W-:Y:S07]  /*12400*/  @!P1 ARRIVES.LDGSTSBAR.64.TRANSCNT [UR4+0x22800] ;  /* 0x02280000ff0099b0 */ /* 0x000fee0008000a84 */
[----:B------:R-:W-:Y:S05]  /*12410*/  @P0 BRA.U.ANY `(.L_x_2541) ;  /* 0xfffffffd00e80947 */ /* 0x000fea000393ffff */
[----:B0-----:R-:W2:Y:S02]  /*12420*/  LDL.LU R2, [R1+0x20] ;  /* 0x0000200001027983 */ /* 0x001ea40000300800 */
[----:B--2---:R-:W-:-:S04]  /*12430*/  IADD3 R2, R2, 0x1, RZ ;  /* 0x0000000102027810 */ /* 0x004fc80007ffe0ff */
[----:B------:R-:W-:Y:S01]  /*12440*/  LEA.HI R0, R2, R2, RZ, 0x1 ;  /* 0x0000000202007211 */ /* 0x000fe200078f08ff */
[----:B------:R0:W-:Y:S03]  /*12450*/  STL [R1+0x20], R2 ;  /* 0x0000200201007387 */ /* 0x0001e60000100800 */
        /* <DEDUP_REMOVED lines=8> */
.L_x_2660:
[----:B------:R-:W-:Y:S05]  /*124e0*/  BSYNC B0 ;  /* 0x0000000000007941 */ /* 0x000fea0003800000 */
.L_x_2542:
[----:B------:R-:W-:-:S06]  /*124f0*/  UISETP.GE.AND UP0, UPT, UR44, 0x2, UPT ;  /* 0x000000022c00788c */ /* 0x000fcc000bf06270 */
[----:B------:R-:W-:-:S13]  /*12500*/  PLOP3.LUT P0, PT, PT, PT, UP0, 0x40, 0x0 ;  /* 0x000000000000781c */ /* 0x000fda0003f0e808 */
[----:B------:R-:W-:Y:S05]  /*12510*/  @P0 BRA `(.L_x_2544) ;  /* 0x0000001800280947 */ /* 0x000fea0003800000 */
[----:B------:R-:W-:Y:S01]  /*12520*/  UIADD3 UR4, UR44, -0x2, URZ ;  /* 0xfffffffe2c047890 */ /* 0x000fe2000fffe03f */
[----:B------:R-:W-:Y:S02]  /*12530*/  IMAD.MOV.U32 R23, RZ, RZ, R35 ;  /* 0x000000ffff177224 */ /* 0x000fe400078e0023 */
[----:B------:R-:W-:-:S03]  /*12540*/  IMAD.MOV.U32 R22, RZ, RZ, R29 ;  /* 0x000000ffff167224 */ /* 0x000fc600078e001d */
[----:B------:R-:W-:-:S07]  /*12550*/  IMAD.U32 R31, RZ, RZ, UR4 ;  /* 0x00000004ff1f7e24 */ /* 0x000fce000f8e00ff */
.L_x_2564:
        /* <DEDUP_REMOVED lines=34> */
[----:B------:R-:W0:Y:S04]  /*12780*/  @P2 LDC R5, c[0x0][0x438] ;  /* 0x00010e00ff052b82 */ /* 0x000e280000000800 */
[----:B------:R-:W-:-:S02]  /*12790*/  IADD3 R3, R4, R3, RZ ;  /* 0x0000000304037210 */ /* 0x000fc40007ffe0ff */
        /* <DEDUP_REMOVED lines=17> */
[----:B------:R-:W-:Y:S02]  /*128b0*/  ISETP.NE.AND P0, PT, R29, 0x2, PT ;  /* 0x000000021d00780c */ /* 0x000fe40003f05270 */
[----:B------:R-:W-:Y:S01]  /*128c0*/  IADD3 R9, -R11, RZ, RZ ;  /* 0x000000ff0b097210 */ /* 0x000fe20007ffe1ff */
[----:B------:R0:W5:Y:S01]  /*128d0*/  @!P1 LDG.E R7, desc[UR50][R4.64] ;  /* 0x0000003204079981 */ /* 0x000162000c1e1900 */
[----:B------:R-:W-:Y:S02]  /*128e0*/  SEL R35, RZ, 0x1, P0 ;  /* 0x00000001ff237807 */ /* 0x000fe40000000000 */
[----:B------:R-:W-:Y:S01]  /*128f0*/  SEL R29, R29, RZ, P0 ;  /* 0x000000ff1d1d7207 */ /* 0x000fe20000000000 */
[----:B------:R-:W-:Y:S02]  /*12900*/  IMAD R9, R9, UR4, R10 ;  /* 0x0000000409097c24 */ /* 0x000fe4000f8e020a */
[----:B0-----:R-:W-:-:S02]  /*12910*/  IMAD R4, R3, UR4, R0 ;  /* 0x0000000403047c24 */ /* 0x001fc4000f8e0200 */
[----:B------:R-:W-:Y:S01]  /*12920*/  IMAD.MOV.U32 R0, RZ, RZ, R31 ;  /* 0x000000ffff007224 */ /* 0x000fe200078e001f */
[----:B------:R-:W-:Y:S01]  /*12930*/  LOP3.LUT R35, R23, R35, RZ, 0x3c, !PT ;  /* 0x0000002317237212 */ /* 0x000fe200078e3cff */
[----:B------:R-:W-:-:S03]  /*12940*/  VIADD R31, R31, 0xffffffff ;  /* 0xffffffff1f1f7836 */ /* 0x000fc60000000000 */
[----:B------:R-:W-:Y:S02]  /*12950*/  ISETP.GT.AND P1, PT, R0, RZ, PT ;  /* 0x000000ff0000720c */ /* 0x000fe40003f24270 */
[----:B---3--:R-:W-:Y:S01]  /*12960*/  SHF.R.S32.HI R27, RZ, 0x1f, R8 ;  /* 0x0000001fff1b7819 */ /* 0x008fe20000011408 */
[----:B------:R-:W-:Y:S10]  /*12970*/  @!P2 BRA `(.L_x_2545) ;  /* 0x000000000004a947 */ /* 0x000ff40003800000 */
[----:B------:R-:W-:Y:S01]  /*12980*/  BPT.TRAP 0x1 ;  /* 0x000000040000795c */ /* 0x000fe20000300000 */
.L_x_2545:
[----:B------:R-:W-:Y:S01]  /*12990*/  IMAD R0, R29, 0x8, R17 ;  /* 0x000000081d007824 */ /* 0x000fe200078e0211 */
[----:B------:R-:W-:Y:S01]  /*129a0*/  SHF.L.U32 R28, R35, 0x1f, RZ ;  /* 0x0000001f231c7819 */ /* 0x000fe200000006ff */
[----:B------:R-:W-:Y:S01]  /*129b0*/  BSSY B0, `(.L_x_2546) ;  /* 0x0000004000007945 */ /* 0x000fe20003800000 */
[----:B------:R-:W-:Y:S02]  /*129c0*/  SHF.R.S32.HI R25, RZ, 0x1f, R4 ;  /* 0x0000001fff197819 */ /* 0x000fe40000011404 */
[----:B------:R-:W0:Y:S02]  /*129d0*/  SYNCS.PHASECHK.TRANS64.TRYWAIT P0, [R0+URZ+0x22880], R28 ;  /* 0x0228801c000075a7 */ /* 0x000e24000800017f */
[----:B0-----:R-:W-:Y:S05]  /*129e0*/  @!P0 BRA `(.L_x_2547) ;  /* 0x0000004400b88947 */ /* 0x001fea0003800000 */
.L_x_2661:
[----:B------:R-:W-:Y:S05]  /*129f0*/  BSYNC B0 ;  /* 0x0000000000007941 */ /* 0x000fea0003800000 */
.L_x_2546:
        /* <DEDUP_REMOVED lines=42> */
[----:B------:R-:W1:Y:S01]  /*12ca0*/  SHFL.IDX PT, R2, R5, 0x2, 0x181f ;  /* 0x00581f0005027f89 */ /* 0x000e6200000e0000 */
[----:B--2---:R-:W-:-:S03]  /*12cb0*/  IADD3.X R11, RZ, R3, RZ, P0, !PT ;  /* 0x00000003ff0b7210 */ /* 0x004fc600007fe4ff */
        /* <DEDUP_REMOVED lines=35> */
[----:B-1----:R-:W-:-:S04]  /*12ef0*/  IADD3 R2, P0, R33, R2, RZ ;  /* 0x0000000221027210 */ /* 0x002fc80007f1e0ff */
[----:B--2---:R-:W-:-:S05]  /*12f00*/  IADD3.X R3, RZ, R3, RZ, P0, !PT ;  /* 0x00000003ff037210 */ /* 0x004fca00007fe4ff */
[----:B------:R1:W-:Y:S04]  /*12f10*/  LDGSTS.E.BYPASS.LTC128B.128 [R6+0xe400], desc[UR50][R2.64], !P2 ;  /* 0x0e40000002067fae */ /* 0x0003e8000d101d72 */
[----:B-1-3--:R1:W2:Y:S02]  /*12f20*/  SHFL.IDX PT, R2, R19, 0x1, 0x181f ;  /* 0x00381f0013027f89 */ /* 0x00a2a400000e0000 */
.L_x_2683:
        /* <DEDUP_REMOVED lines=8> */
.L_x_2549:
        /* <DEDUP_REMOVED lines=11> */
.L_x_2550:
[----:B------:R2:W-:Y:S01]  /*13060*/  SYNCS.ARRIVE.TRANS64.A1T0 RZ, [R0+URZ+0x22870], RZ ;  /* 0x022870ff00ff79a7 */ /* 0x0005e2000810003f */
[----:B------:R-:W-:Y:S05]  /*13070*/  @!P3 BRA `(.L_x_2551) ;  /* 0x000000000004b947 */ /* 0x000fea0003800000 */
[----:B------:R-:W-:Y:S01]  /*13080*/  BPT.TRAP 0x1 ;  /* 0x000000040000795c */ /* 0x000fe20000300000 */
.L_x_2551:
[----:B------:R-:W3:Y:S01]  /*13090*/  SYNCS.PHASECHK.TRANS64.TRYWAIT P0, [R0+URZ+0x22840], R28 ;  /* 0x0228401c000075a7 */ /* 0x000ee2000800017f */
[----:B------:R-:W-:Y:S04]  /*130a0*/  BSSY B0, `(.L_x_2552) ;  /* 0x0000002000007945 */ /* 0x000fe80003800000 */
[----:B---3--:R-:W-:Y:S05]  /*130b0*/  @!P0 BRA `(.L_x_2553) ;  /* 0x0000004800c48947 */ /* 0x008fea0003800000 */
.L_x_2684:
[----:B------:R-:W-:Y:S05]  /*130c0*/  BSYNC B0 ;  /* 0x0000000000007941 */ /* 0x000fea0003800000 */
.L_x_2552:
        /* <DEDUP_REMOVED lines=41> */
[----:B0-----:R-:W-:-:S04]  /*13360*/  IADD3 R2, P0, R33, R2, RZ ;  /* 0x0000000221027210 */ /* 0x001fc80007f1e0ff */
[----:B-1----:R-:W-:Y:S02]  /*13370*/  IADD3.X R3, RZ, R3, RZ, P0, !PT ;  /* 0x00000003ff037210 */ /* 0x002fe400007fe4ff */
        /* <DEDUP_REMOVED lines=36> */
.L_x_2706:
        /* <DEDUP_REMOVED lines=8> */
.L_x_2555:
[----:B------:R-:W-:Y:S02]  /*13640*/  PLOP3.LUT P2, PT, P2, P0, PT, 0xa2, 0x0 ;  /* 0x000000000000781c */ /* 0x000fe40001741472 */
[----:B------:R-:W-:-:S08]  /*13650*/  @P0 R2UR P2, UR4, R0 ;  /* 0x00000000000402ca */ /* 0x000fd00000040000 */
[----:B------:R-:W-:-:S05]  /*13660*/  @P0 PLOP3.LUT P0, PT, P2, PT, PT, 0x80, 0x0 ;  /* 0x000000000000081c */ /* 0x000fca000170f070 */
[----:B------:R-:W-:Y:S01]  /*13670*/  @!P2 SYNCS.ARRIVE.TRANS64.RED.A0T1 RZ, [UR4+0x22830], RZ ;  /* 0x022830ffffffa9a7 */ /* 0x000fe20008200404 */
[----:B------:R-:W-:Y:S07]  /*13680*/  @!P2 ARRIVES.LDGSTSBAR.64.TRANSCNT [UR4+0x22830] ;  /* 0x02283000ff00a9b0 */ /* 0x000fee0008000a84 */
[----:B------:R-:W-:Y:S05]  /*13690*/  @P0 BRA.U.ANY `(.L_x_2555) ;  /* 0xfffffffd00e80947 */ /* 0x000fea000393ffff */
[----:B------:R-:W-:Y:S01]  /*136a0*/  NOP ;  /* 0x0000000000007918 */ /* 0x000fe20000000000 */
[----:B0-----:R-:W-:-:S04]  /*136b0*/  MOV R2, UR45 ;  /* 0x0000002d00027c02 */ /* 0x001fc80008000f00 */
[----:B------:R-:W-:-:S13]  /*136c0*/  ISETP.NE.AND P3, PT, R2, 0x3, PT ;  /* 0x000000030200780c */ /* 0x000fda0003f65270 */
[----:B------:R-:W-:Y:S05]  /*136d0*/  @!P3 BRA `(.L_x_2556) ;  /* 0x000000000004b947 */ /* 0x000fea0003800000 */
[----:B------:R-:W-:Y:S01]  /*136e0*/  BPT.TRAP 0x1 ;  /* 0x000000040000795c */ /* 0x000fe20000300000 */
.L_x_2556:
[----:B------:R3:W-:Y:S02]  /*136f0*/  SYNCS.ARRIVE.TRANS64.A1T0 RZ, [R0+URZ+0x22830], RZ ;  /* 0x022830ff00ff79a7 */ /* 0x0007e4000810003f */
[----:B---3--:R-:W-:-:S05]  /*13700*/  IMAD.U32 R0, RZ, RZ, UR46 ;  /* 0x0000002eff007e24 */ /* 0x008fca000f8e00ff */
[----:B------:R-:W-:-:S13]  /*13710*/  ISETP.NE.AND P0, PT, R0, 0x3, PT ;  /* 0x000000030000780c */ /* 0x000fda0003f05270 */
[----:B------:R-:W-:Y:S05]  /*13720*/  @!P0 BRA `(.L_x_2557) ;  /* 0x0000000000048947 */ /* 0x000fea0003800000 */
[----:B------:R-:W-:Y:S01]  /*13730*/  BPT.TRAP 0x1 ;  /* 0x000000040000795c */ /* 0x000fe20000300000 */
.L_x_2557:
[----:B------:R-:W-:Y:S01]  /*13740*/  LOP3.LUT R0, R23, 0x1, RZ, 0x3c, !PT ;  /* 0x0000000117007812 */ /* 0x000fe200078e3cff */
[----:B------:R-:W-:Y:S01]  /*13750*/  IMAD R19, R22, 0x8, R17 ;  /* 0x0000000816137824 */ /* 0x000fe200078e0211 */
[----:B------:R-:W-:Y:S02]  /*13760*/  BSSY B0, `(.L_x_2558) ;  /* 0x0000004000007945 */ /* 0x000fe40003800000 */
[----:B------:R-:W-:-:S04]  /*13770*/  SHF.L.U32 R0, R0, 0x1f, RZ ;  /* 0x0000001f00007819 */ /* 0x000fc800000006ff */
[----:B------:R-:W0:Y:S02]  /*13780*/  SYNCS.PHASECHK.TRANS64.TRYWAIT P2, [R19+URZ+0x22870], R0 ;  /* 0x02287000130075a7 */ /* 0x000e24000804017f */
[----:B0-----:R-:W-:Y:S05]  /*13790*/  @!P2 BRA `(.L_x_2559) ;  /* 0x0000004c00c4a947 */ /* 0x001fea0003800000 */
.L_x_2707:
[----:B------:R-:W-:Y:S05]  /*137a0*/  BSYNC B0 ;  /* 0x0000000000007941 */ /* 0x000fea0003800000 */
.L_x_2558:
[----:B------:R-:W-:-:S05]  /*137b0*/  IMAD.U32 R2, RZ, RZ, UR45 ;  /* 0x0000002dff027e24 */ /* 0x000fca000f8e00ff */
[----:B------:R-:W-:-:S13]  /*137c0*/  ISETP.NE.AND P2, PT, R2, 0x3, PT ;  /* 0x000000030200780c */ /* 0x000fda0003f45270 */
[----:B------:R-:W-:Y:S05]  /*137d0*/  @!P2 BRA `(.L_x_2560) ;  /* 0x000000000004a947 */ /* 0x000fea0003800000 */
[----:B------:R-:W-:Y:S01]  /*137e0*/  BPT.TRAP 0x1 ;  /* 0x000000040000795c */ /* 0x000fe20000300000 */
.L_x_2560:
[----:B------:R-:W-:Y:S01]  /*137f0*/  SHF.L.U32 R2, R23, 0x1f, RZ ;  /* 0x0000001f17027819 */ /* 0x000fe200000006ff */
[----:B0-----:R-:W-:-:S03]  /*13800*/  IMAD R0, R22, 0x5000, RZ ;  /* 0x0000500016007824 */ /* 0x001fc600078e02ff */
[----:B------:R-:W0:Y:S02]  /*13810*/  SYNCS.PHASECHK.TRANS64.TRYWAIT P2, [R19+URZ+0x22860], R2 ;  /* 0x02286002130075a7 */ /* 0x000e24000804017f */
[----:B0-----:R-:W-:Y:S05]  /*13820*/  @!P2 BRA `(.L_x_2561) ;  /* 0x0000004c00b4a947 */ /* 0x001fea0003800000 */
.L_x_2708:
        /* <DEDUP_REMOVED lines=78> */
.L_x_2562:
[----:B-1----:R1:W-:Y:S01]  /*13d10*/  SYNCS.ARRIVE.TRANS64.A1T0 RZ, [R19+URZ+0x22850], RZ ;  /* 0x022850ff13ff79a7 */ /* 0x0023e2000810003f */
[----:B------:R-:W-:Y:S06]  /*13d20*/  BAR.SYNC.DEFER_BLOCKING 0x2, 0x80 ;  /* 0x0082000000007b1d */ /* 0x000fec0000010000 */
[----:B------:R-:W-:Y:S05]  /*13d30*/  @!P0 BRA `(.L_x_2563) ;  /* 0x0000000000048947 */ /* 0x000fea0003800000 */
[----:B------:R-:W-:Y:S01]  /*13d40*/  BPT.TRAP 0x1 ;  /* 0x000000040000795c */ /* 0x000fe20000300000 */
.L_x_2563:
[----:B0-----:R-:W2:Y:S01]  /*13d50*/  LDL R0, [R1+0x4] ;  /* 0x0000040001007983 */ /* 0x001ea20000100800 */
[----:B-1----:R-:W-:Y:S01]  /*13d60*/  VIADD R19, R19, 0x22880 ;  /* 0x0002288013137836 */ /* 0x002fe20000000000 */
[----:B------:R-:W-:Y:S01]  /*13d70*/  MOV R22, R29 ;  /* 0x0000001d00167202 */ /* 0x000fe20000000f00 */
[----:B------:R-:W-:-:S03]  /*13d80*/  IMAD.MOV.U32 R23, RZ, RZ, R35 ;  /* 0x000000ffff177224 */ /* 0x000fc600078e0023 */
[----:B--2---:R-:W-:-:S04]  /*13d90*/  PRMT R19, R0, 0x654, R19 ;  /* 0x0000065400137816 */ /* 0x004fc80000000013 */
[----:B------:R1:W-:Y:S01]  /*13da0*/  SYNCS.ARRIVE.TRANS64.RED.A1T0 RZ, [R19+URZ], RZ ;  /* 0x000000ff13ff79a7 */ /* 0x0003e2000810043f */
[----:B------:R-:W-:Y:S05]  /*13db0*/  @P1 BRA `(.L_x_2564) ;  /* 0xffffffe400e81947 */ /* 0x000fea000383ffff */
.L_x_2544:
        /* <DEDUP_REMOVED lines=19> */
.L_x_2566:
[----:B------:R-:W-:Y:S05]  /*13ef0*/  BSYNC B0 ;  /* 0x0000000000007941 */ /* 0x000fea0003800000 */
.L_x_2565:
[----:B------:R-:W-:-:S13]  /*13f00*/  ISETP.NE.AND P1, PT, R6, 0x3, PT ;  /* 0x000000030600780c */ /* 0x000fda0003f25270 */
[----:B------:R-:W-:Y:S05]  /*13f10*/  @!P1 BRA `(.L_x_2567) ;  /* 0x0000000000049947 */ /* 0x000fea0003800000 */
[----:B------:R-:W-:Y:S01]  /*13f20*/  BPT.TRAP 0x1 ;  /* 0x000000040000795c */ /* 0x000fe20000300000 */
.L_x_2567:
[----:B------:R-:W-:Y:S01]  /*13f30*/  LOP3.LUT R3, R35, 0x1, RZ, 0x3c, !PT ;  /* 0x0000000123037812 */ /* 0x000fe200078e3cff */
[----:B------:R-:W-:Y:S01]  /*13f40*/  IMAD R18, R29, 0x8, R17 ;  /* 0x000000081d127824 */ /* 0x000fe200078e0211 */
[----:B------:R-:W-:Y:S02]  /*13f50*/  BSSY B0, `(.L_x_2568) ;  /* 0x0000004000007945 */ /* 0x000fe40003800000 */
[----:B------:R-:W-:-:S04]  /*13f60*/  SHF.L.U32 R3, R3, 0x1f, RZ ;  /* 0x0000001f03037819 */ /* 0x000fc800000006ff */
[----:B------:R-:W2:Y:S02]  /*13f70*/  SYNCS.PHASECHK.TRANS64.TRYWAIT P2, [R18+URZ+0x22870], R3 ;  /* 0x02287003120075a7 */ /* 0x000ea4000804017f */
[----:B--2---:R-:W-:Y:S05]  /*13f80*/  @!P2 BRA `(.L_x_2569) ;  /* 0x0000004400f0a947 */ /* 0x004fea0003800000 */
.L_x_2709:
[----:B------:R-:W-:Y:S05]  /*13f90*/  BSYNC B0 ;  /* 0x0000000000007941 */ /* 0x000fea0003800000 */
.L_x_2568:
[----:B0-----:R-:W-:-:S05]  /*13fa0*/  IMAD.U32 R0, RZ, RZ, UR45 ;  /* 0x0000002dff007e24 */ /* 0x001fca000f8e00ff */
[----:B------:R-:W-:-:S13]  /*13fb0*/  ISETP.NE.AND P2, PT, R0, 0x3, PT ;  /* 0x000000030000780c */ /* 0x000fda0003f45270 */
[----:B------:R-:W-:Y:S05]  /*13fc0*/  @!P2 BRA `(.L_x_2570) ;  /* 0x000000000004a947 */ /* 0x000fea0003800000 */
[----:B------:R-:W-:Y:S01]  /*13fd0*/  BPT.TRAP 0x1 ;  /* 0x000000040000795c */ /* 0x000fe20000300000 */
.L_x_2570:
[----:B--2---:R-:W-:Y:S01]  /*13fe0*/  SHF.L.U32 R3, R35, 0x1f, RZ ;  /* 0x0000001f23037819 */ /* 0x004fe200000006ff */
[----:B------:R-:W-:-:S03]  /*13ff0*/  IMAD R0, R29, 0x5000, RZ ;  /* 0x000050001d007824 */ /* 0x000fc600078e02ff */
[----:B------:R-:W0:Y:S02]  /*14000*/  SYNCS.PHASECHK.TRANS64.TRYWAIT P2, [R18+URZ+0x22860], R3 ;  /* 0x02286003120075a7 */ /* 0x000e24000804017f */
[----:B0-----:R-:W-:Y:S05]  /*14010*/  @!P2 BRA `(.L_x_2571) ;  /* 0x0000004400e0a947 */ /* 0x001fea0003800000 */
.L_x_2710:
        /* <DEDUP_REMOVED lines=78> */
.L_x_2572:
[----:B-1----:R1:W-:Y:S01]  /*14500*/  SYNCS.ARRIVE.TRANS64.A1T0 RZ, [R18+URZ+0x22850], RZ ;  /* 0x022850ff12ff79a7 */ /* 0x0023e2000810003f */
[----:B------:R-:W-:Y:S06]  /*14510*/  BAR.SYNC.DEFER_BLOCKING 0x2, 0x80 ;  /* 0x0082000000007b1d */ /* 0x000fec0000010000 */
[----:B------:R-:W-:Y:S05]  /*14520*/  @!P1 BRA `(.L_x_2573) ;  /* 0x0000000000049947 */ /* 0x000fea0003800000 */
[----:B------:R-:W-:Y:S01]  /*14530*/  BPT.TRAP 0x1 ;  /* 0x000000040000795c */ /* 0x000fe20000300000 */
.L_x_2573:
        /* <DEDUP_REMOVED lines=9> */
.L_x_2516:
[----:B------:R-:W-:Y:S05]  /*145d0*/  BSYNC B7 ;  /* 0x0000000000077941 */ /* 0x000fea0003800000 */
.L_x_2514:
[----:B-1----:R1:W5:Y:S04]  /*145e0*/  LDL R0, [R1+0x4] ;  /* 0x0000040001007983 */ /* 0x0023680000100800 */
[----:B------:R1:W5:Y:S01]  /*145f0*/  LDL R2, [R1+0x18] ;  /* 0x0000180001027983 */ /* 0x0003620000100800 */
[----:B------:R-:W-:-:S13]  /*14600*/  LOP3.LUT P1, RZ, R16, 0x1000, RZ, 0xc0, !PT ;  /* 0x0000100010ff7812 */ /* 0x000fda000782c0ff */
[----:B-1----:R-:W-:Y:S05]  /*14610*/  @!P1 BRA `(.L_x_2574) ;  /* 0x0000000000289947 */ /* 0x002fea0003800000 */
[----:B------:R-:W1:Y:S08]  /*14620*/  S2UR UR4, SR_CgaCtaId ;  /* 0x00000000000479c3 */ /* 0x000e700000008800 */
[----:B------:R-:W-:Y:S01]  /*14630*/  BAR.SYNC.DEFER_BLOCKING 0x5, 0x180 ;  /* 0x0146000000007b1d */ /* 0x000fe20000010000 */
[----:B------:R-:W-:Y:S02]  /*14640*/  MOV R17, 0x400 ;  /* 0x0000040000117802 */ /* 0x000fe40000000f00 */
[----:B-1---5:R-:W-:-:S04]  /*14650*/  MOV R0, UR4 ;  /* 0x0000000400007c02 */ /* 0x022fc80008000f00 */
[----:B------:R-:W-:Y:S01]  /*14660*/  LEA R17, R0, R17, 0x18 ;  /* 0x0000001100117211 */ /* 0x000fe200078ec0ff */
[----:B------:R-:W-:Y:S04]  /*14670*/  STL [R1+0x4], R0 ;  /* 0x0000040001007387 */ /* 0x000fe80000100800 */
[----:B------:R-:W1:Y:S04]  /*14680*/  LDS R2, [R17+0x228d0] ;  /* 0x0228d00011027984 */ /* 0x000e680000000800 */
[----:B-1----:R1:W-:Y:S01]  /*14690*/  STL [R1+0x18], R2 ;  /* 0x0000180201007387 */ /* 0x0023e20000100800 */
[----:B------:R-:W-:Y:S06]  /*146a0*/  BAR.ARV 0x4, 0x180 ;  /* 0x0106000000007b1d */ /* 0x000fec0000002000 */
[----:B------:R-:W-:Y:S05]  /*146b0*/  BRA `(.L_x_2575) ;  /* 0x0000000000287947 */ /* 0x000fea0003800000 */
.L_x_2574:
        /* <DEDUP_REMOVED lines=10> */
.L_x_2575:
[----:B--2---:R-:W2:Y:S01]  /*14760*/  LDL R0, [R1+0x18] ;  /* 0x0000180001007983 */ /* 0x004ea20000100800 */
[----:B------:R-:W-:Y:S02]  /*14770*/  ULDC UR4, c[0x0][0xc38] ;  /* 0x00030e0000047ab9 */ /* 0x000fe40000000800 */
[----:B--2---:R-:W-:-:S13]  /*14780*/  ISETP.GE.AND P0, PT, R0, UR4, PT ;  /* 0x0000000400007c0c */ /* 0x004fda000bf06270 */
[----:B------:R-:W-:Y:S05]  /*14790*/  @!P0 BRA `(.L_x_2576) ;  /* 0xffffffb000548947 */ /* 0x000fea000383ffff */
.L_x_2511:
        /* <DEDUP_REMOVED lines=12> */
.L_x_2711:
[----:B------:R-:W-:Y:S05]  /*14860*/  BSYNC B0 ;  /* 0x0000000000007941 */ /* 0x000fea0003800000 */
.L_x_2577:
[----:B------:R-:W-:-:S03]  /*14870*/  UMOV UR4, 0xffffffff ;  /* 0xffffffff00047882 */ /* 0x000fc60000000000 */
[----:B------:R-:W-:Y:S05]  /*14880*/  BRA.DIV UR4, `(.L_x_2579) ;  /* 0x0000003e04ec7947 */ /* 0x000fea000b800000 */
[----:B-1----:R-:W1:Y:S02]  /*14890*/  S2R R0, SR_TID.X ;  /* 0x0000000000007919 */ /* 0x002e640000002100 */
[----:B-1----:R-:W-:-:S04]  /*148a0*/  SHF.R.U32.HI R0, RZ, 0x5, R0 ;  /* 0x00000005ff007819 */ /* 0x002fc80000011600 */
[----:B------:R-:W-:-:S05]  /*148b0*/  LOP3.LUT R0, R0, 0x3, RZ, 0xc0, !PT ;  /* 0x0000000300007812 */ /* 0x000fca00078ec0ff */
[----:B------:R1:W2:Y:S02]  /*148c0*/  SHFL.IDX PT, R14, R0, RZ, 0x1f ;  /* 0x00001fff000e7589 */ /* 0x0002a400000e0000 */
.L_x_2714:
[----:B--2---:R-:W-:Y:S01]  /*148d0*/  ISETP.NE.AND P0, PT, R14, RZ, PT ;  /* 0x000000ff0e00720c */ /* 0x004fe20003f05270 */
[----:B------:R-:W-:-:S12]  /*148e0*/  BSSY B0, `(.L_x_2580) ;  /* 0x000002c000007945 */ /* 0x000fd80003800000 */
[----:B------:R-:W-:Y:S05]  /*148f0*/  @P0 BRA `(.L_x_2581) ;  /* 0x0000000000a80947 */ /* 0x000fea0003800000 */
[----:B------:R-:W-:-:S03]  /*14900*/  UMOV UR4, 0xffffffff ;  /* 0xffffffff00047882 */ /* 0x000fc60000000000 */
[----:B------:R-:W-:Y:S05]  /*14910*/  BRA.DIV UR4, `(.L_x_2582) ;  /* 0x0000003e04fc7947 */ /* 0x000fea000b800000 */
[----:B------:R-:W-:-:S13]  /*14920*/  ELECT P6, URZ, PT ;  /* 0x00000000003f782f */ /* 0x000fda00038c0000 */
.L_x_2717:
[----:B------:R-:W-:Y:S05]  /*14930*/  @!P6 BRA `(.L_x_2581) ;  /* 0x000000000098e947 */ /* 0x000fea0003800000 */
[----:B------:R-:W-:-:S06]  /*14940*/  ULOP3.LUT UR4, UR37, 0x2, URZ, 0xfc, !UPT ;  /* 0x0000000225047892 */ /* 0x000fcc000f8efc3f */
[----:B-1----:R-:W-:-:S05]  /*14950*/  IMAD.U32 R0, RZ, RZ, UR4 ;  /* 0x00000004ff007e24 */ /* 0x002fca000f8e00ff */
[----:B------:R-:W-:-:S13]  /*14960*/  ISETP.NE.AND P0, PT, R0, 0x3, PT ;  /* 0x000000030000780c */ /* 0x000fda0003f05270 */
[----:B------:R-:W-:Y:S05]  /*14970*/  @!P0 BRA `(.L_x_2583) ;  /* 0x0000000000048947 */ /* 0x000fea0003800000 */
[----:B------:R-:W-:Y:S01]  /*14980*/  BPT.TRAP 0x1 ;  /* 0x000000040000795c */ /* 0x000fe20000300000 */
.L_x_2583:
[----:B------:R-:W-:Y:S01]  /*14990*/  IMAD R3, R29, 0x8, R5 ;  /* 0x000000081d037824 */ /* 0x000fe200078e0205 */
[----:B------:R-:W-:Y:S01]  /*149a0*/  SHF.L.U32 R2, R35, 0x1f, RZ ;  /* 0x0000001f23027819 */ /* 0x000fe200000006ff */
[----:B------:R-:W-:-:S03]  /*149b0*/  VIADD R29, R29, 0x1 ;  /* 0x000000011d1d7836 */ /* 0x000fc60000000000 */
[----:B------:R-:W1:Y:S02]  /*149c0*/  SYNCS.PHASECHK.TRANS64.TRYWAIT P1, [R3+URZ+0x22840], R2 ;  /* 0x02284002030075a7 */ /* 0x000e64000802017f */
[----:B------:R-:W-:-:S04]  /*149d0*/  ISETP.NE.AND P2, PT, R29, 0x2, PT ;  /* 0x000000021d00780c */ /* 0x000fc80003f45270 */
[----:B------:R-:W-:Y:S01]  /*149e0*/  SEL R0, RZ, 0x1, P2 ;  /* 0x00000001ff007807 */ /* 0x000fe20001000000 */
[----:B-1----:R-:W-:Y:S08]  /*149f0*/  @!P1 BRA `(.L_x_2584) ;  /* 0x0000003c00e49947 */ /* 0x002ff00003800000 */
.L_x_2718:
[----:B------:R-:W-:Y:S02]  /*14a00*/  SEL R29, R29, RZ, P2 ;  /* 0x000000ff1d1d7207 */ /* 0x000fe40001000000 */
[----:B------:R-:W-:Y:S01]  /*14a10*/  LOP3.LUT R0, R35, R0, RZ, 0x3c, !PT ;  /* 0x0000000023007212 */ /* 0x000fe200078e3cff */
[----:B------:R-:W-:Y:S06]  /*14a20*/  @!P0 BRA `(.L_x_2585) ;  /* 0x0000000000048947 */ /* 0x000fec0003800000 */
[----:B------:R-:W-:Y:S01]  /*14a30*/  BPT.TRAP 0x1 ;  /* 0x000000040000795c */ /* 0x000fe20000300000 */
.L_x_2585:
[----:B------:R-:W-:Y:S01]  /*14a40*/  IMAD R29, R29, 0x8, R5 ;  /* 0x000000081d1d7824 */ /* 0x000fe200078e0205 */
[----:B------:R-:W-:-:S04]  /*14a50*/  SHF.L.U32 R0, R0, 0x1f, RZ ;  /* 0x0000001f00007819 */ /* 0x000fc800000006ff */
[----:B------:R-:W2:Y:S02]  /*14a60*/  SYNCS.PHASECHK.TRANS64.TRYWAIT P1, [R29+URZ+0x22840], R0 ;  /* 0x022840001d0075a7 */ /* 0x000ea4000802017f */
[----:B--2---:R-:W-:Y:S05]  /*14a70*/  @!P1 BRA `(.L_x_2586) ;  /* 0x0000003c00d89947 */ /* 0x004fea0003800000 */
.L_x_2719:
[----:B------:R-:W-:Y:S05]  /*14a80*/  @!P0 BRA `(.L_x_2587) ;  /* 0x0000000000048947 */ /* 0x000fea0003800000 */
[----:B------:R-:W-:Y:S01]  /*14a90*/  BPT.TRAP 0x1 ;  /* 0x000000040000795c */ /* 0x000fe20000300000 */
.L_x_2587:
[----:B------:R-:W3:Y:S02]  /*14aa0*/  SYNCS.PHASECHK.TRANS64.TRYWAIT P1, [R3+URZ+0x22860], R2 ;  /* 0x02286002030075a7 */ /* 0x000ee4000802017f */
[----:B---3--:R-:W-:Y:S05]  /*14ab0*/  @!P1 BRA `(.L_x_2588) ;  /* 0x0000003c00dc9947 */ /* 0x008fea0003800000 */
.L_x_2720:
[----:B------:R-:W-:Y:S05]  /*14ac0*/  @!P0 BRA `(.L_x_2589) ;  /* 0x0000000000048947 */ /* 0x000fea0003800000 */
[----:B------:R-:W-:Y:S01]  /*14ad0*/  BPT.TRAP 0x1 ;  /* 0x000000040000795c */ /* 0x000fe20000300000 */
.L_x_2589:
[----:B------:R-:W4:Y:S02]  /*14ae0*/  SYNCS.PHASECHK.TRANS64.TRYWAIT P1, [R29+URZ+0x22860], R0 ;  /* 0x022860001d0075a7 */ /* 0x000f24000802017f */
[----:B----4-:R-:W-:Y:S05]  /*14af0*/  @!P1 BRA `(.L_x_2590) ;  /* 0x0000003c00e09947 */ /* 0x010fea0003800000 */
.L_x_2721:
[----:B------:R-:W-:Y:S05]  /*14b00*/  @!P0 BRA `(.L_x_2591) ;  /* 0x0000000000048947 */ /* 0x000fea0003800000 */
[----:B------:R-:W-:Y:S01]  /*14b10*/  BPT.TRAP 0x1 ;  /* 0x000000040000795c */ /* 0x000fe20000300000 */
.L_x_2591:
[----:B------:R-:W5:Y:S02]  /*14b20*/  SYNCS.PHASECHK.TRANS64.TRYWAIT P1, [R3+URZ+0x22880], R2 ;  /* 0x02288002030075a7 */ /* 0x000f64000802017f */
[----:B-----5:R-:W-:Y:S05]  /*14b30*/  @!P1 BRA `(.L_x_2592) ;  /* 0x0000003c00e49947 */ /* 0x020fea0003800000 */
.L_x_2722:
[----:B------:R-:W-:Y:S05]  /*14b40*/  @!P0 BRA `(.L_x_2593) ;  /* 0x0000000000048947 */ /* 0x000fea0003800000 */
[----:B------:R-:W-:Y:S01]  /*14b50*/  BPT.TRAP 0x1 ;  /* 0x000000040000795c */ /* 0x000fe20000300000 */
.L_x_2593:
[----:B------:R0:W0:Y:S02]  /*14b60*/  SYNCS.PHASECHK.TRANS64.TRYWAIT P0, [R29+URZ+0x22880], R0 ;  /* 0x022880001d0075a7 */ /* 0x000024000800017f */
[----:B0-----:R-:W-:Y:S05]  /*14b70*/  @!P0 NANOSLEEP.SYNCS 0x989680 ;  /* 0x009896800000895d */ /* 0x001fea0003900000 */
[----:B------:R-:W0:Y:S02]  /*14b80*/  @!P0 SYNCS.PHASECHK.TRANS64 P0, [R29+URZ+0x22880], R0 ;  /* 0x022880001d0085a7 */ /* 0x000e24000800007f */
[----:B0-----:R-:W-:Y:S05]  /*14b90*/  @!P0 BRA `(.L_x_2593) ;  /* 0xfffffffc00f08947 */ /* 0x001fea000383ffff */
.L_x_2581:
[----:B------:R-:W-:Y:S05]  /*14ba0*/  BSYNC B0 ;  /* 0x0000000000007941 */ /* 0x000fea0003800000 */
.L_x_2580:
[----:B------:R-:W-:Y:S05]  /*14bb0*/  EXIT ;  /* 0x000000000000794d */ /* 0x000fea0003800000 */
.L_x_2458:
[----:B0-----:R-:W-:-:S04]  /*14bc0*/  IMAD.U32 R3, RZ, RZ, UR43 ;  /* 0x0000002bff037e24 */ /* 0x001fc8000f8e00ff */
[----:B------:R0:W1:Y:S03]  /*14bd0*/  SYNCS.PHASECHK.TRANS64.TRYWAIT P1, [R3+URZ+0x22800], R6 ;  /* 0x02280006030075a7 */ /* 0x000066000802017f */
[----:B-1----:R-:W-:Y:S05]  /*14be0*/  @!P1 NANOSLEEP.SYNCS 0x989680 ;  /* 0x009896800000995d */ /* 0x002fea0003900000 */
[----:B------:R-:W1:Y:S02]  /*14bf0*/  @!P1 SYNCS.PHASECHK.TRANS64 P1, [R3+URZ+0x22800], R6 ;  /* 0x02280006030095a7 */ /* 0x000e64000802007f */
[----:B-1----:R-:W-:Y:S05]  /*14c00*/  @!P1 BRA `(.L_x_2458) ;  /* 0xfffffffc00ec9947 */ /* 0x002fea000383ffff */
[----:B------:R-:W-:Y:S05]  /*14c10*/  BRA `(.L_x_2594) ;  /* 0xfffffecc004c7947 */ /* 0x000fea000383ffff */
.L_x_2462:
[----:B-1----:R1:W2:Y:S02]  /*14c20*/  SYNCS.PHASECHK.TRANS64.TRYWAIT P1, [R2+URZ+0x22830], R3 ;  /* 0x02283003020075a7 */ /* 0x0022a4000802017f */
[----:B--2---:R-:W-:Y:S05]  /*14c30*/  @!P1 NANOSLEEP.SYNCS 0x989680 ;  /* 0x009896800000995d */ /* 0x004fea0003900000 */
[----:B------:R-:W2:Y:S02]  /*14c40*/  @!P1 SYNCS.PHASECHK.TRANS64 P1, [R2+URZ+0x22830], R3 ;  /* 0x02283003020095a7 */ /* 0x000ea4000802007f */
[----:B--2---:R-:W-:Y:S05]  /*14c50*/  @!P1 BRA `(.L_x_2462) ;  /* 0xfffffffc00f09947 */ /* 0x004fea000383ffff */
[----:B------:R-:W-:Y:S05]  /*14c60*/  BRA `(.L_x_2461) ;  /* 0xfffffecc00687947 */ /* 0x000fea000383ffff */
.L_x_2468:
[----:B-1----:R-:W-:-:S04]  /*14c70*/  MOV R8, UR6 ;  /* 0x0000000600087c02 */ /* 0x002fc80008000f00 */
[----:B------:R1:W2:Y:S03]  /*14c80*/  SYNCS.PHASECHK.TRANS64.TRYWAIT P1, [R8+URZ+0x22830], R7 ;  /* 0x02283007080075a7 */ /* 0x0002a6000802017f */
[----:B--2---:R-:W-:Y:S05]  /*14c90*/  @!P1 NANOSLEEP.SYNCS 0x989680 ;  /* 0x009896800000995d */ /* 0x004fea0003900000 */
[----:B------:R-:W2:Y:S02]  /*14ca0*/  @!P1 SYNCS.PHASECHK.TRANS64 P1, [R8+URZ+0x22830], R7 ;  /* 0x02283007080095a7 */ /* 0x000ea4000802007f */
[----:B--2---:R-:W-:Y:S05]  /*14cb0*/  @!P1 BRA `(.L_x_2468) ;  /* 0xfffffffc00ec9947 */ /* 0x004fea000383ffff */
[----:B------:R-:W-:Y:S05]  /*14cc0*/  BRA `(.L_x_2465) ;  /* 0xffffff0400e07947 */ /* 0x000fea000383ffff */
.L_x_2472:
[----:B-1----:R-:W-:-:S04]  /*14cd0*/  IMAD.U32 R8, RZ, RZ, UR6 ;  /* 0x00000006ff087e24 */ /* 0x002fc8000f8e00ff */
[----:B------:R1:W2:Y:S03]  /*14ce0*/  SYNCS.PHASECHK.TRANS64.TRYWAIT P1, [R8+URZ+0x22850], R7 ;  /* 0x02285007080075a7 */ /* 0x0002a6000802017f */
[----:B--2---:R-:W-:Y:S05]  /*14cf0*/  @!P1 NANOSLEEP.SYNCS 0x989680 ;  /* 0x009896800000995d */ /* 0x004fea0003900000 */
[----:B------:R-:W2:Y:S02]  /*14d00*/  @!P1 SYNCS.PHASECHK.TRANS64 P1, [R8+URZ+0x22850], R7 ;  /* 0x02285007080095a7 */ /* 0x000ea4000802007f */
[----:B--2---:R-:W-:Y:S05]  /*14d10*/  @!P1 BRA `(.L_x_2472) ;  /* 0xfffffffc00ec9947 */ /* 0x004fea000383ffff */
[----:B------:R-:W-:Y:S05]  /*14d20*/  BRA `(.L_x_2469) ;  /* 0xffffff0c00fc7947 */ /* 0x000fea000383ffff */
.L_x_2480:
[----:B-1----:R-:W-:-:S04]  /*14d30*/  IMAD.U32 R8, RZ, RZ, UR6 ;  /* 0x00000006ff087e24 */ /* 0x002fc8000f8e00ff */
[----:B------:R1:W2:Y:S03]  /*14d40*/  SYNCS.PHASECHK.TRANS64.TRYWAIT P1, [R8+URZ+0x22830], R7 ;  /* 0x02283007080075a7 */ /* 0x0002a6000802017f */
[----:B--2---:R-:W-:Y:S05]  /*14d50*/  @!P1 NANOSLEEP.SYNCS 0x989680 ;  /* 0x009896800000995d */ /* 0x004fea0003900000 */
[----:B------:R-:W2:Y:S02]  /*14d60*/  @!P1 SYNCS.PHASECHK.TRANS64 P1, [R8+URZ+0x22830], R7 ;  /* 0x02283007080095a7 */ /* 0x000ea4000802007f */
[----:B--2---:R-:W-:Y:S05]  /*14d70*/  @!P1 BRA `(.L_x_2480) ;  /* 0xfffffffc00ec9947 */ /* 0x004fea000383ffff */
[----:B------:R-:W-:Y:S05]  /*14d80*/  BRA `(.L_x_2477) ;  /* 0xffffff44006c7947 */ /* 0x000fea000383ffff */
.L_x_2484:
[----:B-1----:R-:W-:-:S04]  /*14d90*/  IMAD.U32 R8, RZ, RZ, UR6 ;  /* 0x00000006ff087e24 */ /* 0x002fc8000f8e00ff */
[----:B------:R1:W2:Y:S03]  /*14da0*/  SYNCS.PHASECHK.TRANS64.TRYWAIT P1, [R8+URZ+0x22850], R7 ;  /* 0x02285007080075a7 */ /* 0x0002a6000802017f */
[----:B--2---:R-:W-:Y:S05]  /*14db0*/  @!P1 NANOSLEEP.SYNCS 0x989680 ;  /* 0x009896800000995d */ /* 0x004fea0003900000 */
[----:B------:R-:W2:Y:S02]  /*14dc0*/  @!P1 SYNCS.PHASECHK.TRANS64 P1, [R8+URZ+0x22850], R7 ;  /* 0x02285007080095a7 */ /* 0x000ea4000802007f */
[----:B--2---:R-:W-:Y:S05]  /*14dd0*/  @!P1 BRA `(.L_x_2484) ;  /* 0xfffffffc00ec9947 */ /* 0x004fea000383ffff */
[----:B------:R-:W-:Y:S05]  /*14de0*/  BRA `(.L_x_2481) ;  /* 0xffffff4c00887947 */ /* 0x000fea000383ffff */
.L_x_2491:
[----:B-1----:R-:W-:-:S04]  /*14df0*/  IMAD.U32 R5, RZ, RZ, UR9 ;  /* 0x00000009ff057e24 */ /* 0x002fc8000f8e00ff */
[----:B------:R1:W2:Y:S03]  /*14e00*/  SYNCS.PHASECHK.TRANS64.TRYWAIT P1, [R5+URZ+0x22850], R0 ;  /* 0x02285000050075a7 */ /* 0x0002a6000802017f */
[----:B--2---:R-:W-:Y:S05]  /*14e10*/  @!P1 NANOSLEEP.SYNCS 0x989680 ;  /* 0x009896800000995d */ /* 0x004fea0003900000 */
[----:B------:R-:W2:Y:S02]  /*14e20*/  @!P1 SYNCS.PHASECHK.TRANS64 P1, [R5+URZ+0x22850], R0 ;  /* 0x02285000050095a7 */ /* 0x000ea4000802007f */
[----:B--2---:R-:W-:Y:S05]  /*14e30*/  @!P1 BRA `(.L_x_2491) ;  /* 0xfffffffc00ec9947 */ /* 0x004fea000383ffff */
[----:B------:R-:W-:Y:S05]  /*14e40*/  BRA `(.L_x_2490) ;  /* 0xffffff7400e07947 */ /* 0x000fea000383ffff */
.L_x_2525:
        /* <DEDUP_REMOVED lines=10> */
.L_x_2595:
[----:B------:R-:W-:Y:S05]  /*14ef0*/  BRA `(.L_x_2596) ;  /* 0xffffffb400807947 */ /* 0x000fea000383ffff */
.L_x_2528:
[----:B0-----:R0:W1:Y:S02]  /*14f00*/  SYNCS.PHASECHK.TRANS64.TRYWAIT P0, [R0+URZ+0x22880], R26 ;  /* 0x0228801a000075a7 */ /* 0x001064000800017f */
[----:B-1----:R-:W-:Y:S05]  /*14f10*/  @!P0 NANOSLEEP.SYNCS 0x989680 ;  /* 0x009896800000895d */ /* 0x002fea0003900000 */
[----:B------:R-:W1:Y:S02]  /*14f20*/  @!P0 SYNCS.PHASECHK.TRANS64 P0, [R0+URZ+0x22880], R26 ;  /* 0x0228801a000085a7 */ /* 0x000e64000800007f */
[----:B-1----:R-:W-:Y:S05]  /*14f30*/  @!P0 BRA `(.L_x_2528) ;  /* 0xfffffffc00f08947 */ /* 0x002fea000383ffff */
[----:B------:R-:W-:Y:S05]  /*14f40*/  BRA `(.L_x_2597) ;  /* 0xffffffb800a07947 */ /* 0x000fea000383ffff */
.L_x_2529:
        /* <DEDUP_REMOVED lines=8> */
.L_x_2599:
[----:B------:R-:W-:Y:S05]  /*14fd0*/  BSYNC B0 ;  /* 0x0000000000007941 */ /* 0x000fea0003800000 */
.L_x_2598:
        /* <DEDUP_REMOVED lines=14> */
.L_x_2600:
[----:B------:R-:W-:Y:S02]  /*150c0*/  IMAD.MOV.U32 R13, RZ, RZ, R10 ;  /* 0x000000ffff0d7224 */ /* 0x000fe400078e000a */
[----:B------:R-:W-:Y:S01]  /*150d0*/  IMAD.MOV.U32 R12, RZ, RZ, 0x1 ;  /* 0x00000001ff0c7424 */ /* 0x000fe200078e00ff */
[----:B------:R-:W-:-:S07]  /*150e0*/  MOV R2, R14 ;  /* 0x0000000e00027202 */ /* 0x000fce0000000f00 */
[----:B------:R-:W-:Y:S05]  /*150f0*/  WARPSYNC.COLLECTIVE R15, `(.L_x_2601) ;  /* 0x000000000f087348 */ /* 0x000fea0003c00000 */
[----:B------:R0:W1:Y:S02]  /*15100*/  SHFL.IDX P6, R14, R13, R12, R11 ;  /* 0x0000000c0d0e7389 */ /* 0x00006400000c000b */
[----:B01----:R-:W-:Y:S01]  /*15110*/  ENDCOLLECTIVE ;  /* 0x000000000000791b */ /* 0x003fe20003800000 */
.L_x_2601:
        /* <DEDUP_REMOVED lines=12> */
.L_x_2602:
[----:B------:R-:W-:Y:S01]  /*151e0*/  MOV R13, R10 ;  /* 0x0000000a000d7202 */ /* 0x000fe20000000f00 */
[----:B------:R-:W-:Y:S02]  /*151f0*/  IMAD.MOV.U32 R12, RZ, RZ, 0x2 ;  /* 0x00000002ff0c7424 */ /* 0x000fe400078e00ff */
[----:B------:R-:W-:-:S07]  /*15200*/  IMAD.MOV.U32 R2, RZ, RZ, R14 ;  /* 0x000000ffff027224 */ /* 0x000fce00078e000e */
[----:B------:R-:W-:Y:S05]  /*15210*/  WARPSYNC.COLLECTIVE R15, `(.L_x_2603) ;  /* 0x000000000f087348 */ /* 0x000fea0003c00000 */
[----:B------:R0:W1:Y:S02]  /*15220*/  SHFL.IDX P6, R14, R13, R12, R11 ;  /* 0x0000000c0d0e7389 */ /* 0x00006400000c000b */
[----:B01----:R-:W-:Y:S01]  /*15230*/  ENDCOLLECTIVE ;  /* 0x000000000000791b */ /* 0x003fe20003800000 */
.L_x_2603:
        /* <DEDUP_REMOVED lines=12> */
.L_x_2604:
[----:B------:R-:W-:Y:S02]  /*15300*/  IMAD.MOV.U32 R13, RZ, RZ, R10 ;  /* 0x000000ffff0d7224 */ /* 0x000fe400078e000a */
[----:B------:R-:W-:Y:S02]  /*15310*/  IMAD.MOV.U32 R12, RZ, RZ, 0x3 ;  /* 0x00000003ff0c7424 */ /* 0x000fe400078e00ff */
[----:B------:R-:W-:-:S07]  /*15320*/  IMAD.MOV.U32 R2, RZ, RZ, R14 ;  /* 0x000000ffff027224 */ /* 0x000fce00078e000e */
[----:B------:R-:W-:Y:S05]  /*15330*/  WARPSYNC.COLLECTIVE R15, `(.L_x_2605) ;  /* 0x000000000f087348 */ /* 0x000fea0003c00000 */
[----:B------:R0:W1:Y:S02]  /*15340*/  SHFL.IDX P6, R14, R13, R12, R11 ;  /* 0x0000000c0d0e7389 */ /* 0x00006400000c000b */
[----:B01----:R-:W-:Y:S01]  /*15350*/  ENDCOLLECTIVE ;  /* 0x000000000000791b */ /* 0x003fe20003800000 */
.L_x_2605:
[----:B------:R-:W-:-:S05]  /*15360*/  IADD3 R2, P0, R33, R2, RZ ;  /* 0x0000000221027210 */ /* 0x000fca0007f1e0ff */
[----:B------:R-:W-:Y:S01]  /*15370*/  IMAD.X R3, RZ, RZ, R3, P0 ;  /* 0x000000ffff037224 */ /* 0x000fe200000e0603 */
[----:B------:R-:W-:Y:S02]  /*15380*/  ISETP.LT.OR P0, PT, R20, 0x21, P1 ;  /* 0x000000211400780c */ /* 0x000fe40000f01670 */
[----:B------:R-:W-:-:S11]  /*15390*/  MOV R13, R9 ;  /* 0x00000009000d7202 */ /* 0x000fd60000000f00 */
        /* <DEDUP_REMOVED lines=8> */
.L_x_2606:
[----:B------:R-:W-:Y:S02]  /*15420*/  IMAD.MOV.U32 R13, RZ, RZ, R10 ;  /* 0x000000ffff0d7224 */ /* 0x000fe400078e000a */
[----:B------:R-:W-:Y:S02]  /*15430*/  IMAD.MOV.U32 R12, RZ, RZ, 0x4 ;  /* 0x00000004ff0c7424 */ /* 0x000fe400078e00ff */
[----:B------:R-:W-:-:S07]  /*15440*/  IMAD.MOV.U32 R2, RZ, RZ, R14 ;  /* 0x000000ffff027224 */ /* 0x000fce00078e000e */
[----:B------:R-:W-:Y:S05]  /*15450*/  WARPSYNC.COLLECTIVE R15, `(.L_x_2607) ;  /* 0x000000000f087348 */ /* 0x000fea0003c00000 */
[----:B------:R0:W1:Y:S02]  /*15460*/  SHFL.IDX P6, R14, R13, R12, R11 ;  /* 0x0000000c0d0e7389 */ /* 0x00006400000c000b */
[----:B01----:R-:W-:Y:S01]  /*15470*/  ENDCOLLECTIVE ;  /* 0x000000000000791b */ /* 0x003fe20003800000 */
.L_x_2607:
        /* <DEDUP_REMOVED lines=12> */
.L_x_2608:
[----:B------:R-:W-:Y:S01]  /*15540*/  MOV R13, R10 ;  /* 0x0000000a000d7202 */ /* 0x000fe20000000f00 */
[----:B------:R-:W-:Y:S02]  /*15550*/  IMAD.MOV.U32 R12, RZ, RZ, 0x5 ;  /* 0x00000005ff0c7424 */ /* 0x000fe400078e00ff */
[----:B------:R-:W-:-:S07]  /*15560*/  IMAD.MOV.U32 R2, RZ, RZ, R14 ;  /* 0x000000ffff027224 */ /* 0x000fce00078e000e */
[----:B------:R-:W-:Y:S05]  /*15570*/  WARPSYNC.COLLECTIVE R15, `(.L_x_2609) ;  /* 0x000000000f087348 */ /* 0x000fea0003c00000 */
[----:B------:R0:W1:Y:S02]  /*15580*/  SHFL.IDX P6, R14, R13, R12, R11 ;  /* 0x0000000c0d0e7389 */ /* 0x00006400000c000b */
[----:B01----:R-:W-:Y:S01]  /*15590*/  ENDCOLLECTIVE ;  /* 0x000000000000791b */ /* 0x003fe20003800000 */
.L_x_2609:
        /* <DEDUP_REMOVED lines=12> */
.L_x_2610:
[----:B------:R-:W-:Y:S02]  /*15660*/  IMAD.MOV.U32 R13, RZ, RZ, R10 ;  /* 0x000000ffff0d7224 */ /* 0x000fe400078e000a */
[----:B------:R-:W-:Y:S02]  /*15670*/  IMAD.MOV.U32 R12, RZ, RZ, 0x6 ;  /* 0x00000006ff0c7424 */ /* 0x000fe400078e00ff */
[----:B------:R-:W-:-:S07]  /*15680*/  IMAD.MOV.U32 R2, RZ, RZ, R14 ;  /* 0x000000ffff027224 */ /* 0x000fce00078e000e */
[----:B------:R-:W-:Y:S05]  /*15690*/  WARPSYNC.COLLECTIVE R15, `(.L_x_2611) ;  /* 0x000000000f087348 */ /* 0x000fea0003c00000 */
[----:B------:R0:W1:Y:S02]  /*156a0*/  SHFL.IDX P6, R14, R13, R12, R11 ;  /* 0x0000000c0d0e7389 */ /* 0x00006400000c000b */
[----:B01----:R-:W-:Y:S01]  /*156b0*/  ENDCOLLECTIVE ;  /* 0x000000000000791b */ /* 0x003fe20003800000 */
.L_x_2611:
        /* <DEDUP_REMOVED lines=12> */
.L_x_2612:
[----:B------:R-:W-:Y:S02]  /*15780*/  IMAD.MOV.U32 R13, RZ, RZ, R10 ;  /* 0x000000ffff0d7224 */ /* 0x000fe400078e000a */
[----:B------:R-:W-:Y:S02]  /*15790*/  IMAD.MOV.U32 R12, RZ, RZ, 0x7 ;  /* 0x00000007ff0c7424 */ /* 0x000fe400078e00ff */
[----:B------:R-:W-:-:S07]  /*157a0*/  IMAD.MOV.U32 R2, RZ, RZ, R14 ;  /* 0x000000ffff027224 */ /* 0x000fce00078e000e */
[----:B------:R-:W-:Y:S05]  /*157b0*/  WARPSYNC.COLLECTIVE R15, `(.L_x_2613) ;  /* 0x000000000f087348 */ /* 0x000fea0003c00000 */
[----:B------:R0:W1:Y:S02]  /*157c0*/  SHFL.IDX P6, R14, R13, R12, R11 ;  /* 0x0000000c0d0e7389 */ /* 0x00006400000c000b */
[----:B01----:R-:W-:Y:S01]  /*157d0*/  ENDCOLLECTIVE ;  /* 0x000000000000791b */ /* 0x003fe20003800000 */
.L_x_2613:
        /* <DEDUP_REMOVED lines=12> */
.L_x_2614:
[----:B------:R-:W-:Y:S01]  /*158a0*/  MOV R13, R21 ;  /* 0x00000015000d7202 */ /* 0x000fe20000000f00 */
[----:B------:R-:W-:Y:S02]  /*158b0*/  IMAD.MOV.U32 R12, RZ, RZ, RZ ;  /* 0x000000ffff0c7224 */ /* 0x000fe400078e00ff */
[----:B------:R-:W-:-:S07]  /*158c0*/  IMAD.MOV.U32 R2, RZ, RZ, R14 ;  /* 0x000000ffff027224 */ /* 0x000fce00078e000e */
[----:B------:R-:W-:Y:S05]  /*158d0*/  WARPSYNC.COLLECTIVE R15, `(.L_x_2615) ;  /* 0x000000000f087348 */ /* 0x000fea0003c00000 */
[----:B------:R0:W1:Y:S02]  /*158e0*/  SHFL.IDX P6, R14, R13, R12, R11 ;  /* 0x0000000c0d0e7389 */ /* 0x00006400000c000b */
[----:B01----:R-:W-:Y:S01]  /*158f0*/  ENDCOLLECTIVE ;  /* 0x000000000000791b */ /* 0x003fe20003800000 */
.L_x_2615:
        /* <DEDUP_REMOVED lines=12> */
.L_x_2616:
[----:B------:R-:W-:Y:S02]  /*159c0*/  IMAD.MOV.U32 R13, RZ, RZ, R21 ;  /* 0x000000ffff0d7224 */ /* 0x000fe400078e0015 */
[----:B------:R-:W-:Y:S02]  /*159d0*/  IMAD.MOV.U32 R12, RZ, RZ, 0x1 ;  /* 0x00000001ff0c7424 */ /* 0x000fe400078e00ff */
[----:B------:R-:W-:-:S07]  /*159e0*/  IMAD.MOV.U32 R2, RZ, RZ, R14 ;  /* 0x000000ffff027224 */ /* 0x000fce00078e000e */
[----:B------:R-:W-:Y:S05]  /*159f0*/  WARPSYNC.COLLECTIVE R15, `(.L_x_2617) ;  /* 0x000000000f087348 */ /* 0x000fea0003c00000 */
[----:B------:R0:W1:Y:S02]  /*15a00*/  SHFL.IDX P6, R14, R13, R12, R11 ;  /* 0x0000000c0d0e7389 */ /* 0x00006400000c000b */
[----:B01----:R-:W-:Y:S01]  /*15a10*/  ENDCOLLECTIVE ;  /* 0x000000000000791b */ /* 0x003fe20003800000 */
.L_x_2617:
[----:B------:R-:W-:-:S05]  /*15a20*/  IADD3 R2, P0, R33, R2, RZ ;  /* 0x0000000221027210 */ /* 0x000fca0007f1e0ff */
[----:B------:R-:W-:Y:S01]  /*15a30*/  IMAD.X R3, RZ, RZ, R3, P0 ;  /* 0x000000ffff037224 */ /* 0x000fe200000e0603 */
[C---:B------:R-:W-:Y:S02]  /*15a40*/  ISETP.LT.OR P0, PT, R20.reuse, 0x81, P1 ;  /* 0x000000811400780c */ /* 0x040fe40000f01670 */
[----:B------:R-:W-:Y:S02]  /*15a50*/  ISETP.GE.AND P1, PT, R20, 0x11, PT ;  /* 0x000000111400780c */ /* 0x000fe40003f26270 */
[----:B------:R-:W-:-:S09]  /*15a60*/  MOV R13, R19 ;  /* 0x00000013000d7202 */ /* 0x000fd20000000f00 */
        /* <DEDUP_REMOVED lines=10> */
.L_x_2618:
        /* <DEDUP_REMOVED lines=14> */
.L_x_2534:
[----:B--2---:R2:W3:Y:S02]  /*15bf0*/  SYNCS.PHASECHK.TRANS64.TRYWAIT P0, [R0+URZ+0x22840], R26 ;  /* 0x0228401a000075a7 */ /* 0x0044e4000800017f */
[----:B---3--:R-:W-:Y:S05]  /*15c00*/  @!P0 NANOSLEEP.SYNCS 0x989680 ;  /* 0x009896800000895d */ /* 0x008fea0003900000 */
[----:B------:R-:W3:Y:S02]  /*15c10*/  @!P0 SYNCS.PHASECHK.TRANS64 P0, [R0+URZ+0x22840], R26 ;  /* 0x0228401a000085a7 */ /* 0x000ee4000800007f */
[----:B---3--:R-:W-:Y:S05]  /*15c20*/  @!P0 BRA `(.L_x_2534) ;  /* 0xfffffffc00f08947 */ /* 0x008fea000383ffff */
[----:B------:R-:W-:Y:S05]  /*15c30*/  BRA `(.L_x_2620) ;  /* 0xffffffb400bc7947 */ /* 0x000fea000383ffff */
.L_x_2535:
        /* <DEDUP_REMOVED lines=8> */
.L_x_2622:
[----:B------:R-:W-:Y:S05]  /*15cc0*/  BSYNC B0 ;  /* 0x0000000000007941 */ /* 0x000fea0003800000 */
.L_x_2621:
        /* <DEDUP_REMOVED lines=8> */
.L_x_2623:
        /* <DEDUP_REMOVED lines=13> */
.L_x_2624:
[----:B------:R-:W-:Y:S02]  /*15e20*/  IMAD.MOV.U32 R13, RZ, RZ, R8 ;  /* 0x000000ffff0d7224 */ /* 0x000fe400078e0008 */
[----:B------:R-:W-:-:S07]  /*15e30*/  IMAD.MOV.U32 R2, RZ, RZ, R14 ;  /* 0x000000ffff027224 */ /* 0x000fce00078e000e */
[----:B------:R-:W-:Y:S05]  /*15e40*/  WARPSYNC.COLLECTIVE R15, `(.L_x_2625) ;  /* 0x000000000f087348 */ /* 0x000fea0003c00000 */
[----:B------:R0:W1:Y:S02]  /*15e50*/  SHFL.IDX P6, R14, R13, R12, R11 ;  /* 0x0000000c0d0e7389 */ /* 0x00006400000c000b */
[----:B01----:R-:W-:Y:S01]  /*15e60*/  ENDCOLLECTIVE ;  /* 0x000000000000791b */ /* 0x003fe20003800000 */
.L_x_2625:
[----:B------:R-:W-:Y:S02]  /*15e70*/  IMAD.MOV.U32 R13, RZ, RZ, R6 ;  /* 0x000000ffff0d7224 */ /* 0x000fe400078e0006 */
[----:B------:R-:W-:Y:S01]  /*15e80*/  IMAD.MOV.U32 R12, RZ, RZ, 0x2 ;  /* 0x00000002ff0c7424 */ /* 0x000fe200078e00ff */
[----:B------:R-:W-:-:S13]  /*15e90*/  LOP3.LUT P6, RZ, R16, 0x20, RZ, 0xc0, !PT ;  /* 0x0000002010ff7812 */ /* 0x000fda00078cc0ff */
[----:B------:R-:W-:-:S05]  /*15ea0*/  @P6 IADD3 R14, P0, R33, R14, RZ ;  /* 0x0000000e210e6210 */ /* 0x000fca0007f1e0ff */
[----:B------:R-:W-:Y:S01]  /*15eb0*/  @P6 IMAD.X R3, RZ, RZ, R2, P0 ;  /* 0x000000ffff036224 */ /* 0x000fe200000e0602 */
[----:B------:R-:W-:-:S05]  /*15ec0*/  @P6 MOV R2, R14 ;  /* 0x0000000e00026202 */ /* 0x000fca0000000f00 */
[----:B------:R-:W-:Y:S01]  /*15ed0*/  @!PT LDS RZ, [RZ] ;  /* 0x00000000fffff984 */ /* 0x000fe20000000800 */
[----:B------:R-:W-:Y:S01]  /*15ee0*/  @!PT LDS RZ, [RZ] ;  /* 0x00000000fffff984 */ /* 0x000fe20000000800 */
[----:B------:R-:W-:Y:S01]  /*15ef0*/  @!PT LDS RZ, [RZ] ;  /* 0x00000000fffff984 */ /* 0x000fe20000000800 */
[----:B------:R0:W-:Y:S02]  /*15f00*/  @P6 LDGSTS.E.BYPASS.LTC128B.128 [R4+0x18c00], desc[UR50][R2.64], !P2 ;  /* 0x18c0000002046fae */ /* 0x0001e4000d101d72 */
[----:B0-----:R-:W-:Y:S05]  /*15f10*/  WARPSYNC.COLLECTIVE R15, `(.L_x_2626) ;  /* 0x000000000f087348 */ /* 0x001fea0003c00000 */
[----:B------:R1:W2:Y:S02]  /*15f20*/  SHFL.IDX P6, R14, R13, R12, R11 ;  /* 0x0000000c0d0e7389 */ /* 0x0002a400000c000b */
[----:B012---:R-:W-:Y:S01]  /*15f30*/  ENDCOLLECTIVE ;  /* 0x000000000000791b */ /* 0x007fe20003800000 */
.L_x_2626:
[----:B------:R-:W-:Y:S02]  /*15f40*/  IMAD.MOV.U32 R13, RZ, RZ, R8 ;  /* 0x000000ffff0d7224 */ /* 0x000fe400078e0008 */
[----:B------:R-:W-:-:S07]  /*15f50*/  IMAD.MOV.U32 R2, RZ, RZ, R14 ;  /* 0x000000ffff027224 */ /* 0x000fce00078e000e */
[----:B------:R-:W-:Y:S05]  /*15f60*/  WARPSYNC.COLLECTIVE R15, `(.L_x_2627) ;  /* 0x000000000f087348 */ /* 0x000fea0003c00000 */
[----:B------:R0:W1:Y:S02]  /*15f70*/  SHFL.IDX P6, R14, R13, R12, R11 ;  /* 0x0000000c0d0e7389 */ /* 0x00006400000c000b */
[----:B01----:R-:W-:Y:S01]  /*15f80*/  ENDCOLLECTIVE ;  /* 0x000000000000791b */ /* 0x003fe20003800000 */
.L_x_2627:
[----:B------:R-:W-:Y:S01]  /*15f90*/  IMAD.MOV.U32 R13, RZ, RZ, R6 ;  /* 0x000000ffff0d7224 */ /* 0x000fe200078e0006 */
[----:B------:R-:W-:Y:S02]  /*15fa0*/  MOV R12, 0x3 ;  /* 0x00000003000c7802 */ /* 0x000fe40000000f00 */
        /* <DEDUP_REMOVED lines=12> */
.L_x_2628:
[----:B------:R-:W-:Y:S02]  /*16070*/  IMAD.MOV.U32 R13, RZ, RZ, R8 ;  /* 0x000000ffff0d7224 */ /* 0x000fe400078e0008 */
[----:B------:R-:W-:-:S07]  /*16080*/  IMAD.MOV.U32 R9, RZ, RZ, R14 ;  /* 0x000000ffff097224 */ /* 0x000fce00078e000e */
[----:B------:R-:W-:Y:S05]  /*16090*/  WARPSYNC.COLLECTIVE R15, `(.L_x_2629) ;  /* 0x000000000f087348 */ /* 0x000fea0003c00000 */
[----:B------:R0:W1:Y:S02]  /*160a0*/  SHFL.IDX P6, R14, R13, R12, R11 ;  /* 0x0000000c0d0e7389 */ /* 0x00006400000c000b */
[----:B01----:R-:W-:Y:S01]  /*160b0*/  ENDCOLLECTIVE ;  /* 0x000000000000791b */ /* 0x003fe20003800000 */
.L_x_2629:
[----:B------:R-:W-:Y:S02]  /*160c0*/  IMAD.MOV.U32 R13, RZ, RZ, R6 ;  /* 0x000000ffff0d7224 */ /* 0x000fe400078e0006 */
[----:B------:R-:W-:Y:S01]  /*160d0*/  IMAD.MOV.U32 R12, RZ, RZ, 0x4 ;  /* 0x00000004ff0c7424 */ /* 0x000fe200078e00ff */
[----:B------:R-:W-:-:S05]  /*160e0*/  @P5 IADD3 R14, P0, R33, R14, RZ ;  /* 0x0000000e210e5210 */ /* 0x000fca0007f1e0ff */
[----:B------:R-:W-:-:S08]  /*160f0*/  @P5 IMAD.MOV.U32 R2, RZ, RZ, R14 ;  /* 0x000000ffff025224 */ /* 0x000fd000078e000e */
[----:B------:R-:W-:Y:S05]  /*16100*/  WARPSYNC.COLLECTIVE R15, `(.L_x_2630) ;  /* 0x000000000f087348 */ /* 0x000fea0003c00000 */
[----:B------:R0:W1:Y:S02]  /*16110*/  SHFL.IDX P6, R14, R13, R12, R11 ;  /* 0x0000000c0d0e7389 */ /* 0x00006400000c000b */
[----:B01----:R-:W-:Y:S01]  /*16120*/  ENDCOLLECTIVE ;  /* 0x000000000000791b */ /* 0x003fe20003800000 */
.L_x_2630:
[----:B------:R-:W-:-:S04]  /*16130*/  @P5 IMAD.X R9, RZ, RZ, R9, P0 ;  /* 0x000000ffff095224 */ /* 0x000fc800000e0609 */
[----:B------:R-:W-:-:S05]  /*16140*/  @P5 IMAD.MOV.U32 R3, RZ, RZ, R9 ;  /* 0x000000ffff035224 */ /* 0x000fca00078e0009 */
[----:B------:R-:W-:Y:S01]  /*16150*/  @!PT LDS RZ, [RZ] ;  /* 0x00000000fffff984 */ /* 0x000fe20000000800 */
[----:B------:R-:W-:Y:S01]  /*16160*/  @!PT LDS RZ, [RZ] ;  /* 0x00000000fffff984 */ /* 0x000fe20000000800 */
[----:B------:R-:W-:Y:S01]  /*16170*/  @!PT LDS RZ, [RZ] ;  /* 0x00000000fffff984 */ /* 0x000fe20000000800 */
[----:B------:R0:W-:Y:S01]  /*16180*/  @P5 LDGSTS.E.BYPASS.LTC128B.128 [R4+0x19c00], desc[UR50][R2.64], !P2 ;  /* 0x19c0000002045fae */ /* 0x0001e2000d101d72 */
[----:B------:R-:W-:Y:S02]  /*16190*/  LOP3.LUT P5, RZ, R16, 0x100, RZ, 0xc0, !PT ;  /* 0x0000010010ff7812 */ /* 0x000fe400078ac0ff */
[----:B------:R-:W-:Y:S01]  /*161a0*/  MOV R13, R8 ;  /* 0x00000008000d7202 */ /* 0x000fe20000000f00 */
[----:B------:R-:W-:-:S10]  /*161b0*/  IMAD.MOV.U32 R9, RZ, RZ, R14 ;  /* 0x000000ffff097224 */ /* 0x000fd400078e000e */
[----:B0-----:R-:W-:Y:S05]  /*161c0*/  WARPSYNC.COLLECTIVE R15, `(.L_x_2631) ;  /* 0x000000000f087348 */ /* 0x001fea0003c00000 */
[----:B------:R1:W2:Y:S02]  /*161d0*/  SHFL.IDX P6, R14, R13, R12, R11 ;  /* 0x0000000c0d0e7389 */ /* 0x0002a400000c000b */
[----:B012---:R-:W-:Y:S01]  /*161e0*/  ENDCOLLECTIVE ;  /* 0x000000000000791b */ /* 0x007fe20003800000 */
.L_x_2631:
[----:B------:R-:W-:Y:S02]  /*161f0*/  IMAD.MOV.U32 R13, RZ, RZ, R6 ;  /* 0x000000ffff0d7224 */ /* 0x000fe400078e0006 */
[----:B------:R-:W-:Y:S01]  /*16200*/  IMAD.MOV.U32 R12, RZ, RZ, 0x5 ;  /* 0x00000005ff0c7424 */ /* 0x000fe200078e00ff */
[----:B------:R-:W-:-:S05]  /*16210*/  @P4 IADD3 R14, P0, R33, R14, RZ ;  /* 0x0000000e210e4210 */ /* 0x000fca0007f1e0ff */
[----:B------:R-:W-:-:S08]  /*16220*/  @P4 IMAD.MOV.U32 R2, RZ, RZ, R14 ;  /* 0x000000ffff024224 */ /* 0x000fd000078e000e */
[----:B------:R-:W-:Y:S05]  /*16230*/  WARPSYNC.COLLECTIVE R15, `(.L_x_2632) ;  /* 0x000000000f087348 */ /* 0x000fea0003c00000 */
[----:B------:R0:W1:Y:S02]  /*16240*/  SHFL.IDX P6, R14, R13, R12, R11 ;  /* 0x0000000c0d0e7389 */ /* 0x00006400000c000b */
[----:B01----:R-:W-:Y:S01]  /*16250*/  ENDCOLLECTIVE ;  /* 0x000000000000791b */ /* 0x003fe20003800000 */
.L_x_2632:
        /* <DEDUP_REMOVED lines=12> */
.L_x_2633:
[----:B------:R-:W-:Y:S02]  /*16320*/  IMAD.MOV.U32 R13, RZ, RZ, R6 ;  /* 0x000000ffff0d7224 */ /* 0x000fe400078e0006 */
[----:B------:R-:W-:Y:S01]  /*16330*/  IMAD.MOV.U32 R12, RZ, RZ, 0x6 ;  /* 0x00000006ff0c7424 */ /* 0x000fe200078e00ff */
[----:B------:R-:W-:-:S04]  /*16340*/  @P4 IADD3 R14, P0, R33, R14, RZ ;  /* 0x0000000e210e4210 */ /* 0x000fc80007f1e0ff */
[----:B------:R-:W-:Y:S01]  /*16350*/  @P4 MOV R2, R14 ;  /* 0x0000000e00024202 */ /* 0x000fe20000000f00 */
[----:B------:R-:W-:-:S08]  /*16360*/  @P4 IMAD.X R9, RZ, RZ, R9, P0 ;  /* 0x000000ffff094224 */ /* 0x000fd000000e0609 */
[----:B------:R-:W-:Y:S05]  /*16370*/  WARPSYNC.COLLECTIVE R15, `(.L_x_2634) ;  /* 0x000000000f087348 */ /* 0x000fea0003c00000 */
[----:B------:R0:W1:Y:S02]  /*16380*/  SHFL.IDX P6, R14, R13, R12, R11 ;  /* 0x0000000c0d0e7389 */ /* 0x00006400000c000b */
[----:B01----:R-:W-:Y:S01]  /*16390*/  ENDCOLLECTIVE ;  /* 0x000000000000791b */ /* 0x003fe20003800000 */
.L_x_2634:
        /* <DEDUP_REMOVED lines=10> */
.L_x_2635:
[----:B------:R-:W-:Y:S01]  /*16440*/  MOV R13, R6 ;  /* 0x00000006000d7202 */ /* 0x000fe20000000f00 */
[----:B------:R-:W-:Y:S01]  /*16450*/  IMAD.MOV.U32 R12, RZ, RZ, 0x7 ;  /* 0x00000007ff0c7424 */ /* 0x000fe200078e00ff */
[----:B------:R-:W-:-:S05]  /*16460*/  @P5 IADD3 R14, P0, R33, R14, RZ ;  /* 0x0000000e210e5210 */ /* 0x000fca0007f1e0ff */
[----:B------:R-:W-:-:S08]  /*16470*/  @P5 IMAD.MOV.U32 R2, RZ, RZ, R14 ;  /* 0x000000ffff025224 */ /* 0x000fd000078e000e */
[----:B------:R-:W-:Y:S05]  /*16480*/  WARPSYNC.COLLECTIVE R15, `(.L_x_2636) ;  /* 0x000000000f087348 */ /* 0x000fea0003c00000 */
[----:B------:R0:W1:Y:S02]  /*16490*/  SHFL.IDX P6, R14, R13, R12, R11 ;  /* 0x0000000c0d0e7389 */ /* 0x00006400000c000b */
[----:B01----:R-:W-:Y:S01]  /*164a0*/  ENDCOLLECTIVE ;  /* 0x000000000000791b */ /* 0x003fe20003800000 */
.L_x_2636:
        /* <DEDUP_REMOVED lines=11> */
.L_x_2637:
[----:B------:R-:W-:Y:S02]  /*16560*/  IMAD.MOV.U32 R13, RZ, RZ, R5 ;  /* 0x000000ffff0d7224 */ /* 0x000fe400078e0005 */
[----:B------:R-:W-:Y:S01]  /*16570*/  IMAD.MOV.U32 R12, RZ, RZ, RZ ;  /* 0x000000ffff0c7224 */ /* 0x000fe200078e00ff */
[----:B------:R-:W-:-:S05]  /*16580*/  @P3 IADD3 R14, P0, R33, R14, RZ ;  /* 0x0000000e210e3210 */ /* 0x000fca0007f1e0ff */
[----:B------:R-:W-:-:S08]  /*16590*/  @P3 IMAD.MOV.U32 R2, RZ, RZ, R14 ;  /* 0x000000ffff023224 */ /* 0x000fd000078e000e */
[----:B------:R-:W-:Y:S05]  /*165a0*/  WARPSYNC.COLLECTIVE R15, `(.L_x_2638) ;  /* 0x000000000f087348 */ /* 0x000fea0003c00000 */
[----:B------:R0:W1:Y:S02]  /*165b0*/  SHFL.IDX P6, R14, R13, R12, R11 ;  /* 0x0000000c0d0e7389 */ /* 0x00006400000c000b */
[----:B01----:R-:W-:Y:S01]  /*165c0*/  ENDCOLLECTIVE ;  /* 0x000000000000791b */ /* 0x003fe20003800000 */
.L_x_2638:
[----:B------:R-:W-:-:S04]  /*165d0*/  @P3 IMAD.X R9, RZ, RZ, R9, P0 ;  /* 0x000000ffff093224 */ /* 0x000fc800000e0609 */
[----:B------:R-:W-:-:S05]  /*165e0*/  @P3 IMAD.MOV.U32 R3, RZ, RZ, R9 ;  /* 0x000000ffff033224 */ /* 0x000fca00078e0009 */
        /* <DEDUP_REMOVED lines=9> */
.L_x_2639:
[----:B------:R-:W-:Y:S02]  /*16680*/  IMAD.MOV.U32 R13, RZ, RZ, R5 ;  /* 0x000000ffff0d7224 */ /* 0x000fe400078e0005 */
[----:B------:R-:W-:Y:S01]  /*16690*/  IMAD.MOV.U32 R12, RZ, RZ, 0x1 ;  /* 0x00000001ff0c7424 */ /* 0x000fe200078e00ff */
[----:B------:R-:W-:-:S05]  /*166a0*/  @P1 IADD3 R14, P0, R33, R14, RZ ;  /* 0x0000000e210e1210 */ /* 0x000fca0007f1e0ff */
[----:B------:R-:W-:-:S08]  /*166b0*/  @P1 IMAD.MOV.U32 R2, RZ, RZ, R14 ;  /* 0x000000ffff021224 */ /* 0x000fd000078e000e */
[----:B------:R-:W-:Y:S05]  /*166c0*/  WARPSYNC.COLLECTIVE R15, `(.L_x_2640) ;  /* 0x000000000f087348 */ /* 0x000fea0003c00000 */
[----:B------:R0:W1:Y:S02]  /*166d0*/  SHFL.IDX P6, R14, R13, R12, R11 ;  /* 0x0000000c0d0e7389 */ /* 0x00006400000c000b */
[----:B01----:R-:W-:Y:S01]  /*166e0*/  ENDCOLLECTIVE ;  /* 0x000000000000791b */ /* 0x003fe20003800000 */
.L_x_2640:
        /* <DEDUP_REMOVED lines=11> */
.L_x_2641:
[----:B------:R-:W-:Y:S05]  /*167a0*/  BRA `(.L_x_2642) ;  /* 0xffffffb000807947 */ /* 0x000fea000383ffff */
.L_x_2540:
[----:B------:R-:W-:Y:S01]  /*167b0*/  MOV R13, R5 ;  /* 0x00000005000d7202 */ /* 0x000fe20000000f00 */
[----:B------:R-:W-:Y:S02]  /*167c0*/  IMAD.MOV.U32 R12, RZ, RZ, RZ ;  /* 0x000000ffff0c7224 */ /* 0x000fe400078e00ff */
[----:B------:R-:W-:Y:S02]  /*167d0*/  IMAD.MOV.U32 R11, RZ, RZ, 0x181f ;  /* 0x0000181fff0b7424 */ /* 0x000fe400078e00ff */
[----:B------:R-:W-:Y:S02]  /*167e0*/  IMAD.MOV.U32 R15, RZ, RZ, -0x1 ;  /* 0xffffffffff0f7424 */ /* 0x000fe400078e00ff */
[----:B------:R-:W-:-:S07]  /*167f0*/  IMAD.U32 R4, RZ, RZ, UR43 ;  /* 0x0000002bff047e24 */ /* 0x000fce000f8e00ff */
[----:B-----5:R-:W-:Y:S05]  /*16800*/  WARPSYNC.COLLECTIVE R15, `(.L_x_2643) ;  /* 0x000000000f087348 */ /* 0x020fea0003c00000 */
[----:B------:R0:W1:Y:S02]  /*16810*/  SHFL.IDX P6, R14, R13, R12, R11 ;  /* 0x0000000c0d0e7389 */ /* 0x00006400000c000b */
[----:B01---5:R-:W-:Y:S01]  /*16820*/  ENDCOLLECTIVE ;  /* 0x000000000000791b */ /* 0x023fe20003800000 */
.L_x_2643:
[----:B------:R-:W-:-:S04]  /*16830*/  IMAD R4, R4, 0x80, R10 ;  /* 0x0000008004047824 */ /* 0x000fc800078e020a */
[C---:B------:R-:W-:Y:S01]  /*16840*/  VIADD R6, R4.reuse, 0x10 ;  /* 0x0000001004067836 */ /* 0x040fe20000000000 */
[----:B------:R-:W-:Y:S01]  /*16850*/  ISETP.GE.AND P1, PT, R4, UR38, PT ;  /* 0x0000002604007c0c */ /* 0x000fe2000bf26270 */
[----:B------:R-:W-:Y:S02]  /*16860*/  IMAD.MOV.U32 R13, RZ, RZ, R0 ;  /* 0x000000ffff0d7224 */ /* 0x000fe400078e0000 */
[----:B------:R-:W-:-:S10]  /*16870*/  IMAD.MOV.U32 R2, RZ, RZ, R14 ;  /* 0x000000ffff027224 */ /* 0x000fd400078e000e */
[----:B------:R-:W-:Y:S05]  /*16880*/  WARPSYNC.COLLECTIVE R15, `(.L_x_2644) ;  /* 0x000000000f087348 */ /* 0x000fea0003c00000 */
[----:B------:R0:W1:Y:S02]  /*16890*/  SHFL.IDX P6, R14, R13, R12, R11 ;  /* 0x0000000c0d0e7389 */ /* 0x00006400000c000b */
[----:B01----:R-:W-:Y:S01]  /*168a0*/  ENDCOLLECTIVE ;  /* 0x000000000000791b */ /* 0x003fe20003800000 */
.L_x_2644:
[----:B------:R-:W-:Y:S02]  /*168b0*/  IMAD.MOV.U32 R13, RZ, RZ, R5 ;  /* 0x000000ffff0d7224 */ /* 0x000fe400078e0005 */
[----:B------:R-:W-:Y:S01]  /*168c0*/  IMAD.MOV.U32 R12, RZ, RZ, 0x1 ;  /* 0x00000001ff0c7424 */ /* 0x000fe200078e00ff */
[----:B------:R-:W-:-:S05]  /*168d0*/  @!P1 IADD3 R14, P0, R33, R14, RZ ;  /* 0x0000000e210e9210 */ /* 0x000fca0007f1e0ff */
[----:B------:R-:W-:Y:S01]  /*168e0*/  @!P1 IMAD.X R3, RZ, RZ, R2, P0 ;  /* 0x000000ffff039224 */ /* 0x000fe200000e0602 */
[----:B------:R-:W-:-:S07]  /*168f0*/  @!P1 MOV R2, R14 ;  /* 0x0000000e00029202 */ /* 0x000fce0000000f00 */
[----:B------:R-:W-:Y:S05]  /*16900*/  WARPSYNC.COLLECTIVE R15, `(.L_x_2645) ;  /* 0x000000000f087348 */ /* 0x000fea0003c00000 */
[----:B------:R0:W1:Y:S02]  /*16910*/  SHFL.IDX P6, R14, R13, R12, R11 ;  /* 0x0000000c0d0e7389 */ /* 0x00006400000c000b */
[----:B01----:R-:W-:Y:S01]  /*16920*/  ENDCOLLECTIVE ;  /* 0x000000000000791b */ /* 0x003fe20003800000 */
.L_x_2645:
        /* <DEDUP_REMOVED lines=10> */
.L_x_2646:
[----:B------:R-:W-:Y:S01]  /*169d0*/  IMAD.MOV.U32 R13, RZ, RZ, R5 ;  /* 0x000000ffff0d7224 */ /* 0x000fe200078e0005 */
[----:B------:R-:W-:Y:S02]  /*169e0*/  MOV R12, 0x2 ;  /* 0x00000002000c7802 */ /* 0x000fe40000000f00 */
[----:B------:R-:W-:-:S13]  /*169f0*/  @!P1 IADD3 R2, P0, R33, R14, RZ ;  /* 0x0000000e21029210 */ /* 0x000fda0007f1e0ff */
[----:B------:R-:W-:Y:S05]  /*16a00*/  WARPSYNC.COLLECTIVE R15, `(.L_x_2647) ;  /* 0x000000000f087348 */ /* 0x000fea0003c00000 */
[----:B------:R0:W1:Y:S02]  /*16a10*/  SHFL.IDX P6, R14, R13, R12, R11 ;  /* 0x0000000c0d0e7389 */ /* 0x00006400000c000b */
[----:B01----:R-:W-:Y:S01]  /*16a20*/  ENDCOLLECTIVE ;  /* 0x000000000000791b */ /* 0x003fe20003800000 */
.L_x_2647:
        /* <DEDUP_REMOVED lines=12> */
.L_x_2648:
[----:B------:R-:W-:Y:S02]  /*16af0*/  IMAD.MOV.U32 R13, RZ, RZ, R5 ;  /* 0x000000ffff0d7224 */ /* 0x000fe400078e0005 */
[----:B------:R-:W-:Y:S01]  /*16b00*/  IMAD.MOV.U32 R12, RZ, RZ, 0x3 ;  /* 0x00000003ff0c7424 */ /* 0x000fe200078e00ff */
[----:B------:R-:W-:-:S13]  /*16b10*/  @!P1 IADD3 R2, P0, R33, R14, RZ ;  /* 0x0000000e21029210 */ /* 0x000fda0007f1e0ff */
[----:B------:R-:W-:Y:S05]  /*16b20*/  WARPSYNC.COLLECTIVE R15, `(.L_x_2649) ;  /* 0x000000000f087348 */ /* 0x000fea0003c00000 */
[----:B------:R0:W1:Y:S02]  /*16b30*/  SHFL.IDX P6, R14, R13, R12, R11 ;  /* 0x0000000c0d0e7389 */ /* 0x00006400000c000b */
[----:B01----:R-:W-:Y:S01]  /*16b40*/  ENDCOLLECTIVE ;  /* 0x000000000000791b */ /* 0x003fe20003800000 */
.L_x_2649:
        /* <DEDUP_REMOVED lines=12> */
.L_x_2650:
[----:B------:R-:W-:Y:S02]  /*16c10*/  IMAD.MOV.U32 R13, RZ, RZ, R5 ;  /* 0x000000ffff0d7224 */ /* 0x000fe400078e0005 */
[----:B------:R-:W-:Y:S01]  /*16c20*/  IMAD.MOV.U32 R12, RZ, RZ, 0x4 ;  /* 0x00000004ff0c7424 */ /* 0x000fe200078e00ff */
[----:B------:R-:W-:-:S13]  /*16c30*/  @!P1 IADD3 R2, P0, R33, R14, RZ ;  /* 0x0000000e21029210 */ /* 0x000fda0007f1e0ff */
[----:B------:R-:W-:Y:S05]  /*16c40*/  WARPSYNC.COLLECTIVE R15, `(.L_x_2651) ;  /* 0x000000000f087348 */ /* 0x000fea0003c00000 */
[----:B------:R0:W1:Y:S02]  /*16c50*/  SHFL.IDX P6, R14, R13, R12, R11 ;  /* 0x0000000c0d0e7389 */ /* 0x00006400000c000b */
[----:B01----:R-:W-:Y:S01]  /*16c60*/  ENDCOLLECTIVE ;  /* 0x000000000000791b */ /* 0x003fe20003800000 */
.L_x_2651:
[----:B------:R-:W-:Y:S01]  /*16c70*/  @!P1 IADD3.X R3, RZ, R6, RZ, P0, !PT ;  /* 0x00000006ff039210 */ /* 0x000fe200007fe4ff */
[----:B------:R-:W-:-:S04]  /*16c80*/  VIADD R6, R4, 0x40 ;  /* 0x0000004004067836 */ /* 0x000fc80000000000 */
        /* <DEDUP_REMOVED lines=10> */
.L_x_2652:
[----:B------:R-:W-:Y:S01]  /*16d30*/  IMAD.MOV.U32 R13, RZ, RZ, R5 ;  /* 0x000000ffff0d7224 */ /* 0x000fe200078e0005 */
[----:B------:R-:W-:Y:S02]  /*16d40*/  MOV R12, 0x5 ;  /* 0x00000005000c7802 */ /* 0x000fe40000000f00 */
[----:B------:R-:W-:-:S13]  /*16d50*/  @!P1 IADD3 R2, P0, R33, R14, RZ ;  /* 0x0000000e21029210 */ /* 0x000fda0007f1e0ff */
[----:B------:R-:W-:Y:S05]  /*16d60*/  WARPSYNC.COLLECTIVE R15, `(.L_x_2653) ;  /* 0x000000000f087348 */ /* 0x000fea0003c00000 */
[----:B------:R0:W1:Y:S02]  /*16d70*/  SHFL.IDX P6, R14, R13, R12, R11 ;  /* 0x0000000c0d0e7389 */ /* 0x00006400000c000b */
[----:B01----:R-:W-:Y:S01]  /*16d80*/  ENDCOLLECTIVE ;  /* 0x000000000000791b */ /* 0x003fe20003800000 */
.L_x_2653:
        /* <DEDUP_REMOVED lines=12> */
.L_x_2654:
[----:B------:R-:W-:Y:S02]  /*16e50*/  IMAD.MOV.U32 R13, RZ, RZ, R5 ;  /* 0x000000ffff0d7224 */ /* 0x000fe400078e0005 */
[----:B------:R-:W-:Y:S01]  /*16e60*/  IMAD.MOV.U32 R12, RZ, RZ, 0x6 ;  /* 0x00000006ff0c7424 */ /* 0x000fe200078e00ff */
[----:B------:R-:W-:-:S13]  /*16e70*/  @!P1 IADD3 R2, P0, R33, R14, RZ ;  /* 0x0000000e21029210 */ /* 0x000fda0007f1e0ff */
[----:B------:R-:W-:Y:S05]  /*16e80*/  WARPSYNC.COLLECTIVE R15, `(.L_x_2655) ;  /* 0x000000000f087348 */ /* 0x000fea0003c00000 */
[----:B------:R0:W1:Y:S02]  /*16e90*/  SHFL.IDX P6, R14, R13, R12, R11 ;  /* 0x0000000c0d0e7389 */ /* 0x00006400000c000b */
[----:B01----:R-:W-:Y:S01]  /*16ea0*/  ENDCOLLECTIVE ;  /* 0x000000000000791b */ /* 0x003fe20003800000 */
.L_x_2655:
        /* <DEDUP_REMOVED lines=12> */
.L_x_2656:
[----:B------:R-:W-:Y:S02]  /*16f70*/  IMAD.MOV.U32 R13, RZ, RZ, R5 ;  /* 0x000000ffff0d7224 */ /* 0x000fe400078e0005 */
[----:B------:R-:W-:Y:S01]  /*16f80*/  IMAD.MOV.U32 R12, RZ, RZ, 0x7 ;  /* 0x00000007ff0c7424 */ /* 0x000fe200078e00ff */
[----:B------:R-:W-:-:S13]  /*16f90*/  @!P1 IADD3 R2, P0, R33, R14, RZ ;  /* 0x0000000e21029210 */ /* 0x000fda0007f1e0ff */
[----:B------:R-:W-:Y:S05]  /*16fa0*/  WARPSYNC.COLLECTIVE R15, `(.L_x_2657) ;  /* 0x000000000f087348 */ /* 0x000fea0003c00000 */
[----:B------:R0:W1:Y:S02]  /*16fb0*/  SHFL.IDX P6, R14, R13, R12, R11 ;  /* 0x0000000c0d0e7389 */ /* 0x00006400000c000b */
[----:B01----:R-:W-:Y:S01]  /*16fc0*/  ENDCOLLECTIVE ;  /* 0x000000000000791b */ /* 0x003fe20003800000 */
.L_x_2657:
[----:B------:R-:W-:-:S05]  /*16fd0*/  @!P1 IADD3.X R3, RZ, R6, RZ, P0, !PT ;  /* 0x00000006ff039210 */ /* 0x000fca00007fe4ff */
        /* <DEDUP_REMOVED lines=9> */
.L_x_2658:
[----:B------:R-:W-:Y:S05]  /*17070*/  BRA `(.L_x_2659) ;  /* 0xffffffb000a87947 */ /* 0x000fea000383ffff */
.L_x_2543:
[----:B0-----:R0:W1:Y:S02]  /*17080*/  SYNCS.PHASECHK.TRANS64.TRYWAIT P0, [R17+URZ+0x22820], R0 ;  /* 0x02282000110075a7 */ /* 0x001064000800017f */
[----:B-1----:R-:W-:Y:S05]  /*17090*/  @!P0 NANOSLEEP.SYNCS 0x989680 ;  /* 0x009896800000895d */ /* 0x002fea0003900000 */
[----:B------:R-:W1:Y:S02]  /*170a0*/  @!P0 SYNCS.PHASECHK.TRANS64 P0, [R17+URZ+0x22820], R0 ;  /* 0x02282000110085a7 */ /* 0x000e64000800007f */
[----:B-1----:R-:W-:Y:S05]  /*170b0*/  @!P0 BRA `(.L_x_2543) ;  /* 0xfffffffc00f08947 */ /* 0x002fea000383ffff */
[----:B------:R-:W-:Y:S05]  /*170c0*/  BRA `(.L_x_2660) ;  /* 0xffffffb400047947 */ /* 0x000fea000383ffff */
.L_x_2547:
[----:B0-----:R0:W1:Y:S02]  /*170d0*/  SYNCS.PHASECHK.TRANS64.TRYWAIT P0, [R0+URZ+0x22880], R28 ;  /* 0x0228801c000075a7 */ /* 0x001064000800017f */
[----:B-1----:R-:W-:Y:S05]  /*170e0*/  @!P0 NANOSLEEP.SYNCS 0x989680 ;  /* 0x009896800000895d */ /* 0x002fea0003900000 */
[----:B------:R-:W1:Y:S02]  /*170f0*/  @!P0 SYNCS.PHASECHK.TRANS64 P0, [R0+URZ+0x22880], R28 ;  /* 0x0228801c000085a7 */ /* 0x000e64000800007f */
[----:B-1----:R-:W-:Y:S05]  /*17100*/  @!P0 BRA `(.L_x_2547) ;  /* 0xfffffffc00f08947 */ /* 0x002fea000383ffff */
[----:B------:R-:W-:Y:S05]  /*17110*/  BRA `(.L_x_2661) ;  /* 0xffffffb800347947 */ /* 0x000fea000383ffff */
.L_x_2548:
        /* <DEDUP_REMOVED lines=8> */
.L_x_2663:
[----:B------:R-:W-:Y:S05]  /*171a0*/  BSYNC B0 ;  /* 0x0000000000007941 */ /* 0x000fea0003800000 */
.L_x_2662:
[----:B------:R-:W-:Y:S01]  /*171b0*/  IMAD.MOV.U32 R13, RZ, RZ, R5 ;  /* 0x000000ffff0d7224 */ /* 0x000fe200078e0005 */
[----:B------:R-:W-:Y:S01]  /*171c0*/  MOV R6, R14 ;  /* 0x0000000e00067202 */ /* 0x000fe20000000f00 */
[----:B------:R-:W-:Y:S02]  /*171d0*/  IMAD.MOV.U32 R12, RZ, RZ, RZ ;  /* 0x000000ffff0c7224 */ /* 0x000fe400078e00ff */
[----:B------:R-:W-:Y:S02]  /*171e0*/  IMAD.MOV.U32 R11, RZ, RZ, 0x181f ;  /* 0x0000181fff0b7424 */ /* 0x000fe400078e00ff */
[----:B------:R-:W-:-:S07]  /*171f0*/  IMAD.MOV.U32 R15, RZ, RZ, -0x1 ;  /* 0xffffffffff0f7424 */ /* 0x000fce00078e00ff */
[----:B------:R-:W-:Y:S05]  /*17200*/  WARPSYNC.COLLECTIVE R15, `(.L_x_2664) ;  /* 0x000000000f087348 */ /* 0x000fea0003c00000 */
[----:B------:R0:W1:Y:S02]  /*17210*/  SHFL.IDX P6, R14, R13, R12, R11 ;  /* 0x0000000c0d0e7389 */ /* 0x00006400000c000b */
[----:B01----:R-:W-:Y:S01]  /*17220*/  ENDCOLLECTIVE ;  /* 0x000000000000791b */ /* 0x003fe20003800000 */
.L_x_2664:
[----:B------:R-:W-:Y:S02]  /*17230*/  IMAD.MOV.U32 R13, RZ, RZ, R20 ;  /* 0x000000ffff0d7224 */ /* 0x000fe400078e0014 */
[----:B------:R-:W-:-:S05]  /*17240*/  IMAD.MOV.U32 R12, RZ, RZ, R14 ;  /* 0x000000ffff0c7224 */ /* 0x000fca00078e000e */
[----:B------:R-:W-:Y:S02]  /*17250*/  IADD3 R2, P0, R33, R12, RZ ;  /* 0x0000000c21027210 */ /* 0x000fe40007f1e0ff */
[----:B------:R-:W-:-:S03]  /*17260*/  MOV R12, 0x1 ;  /* 0x00000001000c7802 */ /* 0x000fc60000000f00 */
[----:B------:R-:W-:-:S08]  /*17270*/  IMAD.X R3, RZ, RZ, R6, P0 ;  /* 0x000000ffff037224 */ /* 0x000fd000000e0606 */
[----:B------:R-:W-:Y:S05]  /*17280*/  WARPSYNC.COLLECTIVE R15, `(.L_x_2665) ;  /* 0x000000000f087348 */ /* 0x000fea0003c00000 */
[----:B------:R0:W1:Y:S02]  /*17290*/  SHFL.IDX P6, R14, R13, R12, R11 ;  /* 0x0000000c0d0e7389 */ /* 0x00006400000c000b */
[----:B01----:R-:W-:Y:S01]  /*172a0*/  ENDCOLLECTIVE ;  /* 0x000000000000791b */ /* 0x003fe20003800000 */
.L_x_2665:
        /* <DEDUP_REMOVED lines=10> */
.L_x_2666:
[----:B------:R-:W-:Y:S02]  /*17350*/  IMAD.MOV.U32 R13, RZ, RZ, R20 ;  /* 0x000000ffff0d7224 */ /* 0x000fe400078e0014 */
[----:B------:R-:W-:Y:S02]  /*17360*/  IMAD.MOV.U32 R12, RZ, RZ, 0x2 ;  /* 0x00000002ff0c7424 */ /* 0x000fe400078e00ff */
[----:B------:R-:W-:-:S07]  /*17370*/  IMAD.MOV.U32 R2, RZ, RZ, R14 ;  /* 0x000000ffff027224 */ /* 0x000fce00078e000e */
[----:B------:R-:W-:Y:S05]  /*17380*/  WARPSYNC.COLLECTIVE R15, `(.L_x_2667) ;  /* 0x000000000f087348 */ /* 0x000fea0003c00000 */
[----:B------:R0:W1:Y:S02]  /*17390*/  SHFL.IDX P6, R14, R13, R12, R11 ;  /* 0x0000000c0d0e7389 */ /* 0x00006400000c000b */
[----:B01----:R-:W-:Y:S01]  /*173a0*/  ENDCOLLECTIVE ;  /* 0x000000000000791b */ /* 0x003fe20003800000 */
.L_x_2667:
        /* <DEDUP_REMOVED lines=11> */
.L_x_2668:
[----:B------:R-:W-:Y:S02]  /*17460*/  IMAD.MOV.U32 R13, RZ, RZ, R20 ;  /* 0x000000ffff0d7224 */ /* 0x000fe400078e0014 */
[----:B------:R-:W-:Y:S01]  /*17470*/  IMAD.MOV.U32 R12, RZ, RZ, 0x3 ;  /* 0x00000003ff0c7424 */ /* 0x000fe200078e00ff */
[----:B------:R-:W-:-:S07]  /*17480*/  MOV R2, R14 ;  /* 0x0000000e00027202 */ /* 0x000fce0000000f00 */
[----:B------:R-:W-:Y:S05]  /*17490*/  WARPSYNC.COLLECTIVE R15, `(.L_x_2669) ;  /* 0x000000000f087348 */ /* 0x000fea0003c00000 */
[----:B------:R0:W1:Y:S02]  /*174a0*/  SHFL.IDX P6, R14, R13, R12, R11 ;  /* 0x0000000c0d0e7389 */ /* 0x00006400000c000b */
[----:B01----:R-:W-:Y:S01]  /*174b0*/  ENDCOLLECTIVE ;  /* 0x000000000000791b */ /* 0x003fe20003800000 */
.L_x_2669:
        /* <DEDUP_REMOVED lines=11> */
.L_x_2670:
[----:B------:R-:W-:Y:S02]  /*17570*/  IMAD.MOV.U32 R13, RZ, RZ, R20 ;  /* 0x000000ffff0d7224 */ /* 0x000fe400078e0014 */
[----:B------:R-:W-:Y:S01]  /*17580*/  IMAD.MOV.U32 R12, RZ, RZ, 0x4 ;  /* 0x00000004ff0c7424 */ /* 0x000fe200078e00ff */
[----:B------:R-:W-:-:S13]  /*17590*/  IADD3 R2, P0, R33, R14, RZ ;  /* 0x0000000e21027210 */ /* 0x000fda0007f1e0ff */
[----:B------:R-:W-:Y:S05]  /*175a0*/  WARPSYNC.COLLECTIVE R15, `(.L_x_2671) ;  /* 0x000000000f087348 */ /* 0x000fea0003c00000 */
[----:B------:R0:W1:Y:S02]  /*175b0*/  SHFL.IDX P6, R14, R13, R12, R11 ;  /* 0x0000000c0d0e7389 */ /* 0x00006400000c000b */
[----:B01----:R-:W-:Y:S01]  /*175c0*/  ENDCOLLECTIVE ;  /* 0x000000000000791b */ /* 0x003fe20003800000 */
.L_x_2671:
        /* <DEDUP_REMOVED lines=10> */
.L_x_2672:
[----:B------:R-:W-:Y:S02]  /*17670*/  IMAD.MOV.U32 R13, RZ, RZ, R20 ;  /* 0x000000ffff0d7224 */ /* 0x000fe400078e0014 */
[----:B------:R-:W-:Y:S02]  /*17680*/  IMAD.MOV.U32 R12, RZ, RZ, 0x5 ;  /* 0x00000005ff0c7424 */ /* 0x000fe400078e00ff */
[----:B------:R-:W-:-:S07]  /*17690*/  IMAD.MOV.U32 R2, RZ, RZ, R14 ;  /* 0x000000ffff027224 */ /* 0x000fce00078e000e */
[----:B------:R-:W-:Y:S05]  /*176a0*/  WARPSYNC.COLLECTIVE R15, `(.L_x_2673) ;  /* 0x000000000f087348 */ /* 0x000fea0003c00000 */
[----:B------:R0:W1:Y:S02]  /*176b0*/  SHFL.IDX P6, R14, R13, R12, R11 ;  /* 0x0000000c0d0e7389 */ /* 0x00006400000c000b */
[----:B01----:R-:W-:Y:S01]  /*176c0*/  ENDCOLLECTIVE ;  /* 0x000000000000791b */ /* 0x003fe20003800000 */
.L_x_2673:
        /* <DEDUP_REMOVED lines=11> */
.L_x_2674:
[----:B------:R-:W-:Y:S01]  /*17780*/  MOV R13, R20 ;  /* 0x00000014000d7202 */ /* 0x000fe20000000f00 */
[----:B------:R-:W-:Y:S01]  /*17790*/  IMAD.MOV.U32 R12, RZ, RZ, 0x6 ;  /* 0x00000006ff0c7424 */ /* 0x000fe200078e00ff */
[----:B------:R-:W-:-:S13]  /*177a0*/  IADD3 R2, P0, R33, R14, RZ ;  /* 0x0000000e21027210 */ /* 0x000fda0007f1e0ff */
[----:B------:R-:W-:Y:S05]  /*177b0*/  WARPSYNC.COLLECTIVE R15, `(.L_x_2675) ;  /* 0x000000000f087348 */ /* 0x000fea0003c00000 */
[----:B------:R0:W1:Y:S02]  /*177c0*/  SHFL.IDX P6, R14, R13, R12, R11 ;  /* 0x0000000c0d0e7389 */ /* 0x00006400000c000b */
[----:B01----:R-:W-:Y:S01]  /*177d0*/  ENDCOLLECTIVE ;  /* 0x000000000000791b */ /* 0x003fe20003800000 */
.L_x_2675:
        /* <DEDUP_REMOVED lines=10> */
.L_x_2676:
[----:B------:R-:W-:Y:S02]  /*17880*/  IMAD.MOV.U32 R13, RZ, RZ, R20 ;  /* 0x000000ffff0d7224 */ /* 0x000fe400078e0014 */
[----:B------:R-:W-:Y:S02]  /*17890*/  IMAD.MOV.U32 R12, RZ, RZ, 0x7 ;  /* 0x00000007ff0c7424 */ /* 0x000fe400078e00ff */
[----:B------:R-:W-:-:S07]  /*178a0*/  IMAD.MOV.U32 R2, RZ, RZ, R14 ;  /* 0x000000ffff027224 */ /* 0x000fce00078e000e */
[----:B------:R-:W-:Y:S05]  /*178b0*/  WARPSYNC.COLLECTIVE R15, `(.L_x_2677) ;  /* 0x000000000f087348 */ /* 0x000fea0003c00000 */
[----:B------:R0:W1:Y:S02]  /*178c0*/  SHFL.IDX P6, R14, R13, R12, R11 ;  /* 0x0000000c0d0e7389 */ /* 0x00006400000c000b */
[----:B01----:R-:W-:Y:S01]  /*178d0*/  ENDCOLLECTIVE ;  /* 0x000000000000791b */ /* 0x003fe20003800000 */
.L_x_2677:
        /* <DEDUP_REMOVED lines=11> */
.L_x_2678:
[----:B------:R-:W-:Y:S02]  /*17990*/  IMAD.MOV.U32 R13, RZ, RZ, R21 ;  /* 0x000000ffff0d7224 */ /* 0x000fe400078e0015 */
[----:B------:R-:W-:Y:S02]  /*179a0*/  IMAD.MOV.U32 R12, RZ, RZ, RZ ;  /* 0x000000ffff0c7224 */ /* 0x000fe400078e00ff */
[----:B------:R-:W-:-:S07]  /*179b0*/  IMAD.MOV.U32 R5, RZ, RZ, R14 ;  /* 0x000000ffff057224 */ /* 0x000fce00078e000e */
[----:B------:R-:W-:Y:S05]  /*179c0*/  WARPSYNC.COLLECTIVE R15, `(.L_x_2679) ;  /* 0x000000000f087348 */ /* 0x000fea0003c00000 */
[----:B------:R0:W1:Y:S02]  /*179d0*/  SHFL.IDX P6, R14, R13, R12, R11 ;  /* 0x0000000c0d0e7389 */ /* 0x00006400000c000b */
[----:B01----:R-:W-:Y:S01]  /*179e0*/  ENDCOLLECTIVE ;  /* 0x000000000000791b */ /* 0x003fe20003800000 */
.L_x_2679:
        /* <DEDUP_REMOVED lines=11> */
.L_x_2680:
[----:B------:R-:W-:Y:S01]  /*17aa0*/  MOV R13, R21 ;  /* 0x00000015000d7202 */ /* 0x000fe20000000f00 */
[----:B------:R-:W-:Y:S02]  /*17ab0*/  IMAD.MOV.U32 R12, RZ, RZ, 0x1 ;  /* 0x00000001ff0c7424 */ /* 0x000fe400078e00ff */
[----:B------:R-:W-:-:S07]  /*17ac0*/  IMAD.MOV.U32 R2, RZ, RZ, R14 ;  /* 0x000000ffff027224 */ /* 0x000fce00078e000e */
[----:B------:R-:W-:Y:S05]  /*17ad0*/  WARPSYNC.COLLECTIVE R15, `(.L_x_2681) ;  /* 0x000000000f087348 */ /* 0x000fea0003c00000 */
[----:B------:R0:W1:Y:S02]  /*17ae0*/  SHFL.IDX P6, R14, R13, R12, R11 ;  /* 0x0000000c0d0e7389 */ /* 0x00006400000c000b */
[----:B01----:R-:W-:Y:S01]  /*17af0*/  ENDCOLLECTIVE ;  /* 0x000000000000791b */ /* 0x003fe20003800000 */
.L_x_2681:
        /* <DEDUP_REMOVED lines=11> */
.L_x_2682:
[----:B------:R-:W-:Y:S01]  /*17bb0*/  IMAD.MOV.U32 R2, RZ, RZ, R14 ;  /* 0x000000ffff027224 */ /* 0x000fe200078e000e */
[----:B------:R-:W-:Y:S06]  /*17bc0*/  BRA `(.L_x_2683) ;  /* 0xffffffb000d87947 */ /* 0x000fec000383ffff */
.L_x_2553:
[----:B---3--:R3:W4:Y:S02]  /*17bd0*/  SYNCS.PHASECHK.TRANS64.TRYWAIT P0, [R0+URZ+0x22840], R28 ;  /* 0x0228401c000075a7 */ /* 0x008724000800017f */
[----:B----4-:R-:W-:Y:S05]  /*17be0*/  @!P0 NANOSLEEP.SYNCS 0x989680 ;  /* 0x009896800000895d */ /* 0x010fea0003900000 */
[----:B------:R-:W4:Y:S02]  /*17bf0*/  @!P0 SYNCS.PHASECHK.TRANS64 P0, [R0+URZ+0x22840], R28 ;  /* 0x0228401c000085a7 */ /* 0x000f24000800007f */
[----:B----4-:R-:W-:Y:S05]  /*17c00*/  @!P0 BRA `(.L_x_2553) ;  /* 0xfffffffc00f08947 */ /* 0x010fea000383ffff */
[----:B------:R-:W-:Y:S05]  /*17c10*/  BRA `(.L_x_2684) ;  /* 0xffffffb400287947 */ /* 0x000fea000383ffff */
.L_x_2554:
        /* <DEDUP_REMOVED lines=8> */
.L_x_2686:
[----:B------:R-:W-:Y:S05]  /*17ca0*/  BSYNC B0 ;  /* 0x0000000000007941 */ /* 0x000fea0003800000 */
.L_x_2685:
        /* <DEDUP_REMOVED lines=8> */
.L_x_2687:
        /* <DEDUP_REMOVED lines=8> */
.L_x_2688:
        /* <DEDUP_REMOVED lines=9> */
.L_x_2689:
[----:B------:R-:W-:Y:S02]  /*17e40*/  IMAD.MOV.U32 R13, RZ, RZ, R10 ;  /* 0x000000ffff0d7224 */ /* 0x000fe400078e000a */
[----:B------:R-:W-:Y:S01]  /*17e50*/  IMAD.MOV.U32 R12, RZ, RZ, 0x2 ;  /* 0x00000002ff0c7424 */ /* 0x000fe200078e00ff */
[----:B------:R-:W-:-:S13]  /*17e60*/  IADD3 R2, P0, R33, R14, RZ ;  /* 0x0000000e21027210 */ /* 0x000fda0007f1e0ff */
[----:B------:R-:W-:Y:S05]  /*17e70*/  WARPSYNC.COLLECTIVE R15, `(.L_x_2690) ;  /* 0x000000000f087348 */ /* 0x000fea0003c00000 */
[----:B------:R0:W1:Y:S02]  /*17e80*/  SHFL.IDX P6, R14, R13, R12, R11 ;  /* 0x0000000c0d0e7389 */ /* 0x00006400000c000b */
[----:B01----:R-:W-:Y:S01]  /*17e90*/  ENDCOLLECTIVE ;  /* 0x000000000000791b */ /* 0x003fe20003800000 */
.L_x_2690:
        /* <DEDUP_REMOVED lines=10> */
.L_x_2691:
[----:B------:R-:W-:Y:S01]  /*17f40*/  MOV R13, R10 ;  /* 0x0000000a000d7202 */ /* 0x000fe20000000f00 */
[----:B------:R-:W-:Y:S02]  /*17f50*/  IMAD.MOV.U32 R12, RZ, RZ, 0x3 ;  /* 0x00000003ff0c7424 */ /* 0x000fe400078e00ff */
[----:B------:R-:W-:-:S07]  /*17f60*/  IMAD.MOV.U32 R2, RZ, RZ, R14 ;  /* 0x000000ffff027224 */ /* 0x000fce00078e000e */
[----:B------:R-:W-:Y:S05]  /*17f70*/  WARPSYNC.COLLECTIVE R15, `(.L_x_2692) ;  /* 0x000000000f087348 */ /* 0x000fea0003c00000 */
[----:B------:R0:W1:Y:S02]  /*17f80*/  SHFL.IDX P6, R14, R13, R12, R11 ;  /* 0x0000000c0d0e7389 */ /* 0x00006400000c000b */
[----:B01----:R-:W-:Y:S01]  /*17f90*/  ENDCOLLECTIVE ;  /* 0x000000000000791b */ /* 0x003fe20003800000 */
.L_x_2692:
        /* <DEDUP_REMOVED lines=11> */
.L_x_2693:
[----:B------:R-:W-:Y:S02]  /*18050*/  IMAD.MOV.U32 R13, RZ, RZ, R10 ;  /* 0x000000ffff0d7224 */ /* 0x000fe400078e000a */
[----:B------:R-:W-:Y:S01]  /*18060*/  IMAD.MOV.U32 R12, RZ, RZ, 0x4 ;  /* 0x00000004ff0c7424 */ /* 0x000fe200078e00ff */
[----:B------:R-:W-:-:S13]  /*18070*/  IADD3 R2, P0, R33, R14, RZ ;  /* 0x0000000e21027210 */ /* 0x000fda0007f1e0ff */
[----:B------:R-:W-:Y:S05]  /*18080*/  WARPSYNC.COLLECTIVE R15, `(.L_x_2694) ;  /* 0x000000000f087348 */ /* 0x000fea0003c00000 */
[----:B------:R0:W1:Y:S02]  /*18090*/  SHFL.IDX P6, R14, R13, R12, R11 ;  /* 0x0000000c0d0e7389 */ /* 0x00006400000c000b */
[----:B01----:R-:W-:Y:S01]  /*180a0*/  ENDCOLLECTIVE ;  /* 0x000000000000791b */ /* 0x003fe20003800000 */
.L_x_2694:
        /* <DEDUP_REMOVED lines=10> */
.L_x_2695:
[----:B------:R-:W-:Y:S02]  /*18150*/  IMAD.MOV.U32 R13, RZ, RZ, R10 ;  /* 0x000000ffff0d7224 */ /* 0x000fe400078e000a */
[----:B------:R-:W-:Y:S01]  /*18160*/  IMAD.MOV.U32 R12, RZ, RZ, 0x5 ;  /* 0x00000005ff0c7424 */ /* 0x000fe200078e00ff */
[----:B------:R-:W-:-:S07]  /*18170*/  MOV R2, R14 ;  /* 0x0000000e00027202 */ /* 0x000fce0000000f00 */
[----:B------:R-:W-:Y:S05]  /*18180*/  WARPSYNC.COLLECTIVE R15, `(.L_x_2696) ;  /* 0x000000000f087348 */ /* 0x000fea0003c00000 */
[----:B------:R0:W1:Y:S02]  /*18190*/  SHFL.IDX P6, R14, R13, R12, R11 ;  /* 0x0000000c0d0e7389 */ /* 0x00006400000c000b */
[----:B01----:R-:W-:Y:S01]  /*181a0*/  ENDCOLLECTIVE ;  /* 0x000000000000791b */ /* 0x003fe20003800000 */
.L_x_2696:
        /* <DEDUP_REMOVED lines=11> */
.L_x_2697:
[----:B------:R-:W-:Y:S02]  /*18260*/  IMAD.MOV.U32 R13, RZ, RZ, R10 ;  /* 0x000000ffff0d7224 */ /* 0x000fe400078e000a */
[----:B------:R-:W-:Y:S01]  /*18270*/  IMAD.MOV.U32 R12, RZ, RZ, 0x6 ;  /* 0x00000006ff0c7424 */ /* 0x000fe200078e00ff */
[----:B------:R-:W-:-:S13]  /*18280*/  IADD3 R2, P0, R33, R14, RZ ;  /* 0x0000000e21027210 */ /* 0x000fda0007f1e0ff */
[----:B------:R-:W-:Y:S05]  /*18290*/  WARPSYNC.COLLECTIVE R15, `(.L_x_2698) ;  /* 0x000000000f087348 */ /* 0x000fea0003c00000 */
[----:B------:R0:W1:Y:S02]  /*182a0*/  SHFL.IDX P6, R14, R13, R12, R11 ;  /* 0x0000000c0d0e7389 */ /* 0x00006400000c000b */
[----:B01----:R-:W-:Y:S01]  /*182b0*/  ENDCOLLECTIVE ;  /* 0x000000000000791b */ /* 0x003fe20003800000 */
.L_x_2698:
        /* <DEDUP_REMOVED lines=10> */
.L_x_2699:
[----:B------:R-:W-:Y:S02]  /*18360*/  IMAD.MOV.U32 R13, RZ, RZ, R10 ;  /* 0x000000ffff0d7224 */ /* 0x000fe400078e000a */
[----:B------:R-:W-:Y:S02]  /*18370*/  IMAD.MOV.U32 R12, RZ, RZ, 0x7 ;  /* 0x00000007ff0c7424 */ /* 0x000fe400078e00ff */
[----:B------:R-:W-:-:S07]  /*18380*/  IMAD.MOV.U32 R2, RZ, RZ, R14 ;  /* 0x000000ffff027224 */ /* 0x000fce00078e000e */
[----:B------:R-:W-:Y:S05]  /*18390*/  WARPSYNC.COLLECTIVE R15, `(.L_x_2700) ;  /* 0x000000000f087348 */ /* 0x000fea0003c00000 */
[----:B------:R0:W1:Y:S02]  /*183a0*/  SHFL.IDX P6, R14, R13, R12, R11 ;  /* 0x0000000c0d0e7389 */ /* 0x00006400000c000b */
[----:B01----:R-:W-:Y:S01]  /*183b0*/  ENDCOLLECTIVE ;  /* 0x000000000000791b */ /* 0x003fe20003800000 */
.L_x_2700:
        /* <DEDUP_REMOVED lines=11> */
.L_x_2701:
[----:B------:R-:W-:Y:S02]  /*18470*/  IMAD.MOV.U32 R13, RZ, RZ, R9 ;  /* 0x000000ffff0d7224 */ /* 0x000fe400078e0009 */
[----:B------:R-:W-:Y:S02]  /*18480*/  IMAD.MOV.U32 R12, RZ, RZ, RZ ;  /* 0x000000ffff0c7224 */ /* 0x000fe400078e00ff */
[----:B------:R-:W-:-:S07]  /*18490*/  IMAD.MOV.U32 R4, RZ, RZ, R14 ;  /* 0x000000ffff047224 */ /* 0x000fce00078e000e */
[----:B------:R-:W-:Y:S05]  /*184a0*/  WARPSYNC.COLLECTIVE R15, `(.L_x_2702) ;  /* 0x000000000f087348 */ /* 0x000fea0003c00000 */
[----:B------:R0:W1:Y:S02]  /*184b0*/  SHFL.IDX P6, R14, R13, R12, R11 ;  /* 0x0000000c0d0e7389 */ /* 0x00006400000c000b */
[----:B01----:R-:W-:Y:S01]  /*184c0*/  ENDCOLLECTIVE ;  /* 0x000000000000791b */ /* 0x003fe20003800000 */
.L_x_2702:
[----:B------:R-:W-:-:S04]  /*184d0*/  IADD3 R2, P0, R33, R4, RZ ;  /* 0x0000000421027210 */ /* 0x000fc80007f1e0ff */
[----:B------:R-:W-:-:S05]  /*184e0*/  IADD3.X R3, RZ, R10, RZ, P0, !PT ;  /* 0x0000000aff037210 */ /* 0x000fca00007fe4ff */
        /* <DEDUP_REMOVED lines=9> */
.L_x_2703:
[----:B------:R-:W-:Y:S02]  /*18580*/  IMAD.MOV.U32 R13, RZ, RZ, R9 ;  /* 0x000000ffff0d7224 */ /* 0x000fe400078e0009 */
[----:B------:R-:W-:Y:S02]  /*18590*/  IMAD.MOV.U32 R12, RZ, RZ, 0x1 ;  /* 0x00000001ff0c7424 */ /* 0x000fe400078e00ff */
[----:B------:R-:W-:-:S07]  /*185a0*/  IMAD.MOV.U32 R2, RZ, RZ, R14 ;  /* 0x000000ffff027224 */ /* 0x000fce00078e000e */
[----:B------:R-:W-:Y:S05]  /*185b0*/  WARPSYNC.COLLECTIVE R15, `(.L_x_2704) ;  /* 0x000000000f087348 */ /* 0x000fea0003c00000 */
[----:B------:R0:W1:Y:S02]  /*185c0*/  SHFL.IDX P6, R14, R13, R12, R11 ;  /* 0x0000000c0d0e7389 */ /* 0x00006400000c000b */
[----:B01----:R-:W-:Y:S01]  /*185d0*/  ENDCOLLECTIVE ;  /* 0x000000000000791b */ /* 0x003fe20003800000 */
.L_x_2704:
        /* <DEDUP_REMOVED lines=11> */
.L_x_2705:
[----:B------:R-:W-:Y:S01]  /*18690*/  IMAD.MOV.U32 R8, RZ, RZ, R14 ;  /* 0x000000ffff087224 */ /* 0x000fe200078e000e */
[----:B------:R-:W-:Y:S06]  /*186a0*/  BRA `(.L_x_2706) ;  /* 0xffffffac00c47947 */ /* 0x000fec000383ffff */
.L_x_2559:
[----:B0-----:R0:W1:Y:S02]  /*186b0*/  SYNCS.PHASECHK.TRANS64.TRYWAIT P2, [R19+URZ+0x22870], R0 ;  /* 0x02287000130075a7 */ /* 0x001064000804017f */
[----:B-1----:R-:W-:Y:S05]  /*186c0*/  @!P2 NANOSLEEP.SYNCS 0x989680 ;  /* 0x009896800000a95d */ /* 0x002fea0003900000 */
[----:B------:R-:W1:Y:S02]  /*186d0*/  @!P2 SYNCS.PHASECHK.TRANS64 P2, [R19+URZ+0x22870], R0 ;  /* 0x022870001300a5a7 */ /* 0x000e64000804007f */
[----:B-1----:R-:W-:Y:S05]  /*186e0*/  @!P2 BRA `(.L_x_2559) ;  /* 0xfffffffc00f0a947 */ /* 0x002fea000383ffff */
[----:B------:R-:W-:Y:S05]  /*186f0*/  BRA `(.L_x_2707) ;  /* 0xffffffb000287947 */ /* 0x000fea000383ffff */
.L_x_2561:
[----:B0-----:R0:W1:Y:S02]  /*18700*/  SYNCS.PHASECHK.TRANS64.TRYWAIT P2, [R19+URZ+0x22860], R2 ;  /* 0x02286002130075a7 */ /* 0x001064000804017f */
[----:B-1----:R-:W-:Y:S05]  /*18710*/  @!P2 NANOSLEEP.SYNCS 0x989680 ;  /* 0x009896800000a95d */ /* 0x002fea0003900000 */
[----:B------:R-:W1:Y:S02]  /*18720*/  @!P2 SYNCS.PHASECHK.TRANS64 P2, [R19+URZ+0x22860], R2 ;  /* 0x022860021300a5a7 */ /* 0x000e64000804007f */
[----:B-1----:R-:W-:Y:S05]  /*18730*/  @!P2 BRA `(.L_x_2561) ;  /* 0xfffffffc00f0a947 */ /* 0x002fea000383ffff */
[----:B------:R-:W-:Y:S05]  /*18740*/  BRA `(.L_x_2708) ;  /* 0xffffffb000387947 */ /* 0x000fea000383ffff */
.L_x_2569:
[----:B--2---:R2:W3:Y:S02]  /*18750*/  SYNCS.PHASECHK.TRANS64.TRYWAIT P2, [R18+URZ+0x22870], R3 ;  /* 0x02287003120075a7 */ /* 0x0044e4000804017f */
[----:B---3--:R-:W-:Y:S05]  /*18760*/  @!P2 NANOSLEEP.SYNCS 0x989680 ;  /* 0x009896800000a95d */ /* 0x008fea0003900000 */
[----:B------:R-:W3:Y:S02]  /*18770*/  @!P2 SYNCS.PHASECHK.TRANS64 P2, [R18+URZ+0x22870], R3 ;  /* 0x022870031200a5a7 */ /* 0x000ee4000804007f */
[----:B---3--:R-:W-:Y:S05]  /*18780*/  @!P2 BRA `(.L_x_2569) ;  /* 0xfffffffc00f0a947 */ /* 0x008fea000383ffff */
[----:B------:R-:W-:Y:S05]  /*18790*/  BRA `(.L_x_2709) ;  /* 0xffffffb400fc7947 */ /* 0x000fea000383ffff */
.L_x_2571:
[----:B0-----:R0:W2:Y:S02]  /*187a0*/  SYNCS.PHASECHK.TRANS64.TRYWAIT P2, [R18+URZ+0x22860], R3 ;  /* 0x02286003120075a7 */ /* 0x0010a4000804017f */
[----:B--2---:R-:W-:Y:S05]  /*187b0*/  @!P2 NANOSLEEP.SYNCS 0x989680 ;  /* 0x009896800000a95d */ /* 0x004fea0003900000 */
[----:B------:R-:W2:Y:S02]  /*187c0*/  @!P2 SYNCS.PHASECHK.TRANS64 P2, [R18+URZ+0x22860], R3 ;  /* 0x022860031200a5a7 */ /* 0x000ea4000804007f */
[----:B--2---:R-:W-:Y:S05]  /*187d0*/  @!P2 BRA `(.L_x_2571) ;  /* 0xfffffffc00f0a947 */ /* 0x004fea000383ffff */
[----:B------:R-:W-:Y:S05]  /*187e0*/  BRA `(.L_x_2710) ;  /* 0xffffffb8000c7947 */ /* 0x000fea000383ffff */
.L_x_2578:
[----:B-1----:R1:W2:Y:S02]  /*187f0*/  SYNCS.PHASECHK.TRANS64.TRYWAIT P0, [R5+URZ+0x22820], R0 ;  /* 0x02282000050075a7 */ /* 0x0022a4000800017f */
[----:B--2---:R-:W-:Y:S05]  /*18800*/  @!P0 NANOSLEEP.SYNCS 0x989680 ;  /* 0x009896800000895d */ /* 0x004fea0003900000 */
[----:B------:R-:W2:Y:S02]  /*18810*/  @!P0 SYNCS.PHASECHK.TRANS64 P0, [R5+URZ+0x22820], R0 ;  /* 0x02282000050085a7 */ /* 0x000ea4000800007f */
[----:B--2---:R-:W-:Y:S05]  /*18820*/  @!P0 BRA `(.L_x_2578) ;  /* 0xfffffffc00f08947 */ /* 0x004fea000383ffff */
[----:B------:R-:W-:Y:S05]  /*18830*/  BRA `(.L_x_2711) ;  /* 0xffffffc000087947 */ /* 0x000fea000383ffff */
.L_x_2579:
        /* <DEDUP_REMOVED lines=11> */
.L_x_2713:
[----:B------:R-:W-:Y:S05]  /*188f0*/  BSYNC B0 ;  /* 0x0000000000007941 */ /* 0x000fea0003800000 */
.L_x_2712:
[----:B------:R-:W-:Y:S05]  /*18900*/  BRA `(.L_x_2714) ;  /* 0xffffffbc00f07947 */ /* 0x000fea000383ffff */
.L_x_2582:
[----:B------:R-:W-:Y:S01]  /*18910*/  BSSY B1, `(.L_x_2715) ;  /* 0x0000006000017945 */ /* 0x000fe20003800000 */
[----:B------:R-:W-:-:S07]  /*18920*/  IMAD.MOV.U32 R15, RZ, RZ, -0x1 ;  /* 0xffffffffff0f7424 */ /* 0x000fce00078e00ff */
[----:B01----:R-:W-:Y:S05]  /*18930*/  WARPSYNC.COLLECTIVE R15, `(.L_x_2716) ;  /* 0x000000000f0c7348 */ /* 0x003fea0003c00000 */
[----:B------:R-:W-:Y:S02]  /*18940*/  ELECT P6, UR62, PT ;  /* 0x00000000003e782f */ /* 0x000fe400038c0000 */
[----:B------:R-:W-:Y:S01]  /*18950*/  MOV R14, UR62 ;  /* 0x0000003e000e7c02 */ /* 0x000fe20008000f00 */
[----:B01----:R-:W-:Y:S10]  /*18960*/  ENDCOLLECTIVE ;  /* 0x000000000000791b */ /* 0x003ff40003800000 */
.L_x_2716:
[----:B------:R-:W-:Y:S05]  /*18970*/  BSYNC B1 ;  /* 0x0000000000017941 */ /* 0x000fea0003800000 */
.L_x_2715:
[----:B------:R-:W-:Y:S05]  /*18980*/  BRA `(.L_x_2717) ;  /* 0xffffffbc00e87947 */ /* 0x000fea000383ffff */
.L_x_2584:
[----:B-1----:R1:W2:Y:S02]  /*18990*/  SYNCS.PHASECHK.TRANS64.TRYWAIT P1, [R3+URZ+0x22840], R2 ;  /* 0x02284002030075a7 */ /* 0x0022a4000802017f */
[----:B--2---:R-:W-:Y:S05]  /*189a0*/  @!P1 NANOSLEEP.SYNCS 0x989680 ;  /* 0x009896800000995d */ /* 0x004fea0003900000 */
[----:B------:R-:W2:Y:S02]  /*189b0*/  @!P1 SYNCS.PHASECHK.TRANS64 P1, [R3+URZ+0x22840], R2 ;  /* 0x02284002030095a7 */ /* 0x000ea4000802007f */
[----:B--2---:R-:W-:Y:S05]  /*189c0*/  @!P1 BRA `(.L_x_2584) ;  /* 0xfffffffc00f09947 */ /* 0x004fea000383ffff */
[----:B------:R-:W-:Y:S05]  /*189d0*/  BRA `(.L_x_2718) ;  /* 0xffffffc000087947 */ /* 0x000fea000383ffff */
.L_x_2586:
[----:B--2---:R2:W3:Y:S02]  /*189e0*/  SYNCS.PHASECHK.TRANS64.TRYWAIT P1, [R29+URZ+0x22840], R0 ;  /* 0x022840001d0075a7 */ /* 0x0044e4000802017f */
[----:B---3--:R-:W-:Y:S05]  /*189f0*/  @!P1 NANOSLEEP.SYNCS 0x989680 ;  /* 0x009896800000995d */ /* 0x008fea0003900000 */
[----:B------:R-:W3:Y:S02]  /*18a00*/  @!P1 SYNCS.PHASECHK.TRANS64 P1, [R29+URZ+0x22840], R0 ;  /* 0x022840001d0095a7 */ /* 0x000ee4000802007f */
[----:B---3--:R-:W-:Y:S05]  /*18a10*/  @!P1 BRA `(.L_x_2586) ;  /* 0xfffffffc00f09947 */ /* 0x008fea000383ffff */
[----:B------:R-:W-:Y:S05]  /*18a20*/  BRA `(.L_x_2719) ;  /* 0xffffffc000147947 */ /* 0x000fea000383ffff */
.L_x_2588:
[----:B---3--:R3:W4:Y:S02]  /*18a30*/  SYNCS.PHASECHK.TRANS64.TRYWAIT P1, [R3+URZ+0x22860], R2 ;  /* 0x02286002030075a7 */ /* 0x008724000802017f */
[----:B----4-:R-:W-:Y:S05]  /*18a40*/  @!P1 NANOSLEEP.SYNCS 0x989680 ;  /* 0x009896800000995d */ /* 0x010fea0003900000 */
[----:B------:R-:W4:Y:S02]  /*18a50*/  @!P1 SYNCS.PHASECHK.TRANS64 P1, [R3+URZ+0x22860], R2 ;  /* 0x02286002030095a7 */ /* 0x000f24000802007f */
[----:B----4-:R-:W-:Y:S05]  /*18a60*/  @!P1 BRA `(.L_x_2588) ;  /* 0xfffffffc00f09947 */ /* 0x010fea000383ffff */
[----:B------:R-:W-:Y:S05]  /*18a70*/  BRA `(.L_x_2720) ;  /* 0xffffffc000107947 */ /* 0x000fea000383ffff */
.L_x_2590:
[----:B----4-:R4:W0:Y:S02]  /*18a80*/  SYNCS.PHASECHK.TRANS64.TRYWAIT P1, [R29+URZ+0x22860], R0 ;  /* 0x022860001d0075a7 */ /* 0x010824000802017f */
[----:B0-----:R-:W-:Y:S05]  /*18a90*/  @!P1 NANOSLEEP.SYNCS 0x989680 ;  /* 0x009896800000995d */ /* 0x001fea0003900000 */
[----:B------:R-:W0:Y:S02]  /*18aa0*/  @!P1 SYNCS.PHASECHK.TRANS64 P1, [R29+URZ+0x22860], R0 ;  /* 0x022860001d0095a7 */ /* 0x000e24000802007f */
[----:B0-----:R-:W-:Y:S05]  /*18ab0*/  @!P1 BRA `(.L_x_2590) ;  /* 0xfffffffc00f09947 */ /* 0x001fea000383ffff */
[----:B------:R-:W-:Y:S05]  /*18ac0*/  BRA `(.L_x_2721) ;  /* 0xffffffc0000c7947 */ /* 0x000fea000383ffff */
.L_x_2592:
[----:B------:R0:W0:Y:S02]  /*18ad0*/  SYNCS.PHASECHK.TRANS64.TRYWAIT P1, [R3+URZ+0x22880], R2 ;  /* 0x02288002030075a7 */ /* 0x000024000802017f */
[----:B0-----:R-:W-:Y:S05]  /*18ae0*/  @!P1 NANOSLEEP.SYNCS 0x989680 ;  /* 0x009896800000995d */ /* 0x001fea0003900000 */
[----:B------:R-:W0:Y:S02]  /*18af0*/  @!P1 SYNCS.PHASECHK.TRANS64 P1, [R3+URZ+0x22880], R2 ;  /* 0x02288002030095a7 */ /* 0x000e24000802007f */
[----:B0-----:R-:W-:Y:S05]  /*18b00*/  @!P1 BRA `(.L_x_2592) ;  /* 0xfffffffc00f09947 */ /* 0x001fea000383ffff */
[----:B------:R-:W-:Y:S05]  /*18b10*/  BRA `(.L_x_2722) ;  /* 0xffffffc000087947 */ /* 0x000fea000383ffff */
.L_x_2723:
        /* <DEDUP_REMOVED lines=14> */
.L_x_3628:


//--------------------- .text._ZN7cutlass13device_kernelIN5flash11enable_sm90INS1_16FlashAttnFwdSm90INS1_25CollectiveMainloopFwdSm90ILi2EN4cute5tupleIJNS5_1CILi1EEES8_S8_EEENS6_IJNS7_ILi128EEENS7_ILi160EEESA_EEELi128ENS_12float_e4m3_tEfNS_4arch4Sm90ELb1ELb0ELb1ELb1ELb1ELb0ELb0ELb1ELb1ELb1ELb0ELb0EEENS1_21CollectiveEpilogueFwdINS6_IJSA_SA_SB_EEES9_NS_10bfloat16_tESF_Li256ELb1ELb1ELb0ELb1EEENS1_36VarlenDynamicPersistentTileSchedulerILi128ELi160ELi256ELi128ELb0ELb1ELb1ELb1ELb1ELb1EEEEEEEEEvNT_6ParamsE --------------------------
	.section	.text._ZN7cutlass13device_kernelIN5flash11enable_sm90INS1_16FlashAttnFwdSm90INS1_25CollectiveMainloopFwdSm90ILi2EN4cute5tupleIJNS5_1CILi1EEES8_S8_EEENS6_IJNS7_ILi128EEENS7_ILi160EEESA_EEELi128ENS_12float_e4m3_tEfNS_4arch4Sm90ELb1ELb0ELb1ELb1ELb1ELb0ELb0ELb1ELb1ELb1ELb0ELb0EEENS1_21CollectiveEpilogueFwdINS6_IJSA_SA_SB_EEES9_NS_10bfloat16_tESF_Li256ELb1ELb1ELb0ELb1EEENS1_36VarlenDynamicPersistentTileSchedulerILi128ELi160ELi256ELi128ELb0ELb1ELb1ELb1ELb1ELb1EEEEEEEEEvNT_6ParamsE,"ax",@progbits
	.align	128
.text._ZN7cutlass13device_kernelIN5flash11enable_sm90INS1_16FlashAttnFwdSm90INS1_25CollectiveMainloopFwdSm90ILi2EN4cute5tupleIJNS5_1CILi1EEES8_S8_EEENS6_IJNS7_ILi128EEENS7_ILi160EEESA_EEELi128ENS_12float_e4m3_tEfNS_4arch4Sm90ELb1ELb0ELb1ELb1ELb1ELb0ELb0ELb1ELb1ELb1ELb0ELb0EEENS1_21CollectiveEpilogueFwdINS6_IJSA_SA_SB_EEES9_NS_10bfloat16_tESF_Li256ELb1ELb1ELb0ELb1EEENS1_36VarlenDynamicPersistentTileSchedulerILi128ELi160ELi256ELi128ELb0ELb1ELb1ELb1ELb1ELb1EEEEEEEEEvNT_6ParamsE:
        .type           _ZN7cutlass13device_kernelIN5flash11enable_sm90INS1_16FlashAttnFwdSm90INS1_25CollectiveMainloopFwdSm90ILi2EN4cute5tupleIJNS5_1CILi1EEES8_S8_EEENS6_IJNS7_ILi128EEENS7_ILi160EEESA_EEELi128ENS_12float_e4m3_tEfNS_4arch4Sm90ELb1ELb0ELb1ELb1ELb1ELb0ELb0ELb1ELb1ELb1ELb0ELb0EEENS1_21CollectiveEpilogueFwdINS6_IJSA_SA_SB_EEES9_NS_10bfloat16_tESF_Li256ELb1ELb1ELb0ELb1EEENS1_36VarlenDynamicPersistentTileSchedulerILi128ELi160ELi256ELi128ELb0ELb1ELb1ELb1ELb1ELb1EEEEEEEEEvNT_6ParamsE,@function
        .size           _ZN7cutlass13device_kernelIN5flash11enable_sm90INS1_16FlashAttnFwdSm90INS1_25CollectiveMainloopFwdSm90ILi2EN4cute5tupleIJNS5_1CILi1EEES8_S8_EEENS6_IJNS7_ILi128EEENS7_ILi160EEESA_EEELi128ENS_12float_e4m3_tEfNS_4arch4Sm90ELb1ELb0ELb1ELb1ELb1ELb0ELb0ELb1ELb1ELb1ELb0ELb0EEENS1_21CollectiveEpilogueFwdINS6_IJSA_SA_SB_EEES9_NS_10bfloat16_tESF_Li256ELb1ELb1ELb0ELb1EEENS1_36VarlenDynamicPersistentTileSchedulerILi128ELi160ELi256ELi128ELb0ELb1ELb1ELb1ELb1ELb1EEEEEEEEEvNT_6ParamsE,(.L_x_3629 - _ZN7cutlass13device_kernelIN5flash11enable_sm90INS1_16FlashAttnFwdSm90INS1_25CollectiveMainloopFwdSm90ILi2EN4cute5tupleIJNS5_1CILi1EEES8_S8_EEENS6_IJNS7_ILi128EEENS7_ILi160EEESA_EEELi128ENS_12float_e4m3_tEfNS_4arch4Sm90ELb1ELb0ELb1ELb1ELb1ELb0ELb0ELb1ELb1ELb1ELb0ELb0EEENS1_21CollectiveEpilogueFwdINS6_IJSA_SA_SB_EEES9_NS_10bfloat16_tESF_Li256ELb1ELb1ELb0ELb1EEENS1_36VarlenDynamicPersistentTileSchedulerILi128ELi160ELi256ELi128ELb0ELb1ELb1ELb1ELb1ELb1EEEEEEEEEvNT_6ParamsE)
        .other          _ZN7cutlass13device_kernelIN5flash11enable_sm90INS1_16FlashAttnFwdSm90INS1_25CollectiveMainloopFwdSm90ILi2EN4cute5tupleIJNS5_1CILi1EEES8_S8_EEENS6_IJNS7_ILi128EEENS7_ILi160EEESA_EEELi128ENS_12float_e4m3_tEfNS_4arch4Sm90ELb1ELb0ELb1ELb1ELb1ELb0ELb0ELb1ELb1ELb1ELb0ELb0EEENS1_21CollectiveEpilogueFwdINS6_IJSA_SA_SB_EEES9_NS_10bfloat16_tESF_Li256ELb1ELb1ELb0ELb1EEENS1_36VarlenDynamicPersistentTileSchedulerILi128ELi160ELi256ELi128ELb0ELb1ELb1ELb1ELb1ELb1EEEEEEEEEvNT_6ParamsE,@"STO_CUDA_ENTRY STV_DEFAULT"
_ZN7cutlass13device_kernelIN5flash11enable_sm90INS1_16FlashAttnFwdSm90INS1_25CollectiveMainloopFwdSm90ILi2EN4cute5tupleIJNS5_1CILi1EEES8_S8_EEENS6_IJNS7_ILi128EEENS7_ILi160EEESA_EEELi128ENS_12float_e4m3_tEfNS_4arch4Sm90ELb1ELb0ELb1ELb1ELb1ELb0ELb0ELb1ELb1ELb1ELb0ELb0EEENS1_21CollectiveEpilogueFwdINS6_IJSA_SA_SB_EEES9_NS_10bfloat16_tESF_Li256ELb1ELb1ELb0ELb1EEENS1_36VarlenDynamicPersistentTileSchedulerILi128ELi160ELi256ELi128ELb0ELb1ELb1ELb1ELb1ELb1EEEEEEEEEvNT_6ParamsE:
        /* <DEDUP_REMOVED lines=45> */
.L_x_2724:
        /* <DEDUP_REMOVED lines=22> */
.L_x_2725:
        /* <DEDUP_REMOVED lines=18> */
.L_x_2726:
        /* <DEDUP_REMOVED lines=22> */
.L_x_2727:
        /* <DEDUP_REMOVED lines=24> */
.L_x_2728:
        /* <DEDUP_REMOVED lines=8> */
.L_x_2730:
        /* <DEDUP_REMOVED lines=38> */
[----:B------:R-:W-:Y:S01]  /*0b10*/  LEA.HI R6, R9, R188, RZ, 0x2 ;  /* 0x000000bc09067211 */ /* 0x000fe200078f10ff */
[----:B------:R-:W-:Y:S01]  /*0b20*/  IMAD R191, R5, 0x40, R4 ;  /* 0x0000004005bf7824 */ /* 0x000fe200078e0204 */
[----:B------:R-:W-:Y:S02]  /*0b30*/  LEA.HI R2, R2, R7, RZ, 0x1 ;  /* 0x0000000702027211 */ /* 0x000fe400078f08ff */
[--C-:B------:R-:W-:Y:S02]  /*0b40*/  SHF.R.S32.HI R8, RZ, 0x2, R6.reuse ;  /* 0x00000002ff087819 */ /* 0x100fe40000011406 */
[----:B------:R-:W-:Y:S02]  /*0b50*/  SHF.R.S32.HI R11, RZ, 0x1f, R6 ;  /* 0x0000001fff0b7819 */ /* 0x000fe40000011406 */
[----:B------:R-:W-:Y:S02]  /*0b60*/  LOP3.LUT R5, R10, 0xfffffffc, RZ, 0xc0, !PT ;  /* 0xfffffffc0a057812 */ /* 0x000fe400078ec0ff */
[----:B------:R-:W-:-:S02]  /*0b70*/  LEA.HI R3, R3, R194, RZ, 0x3 ;  /* 0x000000c203037211 */ /* 0x000fc400078f18ff */
[----:B------:R-:W-:Y:S02]  /*0b80*/  LEA.HI R11, R11, R8, RZ, 0x3 ;  /* 0x000000080b0b7211 */ /* 0x000fe400078f18ff */
[----:B------:R-:W-:Y:S02]  /*0b90*/  SHF.R.S32.HI R189, RZ, 0x7, R0 ;  /* 0x00000007ffbd7819 */ /* 0x000fe40000011400 */
[----:B------:R-:W-:Y:S02]  /*0ba0*/  LOP3.LUT R2, R2, 0x1ffffffe, RZ, 0xc0, !PT ;  /* 0x1ffffffe02027812 */ /* 0x000fe400078ec0ff */
[----:B------:R-:W-:Y:S02]  /*0bb0*/  IADD3 R4, R194, -R5, RZ ;  /* 0x80000005c2047210 */ /* 0x000fe40007ffe0ff */
[----:B------:R-:W-:Y:S01]  /*0bc0*/  LOP3.LUT R5, R3, 0xfffffff8, RZ, 0xc0, !PT ;  /* 0xfffffff803057812 */ /* 0x000fe200078ec0ff */
[----:B------:R-:W-:Y:S01]  /*0bd0*/  IMAD.IADD R2, R7, 0x1, -R2 ;  /* 0x0000000107027824 */ /* 0x000fe200078e0a02 */
[----:B------:R-:W-:-:S02]  /*0be0*/  LOP3.LUT R11, R11, 0xfffffff8, RZ, 0xc0, !PT ;  /* 0xfffffff80b0b7812 */ /* 0x000fc400078ec0ff */
[----:B------:R-:W-:Y:S01]  /*0bf0*/  LEA.HI R9, R9, R188, RZ, 0x5 ;  /* 0x000000bc09097211 */ /* 0x000fe200078f28ff */
[----:B------:R-:W-:Y:S01]  /*0c00*/  IMAD.IADD R22, R194, 0x1, -R5 ;  /* 0x00000001c2167824 */ /* 0x000fe200078e0a05 */
[----:B------:R-:W-:Y:S01]  /*0c10*/  LEA.HI R0, R0, R189, RZ, 0x1 ;  /* 0x000000bd00007211 */ /* 0x000fe200078f08ff */
[----:B------:R-:W-:Y:S01]  /*0c20*/  IMAD.IADD R8, R8, 0x1, -R11 ;  /* 0x0000000108087824 */ /* 0x000fe200078e0a0b */
[----:B------:R-:W-:Y:S01]  /*0c30*/  SHF.R.S32.HI R9, RZ, 0x5, R9 ;  /* 0x00000005ff097819 */ /* 0x000fe20000011409 */
[----:B------:R-:W-:Y:S01]  /*0c40*/  IMAD.SHL.U32 R16, R22, 0x8, RZ ;  /* 0x0000000816107824 */ /* 0x000fe200078e00ff */
[----:B------:R-:W-:Y:S01]  /*0c50*/  LEA.HI R7, R4, R4, RZ, 0x1 ;  /* 0x0000000404077211 */ /* 0x000fe200078f08ff */
[----:B------:R-:W-:Y:S01]  /*0c60*/  IMAD R191, R2, 0x8, R191 ;  /* 0x0000000802bf7824 */ /* 0x000fe200078e02bf */
[----:B------:R-:W-:Y:S01]  /*0c70*/  LOP3.LUT R0, R0, 0x3fffffe, RZ, 0xc0, !PT ;  /* 0x03fffffe00007812 */ /* 0x000fe200078ec0ff */
[----:B------:R-:W-:Y:S01]  /*0c80*/  IMAD R9, R9, 0x10, R8 ;  /* 0x0000001009097824 */ /* 0x000fe200078e0208 */
[----:B------:R-:W-:Y:S01]  /*0c90*/  LOP3.LUT R7, R7, 0x1ffffffe, RZ, 0xc0, !PT ;  /* 0x1ffffffe07077812 */ /* 0x000fe200078ec0ff */
[----:B------:R-:W-:Y:S01]  /*0ca0*/  VIADD R19, R16, 0x40 ;  /* 0x0000004010137836 */ /* 0x000fe20000000000 */
[----:B------:R-:W-:Y:S01]  /*0cb0*/  LOP3.LUT R17, R6, 0x7ffffffc, RZ, 0xc0, !PT ;  /* 0x7ffffffc06117812 */ /* 0x000fe200078ec0ff */
[----:B------:R-:W-:Y:S01]  /*0cc0*/  IMAD.IADD R0, R189, 0x1, -R0 ;  /* 0x00000001bd007824 */ /* 0x000fe200078e0a00 */
[----:B------:R-:W-:Y:S01]  /*0cd0*/  SHF.R.S32.HI R23, RZ, 0x3, R3 ;  /* 0x00000003ff177819 */ /* 0x000fe20000011403 */
[----:B------:R-:W-:Y:S01]  /*0ce0*/  IMAD.IADD R7, R4, 0x1, -R7 ;  /* 0x0000000104077824 */ /* 0x000fe200078e0a07 */
[----:B------:R-:W-:Y:S01]  /*0cf0*/  SHF.R.S32.HI R193, RZ, 0x1f, R16 ;  /* 0x0000001fffc17819 */ /* 0x000fe20000011410 */
[----:B------:R-:W-:Y:S01]  /*0d00*/  IMAD R190, R0, 0x40, R9 ;  /* 0x0000004000be7824 */ /* 0x000fe200078e0209 */
[----:B------:R-:W-:-:S02]  /*0d10*/  SHF.R.S32.HI R192, RZ, 0x1f, R19 ;  /* 0x0000001fffc07819 */ /* 0x000fc40000011413 */
[----:B------:R-:W-:Y:S01]  /*0d20*/  IADD3 R17, R188, -R17, RZ ;  /* 0x80000011bc117210 */ /* 0x000fe20007ffe0ff */
[----:B------:R-:W-:-:S07]  /*0d30*/  IMAD R18, R7, 0x8, R190 ;  /* 0x0000000807127824 */ /* 0x000fce00078e02be */
.L_x_2790:
[----:B012---:R-:W0:Y:S01]  /*0d40*/  LDC.64 R2, c[0x0][0xc88] ;  /* 0x00032200ff027b82 */ /* 0x007e220000000a00 */
        /* <DEDUP_REMOVED lines=13> */
[----:B------:R-:W-:-:S04]  /*0e20*/  @UP0 ULEA UR6, UP2, UR37, UR6, 0x2 ;  /* 0x0000000625060291 */ /* 0x000fc8000f84103f */
[----:B------:R-:W-:Y:S02]  /*0e30*/  @UP0 ULEA.HI.X UR7, UR37, UR7, UR38, 0x2, UP2 ;  /* 0x0000000725070291 */ /* 0x000fe400090f1426 */
[----:B------:R-:W-:Y:S01]  /*0e40*/  @UP1 ULEA UR8, UP0, UR37, UR8, 0x2 ;  /* 0x0000000825081291 */ /* 0x000fe2000f80103f */
[----:B------:R-:W-:-:S03]  /*0e50*/  IMAD.U32 R2, RZ, RZ, UR6 ;  /* 0x00000006ff027e24 */ /* 0x000fc6000f8e00ff */
[----:B------:R-:W-:Y:S01]  /*0e60*/  @UP1 ULEA.HI.X UR9, UR37, UR9, UR38, 0x2, UP0 ;  /* 0x0000000925091291 */ /* 0x000fe200080f1426 */
[----:B------:R-:W-:Y:S01]  /*0e70*/  IMAD.U32 R3, RZ, RZ, UR7 ;  /* 0x00000007ff037e24 */ /* 0x000fe2000f8e00ff */
[----:B------:R-:W-:Y:S01]  /*0e80*/  ULDC.64 UR6, c[0x0][0x418] ;  /* 0x0001060000067ab9 */ /* 0x000fe20000000a00 */
[----:B------:R-:W-:-:S03]  /*0e90*/  IMAD.U32 R4, RZ, RZ, UR8 ;  /* 0x00000008ff047e24 */ /* 0x000fc6000f8e00ff */
[----:B------:R-:W-:Y:S01]  /*0ea0*/  IMAD.U32 R5, RZ, RZ, UR9 ;  /* 0x00000009ff057e24 */ /* 0x000fe2000f8e00ff */
[----:B------:R-:W2:Y:S01]  /*0eb0*/  @P0 LDG.E R2, desc[UR52][R2.64] ;  /* 0x0000003402020981 */ /* 0x000ea2000c1e1900 */
[----:B------:R-:W-:Y:S01]  /*0ec0*/  UISETP.NE.U32.AND UP0, UPT, UR6, URZ, UPT ;  /* 0x0000003f0600728c */ /* 0x000fe2000bf05070 */
[----:B------:R-:W-:Y:S02]  /*0ed0*/  ULDC.64 UR8, c[0x0][0xa20] ;  /* 0x0002880000087ab9 */ /* 0x000fe40000000a00 */
[----:B---3--:R-:W3:Y:S01]  /*0ee0*/  @P2 LDG.E R4, desc[UR52][R4.64] ;  /* 0x0000003404042981 */ /* 0x008ee2000c1e1900 */
[----:B------:R-:W-:Y:S01]  /*0ef0*/  UISETP.NE.AND.EX UP0, UPT, UR7, URZ, UPT, UP0 ;  /* 0x0000003f0700728c */ /* 0x000fe2000bf05300 */
[----:B------:R-:W-:Y:S01]  /*0f00*/  ISETP.NE.U32.AND P1, PT, RZ, UR8, PT ;  /* 0x00000008ff007c0c */ /* 0x000fe2000bf25070 */
[----:B------:R-:W-:Y:S01]  /*0f10*/  ULDC UR6, c[0x0][0x2f0] ;  /* 0x0000bc0000067ab9 */ /* 0x000fe20000000800 */
[----:B------:R-:W-:Y:S01]  /*0f20*/  UMOV UR49, URZ ;  /* 0x0000003f00317c82 */ /* 0x000fe20008000000 */
[----:B------:R-:W-:Y:S01]  /*0f30*/  USEL UR4, UR4, 0x1, UP0 ;  /* 0x0000000104047887 */ /* 0x000fe20008000000 */
[----:B------:R-:W-:-:S03]  /*0f40*/  ISETP.NE.AND.EX P1, PT, RZ, UR9, PT, P1 ;  /* 0x00000009ff007c0c */ /* 0x000fc6000bf25310 */
[----:B------:R-:W-:Y:S01]  /*0f50*/  UIMAD UR4, UR4, UR6, URZ ;  /* 0x00000006040472a4 */ /* 0x000fe2000f8e023f */
[----:B--2---:R-:W-:Y:S02]  /*0f60*/  @P0 R2UR UR49, R2 ;  /* 0x00000000023102ca */ /* 0x004fe400000e0000 */
[----:B---3--:R-:W-:Y:S01]  /*0f70*/  @P2 R2UR UR50, R4 ;  /* 0x00000000043222ca */ /* 0x008fe200000e0000 */
[----:B----4-:R-:W-:-:S14]  /*0f80*/  @P2 BRA `(.L_x_2731) ;  /* 0x0000000000382947 */ /* 0x010fdc0003800000 */
[----:B------:R-:W-:Y:S01]  /*0f90*/  ULDC.64 UR6, c[0x0][0xa00] ;  /* 0x0002800000067ab9 */ /* 0x000fe20000000a00 */
[----:B------:R-:W-:Y:S01]  /*0fa0*/  ULDC UR50, c[0x0][0x288] ;  /* 0x0000a20000327ab9 */ /* 0x000fe20000000800 */
        /* <DEDUP_REMOVED lines=12> */
.L_x_2731:
[----:B------:R-:W-:Y:S01]  /*1070*/  UMOV UR39, UR48 ;  /* 0x0000003000277c82 */ /* 0x000fe20008000000 */
[----:B------:R-:W-:Y:S05]  /*1080*/  @!P1 BRA `(.L_x_2732) ;  /* 0x00000000001c9947 */ /* 0x000fea0003800000 */
[----:B------:R-:W-:-:S04]  /*1090*/  ULEA UR4, UP0, UR37, UR8, 0x2 ;  /* 0x0000000825047291 */ /* 0x000fc8000f80103f */
[----:B------:R-:W-:Y:S02]  /*10a0*/  ULEA.HI.X UR6, UR37, UR9, UR38, 0x2, UP0 ;  /* 0x0000000925067291 */ /* 0x000fe400080f1426 */
[----:B------:R-:W-:-:S04]  /*10b0*/  IMAD.U32 R2, RZ, RZ, UR4 ;  /* 0x00000004ff027e24 */ /* 0x000fc8000f8e00ff */
[----:B------:R-:W-:-:S05]  /*10c0*/  MOV R3, UR6 ;  /* 0x0000000600037c02 */ /* 0x000fca0008000f00 */
[----:B------:R-:W2:Y:S02]  /*10d0*/  LDG.E R2, desc[UR52][R2.64] ;  /* 0x0000003402027981 */ /* 0x000ea4000c1e1900 */
[----:B--2---:R-:W-:Y:S01]  /*10e0*/  R2UR UR4, R2 ;  /* 0x00000000020472ca */ /* 0x004fe200000e0000 */
[----:B------:R-:W-:-:S14]  /*10f0*/  BRA `(.L_x_2733) ;  /* 0x0000000000347947 */ /* 0x000fdc0003800000 */
.L_x_2732:
        /* <DEDUP_REMOVED lines=13> */
.L_x_2733:
[----:B------:R-:W-:Y:S01]  /*11d0*/  UIADD3 UR49, -UR49, UR4, URZ ;  /* 0x0000000431317290 */ /* 0x000fe2000fffe13f */
[----:B------:R-:W-:Y:S01]  /*11e0*/  PLOP3.LUT P0, PT, PT, PT, PT, 0x80, 0x0 ;  /* 0x000000000000781c */ /* 0x000fe20003f0f070 */
[----:B------:R-:W-:Y:S01]  /*11f0*/  USHF.L.U32 UR40, UR5, 0x7, URZ ;  /* 0x0000000705287899 */ /* 0x000fe2000800063f */
[----:B------:R-:W-:Y:S01]  /*1200*/  IMAD.MOV.U32 R0, RZ, RZ, RZ ;  /* 0x000000ffff007224 */ /* 0x000fe200078e00ff */
[----:B------:R-:W-:Y:S01]  /*1210*/  ULDC UR4, c[0x0][0x448] ;  /* 0x0001120000047ab9 */ /* 0x000fe20000000800 */
[----:B------:R-:W-:Y:S01]  /*1220*/  UIADD3 UR7, UR49, 0xa0, -UR50 ;  /* 0x000000a031077890 */ /* 0x000fe2000fffe832 */
[----:B------:R-:W-:Y:S01]  /*1230*/  IMAD.MOV.U32 R2, RZ, RZ, RZ ;  /* 0x000000ffff027224 */ /* 0x000fe200078e00ff */
[----:B------:R-:W-:Y:S01]  /*1240*/  UISETP.NE.AND UP0, UPT, UR4, 0x1, UPT ;  /* 0x000000010400788c */ /* 0x000fe2000bf05270 */
[----:B------:R-:W-:Y:S01]  /*1250*/  CS2R R86, SRZ ;  /* 0x0000000000567805 */ /* 0x000fe2000001ff00 */
[----:B------:R-:W-:Y:S01]  /*1260*/  UIADD3 UR6, UR40, 0x7f, URZ ;  /* 0x0000007f28067890 */ /* 0x000fe2000fffe03f */
[----:B------:R-:W-:Y:S01]  /*1270*/  CS2R R6, SRZ ;  /* 0x0000000000067805 */ /* 0x000fe2000001ff00 */
[----:B------:R-:W-:Y:S01]  /*1280*/  UP2UR UR51, UPR, URZ, 0x1 ;  /* 0x000000013f337883 */ /* 0x000fe20008000000 */
[----:B------:R-:W-:-:S02]  /*1290*/  CS2R R84, SRZ ;  /* 0x0000000000547805 */ /* 0x000fc4000001ff00 */
[----:B------:R-:W-:Y:S02]  /*12a0*/  CS2R R8, SRZ ;  /* 0x0000000000087805 */ /* 0x000fe4000001ff00 */
[----:B------:R-:W-:Y:S02]  /*12b0*/  CS2R R78, SRZ ;  /* 0x00000000004e7805 */ /* 0x000fe4000001ff00 */
[----:B------:R-:W-:Y:S02]  /*12c0*/  CS2R R10, SRZ ;  /* 0x00000000000a7805 */ /* 0x000fe4000001ff00 */
[----:B------:R-:W-:Y:S02]  /*12d0*/  CS2R R76, SRZ ;  /* 0x00000000004c7805 */ /* 0x000fe4000001ff00 */
[----:B------:R-:W-:Y:S01]  /*12e0*/  CS2R R12, SRZ ;  /* 0x00000000000c7805 */ /* 0x000fe2000001ff00 */
[----:B------:R-:W-:Y:S01]  /*12f0*/  @UP0 ULDC UR4, c[0x0][0x44c] ;  /* 0x0001130000040ab9 */ /* 0x000fe20000000800 */
[----:B------:R-:W-:Y:S01]  /*1300*/  @UP0 ULDC UR8, c[0x0][0x450] ;  /* 0x0001140000080ab9 */ /* 0x000fe20000000800 */
[----:B------:R-:W-:Y:S01]  /*1310*/  UIMAD.WIDE.U32 UR4, UR6, UR4, URZ ;  /* 0x00000004060472a5 */ /* 0x000fe2000f8e003f */
[----:B------:R-:W-:Y:S01]  /*1320*/  CS2R R70, SRZ ;  /* 0x0000000000467805 */ /* 0x000fe2000001ff00 */
[----:B------:R-:W-:Y:S01]  /*1330*/  UIADD3 UR4, UR49, 0x9f, URZ ;  /* 0x0000009f31047890 */ /* 0x000fe2000fffe03f */
[----:B------:R-:W-:Y:S01]  /*1340*/  CS2R R14, SRZ ;  /* 0x00000000000e7805 */ /* 0x000fe2000001ff00 */
[----:B------:R-:W-:Y:S01]  /*1350*/  @UP0 USHF.R.U32.HI UR6, URZ, UR8, UR5 ;  /* 0x000000083f060299 */ /* 0x000fe20008011605 */
[----:B------:R-:W-:Y:S01]  /*1360*/  CS2R R68, SRZ ;  /* 0x0000000000447805 */ /* 0x000fe2000001ff00 */
[----:B------:R-:W-:Y:S01]  /*1370*/  UIMAD.WIDE UR4, UR4, 0x66666667, URZ ;  /* 0x66666667040478a5 */ /* 0x000fe2000f8e023f */
[----:B------:R-:W-:Y:S01]  /*1380*/  CS2R R20, SRZ ;  /* 0x0000000000147805 */ /* 0x000fe2000001ff00 */
[----:B------:R-:W-:Y:S01]  /*1390*/  UIADD3 UR6, UR7, UR6, URZ ;  /* 0x0000000607067290 */ /* 0x000fe2000fffe03f */
[----:B------:R-:W-:Y:S01]  /*13a0*/  CS2R R62, SRZ ;  /* 0x00000000003e7805 */ /* 0x000fe2000001ff00 */
[----:B------:R-:W-:Y:S01]  /*13b0*/  USHF.R.U32.HI UR4, URZ, 0x1f, UR5 ;  /* 0x0000001f3f047899 */ /* 0x000fe20008011605 */
[----:B------:R-:W-:Y:S01]  /*13c0*/  CS2R R24, SRZ ;  /* 0x0000000000187805 */ /* 0x000fe2000001ff00 */
[----:B------:R-:W-:Y:S01]  /*13d0*/  UIMAD.WIDE UR6, UR6, 0x66666667, URZ ;  /* 0x66666667060678a5 */ /* 0x000fe2000f8e023f */
[----:B------:R-:W-:Y:S01]  /*13e0*/  CS2R R60, SRZ ;  /* 0x00000000003c7805 */ /* 0x000fe2000001ff00 */
[----:B------:R-:W-:Y:S01]  /*13f0*/  ULEA.HI.SX32 UR4, UR5, UR4, 0x1a ;  /* 0x0000000405047291 */ /* 0x000fe2000f8fd23f */
[----:B------:R-:W-:Y:S01]  /*1400*/  CS2R R28, SRZ ;  /* 0x00000000001c7805 */ /* 0x000fe2000001ff00 */
[----:B------:R-:W-:Y:S01]  /*1410*/  USHF.R.U32.HI UR6, URZ, 0x1f, UR7 ;  /* 0x0000001f3f067899 */ /* 0x000fe20008011607 */
[----:B------:R-:W-:-:S02]  /*1420*/  CS2R R54, SRZ ;  /* 0x0000000000367805 */ /* 0x000fc4000001ff00 */
[----:B------:R-:W-:Y:S02]  /*1430*/  CS2R R26, SRZ ;  /* 0x00000000001a7805 */ /* 0x000fe4000001ff00 */
[----:B------:R-:W-:Y:S01]  /*1440*/  CS2R R52, SRZ ;  /* 0x0000000000347805 */ /* 0x000fe2000001ff00 */
[----:B------:R-:W-:Y:S01]  /*1450*/  ULEA.HI.SX32 UR6, UR7, UR6, 0x1a ;  /* 0x0000000607067291 */ /* 0x000fe2000f8fd23f */
[----:B------:R-:W-:Y:S02]  /*1460*/  CS2R R32, SRZ ;  /* 0x0000000000207805 */ /* 0x000fe4000001ff00 */
[----:B------:R-:W-:Y:S02]  /*1470*/  CS2R R30, SRZ ;  /* 0x00000000001e7805 */ /* 0x000fe4000001ff00 */
[----:B------:R-:W-:Y:S01]  /*1480*/  CS2R R42, SRZ ;  /* 0x00000000002a7805 */ /* 0x000fe2000001ff00 */
[----:B------:R-:W-:Y:S01]  /*1490*/  UISETP.LT.AND UP0, UPT, UR4, UR6, UPT ;  /* 0x000000060400728c */ /* 0x000fe2000bf01270 */
[----:B------:R-:W-:-:S02]  /*14a0*/  CS2R R36, SRZ ;  /* 0x0000000000247805 */ /* 0x000fc4000001ff00 */
[----:B------:R-:W-:Y:S02]  /*14b0*/  CS2R R40, SRZ ;  /* 0x0000000000287805 */ /* 0x000fe4000001ff00 */
[----:B------:R-:W-:Y:S01]  /*14c0*/  CS2R R38, SRZ ;  /* 0x0000000000267805 */ /* 0x000fe2000001ff00 */
[----:B------:R-:W-:Y:S01]  /*14d0*/  USEL UR54, UR4, UR6, UP0 ;  /* 0x0000000604367287 */ /* 0x000fe20008000000 */
[----:B------:R-:W-:Y:S01]  /*14e0*/  IMAD.MOV.U32 R34, RZ, RZ, RZ ;  /* 0x000000ffff227224 */ /* 0x000fe200078e00ff */
[----:B------:R-:W-:Y:S02]  /*14f0*/  CS2R R88, SRZ ;  /* 0x0000000000587805 */ /* 0x000fe4000001ff00 */
[----:B------:R-:W-:Y:S01]  /*1500*/  CS2R R48, SRZ ;  /* 0x0000000000307805 */ /* 0x000fe2000001ff00 */
[----:B------:R-:W-:Y:S01]  /*1510*/  UISETP.GE.AND UP0, UPT, UR54, 0x1, UPT ;  /* 0x000000013600788c */ /* 0x000fe2000bf06270 */
[----:B------:R-:W-:Y:S02]  /*1520*/  CS2R R90, SRZ ;  /* 0x00000000005a7805 */ /* 0x000fe4000001ff00 */
[----:B------:R-:W-:-:S02]  /*1530*/  CS2R R56, SRZ ;  /* 0x0000000000387805 */ /* 0x000fc4000001ff00 */
[----:B------:R-:W-:Y:S01]  /*1540*/  CS2R R92, SRZ ;  /* 0x00000000005c7805 */ /* 0x000fe2000001ff00 */
[----:B------:R-:W-:Y:S01]  /*1550*/  IMAD.MOV.U32 R65, RZ, RZ, RZ ;  /* 0x000000ffff417224 */ /* 0x000fe200078e00ff */
[----:B------:R-:W-:Y:S02]  /*1560*/  CS2R R94, SRZ ;  /* 0x00000000005e7805 */ /* 0x000fe4000001ff00 */
[----:B------:R-:W-:-:S13]  /*1570*/  PLOP3.LUT P1, PT, PT, PT, UP0, 0x80, 0x0 ;  /* 0x000000000000781c */ /* 0x000fda0003f2f008 */
[----:B------:R-:W-:Y:S05]  /*1580*/  @!P1 BRA `(.L_x_2734) ;  /* 0x000000b800d49947 */ /* 0x000fea0003800000 */
        /* <DEDUP_REMOVED lines=31> */
.L_x_2735:
        /* <DEDUP_REMOVED lines=17> */
[----:B------:R-:W-:Y:S02]  /*1890*/  @UP1 UIMAD UR18, UR37, UR11, UR9 ;  /* 0x0000000b251212a4 */ /* 0x000fe4000f8e0209 */
[----:B------:R-:W-:Y:S02]  /*18a0*/  @UP1 USHF.R.S32.HI UR19, URZ, 0x1f, UR48 ;  /* 0x0000001f3f131899 */ /* 0x000fe40008011430 */
[----:B------:R-:W-:Y:S01]  /*18b0*/  @UP1 UIMAD.WIDE.U32 UR12, UR37, UR10, URZ ;  /* 0x0000000a250c12a5 */ /* 0x000fe2000f8e003f */
[----:B------:R-:W-:Y:S02]  /*18c0*/  @UP0 ULDC.64 UR8, c[0x0][0x9b0] ;  /* 0x00026c0000080ab9 */ /* 0x000fe40000000a00 */
        /* <DEDUP_REMOVED lines=14> */
[----:B------:R-:W-:Y:S01]  /*19b0*/  MOV R2, UR6 ;  /* 0x0000000600027c02 */ /* 0x000fe20008000f00 */
        /* <DEDUP_REMOVED lines=18> */
.L_x_2890:
[----:B------:R-:W-:Y:S05]  /*1ae0*/  @!P0 BRA `(.L_x_2737) ;  /* 0x0000000000048947 */ /* 0x000fea0003800000 */
[----:B------:R-:W-:Y:S01]  /*1af0*/  BPT.TRAP 0x1 ;  /* 0x000000040000795c */ /* 0x000fe20000300000 */
.L_x_2737:
[----:B------:R-:W-:Y:S02]  /*1b00*/  IMAD.U32 R2, RZ, RZ, UR44 ;  /* 0x0000002cff027e24 */ /* 0x000fe4000f8e00ff */
[----:B0-----:R-:W-:-:S03]  /*1b10*/  IMAD.U32 R3, RZ, RZ, UR45 ;  /* 0x0000002dff037e24 */ /* 0x001fc6000f8e00ff */
[----:B------:R-:W-:Y:S02]  /*1b20*/  LEA R2, R2, UR43, 0x3 ;  /* 0x0000002b02027c11 */ /* 0x000fe4000f8e18ff */
[----:B------:R-:W-:-:S04]  /*1b30*/  SHF.L.U32 R3, R3, 0x1f, RZ ;  /* 0x0000001f03037819 */ /* 0x000fc800000006ff */
[----:B------:R0:W1:Y:S01]  /*1b40*/  SYNCS.PHASECHK.TRANS64.TRYWAIT P1, [R2+URZ+0x22830], R3 ;  /* 0x02283003020075a7 */ /* 0x000062000802017f */
[----:B------:R-:W-:Y:S05]  /*1b50*/  @!P0 BRA `(.L_x_2738) ;  /* 0x0000000000048947 */ /* 0x000fea0003800000 */
[----:B------:R-:W-:Y:S01]  /*1b60*/  BPT.TRAP 0x1 ;  /* 0x000000040000795c */ /* 0x000fe20000300000 */
.L_x_2738:
[----:B-1----:R-:W-:Y:S05]  /*1b70*/  @P1 BRA `(.L_x_2739) ;  /* 0x0000000000081947 */ /* 0x002fea0003800000 */
[----:B------:R-:W1:Y:S02]  /*1b80*/  SYNCS.PHASECHK.TRANS64.TRYWAIT P1, [R2+URZ+0x22830], R3 ;  /* 0x02283003020075a7 */ /* 0x000e64000802017f */
[----:B-1----:R-:W-:Y:S05]  /*1b90*/  @!P1 BRA `(.L_x_2740) ;  /* 0x0000014c00009947 */ /* 0x002fea0003800000 */
.L_x_2739:
        /* <DEDUP_REMOVED lines=135> */
.L_x_2741:
[----:B------:R-:W-:Y:S01]  /*2410*/  UISETP.NE.AND UP0, UPT, UR51, URZ, UPT ;  /* 0x0000003f3300728c */ /* 0x000fe2000bf05270 */
[C---:B------:R-:W-:Y:S01]  /*2420*/  FMUL.FTZ R20, R0.reuse, R77 ;  /* 0x0000004d00147220 */ /* 0x040fe20000410000 */
[----:B------:R-:W-:Y:S01]  /*2430*/  FMUL.FTZ R7, R0, R58 ;  /* 0x0000003a00077220 */ /* 0x000fe20000410000 */
[----:B------:R-:W-:Y:S01]  /*2440*/  IADD3 R77, R18, UR40, RZ ;  /* 0x00000028124d7c10 */ /* 0x000fe2000fffe0ff */
[C---:B------:R-:W-:Y:S01]  /*2450*/  FMUL.FTZ R14, R0.reuse, R73 ;  /* 0x00000049000e7220 */ /* 0x040fe20000410000 */
[C---:B------:R-:W-:Y:S01]  /*2460*/  FMUL.FTZ R73, R0.reuse, R85 ;  /* 0x0000005500497220 */ /* 0x040fe20000410000 */
[----:B------:R-:W-:Y:S01]  /*2470*/  PLOP3.LUT P1, PT, PT, PT, UP0, 0x80, 0x0 ;  /* 0x000000000000781c */ /* 0x000fe20003f2f008 */
[----:B------:R2:W-:Y:S01]  /*2480*/  MUFU.TANH R85, R7 ;  /* 0x0000000700557308 */ /* 0x0005e20000002400 */
[----:B------:R-:W-:Y:S01]  /*2490*/  PLOP3.LUT P2, PT, PT, PT, UP0, 0x80, 0x0 ;  /* 0x000000000000781c */ /* 0x000fe20003f4f008 */
[C---:B------:R-:W-:Y:S01]  /*24a0*/  FMUL.FTZ R63, R0.reuse, R63 ;  /* 0x0000003f003f7220 */ /* 0x040fe20000410000 */
[----:B------:R-:W-:Y:S01]  /*24b0*/  UMOV UR7, 0xffffff60 ;  /* 0xffffff6000077882 */ /* 0x000fe20000000000 */
[----:B------:R-:W-:Y:S01]  /*24c0*/  @UP0 ULDC UR6, c[0x0][0x44c] ;  /* 0x0001130000060ab9 */ /* 0x000fe20000000800 */
[----:B------:R-:W-:Y:S01]  /*24d0*/  UIMAD UR7, UR54, UR7, 0xa1 ;  /* 0x000000a1360774a4 */ /* 0x000fe2000f8e0207 */
[C---:B------:R-:W-:Y:S01]  /*24e0*/  FMUL.FTZ R86, R0.reuse, R86 ;  /* 0x0000005600567220 */ /* 0x040fe20000410000 */
[C---:B------:R-:W-:Y:S01]  /*24f0*/  FMUL.FTZ R103, R0.reuse, R103 ;  /* 0x0000006700677220 */ /* 0x040fe20000410000 */
[----:B------:R3:W-:Y:S01]  /*2500*/  MUFU.TANH R105, R63 ;  /* 0x0000003f00697308 */ /* 0x0007e20000002400 */
[C---:B------:R-:W-:Y:S01]  /*2510*/  FMUL.FTZ R13, R0.reuse, R72 ;  /* 0x00000048000d7220 */ /* 0x040fe20000410000 */
[C---:B------:R-:W-:Y:S01]  /*2520*/  FMUL.FTZ R90, R0.reuse, R90 ;  /* 0x0000005a005a7220 */ /* 0x040fe20000410000 */
[----:B------:R-:W-:Y:S01]  /*2530*/  FMUL.FTZ R91, R0, R91 ;  /* 0x0000005b005b7220 */ /* 0x000fe20000410000 */
[----:B--2---:R-:W-:Y:S01]  /*2540*/  @P1 IMAD.HI.U32 R7, R77, UR6, RZ ;  /* 0x000000064d071c27 */ /* 0x004fe2000f8e00ff */
[----:B------:R-:W-:-:S03]  /*2550*/  @UP0 ULDC UR6, c[0x0][0x450] ;  /* 0x0001140000060ab9 */ /* 0x000fc60000000800 */
[C---:B------:R-:W-:Y:S01]  /*2560*/  FMUL.FTZ R72, R0.reuse, R81 ;  /* 0x0000005100487220 */ /* 0x040fe20000410000 */
[C---:B------:R-:W-:Y:S01]  /*2570*/  FMUL.FTZ R62, R0.reuse, R62 ;  /* 0x0000003e003e7220 */ /* 0x040fe20000410000 */
[----:B------:R2:W-:Y:S01]  /*2580*/  MUFU.TANH R81, R86 ;  /* 0x0000005600517308 */ /* 0x0005e20000002400 */
[----:B------:R-:W-:Y:S01]  /*2590*/  @P2 SHF.R.U32.HI R77, RZ, UR6, R7 ;  /* 0x00000006ff4d2c19 */ /* 0x000fe20008011607 */
[----:B------:R-:W-:Y:S01]  /*25a0*/  UIMAD UR6, UR54, -0xa0, UR49 ;  /* 0xffffff60360678a4 */ /* 0x000fe2000f8e0231 */
[C---:B------:R-:W-:Y:S01]  /*25b0*/  FMUL.FTZ R67, R0.reuse, R67 ;  /* 0x0000004300437220 */ /* 0x040fe20000410000 */
[C---:B------:R-:W-:Y:S01]  /*25c0*/  FMUL.FTZ R6, R0.reuse, R92 ;  /* 0x0000005c00067220 */ /* 0x040fe20000410000 */
[----:B------:R-:W-:Y:S01]  /*25d0*/  FMUL.FTZ R15, R0, R76 ;  /* 0x0000004c000f7220 */ /* 0x000fe20000410000 */
[----:B---3--:R-:W3:Y:S01]  /*25e0*/  SHFL.IDX PT, R63, R77, 0x1, 0x1c1f ;  /* 0x003c1f004d3f7f89 */ /* 0x008ee200000e0000 */
[----:B------:R-:W-:Y:S01]  /*25f0*/  UIADD3 UR6, UR6, 0xa0, URZ ;  /* 0x000000a006067890 */ /* 0x000fe2000fffe03f */
[----:B------:R-:W-:Y:S01]  /*2600*/  MUFU.TANH R92, R103 ;  /* 0x00000067005c7308 */ /* 0x000fe20000002400 */
[----:B--2---:R-:W-:-:S02]  /*2610*/  IMAD.U32 R86, RZ, RZ, UR7 ;  /* 0x00000007ff567e24 */ /* 0x004fc4000f8e00ff */
[C---:B------:R-:W-:Y:S01]  /*2620*/  FMUL.FTZ R76, R0.reuse, R59 ;  /* 0x0000003b004c7220 */ /* 0x040fe20000410000 */
[C---:B------:R-:W-:Y:S01]  /*2630*/  FMUL.FTZ R94, R0.reuse, R94 ;  /* 0x0000005e005e7220 */ /* 0x040fe20000410000 */
[C---:B------:R-:W-:Y:S01]  /*2640*/  FMUL.FTZ R59, R0.reuse, R64 ;  /* 0x00000040003b7220 */ /* 0x040fe20000410000 */
[----:B------:R-:W-:Y:S02]  /*2650*/  IMAD R86, R17, -0x2, R86 ;  /* 0xfffffffe11567824 */ /* 0x000fe400078e0256 */
[C---:B------:R-:W-:Y:S01]  /*2660*/  FMUL.FTZ R95, R0.reuse, R95 ;  /* 0x0000005f005f7220 */ /* 0x040fe20000410000 */
[C---:B------:R-:W-:Y:S01]  /*2670*/  FMUL.FTZ R99, R0.reuse, R99 ;  /* 0x0000006300637220 */ /* 0x040fe20000410000 */
[----:B------:R2:W-:Y:S01]  /*2680*/  MUFU.TANH R103, R62 ;  /* 0x0000003e00677308 */ /* 0x0005e20000002400 */
[C---:B------:R-:W-:Y:S01]  /*2690*/  FMUL.FTZ R7, R0.reuse, R71 ;  /* 0x0000004700077220 */ /* 0x040fe20000410000 */
[C---:B------:R-:W-:Y:S01]  /*26a0*/  FMUL.FTZ R79, R0.reuse, R79 ;  /* 0x0000004f004f7220 */ /* 0x040fe20000410000 */
[C---:B------:R-:W-:Y:S01]  /*26b0*/  FMUL.FTZ R9, R0.reuse, R96 ;  /* 0x0000006000097220 */ /* 0x040fe20000410000 */
[C---:B------:R-:W-:Y:S01]  /*26c0*/  FMUL.FTZ R98, R0.reuse, R98 ;  /* 0x0000006200627220 */ /* 0x040fe20000410000 */
[C---:B01----:R-:W-:Y:S01]  /*26d0*/  FMUL.FTZ R3, R0.reuse, R88 ;  /* 0x0000005800037220 */ /* 0x043fe20000410000 */
[C---:B------:R-:W-:Y:S01]  /*26e0*/  FMUL.FTZ R102, R0.reuse, R102 ;  /* 0x0000006600667220 */ /* 0x040fe20000410000 */
[C---:B------:R-:W-:Y:S01]  /*26f0*/  FMUL.FTZ R5, R0.reuse, R89 ;  /* 0x0000005900057220 */ /* 0x040fe20000410000 */
[----:B------:R0:W-:Y:S01]  /*2700*/  MUFU.TANH R64, R67 ;  /* 0x0000004300407308 */ /* 0x0001e20000002400 */
[----:B--2---:R-:W-:Y:S01]  /*2710*/  FMUL.FTZ R62, R0, R68 ;  /* 0x00000044003e7220 */ /* 0x004fe20000410000 */
[----:B------:R-:W-:-:S02]  /*2720*/  IMAD.U32 R68, RZ, RZ, UR6 ;  /* 0x00000006ff447e24 */ /* 0x000fc4000f8e00ff */
[C---:B------:R-:W-:Y:S01]  /*2730*/  FMUL.FTZ R74, R0.reuse, R74 ;  /* 0x0000004a004a7220 */ /* 0x040fe20000410000 */
[C---:B------:R-:W-:Y:S01]  /*2740*/  FMUL.FTZ R8, R0.reuse, R93 ;  /* 0x0000005d00087220 */ /* 0x040fe20000410000 */
[C---:B------:R-:W-:Y:S01]  /*2750*/  FMUL.FTZ R12, R0.reuse, R100 ;  /* 0x00000064000c7220 */ /* 0x040fe20000410000 */
[----:B------:R-:W-:Y:S02]  /*2760*/  IMAD R71, R17, -0x2, R68 ;  /* 0xfffffffe11477824 */ /* 0x000fe400078e0244 */
[C---:B------:R-:W-:Y:S01]  /*2770*/  FMUL.FTZ R75, R0.reuse, R75 ;  /* 0x0000004b004b7220 */ /* 0x040fe20000410000 */
[----:B------:R-:W1:Y:S01]  /*2780*/  MUFU.TANH R90, R90 ;  /* 0x0000005a005a7308 */ /* 0x000e620000002400 */
[----:B0-----:R-:W-:Y:S02]  /*2790*/  IMAD.U32 R67, RZ, RZ, UR50 ;  /* 0x00000032ff437e24 */ /* 0x001fe4000f8e00ff */
[C---:B------:R-:W-:Y:S01]  /*27a0*/  FMUL.FTZ R78, R0.reuse, R78 ;  /* 0x0000004e004e7220 */ /* 0x040fe20000410000 */
[C---:B------:R-:W-:Y:S01]  /*27b0*/  FMUL.FTZ R10, R0.reuse, R97 ;  /* 0x00000061000a7220 */ /* 0x040fe20000410000 */
[C---:B------:R-:W-:Y:S01]  /*27c0*/  FMUL.FTZ R82, R0.reuse, R82 ;  /* 0x0000005200527220 */ /* 0x040fe20000410000 */
[C---:B------:R-:W-:Y:S01]  /*27d0*/  FMUL.FTZ R83, R0.reuse, R83 ;  /* 0x0000005300537220 */ /* 0x040fe20000410000 */
[----:B------:R-:W-:Y:S01]  /*27e0*/  IADD3 R86, -R67, UR49, R86 ;  /* 0x0000003143567c10 */ /* 0x000fe2000fffe156 */
        /* <DEDUP_REMOVED lines=20> */
[----:B------:R-:W-:Y:S01]  /*2930*/  SHFL.IDX PT, R77, R77, RZ, 0x1c1f ;  /* 0x001c1fff4d4d7589 */ /* 0x000fe200000e0000 */
[C---:B------:R-:W-:Y:S01]  /*2940*/  FMUL.FTZ R24, R0.reuse, R24 ;  /* 0x0000001800187220 */ /* 0x040fe20000410000 */
[----:B------:R-:W-:Y:S01]  /*2950*/  ULDC UR28, c[0x0][0x988] ;  /* 0x00026200001c7ab9 */ /* 0x000fe20000000800 */
        /* <DEDUP_REMOVED lines=8> */
[----:B------:R-:W-:Y:S01]  /*29e0*/  FMUL.FTZ R29, R0, R29 ;  /* 0x0000001d001d7220 */ /* 0x000fe20000410000 */
[----:B------:R-:W-:Y:S01]  /*29f0*/  R2UR UR11, R2 ;  /* 0x00000000020b72ca */ /* 0x000fe200000e0000 */
[----:B------:R3:W-:Y:S01]  /*2a00*/  MUFU.TANH R99, R79 ;  /* 0x0000004f00637308 */ /* 0x0007e20000002400 */
[----:B------:R-:W-:Y:S01]  /*2a10*/  @UP0 ULDC UR6, c[0x0][0x44c] ;  /* 0x0001130000060ab9 */ /* 0x000fe20000000800 */
[----:B------:R-:W-:Y:S01]  /*2a20*/  @UP0 ULDC UR14, c[0x0][0x450] ;  /* 0x00011400000e0ab9 */ /* 0x000fe20000000800 */
[----:B------:R-:W-:-:S02]  /*2a30*/  UIMAD.WIDE.U32 UR6, UR40, UR6, URZ ;  /* 0x00000006280672a5 */ /* 0x000fc4000f8e003f */
[----:B------:R-:W-:Y:S01]  /*2a40*/  UMOV UR10, UR40 ;  /* 0x00000028000a7c82 */ /* 0x000fe20008000000 */
[----:B------:R-:W-:Y:S02]  /*2a50*/  UIADD3 UR31, UR54, -0x2, URZ ;  /* 0xfffffffe361f7890 */ /* 0x000fe4000fffe03f */
[----:B------:R-:W5:Y:S01]  /*2a60*/  MUFU.TANH R88, R98 ;  /* 0x0000006200587308 */ /* 0x000f620000002400 */
[----:B---3--:R-:W-:Y:S01]  /*2a70*/  VIADDMNMX R79, R63, R86, R71, PT ;  /* 0x000000563f4f7246 */ /* 0x008fe20003800147 */
[C---:B------:R-:W-:Y:S01]  /*2a80*/  FMUL.FTZ R63, R0.reuse, R40 ;  /* 0x00000028003f7220 */ /* 0x040fe20000410000 */
[----:B------:R-:W-:Y:S01]  /*2a90*/  FMUL.FTZ R40, R0, R41 ;  /* 0x0000002900287220 */ /* 0x000fe20000410000 */
[----:B------:R-:W-:Y:S01]  /*2aa0*/  @UP0 USHF.R.U32.HI UR10, URZ, UR14, UR7 ;  /* 0x0000000e3f0a0299 */ /* 0x000fe20008011607 */
[C---:B------:R-:W-:Y:S02]  /*2ab0*/  ISETP.GT.AND P1, PT, R79.reuse, RZ, PT ;  /* 0x000000ff4f00720c */ /* 0x040fe40003f24270 */
[C---:B------:R-:W-:Y:S01]  /*2ac0*/  ISETP.GT.AND P2, PT, R79.reuse, 0x1, PT ;  /* 0x000000014f00780c */ /* 0x040fe20003f44270 */
[----:B------:R2:W3:Y:S01]  /*2ad0*/  MUFU.TANH R89, R102 ;  /* 0x0000006600597308 */ /* 0x0004e20000002400 */
[----:B------:R-:W-:Y:S01]  /*2ae0*/  ISETP.GT.AND P3, PT, R79, 0x8, PT ;  /* 0x000000084f00780c */ /* 0x000fe20003f64270 */
[----:B------:R-:W-:Y:S01]  /*2af0*/  UIADD3 UR6, UR10, UR49, -UR50 ;  /* 0x000000310a067290 */ /* 0x000fe2000fffe832 */
[----:B-1----:R-:W-:-:S02]  /*2b00*/  FSEL R106, R90, -INF , P1 ;  /* 0xff8000005a6a7808 */ /* 0x002fc40000800000 */
[----:B0-----:R-:W-:Y:S01]  /*2b10*/  FSEL R104, R91, -INF , P2 ;  /* 0xff8000005b687808 */ /* 0x001fe20001000000 */
[----:B------:R-:W-:Y:S01]  /*2b20*/  UIMAD.WIDE UR6, UR6, 0x66666667, URZ ;  /* 0x66666667060678a5 */ /* 0x000fe2000f8e023f */
[C---:B------:R-:W-:Y:S01]  /*2b30*/  ISETP.GT.AND P1, PT, R79.reuse, 0x9, PT ;  /* 0x000000094f00780c */ /* 0x040fe20003f24270 */
[----:B------:R0:W-:Y:S01]  /*2b40*/  MUFU.TANH R107, R7 ;  /* 0x00000007006b7308 */ /* 0x0001e20000002400 */
[----:B--2---:R-:W-:Y:S01]  /*2b50*/  FSEL R102, R94, -INF , P3 ;  /* 0xff8000005e667808 */ /* 0x004fe20001800000 */
[----:B------:R-:W-:Y:S01]  /*2b60*/  USHF.R.U32.HI UR6, URZ, 0x1f, UR7 ;  /* 0x0000001f3f067899 */ /* 0x000fe20008011607 */
[----:B------:R-:W-:Y:S02]  /*2b70*/  ISETP.GT.AND P2, PT, R79, 0x10, PT ;  /* 0x000000104f00780c */ /* 0x000fe40003f44270 */
[----:B----4-:R-:W-:Y:S01]  /*2b80*/  FSEL R98, R95, -INF , P1 ;  /* 0xff8000005f627808 */ /* 0x010fe20000800000 */
[----:B------:R-:W-:Y:S01]  /*2b90*/  ULEA.HI.SX32 UR7, UR7, UR6, 0x1a ;  /* 0x0000000607077291 */ /* 0x000fe2000f8fd23f */
[C---:B------:R-:W-:Y:S01]  /*2ba0*/  ISETP.GT.AND P1, PT, R79.reuse, 0x11, PT ;  /* 0x000000114f00780c */ /* 0x040fe20003f24270 */
[----:B------:R1:W2:Y:S01]  /*2bb0*/  MUFU.TANH R93, R74 ;  /* 0x0000004a005d7308 */ /* 0x0002a20000002400 */
[----:B0-----:R-:W-:Y:S01]  /*2bc0*/  FMNMX.FTZ R7, R106, R104, !PT ;  /* 0x000000686a077209 */ /* 0x001fe20007810000 */
[----:B------:R-:W-:Y:S01]  /*2bd0*/  UISETP.LT.AND UP0, UPT, URZ, UR7, UPT ;  /* 0x000000073f00728c */ /* 0x000fe2000bf01270 */
[----:B-----5:R-:W-:Y:S01]  /*2be0*/  FSEL R100, R88, -INF , P2 ;  /* 0xff80000058647808 */ /* 0x020fe20001000000 */
[----:B------:R-:W-:Y:S01]  /*2bf0*/  UIADD3 UR6, UR11, 0x22840, URZ ;  /* 0x000228400b067890 */ /* 0x000fe2000fffe03f */
[----:B------:R-:W-:Y:S01]  /*2c00*/  FMNMX.FTZ R7, R102, R7, !PT ;  /* 0x0000000766077209 */ /* 0x000fe20007810000 */
[----:B------:R-:W-:Y:S01]  /*2c10*/  USEL UR29, URZ, UR7, !UP0 ;  /* 0x000000073f1d7287 */ /* 0x000fe2000c000000 */
[C---:B------:R-:W-:Y:S01]  /*2c20*/  ISETP.GT.AND P2, PT, R79.reuse, 0x18, PT ;  /* 0x000000184f00780c */ /* 0x040fe20003f44270 */
[----:B------:R0:W4:Y:S01]  /*2c30*/  MUFU.TANH R97, R75 ;  /* 0x0000004b00617308 */ /* 0x0001220000002400 */
[----:B------:R-:W-:Y:S01]  /*2c40*/  FMNMX.FTZ R7, R98, R7, !PT ;  /* 0x0000000762077209 */ /* 0x000fe20007810000 */
[----:B-1----:R-:W-:Y:S01]  /*2c50*/  FMUL.FTZ R74, R0, R84 ;  /* 0x00000054004a7220 */ /* 0x002fe20000410000 */
[----:B------:R-:W-:Y:S01]  /*2c60*/  FSEL R96, R96, -INF , P1 ;  /* 0xff80000060607808 */ /* 0x000fe20000800000 */
[----:B------:R-:W-:Y:S01]  /*2c70*/  UISETP.GE.AND UP0, UPT, UR31, UR29, UPT ;  /* 0x0000001d1f00728c */ /* 0x000fe2000bf06270 */
[----:B------:R-:W-:Y:S01]  /*2c80*/  FMNMX.FTZ R7, R100, R7, !PT ;  /* 0x0000000764077209 */ /* 0x000fe20007810000 */
[----:B------:R-:W-:Y:S01]  /*2c90*/  UPRMT UR6, UR41, 0x654, UR6 ;  /* 0x0000065429067896 */ /* 0x000fe20008000006 */
[----:B------:R-:W-:Y:S01]  /*2ca0*/  ISETP.GT.AND P1, PT, R79, 0x19, PT ;  /* 0x000000194f00780c */ /* 0x000fe20003f24270 */
[----:B------:R-:W1:Y:S01]  /*2cb0*/  MUFU.TANH R78, R78 ;  /* 0x0000004e004e7308 */ /* 0x000e620000002400 */
[----:B---3--:R-:W-:Y:S01]  /*2cc0*/  FSEL R94, R89, -INF , P2 ;  /* 0xff800000595e7808 */ /* 0x008fe20001000000 */
[----:B0-----:R-:W-:Y:S01]  /*2cd0*/  FMUL.FTZ R75, R0, R56 ;  /* 0x00000038004b7220 */ /* 0x001fe20000410000 */
[----:B------:R-:W-:Y:S01]  /*2ce0*/  FMNMX.FTZ R7, R96, R7, !PT ;  /* 0x0000000760077209 */ /* 0x000fe20007810000 */
[C---:B------:R-:W-:Y:S01]  /*2cf0*/  FMUL.FTZ R56, R0.reuse, R57 ;  /* 0x0000003900387220 */ /* 0x040fe20000410000 */
[C---:B------:R-:W-:Y:S01]  /*2d00*/  ISETP.GT.AND P2, PT, R79.reuse, 0x20, PT ;  /* 0x000000204f00780c */ /* 0x040fe20003f44270 */
[----:B------:R-:W-:Y:S01]  /*2d10*/  FMUL.FTZ R57, R0, R60 ;  /* 0x0000003c00397220 */ /* 0x000fe20000410000 */
[----:B------:R-:W-:Y:S01]  /*2d20*/  FSEL R92, R92, -INF , P1 ;  /* 0xff8000005c5c7808 */ /* 0x000fe20000800000 */
[----:B------:R0:W3:Y:S01]  /*2d30*/  MUFU.TANH R80, R82 ;  /* 0x0000005200507308 */ /* 0x0000e20000002400 */
[----:B------:R-:W-:Y:S01]  /*2d40*/  FMNMX.FTZ R7, R94, R7, !PT ;  /* 0x000000075e077209 */ /* 0x000fe20007810000 */
[----:B------:R-:W-:Y:S01]  /*2d50*/  FMUL.FTZ R60, R0, R65 ;  /* 0x00000041003c7220 */ /* 0x000fe20000410000 */
[----:B------:R-:W-:Y:S01]  /*2d60*/  ISETP.GT.AND P1, PT, R79, 0x21, PT ;  /* 0x000000214f00780c */ /* 0x000fe20003f24270 */
[----:B------:R-:W-:Y:S01]  /*2d70*/  SYNCS.ARRIVE.TRANS64.RED.A1T0 RZ, [UR6], RZ ;  /* 0x000000ffffff79a7 */ /* 0x000fe20008100406 */
[----:B--2---:R-:W-:-:S02]  /*2d80*/  FSEL R90, R93, -INF , P2 ;  /* 0xff8000005d5a7808 */ /* 0x004fc40001000000 */
[----:B------:R-:W-:Y:S01]  /*2d90*/  FMNMX.FTZ R7, R92, R7, !PT ;  /* 0x000000075c077209 */ /* 0x000fe20007810000 */
[----:B------:R-:W2:Y:S01]  /*2da0*/  MUFU.TANH R83, R83 ;  /* 0x0000005300537308 */ /* 0x000ea20000002400 */
[----:B------:R-:W-:Y:S02]  /*2db0*/  ISETP.GT.AND P2, PT, R79, 0x28, PT ;  /* 0x000000284f00780c */ /* 0x000fe40003f44270 */
[----:B----4-:R-:W-:Y:S02]  /*2dc0*/  FSEL R88, R97, -INF , P1 ;  /* 0xff80000061587808 */ /* 0x010fe40000800000 */
[----:B------:R-:W-:Y:S02]  /*2dd0*/  FMNMX.FTZ R7, R90, R7, !PT ;  /* 0x000000075a077209 */ /* 0x000fe40007810000 */
[----:B------:R-:W-:Y:S01]  /*2de0*/  ISETP.GT.AND P1, PT, R79, 0x29, PT ;  /* 0x000000294f00780c */ /* 0x000fe20003f24270 */
[----:B------:R-:W4:Y:S01]  /*2df0*/  MUFU.TANH R87, R87 ;  /* 0x0000005700577308 */ /* 0x000f220000002400 */
[----:B-1----:R-:W-:-:S02]  /*2e00*/  FSEL R84, R78, -INF , P2 ;  /* 0xff8000004e547808 */ /* 0x002fc40001000000 */
[----:B------:R-:W-:Y:S02]  /*2e10*/  FMNMX.FTZ R7, R88, R7, !PT ;  /* 0x0000000758077209 */ /* 0x000fe40007810000 */
[----:B------:R-:W-:Y:S02]  /*2e20*/  ISETP.GT.AND P2, PT, R79, 0x30, PT ;  /* 0x000000304f00780c */ /* 0x000fe40003f44270 */
[----:B0-----:R-:W-:Y:S01]  /*2e30*/  FSEL R82, R99, -INF , P1 ;  /* 0xff80000063527808 */ /* 0x001fe20000800000 */
[----:B------:R0:W1:Y:S01]  /*2e40*/  MUFU.TANH R101, R76 ;  /* 0x0000004c00657308 */ /* 0x0000620000002400 */
[----:B------:R-:W-:Y:S01]  /*2e50*/  FMNMX.FTZ R7, R84, R7, !PT ;  /* 0x0000000754077209 */ /* 0x000fe20007810000 */
[----:B------:R-:W-:Y:S01]  /*2e60*/  FMUL.FTZ R99, R0, R44 ;  /* 0x0000002c00637220 */ /* 0x000fe20000410000 */
[----:B------:R-:W-:Y:S02]  /*2e70*/  ISETP.GT.AND P1, PT, R79, 0x31, PT ;  /* 0x000000314f00780c */ /* 0x000fe40003f24270 */
[----:B---3--:R-:W-:-:S02]  /*2e80*/  FSEL R80, R80, -INF , P2 ;  /* 0xff80000050507808 */ /* 0x008fc40001000000 */
[----:B------:R-:W-:Y:S01]  /*2e90*/  FMNMX.FTZ R7, R82, R7, !PT ;  /* 0x0000000752077209 */ /* 0x000fe20007810000 */
[----:B------:R4:W-:Y:S01]  /*2ea0*/  MUFU.TANH R65, R70 ;  /* 0x0000004600417308 */ /* 0x0009e20000002400 */
[----:B------:R-:W-:Y:S02]  /*2eb0*/  ISETP.GT.AND P2, PT, R79, 0x38, PT ;  /* 0x000000384f00780c */ /* 0x000fe40003f44270 */
[----:B--2---:R-:W-:Y:S02]  /*2ec0*/  FSEL R78, R83, -INF , P1 ;  /* 0xff800000534e7808 */ /* 0x004fe40000800000 */
[----:B------:R-:W-:Y:S02]  /*2ed0*/  FMNMX.FTZ R7, R80, R7, !PT ;  /* 0x0000000750077209 */ /* 0x000fe40007810000 */
[----:B------:R-:W-:Y:S01]  /*2ee0*/  ISETP.GT.AND P1, PT, R79, 0x39, PT ;  /* 0x000000394f00780c */ /* 0x000fe20003f24270 */
[----:B------:R-:W2:Y:S01]  /*2ef0*/  MUFU.TANH R66, R66 ;  /* 0x0000004200427308 */ /* 0x000ea20000002400 */
[----:B0-----:R-:W-:-:S02]  /*2f00*/  FSEL R76, R81, -INF , P2 ;  /* 0xff800000514c7808 */ /* 0x001fc40001000000 */
[----:B------:R-:W-:Y:S02]  /*2f10*/  FMNMX.FTZ R7, R78, R7, !PT ;  /* 0x000000074e077209 */ /* 0x000fe40007810000 */
[----:B------:R-:W-:Y:S02]  /*2f20*/  ISETP.GT.AND P2, PT, R79, 0x40, PT ;  /* 0x000000404f00780c */ /* 0x000fe40003f44270 */
[----:B----4-:R-:W-:Y:S01]  /*2f30*/  FSEL R70, R87, -INF , P1 ;  /* 0xff80000057467808 */ /* 0x010fe20000800000 */
[----:B------:R0:W3:Y:S01]  /*2f40*/  MUFU.TANH R91, R42 ;  /* 0x0000002a005b7308 */ /* 0x0000e20000002400 */
[----:B------:R-:W-:Y:S01]  /*2f50*/  FMNMX.FTZ R41, R76, R7, !PT ;  /* 0x000000074c297209 */ /* 0x000fe20007810000 */
[----:B------:R-:W-:Y:S01]  /*2f60*/  FMUL.FTZ R7, R0, R54 ;  /* 0x0000003600077220 */ /* 0x000fe20000410000 */
[----:B------:R-:W-:Y:S02]  /*2f70*/  ISETP.GT.AND P1, PT, R79, 0x41, PT ;  /* 0x000000414f00780c */ /* 0x000fe40003f24270 */
[----:B------:R-:W-:-:S02]  /*2f80*/  FSEL R69, R85, -INF , P2 ;  /* 0xff80000055457808 */ /* 0x000fc40001000000 */
[----:B------:R-:W-:Y:S01]  /*2f90*/  ISETP.GT.AND P2, PT, R79, 0x48, PT ;  /* 0x000000484f00780c */ /* 0x000fe20003f44270 */
[----:B------:R4:W-:Y:S01]  /*2fa0*/  MUFU.TANH R83, R7 ;  /* 0x0000000700537308 */ /* 0x0009e20000002400 */
[----:B0-----:R-:W-:Y:S02]  /*2fb0*/  FMNMX.FTZ R42, R70, R41, !PT ;  /* 0x00000029462a7209 */ /* 0x001fe40007810000 */
[----:B-1----:R-:W-:Y:S01]  /*2fc0*/  FSEL R68, R101, -INF , P1 ;  /* 0xff80000065447808 */ /* 0x002fe20000800000 */
[----:B------:R-:W-:Y:S01]  /*2fd0*/  FMUL.FTZ R101, R0, R36 ;  /* 0x0000002400657220 */ /* 0x000fe20000410000 */
[----:B------:R-:W-:Y:S02]  /*2fe0*/  FMNMX.FTZ R41, R69, R42, !PT ;  /* 0x0000002a45297209 */ /* 0x000fe40007810000 */
[----:B------:R-:W-:Y:S01]  /*2ff0*/  ISETP.GT.AND P1, PT, R79, 0x49, PT ;  /* 0x000000494f00780c */ /* 0x000fe20003f24270 */
[----:B------:R2:W-:Y:S01]  /*3000*/  MUFU.TANH R95, R47 ;  /* 0x0000002f005f7308 */ /* 0x0005e20000002400 */
[----:B------:R-:W-:-:S02]  /*3010*/  FSEL R67, R103, -INF , P2 ;  /* 0xff80000067437808 */ /* 0x000fc40001000000 */
[----:B------:R-:W-:Y:S02]  /*3020*/  FMNMX.FTZ R42, R68, R41, !PT ;  /* 0x00000029442a7209 */ /* 0x000fe40007810000 */
[----:B------:R-:W-:Y:S02]  /*3030*/  ISETP.GT.AND P2, PT, R79, 0x50, PT ;  /* 0x000000504f00780c */ /* 0x000fe40003f44270 */
[----:B------:R-:W-:Y:S01]  /*3040*/  FSEL R54, R105, -INF , P1 ;  /* 0xff80000069367808 */ /* 0x000fe20000800000 */
[----:B------:R0:W1:Y:S01]  /*3050*/  MUFU.TANH R89, R43 ;  /* 0x0000002b00597308 */ /* 0x0000620000002400 */
[----:B----4-:R-:W-:Y:S02]  /*3060*/  FMNMX.FTZ R7, R67, R42, !PT ;  /* 0x0000002a43077209 */ /* 0x010fe40007810000 */
[----:B------:R-:W-:Y:S02]  /*3070*/  ISETP.GT.AND P1, PT, R79, 0x51, PT ;  /* 0x000000514f00780c */ /* 0x000fe40003f24270 */
[----:B--2---:R-:W-:-:S02]  /*3080*/  FSEL R47, R66, -INF , P2 ;  /* 0xff800000422f7808 */ /* 0x004fc40001000000 */
[----:B------:R-:W-:Y:S01]  /*3090*/  FMNMX.FTZ R42, R54, R7, !PT ;  /* 0x00000007362a7209 */ /* 0x000fe20007810000 */
[----:B------:R2:W4:Y:S01]  /*30a0*/  MUFU.TANH R93, R46 ;  /* 0x0000002e005d7308 */ /* 0x0005220000002400 */
[C---:B------:R-:W-:Y:S01]  /*30b0*/  ISETP.GT.AND P2, PT, R79.reuse, 0x58, PT ;  /* 0x000000584f00780c */ /* 0x040fe20003f44270 */
[----:B------:R-:W-:Y:S01]  /*30c0*/  FMUL.FTZ R7, R0, R27 ;  /* 0x0000001b00077220 */ /* 0x000fe20000410000 */
[----:B0-----:R-:W-:Y:S02]  /*30d0*/  FSEL R43, R64, -INF , P1 ;  /* 0xff800000402b7808 */ /* 0x001fe40000800000 */
[----:B------:R-:W-:-:S03]  /*30e0*/  ISETP.GT.AND P1, PT, R79, 0x59, PT ;  /* 0x000000594f00780c */ /* 0x000fc60003f24270 */
[----:B------:R-:W-:Y:S01]  /*30f0*/  MUFU.TANH R97, R50 ;  /* 0x0000003200617308 */ /* 0x000fe20000002400 */
[----:B--2---:R-:W-:Y:S02]  /*3100*/  FMNMX.FTZ R46, R47, R42, !PT ;  /* 0x0000002a2f2e7209 */ /* 0x004fe40007810000 */
[----:B------:R-:W-:Y:S02]  /*3110*/  FSEL R42, R65, -INF , P2 ;  /* 0xff800000412a7808 */ /* 0x000fe40001000000 */
[----:B------:R-:W-:Y:S02]  /*3120*/  FMNMX.FTZ R27, R43, R46, !PT ;  /* 0x0000002e2b1b7209 */ /* 0x000fe40007810000 */
[----:B------:R-:W-:Y:S01]  /*3130*/  ISETP.GT.AND P2, PT, R79, 0x60, PT ;  /* 0x000000604f00780c */ /* 0x000fe20003f44270 */
[----:B------:R0:W-:Y:S01]  /*3140*/  MUFU.TANH R66, R26 ;  /* 0x0000001a00427308 */ /* 0x0001e20000002400 */
[----:B------:R-:W-:Y:S02]  /*3150*/  FSEL R41, R107, -INF , P1 ;  /* 0xff8000006b297808 */ /* 0x000fe40000800000 */
[----:B------:R-:W-:-:S02]  /*3160*/  FMNMX.FTZ R46, R42, R27, !PT ;  /* 0x0000001b2a2e7209 */ /* 0x000fc40007810000 */
[----:B------:R-:W-:Y:S02]  /*3170*/  ISETP.GT.AND P1, PT, R79, 0x61, PT ;  /* 0x000000614f00780c */ /* 0x000fe40003f24270 */
[----:B---3--:R-:W-:Y:S01]  /*3180*/  FSEL R27, R91, -INF , P2 ;  /* 0xff8000005b1b7808 */ /* 0x008fe20001000000 */
[----:B------:R2:W3:Y:S01]  /*3190*/  MUFU.TANH R81, R51 ;  /* 0x0000003300517308 */ /* 0x0004e20000002400 */
[----:B------:R-:W-:Y:S01]  /*31a0*/  FMNMX.FTZ R46, R41, R46, !PT ;  /* 0x0000002e292e7209 */ /* 0x000fe20007810000 */
[----:B0-----:R-:W-:Y:S01]  /*31b0*/  FMUL.FTZ R26, R0, R30 ;  /* 0x0000001e001a7220 */ /* 0x001fe20000410000 */
[----:B------:R-:W-:Y:S02]  /*31c0*/  ISETP.GT.AND P2, PT, R79, 0x68, PT ;  /* 0x000000684f00780c */ /* 0x000fe40003f44270 */
[----:B-1----:R-:W-:Y:S02]  /*31d0*/  FSEL R30, R89, -INF , P1 ;  /* 0xff800000591e7808 */ /* 0x002fe40000800000 */
[----:B------:R-:W-:Y:S01]  /*31e0*/  ISETP.GT.AND P1, PT, R79, 0x69, PT ;  /* 0x000000694f00780c */ /* 0x000fe20003f24270 */
[----:B------:R0:W-:Y:S01]  /*31f0*/  MUFU.TANH R65, R7 ;  /* 0x0000000700417308 */ /* 0x0001e20000002400 */
[----:B--2---:R-:W-:-:S02]  /*3200*/  FMNMX.FTZ R51, R27, R46, !PT ;  /* 0x0000002e1b337209 */ /* 0x004fc40007810000 */
[----:B------:R-:W-:Y:S01]  /*3210*/  FSEL R46, R95, -INF , P1 ;  /* 0xff8000005f2e7808 */ /* 0x000fe20000800000 */
[----:B------:R-:W-:Y:S01]  /*3220*/  FMUL.FTZ R95, R0, R37 ;  /* 0x00000025005f7220 */ /* 0x000fe20000410000 */
[----:B------:R-:W-:Y:S02]  /*3230*/  FMNMX.FTZ R50, R30, R51, !PT ;  /* 0x000000331e327209 */ /* 0x000fe40007810000 */
[----:B------:R-:W-:Y:S01]  /*3240*/  ISETP.GT.AND P1, PT, R79, 0x71, PT ;  /* 0x000000714f00780c */ /* 0x000fe20003f24270 */
[----:B------:R-:W1:Y:S01]  /*3250*/  MUFU.TANH R55, R55 ;  /* 0x0000003700377308 */ /* 0x000e620000002400 */
[----:B0-----:R-:W-:Y:S01]  /*3260*/  FMUL.FTZ R7, R0, R31 ;  /* 0x0000001f00077220 */ /* 0x001fe20000410000 */
[----:B----4-:R-:W-:Y:S02]  /*3270*/  FSEL R31, R93, -INF , P2 ;  /* 0xff8000005d1f7808 */ /* 0x010fe40001000000 */
[----:B------:R-:W-:Y:S02]  /*3280*/  ISETP.GT.AND P2, PT, R79, 0x70, PT ;  /* 0x000000704f00780c */ /* 0x000fe40003f44270 */
[----:B------:R-:W-:-:S02]  /*3290*/  FMNMX.FTZ R51, R31, R50, !PT ;  /* 0x000000321f337209 */ /* 0x000fc40007810000 */
[----:B------:R0:W2:Y:S01]  /*32a0*/  MUFU.TANH R85, R26 ;  /* 0x0000001a00557308 */ /* 0x0000a20000002400 */
[----:B---3--:R-:W-:Y:S02]  /*32b0*/  FSEL R50, R81, -INF , P1 ;  /* 0xff80000051327808 */ /* 0x008fe40000800000 */
[----:B------:R-:W-:Y:S02]  /*32c0*/  FMNMX.FTZ R51, R46, R51, !PT ;  /* 0x000000332e337209 */ /* 0x000fe40007810000 */
[----:B------:R-:W-:-:S03]  /*32d0*/  ISETP.GT.AND P1, PT, R79, 0x79, PT ;  /* 0x000000794f00780c */ /* 0x000fc60003f24270 */
[----:B------:R3:W4:Y:S01]  /*32e0*/  MUFU.TANH R87, R7 ;  /* 0x0000000700577308 */ /* 0x0007220000002400 */
[C---:B0-----:R-:W-:Y:S01]  /*32f0*/  FMUL.FTZ R26, R0.reuse, R34 ;  /* 0x00000022001a7220 */ /* 0x041fe20000410000 */
[----:B------:R-:W-:Y:S01]  /*3300*/  FSEL R34, R97, -INF , P2 ;  /* 0xff80000061227808 */ /* 0x000fe20001000000 */
[----:B------:R-:W-:Y:S01]  /*3310*/  FMUL.FTZ R97, R0, R32 ;  /* 0x0000002000617220 */ /* 0x000fe20000410000 */
[----:B------:R-:W-:Y:S02]  /*3320*/  ISETP.GT.AND P2, PT, R79, 0x78, PT ;  /* 0x000000784f00780c */ /* 0x000fe40003f44270 */
[----:B-1----:R-:W-:Y:S02]  /*3330*/  FSEL R55, R55, -INF , P1 ;  /* 0xff80000037377808 */ /* 0x002fe40000800000 */
[----:B------:R0:W1:Y:S01]  /*3340*/  MUFU.TANH R89, R26 ;  /* 0x0000001a00597308 */ /* 0x0000620000002400 */
[----:B---3--:R-:W-:Y:S02]  /*3350*/  FMNMX.FTZ R7, R34, R51, !PT ;  /* 0x0000003322077209 */ /* 0x008fe40007810000 */
[----:B------:R-:W-:-:S02]  /*3360*/  FSEL R51, R83, -INF , P2 ;  /* 0xff80000053337808 */ /* 0x000fc40001000000 */
[----:B------:R-:W-:Y:S02]  /*3370*/  FMNMX.FTZ R64, R50, R7, !PT ;  /* 0x0000000732407209 */ /* 0x000fe40007810000 */
[----:B------:R-:W-:Y:S01]  /*3380*/  ISETP.GT.AND P2, PT, R79, 0x80, PT ;  /* 0x000000804f00780c */ /* 0x000fe20003f44270 */
[----:B------:R3:W5:Y:S01]  /*3390*/  MUFU.TANH R83, R35 ;  /* 0x0000002300537308 */ /* 0x0007620000002400 */
[----:B------:R-:W-:Y:S02]  /*33a0*/  FMNMX.FTZ R64, R51, R64, !PT ;  /* 0x0000004033407209 */ /* 0x000fe40007810000 */
[----:B------:R-:W-:Y:S02]  /*33b0*/  ISETP.GT.AND P1, PT, R79, 0x81, PT ;  /* 0x000000814f00780c */ /* 0x000fe40003f24270 */
[----:B------:R-:W-:Y:S02]  /*33c0*/  FSEL R66, R66, -INF , P2 ;  /* 0xff80000042427808 */ /* 0x000fe40001000000 */
[----:B------:R-:W-:Y:S01]  /*33d0*/  FMNMX.FTZ R7, R55, R64, !PT ;  /* 0x0000004037077209 */ /* 0x000fe20007810000 */
[----:B------:R-:W5:Y:S01]  /*33e0*/  MUFU.TANH R91, R38 ;  /* 0x00000026005b7308 */ /* 0x000f620000002400 */
[----:B------:R-:W-:-:S02]  /*33f0*/  ISETP.GT.AND P2, PT, R79, 0x88, PT ;  /* 0x000000884f00780c */ /* 0x000fc40003f44270 */
[----:B------:R-:W-:Y:S02]  /*3400*/  FSEL R65, R65, -INF , P1 ;  /* 0xff80000041417808 */ /* 0x000fe40000800000 */
[----:B0-----:R-:W-:Y:S01]  /*3410*/  FMNMX.FTZ R26, R66, R7, !PT ;  /* 0x00000007421a7209 */ /* 0x001fe20007810000 */
[----:B------:R-:W-:Y:S01]  /*3420*/  FMUL.FTZ R7, R0, R39 ;  /* 0x0000002700077220 */ /* 0x000fe20000410000 */
[----:B------:R-:W-:Y:S01]  /*3430*/  ISETP.GT.AND P1, PT, R79, 0x89, PT ;  /* 0x000000894f00780c */ /* 0x000fe20003f24270 */
[----:B------:R0:W-:Y:S01]  /*3440*/  MUFU.TANH R111, R24 ;  /* 0x00000018006f7308 */ /* 0x0001e20000002400 */
[----:B--2---:R-:W-:Y:S02]  /*3450*/  FSEL R64, R85, -INF , P2 ;  /* 0xff80000055407808 */ /* 0x004fe40001000000 */
[----:B---3--:R-:W-:Y:S02]  /*3460*/  FMNMX.FTZ R35, R65, R26, !PT ;  /* 0x0000001a41237209 */ /* 0x008fe40007810000 */
[----:B------:R-:W-:-:S02]  /*3470*/  ISETP.GT.AND P2, PT, R79, 0x90, PT ;  /* 0x000000904f00780c */ /* 0x000fc40003f44270 */
[----:B----4-:R-:W-:Y:S01]  /*3480*/  FSEL R39, R87, -INF , P1 ;  /* 0xff80000057277808 */ /* 0x010fe20000800000 */
[----:B------:R2:W3:Y:S01]  /*3490*/  MUFU.TANH R85, R7 ;  /* 0x0000000700557308 */ /* 0x0004e20000002400 */
[----:B------:R-:W-:Y:S01]  /*34a0*/  FMNMX.FTZ R26, R64, R35, !PT ;  /* 0x00000023401a7209 */ /* 0x000fe20007810000 */
[----:B0-----:R-:W-:Y:S01]  /*34b0*/  IMAD.U32 R24, RZ, RZ, UR28 ;  /* 0x0000001cff187e24 */ /* 0x001fe2000f8e00ff */
[----:B------:R-:W-:Y:S02]  /*34c0*/  ISETP.GT.AND P1, PT, R79, 0x91, PT ;  /* 0x000000914f00780c */ /* 0x000fe40003f24270 */
[----:B-1----:R-:W-:Y:S02]  /*34d0*/  FSEL R38, R89, -INF , P2 ;  /* 0xff80000059267808 */ /* 0x002fe40001000000 */
[----:B------:R-:W-:Y:S01]  /*34e0*/  FMNMX.FTZ R81, R39, R26, !PT ;  /* 0x0000001a27517209 */ /* 0x000fe20007810000 */
[----:B------:R0:W-:Y:S01]  /*34f0*/  MUFU.TANH R112, R25 ;  /* 0x0000001900707308 */ /* 0x0001e20000002400 */
[----:B------:R-:W-:-:S02]  /*3500*/  ISETP.GT.AND P2, PT, R79, 0x98, PT ;  /* 0x000000984f00780c */ /* 0x000fc40003f44270 */
[----:B-----5:R-:W-:Y:S02]  /*3510*/  FSEL R35, R83, -INF , P1 ;  /* 0xff80000053237808 */ /* 0x020fe40000800000 */
[----:B------:R-:W-:Y:S02]  /*3520*/  FMNMX.FTZ R26, R38, R81, !PT ;  /* 0x00000051261a7209 */ /* 0x000fe40007810000 */
[----:B------:R-:W-:Y:S01]  /*3530*/  ISETP.GT.AND P1, PT, R79, 0x99, PT ;  /* 0x000000994f00780c */ /* 0x000fe20003f24270 */
[----:B------:R-:W1:Y:S01]  /*3540*/  MUFU.TANH R3, R3 ;  /* 0x0000000300037308 */ /* 0x000e620000002400 */
[----:B------:R-:W-:Y:S02]  /*3550*/  FSEL R44, R91, -INF , P2 ;  /* 0xff8000005b2c7808 */ /* 0x000fe40001000000 */
[----:B--2---:R-:W-:Y:S02]  /*3560*/  FMNMX.FTZ R7, R35, R26, !PT ;  /* 0x0000001a23077209 */ /* 0x004fe40007810000 */
[----:B---3--:R-:W-:Y:S01]  /*3570*/  FSEL R26, R85, -INF , P1 ;  /* 0xff800000551a7808 */ /* 0x008fe20000800000 */
[----:B------:R-:W-:Y:S01]  /*3580*/  FMUL.FTZ R85, R0, R33 ;  /* 0x0000002100557220 */ /* 0x000fe20000410000 */
[----:B------:R-:W-:Y:S01]  /*3590*/  FMNMX.FTZ R7, R44, R7, !PT ;  /* 0x000000072c077209 */ /* 0x000fe20007810000 */
[----:B------:R-:W2:Y:S03]  /*35a0*/  MUFU.TANH R5, R5 ;  /* 0x0000000500057308 */ /* 0x000ea60000002400 */
[----:B------:R-:W-:-:S05]  /*35b0*/  FMNMX.FTZ R7, R26, R7, !PT ;  /* 0x000000071a077209 */ /* 0x000fca0007810000 */
[----:B------:R-:W3:Y:S01]  /*35c0*/  SHFL.BFLY PT, R108, R7, 0x2, 0x1f ;  /* 0x0c401f00076c7f89 */ /* 0x000ee200000e0000 */
[----:B------:R-:W4:Y:S08]  /*35d0*/  MUFU.TANH R6, R6 ;  /* 0x0000000600067308 */ /* 0x000f300000002400 */
[----:B------:R-:W5:Y:S08]  /*35e0*/  MUFU.TANH R8, R8 ;  /* 0x0000000800087308 */ /* 0x000f700000002400 */
[----:B------:R-:W5:Y:S01]  /*35f0*/  MUFU.TANH R9, R9 ;  /* 0x0000000900097308 */ /* 0x000f620000002400 */
[----:B---3--:R-:W-:-:S07]  /*3600*/  FMNMX.FTZ R108, R7, R108, !PT ;  /* 0x0000006c076c7209 */ /* 0x008fce0007810000 */
[----:B------:R-:W-:Y:S01]  /*3610*/  MUFU.TANH R10, R10 ;  /* 0x0000000a000a7308 */ /* 0x000fe20000002400 */
[----:B------:R-:W3:Y:S07]  /*3620*/  SHFL.BFLY PT, R7, R108, 0x1, 0x1f ;  /* 0x0c201f006c077f89 */ /* 0x000eee00000e0000 */
[----:B------:R1:W-:Y:S08]  /*3630*/  MUFU.TANH R103, R45 ;  /* 0x0000002d00677308 */ /* 0x0003f00000002400 */
[----:B------:R2:W-:Y:S08]  /*3640*/  MUFU.TANH R105, R48 ;  /* 0x0000003000697308 */ /* 0x0005f00000002400 */
[----:B------:R-:W5:Y:S01]  /*3650*/  MUFU.TANH R12, R12 ;  /* 0x0000000c000c7308 */ /* 0x000f620000002400 */
[----:B---3--:R-:W-:-:S04]  /*3660*/  FMNMX.FTZ R7, R108, R7, !PT ;  /* 0x000000076c077209 */ /* 0x008fc80007810000 */
[C---:B------:R-:W-:Y:S01]  /*3670*/  FSETP.NEU.FTZ.AND P1, PT, R7.reuse, -INF , PT ;  /* 0xff8000000700780b */ /* 0x040fe20003f3d000 */
[----:B0-----:R-:W-:-:S02]  /*3680*/  FFMA.FTZ R25, R7, R24, -8 ;  /* 0xc100000007197423 */ /* 0x001fc40000010018 */
[----:B------:R-:W0:Y:S03]  /*3690*/  MUFU.TANH R11, R11 ;  /* 0x0000000b000b7308 */ /* 0x000e260000002400 */
[----:B------:R-:W-:-:S05]  /*36a0*/  FSEL R25, R25, RZ, P1 ;  /* 0x000000ff19197208 */ /* 0x000fca0000800000 */
[----:B------:R3:W-:Y:S01]  /*36b0*/  MUFU.TANH R110, R53 ;  /* 0x00000035006e7308 */ /* 0x0007e20000002400 */
[----:B------:R-:W-:-:S01]  /*36c0*/  FFMA.FTZ R33, R98, UR28, -R25 ;  /* 0x0000001c62217c23 */ /* 0x000fc20008010819 */
[----:B------:R-:W-:Y:S01]  /*36d0*/  VIADDMNMX R98, R77, R86, R71, PT ;  /* 0x000000564d627246 */ /* 0x000fe20003800147 */
[----:B------:R-:W-:-:S01]  /*36e0*/  FFMA.FTZ R92, R92, UR28, -R25 ;  /* 0x0000001c5c5c7c23 */ /* 0x000fc20008010819 */
[--C-:B------:R-:W-:Y:S01]  /*36f0*/  FFMA.FTZ R90, R90, UR28, -R25.reuse ;  /* 0x0000001c5a5a7c23 */ /* 0x100fe20008010819 */
[----:B------:R-:W-:-:S01]  /*3700*/  FFMA.FTZ R82, R82, UR28, -R25 ;  /* 0x0000001c52527c23 */ /* 0x000fc20008010819 */
[----:B------:R-:W-:Y:S01]  /*3710*/  ISETP.GT.AND P1, PT, R98, RZ, PT ;  /* 0x000000ff6200720c */ /* 0x000fe20003f24270 */
[----:B------:R-:W-:-:S01]  /*3720*/  FFMA.FTZ R24, R106, UR28, -R25 ;  /* 0x0000001c6a187c23 */ /* 0x000fc20008010819 */
[C---:B------:R-:W-:Y:S01]  /*3730*/  ISETP.GT.AND P2, PT, R98.reuse, 0x1, PT ;  /* 0x000000016200780c */ /* 0x040fe20003f44270 */
[----:B------:R-:W0:Y:S01]  /*3740*/  MUFU.TANH R13, R13 ;  /* 0x0000000d000d7308 */ /* 0x000e220000002400 */
[----:B------:R-:W-:Y:S01]  /*3750*/  ISETP.GT.AND P3, PT, R98, 0x8, PT ;  /* 0x000000086200780c */ /* 0x000fe20003f64270 */
[--C-:B------:R-:W-:Y:S01]  /*3760*/  FFMA.FTZ R32, R100, UR28, -R25.reuse ;  /* 0x0000001c64207c23 */ /* 0x100fe20008010819 */
[----:B-1----:R-:W-:Y:S01]  /*3770*/  FSEL R45, R3, -INF , P1 ;  /* 0xff800000032d7808 */ /* 0x002fe20000800000 */
[--C-:B------:R-:W-:Y:S01]  /*3780*/  FFMA.FTZ R3, R96, UR28, -R25.reuse ;  /* 0x0000001c60037c23 */ /* 0x100fe20008010819 */
[----:B--2---:R-:W-:Y:S01]  /*3790*/  FSEL R48, R5, -INF , P2 ;  /* 0xff80000005307808 */ /* 0x004fe20001000000 */
[--C-:B------:R-:W-:Y:S01]  /*37a0*/  FFMA.FTZ R5, R94, UR28, -R25.reuse ;  /* 0x0000001c5e057c23 */ /* 0x100fe20008010819 */
[----:B----4-:R-:W-:Y:S01]  /*37b0*/  FSEL R37, R6, -INF , P3 ;  /* 0xff80000006257808 */ /* 0x010fe20001800000 */
[----:B------:R1:W-:Y:S01]  /*37c0*/  MUFU.TANH R107, R49 ;  /* 0x00000031006b7308 */ /* 0x0003e20000002400 */
[----:B------:R-:W-:Y:S01]  /*37d0*/  ISETP.GT.AND P1, PT, R98, 0x9, PT ;  /* 0x000000096200780c */ /* 0x000fe20003f24270 */
[--C-:B------:R-:W-:Y:S01]  /*37e0*/  FFMA.FTZ R47, R47, UR28, -R25.reuse ;  /* 0x0000001c2f2f7c23 */ /* 0x100fe20008010819 */
[----:B------:R-:W-:Y:S01]  /*37f0*/  FMNMX.FTZ R6, R45, R48, !PT ;  /* 0x000000302d067209 */ /* 0x000fe20007810000 */
[--C-:B------:R-:W-:Y:S01]  /*3800*/  FFMA.FTZ R42, R42, UR28, -R25.reuse ;  /* 0x0000001c2a2a7c23 */ /* 0x100fe20008010819 */
[----:B------:R-:W-:Y:S01]  /*3810*/  ISETP.GT.AND P2, PT, R98, 0x10, PT ;  /* 0x000000106200780c */ /* 0x000fe20003f44270 */
[--C-:B------:R-:W-:Y:S01]  /*3820*/  FFMA.FTZ R41, R41, UR28, -R25.reuse ;  /* 0x0000001c29297c23 */ /* 0x100fe20008010819 */
[----:B-----5:R-:W-:Y:S01]  /*3830*/  FSEL R36, R8, -INF , P1 ;  /* 0xff80000008247808 */ /* 0x020fe20000800000 */
[----:B------:R-:W2:Y:S01]  /*3840*/  MUFU.TANH R14, R14 ;  /* 0x0000000e000e7308 */ /* 0x000ea20000002400 */
[----:B---3--:R-:W-:Y:S01]  /*3850*/  FMNMX.FTZ R53, R37, R6, !PT ;  /* 0x0000000625357209 */ /* 0x008fe20007810000 */
[--C-:B------:R-:W-:Y:S01]  /*3860*/  FFMA.FTZ R27, R27, UR28, -R25.reuse ;  /* 0x0000001c1b1b7c23 */ /* 0x100fe20008010819 */
[----:B------:R-:W-:Y:S01]  /*3870*/  ISETP.GT.AND P1, PT, R98, 0x11, PT ;  /* 0x000000116200780c */ /* 0x000fe20003f24270 */
[--C-:B------:R-:W-:Y:S01]  /*3880*/  FFMA.FTZ R30, R30, UR28, -R25.reuse ;  /* 0x0000001c1e1e7c23 */ /* 0x100fe20008010819 */
[----:B-1----:R-:W-:Y:S01]  /*3890*/  FSEL R49, R9, -INF , P2 ;  /* 0xff80000009317808 */ /* 0x002fe20001000000 */
[--C-:B------:R-:W-:Y:S01]  /*38a0*/  FFMA.FTZ R31, R31, UR28, -R25.reuse ;  /* 0x0000001c1f1f7c23 */ /* 0x100fe20008010819 */
[----:B------:R-:W-:Y:S01]  /*38b0*/  FMNMX.FTZ R6, R36, R53, !PT ;  /* 0x0000003524067209 */ /* 0x000fe20007810000 */
[----:B------:R1:W-:Y:S01]  /*38c0*/  MUFU.TANH R109, R52 ;  /* 0x00000034006d7308 */ /* 0x0003e20000002400 */
[----:B------:R-:W-:Y:S01]  /*38d0*/  ISETP.GT.AND P2, PT, R98, 0x18, PT ;  /* 0x000000186200780c */ /* 0x000fe20003f44270 */
[--C-:B------:R-:W-:Y:S01]  /*38e0*/  FFMA.FTZ R46, R46, UR28, -R25.reuse ;  /* 0x0000001c2e2e7c23 */ /* 0x100fe20008010819 */
[----:B------:R-:W-:Y:S01]  /*38f0*/  FMNMX.FTZ R9, R49, R6, !PT ;  /* 0x0000000631097209 */ /* 0x000fe20007810000 */
[--C-:B------:R-:W-:Y:S01]  /*3900*/  FFMA.FTZ R34, R34, UR28, -R25.reuse ;  /* 0x0000001c22227c23 */ /* 0x100fe20008010819 */
[----:B------:R-:W-:Y:S01]  /*3910*/  FSEL R53, R12, -INF , P2 ;  /* 0xff8000000c357808 */ /* 0x000fe20001000000 */
[--C-:B------:R-:W-:Y:S01]  /*3920*/  FFMA.FTZ R55, R55, UR28, -R25.reuse ;  /* 0x0000001c37377c23 */ /* 0x100fe20008010819 */
[----:B------:R-:W-:Y:S01]  /*3930*/  ISETP.GT.AND P2, PT, R98, 0x20, PT ;  /* 0x000000206200780c */ /* 0x000fe20003f44270 */
[----:B------:R-:W3:Y:S01]  /*3940*/  MUFU.TANH R15, R15 ;  /* 0x0000000f000f7308 */ /* 0x000ee20000002400 */
[----:B-1----:R-:W-:Y:S01]  /*3950*/  FSEL R52, R10, -INF , P1 ;  /* 0xff8000000a347808 */ /* 0x002fe20000800000 */
[--C-:B------:R-:W-:Y:S01]  /*3960*/  FFMA.FTZ R64, R64, UR28, -R25.reuse ;  /* 0x0000001c40407c23 */ /* 0x100fe20008010819 */
[----:B------:R-:W-:Y:S01]  /*3970*/  ISETP.GT.AND P1, PT, R98, 0x19, PT ;  /* 0x000000196200780c */ /* 0x000fe20003f24270 */
[--C-:B------:R-:W-:Y:S01]  /*3980*/  FFMA.FTZ R39, R39, UR28, -R25.reuse ;  /* 0x0000001c27277c23 */ /* 0x100fe20008010819 */
[----:B------:R-:W-:Y:S01]  /*3990*/  FMNMX.FTZ R8, R52, R9, !PT ;  /* 0x0000000934087209 */ /* 0x000fe20007810000 */
[--C-:B------:R-:W-:Y:S01]  /*39a0*/  FFMA.FTZ R9, R88, UR28, -R25.reuse ;  /* 0x0000001c58097c23 */ /* 0x100fe20008010819 */
[----:B0-----:R-:W-:Y:S01]  /*39b0*/  FSEL R71, R11, -INF , P1 ;  /* 0xff8000000b477808 */ /* 0x001fe20000800000 */
[----:B------:R-:W0:Y:S01]  /*39c0*/  MUFU.TANH R20, R20 ;  /* 0x0000001400147308 */ /* 0x000e220000002400 */
[----:B------:R-:W-:Y:S01]  /*39d0*/  FMNMX.FTZ R10, R53, R8, !PT ;  /* 0x00000008350a7209 */ /* 0x000fe20007810000 */
[--C-:B------:R-:W-:Y:S01]  /*39e0*/  FFMA.FTZ R38, R38, UR28, -R25.reuse ;  /* 0x0000001c26267c23 */ /* 0x100fe20008010819 */
[----:B------:R-:W-:Y:S01]  /*39f0*/  ISETP.GT.AND P1, PT, R98, 0x21, PT ;  /* 0x000000216200780c */ /* 0x000fe20003f24270 */
[--C-:B------:R-:W-:Y:S01]  /*3a00*/  FFMA.FTZ R35, R35, UR28, -R25.reuse ;  /* 0x0000001c23237c23 */ /* 0x100fe20008010819 */
[----:B------:R-:W-:Y:S01]  /*3a10*/  FSEL R77, R13, -INF , P2 ;  /* 0xff8000000d4d7808 */ /* 0x000fe20001000000 */
[--C-:B------:R-:W-:Y:S01]  /*3a20*/  FFMA.FTZ R44, R44, UR28, -R25.reuse ;  /* 0x0000001c2c2c7c23 */ /* 0x100fe20008010819 */
[----:B------:R-:W-:Y:S01]  /*3a30*/  FMNMX.FTZ R10, R71, R10, !PT ;  /* 0x0000000a470a7209 */ /* 0x000fe20007810000 */
[----:B------:R-:W1:Y:S01]  /*3a40*/  MUFU.TANH R21, R21 ;  /* 0x0000001500157308 */ /* 0x000e620000002400 */
[----:B------:R-:W-:Y:S01]  /*3a50*/  ISETP.GT.AND P2, PT, R98, 0x28, PT ;  /* 0x000000286200780c */ /* 0x000fe20003f44270 */
[--C-:B------:R-:W-:Y:S01]  /*3a60*/  FFMA.FTZ R26, R26, UR28, -R25.reuse ;  /* 0x0000001c1a1a7c23 */ /* 0x100fe20008010819 */
[----:B--2---:R-:W-:Y:S01]  /*3a70*/  FSEL R79, R14, -INF , P1 ;  /* 0xff8000000e4f7808 */ /* 0x004fe20000800000 */
[----:B------:R-:W-:Y:S01]  /*3a80*/  FFMA.FTZ R14, R84, UR28, -R25 ;  /* 0x0000001c540e7c23 */ /* 0x000fe20008010819 */
[----:B------:R-:W-:-:S02]  /*3a90*/  FMNMX.FTZ R10, R77, R10, !PT ;  /* 0x0000000a4d0a7209 */ /* 0x000fc40007810000 */
[C---:B------:R-:W-:Y:S01]  /*3aa0*/  ISETP.GT.AND P1, PT, R98.reuse, 0x29, PT ;  /* 0x000000296200780c */ /* 0x040fe20003f24270 */
[----:B------:R-:W2:Y:S01]  /*3ab0*/  MUFU.TANH R72, R72 ;  /* 0x0000004800487308 */ /* 0x000ea20000002400 */
[----:B---3--:R-:W-:Y:S02]  /*3ac0*/  FSEL R81, R15, -INF , P2 ;  /* 0xff8000000f517808 */ /* 0x008fe40001000000 */
[----:B------:R-:W-:Y:S02]  /*3ad0*/  FMNMX.FTZ R10, R79, R10, !PT ;  /* 0x0000000a4f0a7209 */ /* 0x000fe40007810000 */
[----:B------:R-:W-:Y:S02]  /*3ae0*/  ISETP.GT.AND P2, PT, R98, 0x30, PT ;  /* 0x000000306200780c */ /* 0x000fe40003f44270 */
[----:B0-----:R-:W-:Y:S01]  /*3af0*/  FSEL R83, R20, -INF , P1 ;  /* 0xff80000014537808 */ /* 0x001fe20000800000 */
[----:B------:R-:W0:Y:S01]  /*3b00*/  MUFU.TANH R74, R74 ;  /* 0x0000004a004a7308 */ /* 0x000e220000002400 */
[----:B------:R-:W-:-:S02]  /*3b10*/  FMNMX.FTZ R12, R81, R10, !PT ;  /* 0x0000000a510c7209 */ /* 0x000fc40007810000 */
[----:B------:R-:W-:Y:S02]  /*3b20*/  ISETP.GT.AND P1, PT, R98, 0x31, PT ;  /* 0x000000316200780c */ /* 0x000fe40003f24270 */
[----:B-1----:R-:W-:Y:S01]  /*3b30*/  FSEL R84, R21, -INF , P2 ;  /* 0xff80000015547808 */ /* 0x002fe20001000000 */
[--C-:B------:R-:W-:Y:S01]  /*3b40*/  FFMA.FTZ R21, R70, UR28, -R25.reuse ;  /* 0x0000001c46157c23 */ /* 0x100fe20008010819 */
[----:B------:R-:W-:Y:S01]  /*3b50*/  FMNMX.FTZ R11, R83, R12, !PT ;  /* 0x0000000c530b7209 */ /* 0x000fe20007810000 */
[----:B------:R-:W1:Y:S01]  /*3b60*/  MUFU.TANH R73, R73 ;  /* 0x0000004900497308 */ /* 0x000e620000002400 */
[----:B------:R-:W-:Y:S01]  /*3b70*/  ISETP.GT.AND P2, PT, R98, 0x38, PT ;  /* 0x000000386200780c */ /* 0x000fe20003f44270 */
[----:B------:R-:W-:Y:S01]  /*3b80*/  FFMA.FTZ R12, R80, UR28, -R25 ;  /* 0x0000001c500c7c23 */ /* 0x000fe20008010819 */
[----:B--2---:R-:W-:Y:S02]  /*3b90*/  FSEL R72, R72, -INF , P1 ;  /* 0xff80000048487808 */ /* 0x004fe40000800000 */
[----:B------:R-:W-:-:S02]  /*3ba0*/  FMNMX.FTZ R13, R84, R11, !PT ;  /* 0x0000000b540d7209 */ /* 0x000fc40007810000 */
[----:B------:R-:W-:Y:S01]  /*3bb0*/  ISETP.GT.AND P1, PT, R98, 0x39, PT ;  /* 0x000000396200780c */ /* 0x000fe20003f24270 */
[----:B------:R-:W2:Y:S01]  /*3bc0*/  MUFU.TANH R75, R75 ;  /* 0x0000004b004b7308 */ /* 0x000ea20000002400 */
[----:B0-----:R-:W-:Y:S02]  /*3bd0*/  FSEL R74, R74, -INF , P2 ;  /* 0xff8000004a4a7808 */ /* 0x001fe40001000000 */
[----:B------:R-:W-:Y:S02]  /*3be0*/  FMNMX.FTZ R13, R72, R13, !PT ;  /* 0x0000000d480d7209 */ /* 0x000fe40007810000 */
[----:B------:R-:W-:-:S03]  /*3bf0*/  ISETP.GT.AND P2, PT, R98, 0x40, PT ;  /* 0x000000406200780c */ /* 0x000fc60003f44270 */
[----:B------:R-:W0:Y:S01]  /*3c00*/  MUFU.TANH R56, R56 ;  /* 0x0000003800387308 */ /* 0x000e220000002400 */
[----:B-1----:R-:W-:Y:S02]  /*3c10*/  FSEL R73, R73, -INF , P1 ;  /* 0xff80000049497808 */ /* 0x002fe40000800000 */
[----:B------:R-:W-:-:S05]  /*3c20*/  ISETP.GT.AND P1, PT, R98, 0x41, PT ;  /* 0x000000416200780c */ /* 0x000fca0003f24270 */
[----:B------:R-:W1:Y:S01]  /*3c30*/  MUFU.TANH R57, R57 ;  /* 0x0000003900397308 */ /* 0x000e620000002400 */
[----:B--2---:R-:W-:Y:S02]  /*3c40*/  FSEL R75, R75, -INF , P2 ;  /* 0xff8000004b4b7808 */ /* 0x004fe40001000000 */
[----:B------:R-:W-:-:S05]  /*3c50*/  ISETP.GT.AND P2, PT, R98, 0x48, PT ;  /* 0x000000486200780c */ /* 0x000fca0003f44270 */
[----:B------:R-:W2:Y:S01]  /*3c60*/  MUFU.TANH R58, R58 ;  /* 0x0000003a003a7308 */ /* 0x000ea20000002400 */
[----:B0-----:R-:W-:Y:S02]  /*3c70*/  FSEL R56, R56, -INF , P1 ;  /* 0xff80000038387808 */ /* 0x001fe40000800000 */
[----:B------:R-:W-:-:S05]  /*3c80*/  ISETP.GT.AND P1, PT, R98, 0x49, PT ;  /* 0x000000496200780c */ /* 0x000fca0003f24270 */
[----:B------:R0:W-:Y:S08]  /*3c90*/  MUFU.EX2 R10, R14 ;  /* 0x0000000e000a7308 */ /* 0x0001f00000000800 */
[----:B------:R-:W3:Y:S01]  /*3ca0*/  MUFU.TANH R59, R59 ;  /* 0x0000003b003b7308 */ /* 0x000ee20000002400 */
[----:B0-----:R-:W-:Y:S01]  /*3cb0*/  FMNMX.FTZ R14, R74, R13, !PT ;  /* 0x0000000d4a0e7209 */ /* 0x001fe20007810000 */
[----:B------:R-:W-:Y:S01]  /*3cc0*/  FFMA.FTZ R13, R78, UR28, -R25 ;  /* 0x0000001c4e0d7c23 */ /* 0x000fe20008010819 */
[----:B-1----:R-:W-:-:S02]  /*3cd0*/  FSEL R78, R57, -INF , P2 ;  /* 0xff800000394e7808 */ /* 0x002fc40001000000 */
[----:B------:R-:W-:Y:S02]  /*3ce0*/  FMNMX.FTZ R14, R73, R14, !PT ;  /* 0x0000000e490e7209 */ /* 0x000fe40007810000 */
[----:B------:R-:W-:Y:S01]  /*3cf0*/  ISETP.GT.AND P2, PT, R98, 0x50, PT ;  /* 0x000000506200780c */ /* 0x000fe20003f44270 */
[----:B------:R-:W0:Y:S01]  /*3d00*/  MUFU.TANH R60, R60 ;  /* 0x0000003c003c7308 */ /* 0x000e220000002400 */
[----:B------:R-:W-:Y:S01]  /*3d10*/  FMNMX.FTZ R15, R75, R14, !PT ;  /* 0x0000000e4b0f7209 */ /* 0x000fe20007810000 */
[----:B------:R-:W-:Y:S01]  /*3d20*/  FFMA.FTZ R14, R76, UR28, -R25 ;  /* 0x0000001c4c0e7c23 */ /* 0x000fe20008010819 */
[----:B--2---:R-:W-:Y:S02]  /*3d30*/  FSEL R86, R58, -INF , P1 ;  /* 0xff8000003a567808 */ /* 0x004fe40000800000 */
[----:B------:R-:W-:Y:S02]  /*3d40*/  FMNMX.FTZ R15, R56, R15, !PT ;  /* 0x0000000f380f7209 */ /* 0x000fe40007810000 */
[----:B------:R-:W-:Y:S01]  /*3d50*/  ISETP.GT.AND P1, PT, R98, 0x51, PT ;  /* 0x000000516200780c */ /* 0x000fe20003f24270 */
[----:B------:R-:W1:Y:S01]  /*3d60*/  MUFU.TANH R62, R62 ;  /* 0x0000003e003e7308 */ /* 0x000e620000002400 */
[----:B------:R-:W-:-:S02]  /*3d70*/  FMNMX.FTZ R15, R78, R15, !PT ;  /* 0x0000000f4e0f7209 */ /* 0x000fc40007810000 */
[----:B---3--:R-:W-:Y:S02]  /*3d80*/  FSEL R87, R59, -INF , P2 ;  /* 0xff8000003b577808 */ /* 0x008fe40001000000 */
[----:B------:R-:W-:Y:S01]  /*3d90*/  FMNMX.FTZ R20, R86, R15, !PT ;  /* 0x0000000f56147209 */ /* 0x000fe20007810000 */
[----:B------:R-:W-:Y:S01]  /*3da0*/  FFMA.FTZ R15, R69, UR28, -R25 ;  /* 0x0000001c450f7c23 */ /* 0x000fe20008010819 */
[----:B------:R-:W-:Y:S01]  /*3db0*/  ISETP.GT.AND P2, PT, R98, 0x58, PT ;  /* 0x000000586200780c */ /* 0x000fe20003f44270 */
[----:B------:R-:W-:Y:S01]  /*3dc0*/  MUFU.TANH R61, R61 ;  /* 0x0000003d003d7308 */ /* 0x000fe20000002400 */
[----:B0-----:R-:W-:Y:S02]  /*3dd0*/  FSEL R89, R60, -INF , P1 ;  /* 0xff8000003c597808 */ /* 0x001fe40000800000 */
[----:B------:R-:W-:Y:S02]  /*3de0*/  FMNMX.FTZ R20, R87, R20, !PT ;  /* 0x0000001457147209 */ /* 0x000fe40007810000 */
[----:B------:R-:W-:-:S02]  /*3df0*/  ISETP.GT.AND P1, PT, R98, 0x59, PT ;  /* 0x000000596200780c */ /* 0x000fc40003f24270 */
[----:B------:R-:W-:Y:S01]  /*3e00*/  FMNMX.FTZ R20, R89, R20, !PT ;  /* 0x0000001459147209 */ /* 0x000fe20007810000 */
[----:B------:R-:W0:Y:S01]  /*3e10*/  MUFU.TANH R63, R63 ;  /* 0x0000003f003f7308 */ /* 0x000e220000002400 */
[----:B-1----:R-:W-:Y:S02]  /*3e20*/  FSEL R91, R62, -INF , P2 ;  /* 0xff8000003e5b7808 */ /* 0x002fe40001000000 */
[----:B------:R-:W-:Y:S02]  /*3e30*/  ISETP.GT.AND P2, PT, R98, 0x60, PT ;  /* 0x000000606200780c */ /* 0x000fe40003f44270 */
[----:B------:R-:W-:-:S03]  /*3e40*/  FMNMX.FTZ R57, R91, R20, !PT ;  /* 0x000000145b397209 */ /* 0x000fc60007810000 */
[----:B------:R-:W-:Y:S08]  /*3e50*/  MUFU.TANH R40, R40 ;  /* 0x0000002800287308 */ /* 0x000ff00000002400 */
[----:B------:R-:W1:Y:S01]  /*3e60*/  MUFU.TANH R99, R99 ;  /* 0x0000006300637308 */ /* 0x000e620000002400 */
[----:B0-----:R-:W-:Y:S02]  /*3e70*/  FSEL R93, R63, -INF , P2 ;  /* 0xff8000003f5d7808 */ /* 0x001fe40001000000 */
[----:B------:R-:W-:-:S05]  /*3e80*/  ISETP.GT.AND P2, PT, R98, 0x68, PT ;  /* 0x000000686200780c */ /* 0x000fca0003f44270 */
[----:B------:R0:W-:Y:S08]  /*3e90*/  MUFU.EX2 R6, R92 ;  /* 0x0000005c00067308 */ /* 0x0001f00000000800 */
[----:B------:R2:W-:Y:S01]  /*3ea0*/  MUFU.EX2 R8, R90 ;  /* 0x0000005a00087308 */ /* 0x0005e20000000800 */
[----:B0-----:R-:W-:Y:S01]  /*3eb0*/  FSEL R92, R61, -INF , P1 ;  /* 0xff8000003d5c7808 */ /* 0x001fe20000800000 */
[----:B------:R-:W-:Y:S01]  /*3ec0*/  FFMA.FTZ R61, R68, UR28, -R25 ;  /* 0x0000001c443d7c23 */ /* 0x000fe20008010819 */
[----:B------:R-:W-:-:S02]  /*3ed0*/  ISETP.GT.AND P1, PT, R98, 0x61, PT ;  /* 0x000000616200780c */ /* 0x000fc40003f24270 */
[----:B------:R-:W-:Y:S02]  /*3ee0*/  FMNMX.FTZ R20, R92, R57, !PT ;  /* 0x000000395c147209 */ /* 0x000fe40007810000 */
[----:B-1----:R-:W-:Y:S01]  /*3ef0*/  FSEL R60, R99, -INF , P2 ;  /* 0xff800000633c7808 */ /* 0x002fe20001000000 */
[----:B------:R0:W1:Y:S01]  /*3f00*/  MUFU.TANH R113, R28 ;  /* 0x0000001c00717308 */ /* 0x0000620000002400 */
[----:B--2---:R-:W-:Y:S01]  /*3f10*/  FSEL R90, R40, -INF , P1 ;  /* 0xff800000285a7808 */ /* 0x004fe20000800000 */
[--C-:B------:R-:W-:Y:S01]  /*3f20*/  FFMA.FTZ R40, R67, UR28, -R25.reuse ;  /* 0x0000001c43287c23 */ /* 0x100fe20008010819 */
[----:B------:R-:W-:Y:S02]  /*3f30*/  FMNMX.FTZ R57, R93, R20, !PT ;  /* 0x000000145d397209 */ /* 0x000fe40007810000 */
[----:B------:R-:W-:Y:S02]  /*3f40*/  ISETP.GT.AND P1, PT, R98, 0x69, PT ;  /* 0x000000696200780c */ /* 0x000fe40003f24270 */
[----:B------:R-:W-:Y:S01]  /*3f50*/  FMNMX.FTZ R57, R90, R57, !PT ;  /* 0x000000395a397209 */ /* 0x000fe20007810000 */
[----:B------:R-:W-:Y:S01]  /*3f60*/  MUFU.EX2 R20, R61 ;  /* 0x0000003d00147308 */ /* 0x000fe20000000800 */
[----:B------:R-:W-:Y:S01]  /*3f70*/  ISETP.GT.AND P2, PT, R98, 0x70, PT ;  /* 0x000000706200780c */ /* 0x000fe20003f44270 */
[----:B0-----:R-:W-:Y:S01]  /*3f80*/  FFMA.FTZ R28, R102, UR28, -R25 ;  /* 0x0000001c661c7c23 */ /* 0x001fe20008010819 */
[----:B------:R-:W-:-:S02]  /*3f90*/  FSEL R58, R103, -INF , P1 ;  /* 0xff800000673a7808 */ /* 0x000fc40000800000 */
[----:B------:R-:W-:Y:S02]  /*3fa0*/  FMNMX.FTZ R57, R60, R57, !PT ;  /* 0x000000393c397209 */ /* 0x000fe40007810000 */
[----:B------:R-:W-:Y:S01]  /*3fb0*/  ISETP.GT.AND P1, PT, R98, 0x71, PT ;  /* 0x000000716200780c */ /* 0x000fe20003f24270 */
[----:B------:R0:W2:Y:S01]  /*3fc0*/  MUFU.TANH R114, R29 ;  /* 0x0000001d00727308 */ /* 0x0000a20000002400 */
[----:B------:R-:W-:Y:S02]  /*3fd0*/  FSEL R59, R105, -INF , P2 ;  /* 0xff800000693b7808 */ /* 0x000fe40001000000 */
[----:B------:R-:W-:Y:S01]  /*3fe0*/  FMNMX.FTZ R68, R58, R57, !PT ;  /* 0x000000393a447209 */ /* 0x000fe20007810000 */
[----:B------:R-:W-:-:S01]  /*3ff0*/  FFMA.FTZ R57, R54, UR28, -R25 ;  /* 0x0000001c36397c23 */ /* 0x000fc20008010819 */
[----:B------:R-:W-:Y:S02]  /*4000*/  ISETP.GT.AND P2, PT, R98, 0x78, PT ;  /* 0x000000786200780c */ /* 0x000fe40003f44270 */
[----:B------:R-:W-:Y:S01]  /*4010*/  FSEL R62, R107, -INF , P1 ;  /* 0xff8000006b3e7808 */ /* 0x000fe20000800000 */
[----:B------:R-:W3:Y:S01]  /*4020*/  MUFU.TANH R97, R97 ;  /* 0x0000006100617308 */ /* 0x000ee20000002400 */
[----:B------:R-:W-:Y:S01]  /*4030*/  FMNMX.FTZ R63, R59, R68, !PT ;  /* 0x000000443b3f7209 */ /* 0x000fe20007810000 */
[----:B0-----:R-:W-:Y:S01]  /*4040*/  FFMA.FTZ R29, R104, UR28, -R25 ;  /* 0x0000001c681d7c23 */ /* 0x001fe20008010819 */
[----:B------:R-:W-:-:S02]  /*4050*/  ISETP.GT.AND P1, PT, R98, 0x79, PT ;  /* 0x000000796200780c */ /* 0x000fc40003f24270 */
[----:B------:R-:W-:Y:S02]  /*4060*/  FSEL R61, R109, -INF , P2 ;  /* 0xff8000006d3d7808 */ /* 0x000fe40001000000 */
[----:B------:R-:W-:Y:S01]  /*4070*/  FMNMX.FTZ R54, R62, R63, !PT ;  /* 0x0000003f3e367209 */ /* 0x000fe20007810000 */
[----:B------:R-:W0:Y:S01]  /*4080*/  MUFU.TANH R85, R85 ;  /* 0x0000005500557308 */ /* 0x000e220000002400 */
[----:B------:R-:W-:Y:S02]  /*4090*/  ISETP.GT.AND P2, PT, R98, 0x80, PT ;  /* 0x000000806200780c */ /* 0x000fe40003f44270 */
[----:B------:R-:W-:Y:S02]  /*40a0*/  FSEL R63, R110, -INF , P1 ;  /* 0xff8000006e3f7808 */ /* 0x000fe40000800000 */
[----:B------:R-:W-:Y:S02]  /*40b0*/  FMNMX.FTZ R54, R61, R54, !PT ;  /* 0x000000363d367209 */ /* 0x000fe40007810000 */
[----:B------:R-:W-:Y:S01]  /*40c0*/  ISETP.GT.AND P1, PT, R98, 0x81, PT ;  /* 0x000000816200780c */ /* 0x000fe20003f24270 */
[----:B------:R-:W4:Y:S01]  /*40d0*/  MUFU.TANH R101, R101 ;  /* 0x0000006500657308 */ /* 0x000f220000002400 */
[----:B------:R-:W-:-:S02]  /*40e0*/  FSEL R68, R111, -INF , P2 ;  /* 0xff8000006f447808 */ /* 0x000fc40001000000 */
[----:B------:R-:W-:Y:S01]  /*40f0*/  FMNMX.FTZ R69, R63, R54, !PT ;  /* 0x000000363f457209 */ /* 0x000fe20007810000 */
[----:B------:R-:W-:-:S01]  /*4100*/  FFMA.FTZ R54, R43, UR28, -R25 ;  /* 0x0000001c2b367c23 */ /* 0x000fc20008010819 */
[----:B------:R-:W-:Y:S02]  /*4110*/  ISETP.GT.AND P2, PT, R98, 0x88, PT ;  /* 0x000000886200780c */ /* 0x000fe40003f44270 */
[----:B------:R-:W-:Y:S01]  /*4120*/  FSEL R67, R112, -INF , P1 ;  /* 0xff80000070437808 */ /* 0x000fe20000800000 */
[----:B------:R-:W5:Y:S01]  /*4130*/  MUFU.TANH R95, R95 ;  /* 0x0000005f005f7308 */ /* 0x000f620000002400 */
[----:B------:R-:W-:Y:S02]  /*4140*/  FMNMX.FTZ R70, R68, R69, !PT ;  /* 0x0000004544467209 */ /* 0x000fe40007810000 */
[----:B------:R-:W-:Y:S02]  /*4150*/  ISETP.GT.AND P1, PT, R98, 0x89, PT ;  /* 0x000000896200780c */ /* 0x000fe40003f24270 */
[----:B-1----:R-:W-:-:S02]  /*4160*/  FSEL R43, R113, -INF , P2 ;  /* 0xff800000712b7808 */ /* 0x002fc40001000000 */
[----:B------:R-:W-:Y:S01]  /*4170*/  FMNMX.FTZ R70, R67, R70, !PT ;  /* 0x0000004643467209 */ /* 0x000fe20007810000 */
[----:B------:R5:W-:Y:S01]  /*4180*/  MUFU.EX2 R11, R82 ;  /* 0x00000052000b7308 */ /* 0x000be20000000800 */
[----:B------:R-:W-:Y:S02]  /*4190*/  ISETP.GT.AND P2, PT, R98, 0x90, PT ;  /* 0x000000906200780c */ /* 0x000fe40003f44270 */
[----:B--2---:R-:W-:Y:S02]  /*41a0*/  FSEL R69, R114, -INF , P1 ;  /* 0xff80000072457808 */ /* 0x004fe40000800000 */
[----:B------:R-:W-:Y:S02]  /*41b0*/  FMNMX.FTZ R76, R43, R70, !PT ;  /* 0x000000462b4c7209 */ /* 0x000fe40007810000 */
[----:B---3--:R-:W-:Y:S01]  /*41c0*/  FSEL R70, R97, -INF , P2 ;  /* 0xff80000061467808 */ /* 0x008fe20001000000 */
[----:B------:R-:W-:Y:S01]  /*41d0*/  MUFU.EX2 R24, R24 ;  /* 0x0000001800187308 */ /* 0x000fe20000000800 */
[----:B------:R-:W-:-:S02]  /*41e0*/  ISETP.GT.AND P1, PT, R98, 0x91, PT ;  /* 0x000000916200780c */ /* 0x000fc40003f24270 */
[----:B------:R-:W-:Y:S02]  /*41f0*/  FMNMX.FTZ R97, R69, R76, !PT ;  /* 0x0000004c45617209 */ /* 0x000fe40007810000 */
[----:B------:R-:W-:Y:S02]  /*4200*/  ISETP.GT.AND P2, PT, R98, 0x98, PT ;  /* 0x000000986200780c */ /* 0x000fe40003f44270 */
[----:B0-----:R-:W-:Y:S01]  /*4210*/  FSEL R76, R85, -INF , P1 ;  /* 0xff800000554c7808 */ /* 0x001fe20000800000 */
[----:B------:R-:W-:-:S01]  /*4220*/  FFMA.FTZ R85, R50, UR28, -R25 ;  /* 0x0000001c32557c23 */ /* 0x000fc20008010819 */
[----:B------:R-:W-:Y:S01]  /*4230*/  FMNMX.FTZ R97, R70, R97, !PT ;  /* 0x0000006146617209 */ /* 0x000fe20007810000 */
[----:B------:R-:W-:-:S01]  /*4240*/  FFMA.FTZ R50, R51, UR28, -R25 ;  /* 0x0000001c33327c23 */ /* 0x000fc20008010819 */
[----:B------:R-:W-:Y:S01]  /*4250*/  ISETP.GT.AND P1, PT, R98, 0x99, PT ;  /* 0x000000996200780c */ /* 0x000fe20003f24270 */
[----:B------:R-:W-:-:S01]  /*4260*/  FFMA.FTZ R51, R66, UR28, -R25 ;  /* 0x0000001c42337c23 */ /* 0x000fc20008010819 */
[----:B----4-:R-:W-:Y:S01]  /*4270*/  FSEL R80, R101, -INF , P2 ;  /* 0xff80000065507808 */ /* 0x010fe20001000000 */
[----:B------:R-:W-:-:S01]  /*4280*/  FFMA.FTZ R66, R65, UR28, -R25 ;  /* 0x0000001c41427c23 */ /* 0x000fc20008010819 */
[----:B------:R-:W-:Y:S01]  /*4290*/  FMNMX.FTZ R97, R76, R97, !PT ;  /* 0x000000614c617209 */ /* 0x000fe20007810000 */
[----:B------:R-:W-:Y:S01]  /*42a0*/  IMAD.U32 R65, RZ, RZ, UR28 ;  /* 0x0000001cff417e24 */ /* 0x000fe2000f8e00ff */
[----:B-----5:R-:W-:Y:S01]  /*42b0*/  FSEL R82, R95, -INF , P1 ;  /* 0xff8000005f527808 */ /* 0x020fe20000800000 */
        /* <DEDUP_REMOVED lines=13> */
[----:B0-----:R-:W-:-:S07]  /*4390*/  FMNMX.FTZ R88, R94, R95, !PT ;  /* 0x0000005f5e587209 */ /* 0x001fce0007810000 */
[----:B------:R-:W-:Y:S01]  /*43a0*/  MUFU.EX2 R13, R13 ;  /* 0x0000000d000d7308 */ /* 0x000fe20000000800 */
[C---:B------:R-:W-:Y:S01]  /*43b0*/  FSETP.NEU.FTZ.AND P1, PT, R88.reuse, -INF , PT ;  /* 0xff8000005800780b */ /* 0x040fe20003f3d000 */
[----:B------:R-:W-:-:S06]  /*43c0*/  FFMA.FTZ R65, R88, R65, -8 ;  /* 0xc100000058417423 */ /* 0x000fcc0000010041 */
[----:B------:R-:W-:Y:S01]  /*43d0*/  MUFU.EX2 R14, R14 ;  /* 0x0000000e000e7308 */ /* 0x000fe20000000800 */
[----:B------:R-:W-:Y:S02]  /*43e0*/  FSEL R94, R65, RZ, P1 ;  /* 0x000000ff415e7208 */ /* 0x000fe40000800000 */
[----:B------:R-:W-:-:S03]  /*43f0*/  PLOP3.LUT P1, PT, PT, PT, UP0, 0x80, 0x0 ;  /* 0x000000000000781c */ /* 0x000fc60003f2f008 */
        /* <DEDUP_REMOVED lines=31> */
[----:B0-----:R-:W-:-:S01]  /*45f0*/  FADD.FTZ R84, R45, R48 ;  /* 0x000000302d547221 */ /* 0x001fc20000010000 */
        /* <DEDUP_REMOVED lines=14> */
[----:B------:R3:W-:Y:S08]  /*46e0*/  MUFU.EX2 R100, R79 ;  /* 0x0000004f00647308 */ /* 0x0007f00000000800 */
[----:B------:R-:W4:Y:S01]  /*46f0*/  MUFU.EX2 R37, R37 ;  /* 0x0000002500257308 */ /* 0x000f220000000800 */
[----:B---3--:R-:W-:-:S07]  /*4700*/  FADD.FTZ R79, R24, R29 ;  /* 0x0000001d184f7221 */ /* 0x008fce0000010000 */
[----:B------:R-:W-:Y:S08]  /*4710*/  MUFU.EX2 R98, R71 ;  /* 0x0000004700627308 */ /* 0x000ff00000000800 */
[----:B------:R3:W-:Y:S08]  /*4720*/  MUFU.EX2 R71, R86 ;  /* 0x0000005600477308 */ /* 0x0007f00000000800 */
[----:B------:R-:W5:Y:S01]  /*4730*/  MUFU.EX2 R53, R53 ;  /* 0x0000003500357308 */ /* 0x000f620000000800 */
[----:B---3--:R-:W-:-:S01]  /*4740*/  FADD.FTZ R86, R28, R79 ;  /* 0x0000004f1c567221 */ /* 0x008fc20000010000 */
[----:B-1----:R-:W-:Y:S01]  /*4750*/  FADD.FTZ R79, R65, R84 ;  /* 0x00000054414f7221 */ /* 0x002fe20000010000 */
[----:B--2---:R-:W-:-:S03]  /*4760*/  F2FP.SATFINITE.E4M3.F32.PACK_AB_MERGE_C R65, R96, R65, RZ ;  /* 0x000000416041723e */ /* 0x004fc600048070ff */
[----:B------:R-:W-:Y:S01]  /*4770*/  FADD.FTZ R79, R96, R79 ;  /* 0x0000004f604f7221 */ /* 0x000fe20000010000 */
[----:B------:R-:W-:Y:S01]  /*4780*/  F2FP.SATFINITE.E4M3.F32.PACK_AB_MERGE_C R184, R48, R45, R65 ;  /* 0x0000002d30b8723e */ /* 0x000fe20004807041 */
[----:B------:R1:W-:Y:S02]  /*4790*/  MUFU.EX2 R102, R83 ;  /* 0x0000005300667308 */ /* 0x0003e40000000800 */
[----:B0-----:R-:W-:-:S04]  /*47a0*/  FADD.FTZ R2, R36, R79 ;  /* 0x0000004f24027221 */ /* 0x001fc80000010000 */
[----:B----4-:R-:W-:Y:S02]  /*47b0*/  FADD.FTZ R2, R37, R2 ;  /* 0x0000000225027221 */ /* 0x010fe40000010000 */
[----:B------:R-:W0:Y:S01]  /*47c0*/  MUFU.EX2 R77, R77 ;  /* 0x0000004d004d7308 */ /* 0x000e220000000800 */
[----:B-1----:R-:W-:-:S01]  /*47d0*/  FADD.FTZ R83, R33, R86 ;  /* 0x0000005621537221 */ /* 0x002fc20000010000 */
[----:B-----5:R-:W-:Y:S01]  /*47e0*/  FADD.FTZ R25, R53, R2 ;  /* 0x0000000235197221 */ /* 0x020fe20000010000 */
[----:B------:R-:W-:Y:S02]  /*47f0*/  F2FP.SATFINITE.E4M3.F32.PACK_AB_MERGE_C R53, R98, R53, RZ ;  /* 0x000000356235723e */ /* 0x000fe400048070ff */
[----:B------:R-:W-:Y:S01]  /*4800*/  CS2R R86, SRZ ;  /* 0x0000000000567805 */ /* 0x000fe2000001ff00 */
[----:B------:R-:W-:-:S01]  /*4810*/  FADD.FTZ R84, R32, R83 ;  /* 0x0000005320547221 */ /* 0x000fc20000010000 */
[----:B------:R-:W-:Y:S01]  /*4820*/  FADD.FTZ R2, R98, R25 ;  /* 0x0000001962027221 */ /* 0x000fe20000010000 */
[----:B------:R-:W-:Y:S01]  /*4830*/  F2FP.SATFINITE.E4M3.F32.PACK_AB_MERGE_C R186, R37, R36, R53 ;  /* 0x0000002425ba723e */ /* 0x000fe20004807035 */
[----:B------:R-:W1:Y:S01]  /*4840*/  MUFU.EX2 R81, R81 ;  /* 0x0000005100517308 */ /* 0x000e620000000800 */
[----:B------:R-:W-:-:S01]  /*4850*/  FADD.FTZ R84, R3, R84 ;  /* 0x0000005403547221 */ /* 0x000fc20000010000 */
[----:B------:R-:W-:-:S03]  /*4860*/  CS2R R36, SRZ ;  /* 0x0000000000247805 */ /* 0x000fc6000001ff00 */
[----:B------:R-:W-:-:S03]  /*4870*/  FADD.FTZ R79, R5, R84 ;  /* 0x00000054054f7221 */ /* 0x000fc60000010000 */
[----:B------:R-:W2:Y:S01]  /*4880*/  MUFU.EX2 R49, R49 ;  /* 0x0000003100317308 */ /* 0x000ea20000000800 */
[----:B------:R-:W-:-:S04]  /*4890*/  FADD.FTZ R79, R6, R79 ;  /* 0x0000004f064f7221 */ /* 0x000fc80000010000 */
[----:B------:R-:W-:Y:S01]  /*48a0*/  FADD.FTZ R84, R8, R79 ;  /* 0x0000004f08547221 */ /* 0x000fe20000010000 */
[----:B0-----:R-:W-:-:S02]  /*48b0*/  FADD.FTZ R79, R77, R2 ;  /* 0x000000024d4f7221 */ /* 0x001fc40000010000 */
[----:B------:R-:W0:Y:S01]  /*48c0*/  MUFU.EX2 R72, R72 ;  /* 0x0000004800487308 */ /* 0x000e220000000800 */
[----:B------:R-:W-:-:S01]  /*48d0*/  FADD.FTZ R83, R9, R84 ;  /* 0x0000005409537221 */ /* 0x000fc20000010000 */
[----:B------:R-:W-:-:S03]  /*48e0*/  FADD.FTZ R2, R100, R79 ;  /* 0x0000004f64027221 */ /* 0x000fc60000010000 */
[----:B------:R-:W-:Y:S01]  /*48f0*/  FADD.FTZ R84, R10, R83 ;  /* 0x000000530a547221 */ /* 0x000fe20000010000 */
[----:B-1----:R-:W-:-:S01]  /*4900*/  FADD.FTZ R79, R81, R2 ;  /* 0x00000002514f7221 */ /* 0x002fc20000010000 */
[----:B------:R-:W-:Y:S01]  /*4910*/  F2FP.SATFINITE.E4M3.F32.PACK_AB_MERGE_C R81, R102, R81, RZ ;  /* 0x000000516651723e */ /* 0x000fe200048070ff */
[----:B------:R-:W1:Y:S01]  /*4920*/  MUFU.EX2 R74, R74 ;  /* 0x0000004a004a7308 */ /* 0x000e620000000800 */
[----:B------:R-:W-:-:S01]  /*4930*/  FADD.FTZ R83, R11, R84 ;  /* 0x000000540b537221 */ /* 0x000fc20000010000 */
[----:B------:R-:W-:Y:S01]  /*4940*/  FADD.FTZ R2, R102, R79 ;  /* 0x0000004f66027221 */ /* 0x000fe20000010000 */
[----:B------:R-:W-:-:S03]  /*4950*/  F2FP.SATFINITE.E4M3.F32.PACK_AB_MERGE_C R180, R100, R77, R81 ;  /* 0x0000004d64b4723e */ /* 0x000fc60004807051 */
[----:B--2---:R-:W-:Y:S02]  /*4960*/  FADD.FTZ R79, R49, R2 ;  /* 0x00000002314f7221 */ /* 0x004fe40000010000 */
[----:B------:R-:W-:Y:S02]  /*4970*/  MUFU.EX2 R21, R21 ;  /* 0x0000001500157308 */ /* 0x000fe40000000800 */
[----:B0-----:R-:W-:-:S06]  /*4980*/  FADD.FTZ R79, R72, R79 ;  /* 0x0000004f484f7221 */ /* 0x001fcc0000010000 */
[----:B------:R-:W0:Y:S01]  /*4990*/  MUFU.EX2 R73, R73 ;  /* 0x0000004900497308 */ /* 0x000e220000000800 */
[----:B-1----:R-:W-:-:S01]  /*49a0*/  FADD.FTZ R2, R74, R79 ;  /* 0x0000004f4a027221 */ /* 0x002fc20000010000 */
[----:B------:R-:W-:-:S04]  /*49b0*/  F2FP.SATFINITE.E4M3.F32.PACK_AB_MERGE_C R79, R33, R28, RZ ;  /* 0x0000001c214f723e */ /* 0x000fc800048070ff */
[----:B------:R-:W-:Y:S02]  /*49c0*/  F2FP.SATFINITE.E4M3.F32.PACK_AB_MERGE_C R185, R29, R24, R79 ;  /* 0x000000181db9723e */ /* 0x000fe4000480704f */
[----:B------:R-:W1:Y:S08]  /*49d0*/  MUFU.EX2 R15, R15 ;  /* 0x0000000f000f7308 */ /* 0x000e700000000800 */
[----:B------:R2:W-:Y:S08]  /*49e0*/  MUFU.EX2 R25, R58 ;  /* 0x0000003a00197308 */ /* 0x0005f00000000800 */
[----:B------:R-:W3:Y:S01]  /*49f0*/  MUFU.EX2 R75, R75 ;  /* 0x0000004b004b7308 */ /* 0x000ee20000000800 */
[----:B--2---:R-:W-:-:S04]  /*4a00*/  FADD.FTZ R58, R12, R83 ;  /* 0x000000530c3a7221 */ /* 0x004fc80000010000 */
[----:B------:R-:W-:-:S03]  /*4a10*/  FADD.FTZ R83, R13, R58 ;  /* 0x0000003a0d537221 */ /* 0x000fc60000010000 */
[----:B------:R-:W2:Y:S01]  /*4a20*/  MUFU.EX2 R56, R56 ;  /* 0x0000003800387308 */ /* 0x000ea20000000800 */
[----:B------:R-:W-:-:S01]  /*4a30*/  FADD.FTZ R58, R14, R83 ;  /* 0x000000530e3a7221 */ /* 0x000fc20000010000 */
[----:B------:R-:W-:Y:S01]  /*4a40*/  F2FP.SATFINITE.E4M3.F32.PACK_AB_MERGE_C R83, R6, R5, RZ ;  /* 0x000000050653723e */ /* 0x000fe200048070ff */
[----:B0-----:R-:W-:-:S01]  /*4a50*/  FADD.FTZ R6, R73, R2 ;  /* 0x0000000249067221 */ /* 0x001fc20000010000 */
[C---:B------:R-:W-:Y:S01]  /*4a60*/  F2FP.SATFINITE.E4M3.F32.PACK_AB_MERGE_C R14, R21.reuse, R14, RZ ;  /* 0x0000000e150e723e */ /* 0x040fe200048070ff */
[----:B------:R-:W-:-:S01]  /*4a70*/  FADD.FTZ R58, R21, R58 ;  /* 0x0000003a153a7221 */ /* 0x000fc20000010000 */
[----:B------:R-:W-:Y:S02]  /*4a80*/  F2FP.SATFINITE.E4M3.F32.PACK_AB_MERGE_C R187, R3, R32, R83 ;  /* 0x0000002003bb723e */ /* 0x000fe40004807053 */
[----:B------:R-:W0:Y:S01]  /*4a90*/  MUFU.EX2 R40, R40 ;  /* 0x0000002800287308 */ /* 0x000e220000000800 */
[----:B-1----:R-:W-:-:S01]  /*4aa0*/  FADD.FTZ R33, R15, R58 ;  /* 0x0000003a0f217221 */ /* 0x002fc20000010000 */
[----:B---3--:R-:W-:Y:S01]  /*4ab0*/  FADD.FTZ R5, R75, R6 ;  /* 0x000000064b057221 */ /* 0x008fe20000010000 */
[----:B------:R-:W-:-:S02]  /*4ac0*/  F2FP.SATFINITE.E4M3.F32.PACK_AB_MERGE_C R183, R13, R12, R14 ;  /* 0x0000000c0db7723e */ /* 0x000fc4000480700e */
[----:B------:R-:W-:Y:S01]  /*4ad0*/  FADD.FTZ R33, R20, R33 ;  /* 0x0000002114217221 */ /* 0x000fe20000010000 */
[----:B------:R-:W-:Y:S02]  /*4ae0*/  F2FP.SATFINITE.E4M3.F32.PACK_AB_MERGE_C R73, R73, R74, RZ ;  /* 0x0000004a4949723e */ /* 0x000fe400048070ff */
[----:B------:R-:W1:Y:S01]  /*4af0*/  MUFU.EX2 R78, R78 ;  /* 0x0000004e004e7308 */ /* 0x000e620000000800 */
[----:B--2---:R-:W-:-:S01]  /*4b00*/  FADD.FTZ R5, R56, R5 ;  /* 0x0000000538057221 */ /* 0x004fc20000010000 */
[----:B------:R-:W-:Y:S02]  /*4b10*/  F2FP.SATFINITE.E4M3.F32.PACK_AB_MERGE_C R182, R72, R49, R73 ;  /* 0x0000003148b6723e */ /* 0x000fe40004807049 */
[----:B------:R-:W-:Y:S02]  /*4b20*/  CS2R R72, SRZ ;  /* 0x0000000000487805 */ /* 0x000fe4000001ff00 */
[----:B------:R-:W-:Y:S02]  /*4b30*/  CS2R R48, SRZ ;  /* 0x0000000000307805 */ /* 0x000fe4000001ff00 */
[----:B------:R-:W2:Y:S01]  /*4b40*/  MUFU.EX2 R57, R57 ;  /* 0x0000003900397308 */ /* 0x000ea20000000800 */
[----:B0-----:R-:W-:-:S01]  /*4b50*/  FADD.FTZ R28, R40, R33 ;  /* 0x00000021281c7221 */ /* 0x001fc20000010000 */
[----:B------:R-:W-:-:S04]  /*4b60*/  F2FP.SATFINITE.E4M3.F32.PACK_AB_MERGE_C R33, R11, R10, RZ ;  /* 0x0000000a0b21723e */ /* 0x000fc800048070ff */
[----:B------:R-:W-:Y:S02]  /*4b70*/  F2FP.SATFINITE.E4M3.F32.PACK_AB_MERGE_C R181, R9, R8, R33 ;  /* 0x0000000809b5723e */ /* 0x000fe40004807021 */
[----:B------:R-:W-:Y:S01]  /*4b80*/  CS2R R32, SRZ ;  /* 0x0000000000207805 */ /* 0x000fe2000001ff00 */
[----:B------:R-:W0:Y:S01]  /*4b90*/  MUFU.EX2 R47, R47 ;  /* 0x0000002f002f7308 */ /* 0x000e220000000800 */
[----:B-1----:R-:W-:-:S04]  /*4ba0*/  FADD.FTZ R6, R78, R5 ;  /* 0x000000054e067221 */ /* 0x002fc80000010000 */
[C---:B------:R-:W-:Y:S01]  /*4bb0*/  FADD.FTZ R5, R71.reuse, R6 ;  /* 0x0000000647057221 */ /* 0x040fe20000010000 */
[----:B------:R-:W-:Y:S02]  /*4bc0*/  F2FP.SATFINITE.E4M3.F32.PACK_AB_MERGE_C R71, R71, R78, RZ ;  /* 0x0000004e4747723e */ /* 0x000fe400048070ff */
[----:B------:R-:W-:Y:S01]  /*4bd0*/  CS2R R78, SRZ ;  /* 0x00000000004e7805 */ /* 0x000fe2000001ff00 */
[----:B------:R-:W1:Y:S01]  /*4be0*/  MUFU.EX2 R52, R52 ;  /* 0x0000003400347308 */ /* 0x000e620000000800 */
[----:B--2---:R-:W-:-:S01]  /*4bf0*/  FADD.FTZ R28, R57, R28 ;  /* 0x0000001c391c7221 */ /* 0x004fc20000010000 */
[----:B------:R-:W-:Y:S02]  /*4c00*/  F2FP.SATFINITE.E4M3.F32.PACK_AB_MERGE_C R40, R57, R40, RZ ;  /* 0x000000283928723e */ /* 0x000fe400048070ff */
[----:B------:R-:W-:Y:S02]  /*4c10*/  F2FP.SATFINITE.E4M3.F32.PACK_AB_MERGE_C R176, R56, R75, R71 ;  /* 0x0000004b38b0723e */ /* 0x000fe40004807047 */
[----:B------:R-:W-:-:S02]  /*4c20*/  CS2R R74, SRZ ;  /* 0x00000000004a7805 */ /* 0x000fc4000001ff00 */
[----:B------:R-:W-:Y:S02]  /*4c30*/  F2FP.SATFINITE.E4M3.F32.PACK_AB_MERGE_C R177, R20, R15, R40 ;  /* 0x0000000f14b1723e */ /* 0x000fe40004807028 */
[----:B------:R-:W-:Y:S01]  /*4c40*/  CS2R R56, SRZ ;  /* 0x0000000000387805 */ /* 0x000fe2000001ff00 */
[----:B------:R-:W2:Y:S01]  /*4c50*/  MUFU.EX2 R54, R54 ;  /* 0x0000003600367308 */ /* 0x000ea20000000800 */
[----:B0-----:R-:W-:-:S01]  /*4c60*/  FADD.FTZ R11, R47, R28 ;  /* 0x0000001c2f0b7221 */ /* 0x001fc20000010000 */
[----:B------:R-:W-:-:S06]  /*4c70*/  CS2R R28, SRZ ;  /* 0x00000000001c7805 */ /* 0x000fcc000001ff00 */
        /* <DEDUP_REMOVED lines=12> */
[----:B------:R-:W-:Y:S02]  /*4d40*/  F2FP.SATFINITE.E4M3.F32.PACK_AB_MERGE_C R42, R41, R42, RZ ;  /* 0x0000002a292a723e */ /* 0x000fe400048070ff */
[----:B------:R-:W-:Y:S02]  /*4d50*/  CS2R R40, SRZ ;  /* 0x0000000000287805 */ /* 0x000fe4000001ff00 */
[----:B------:R-:W-:Y:S02]  /*4d60*/  F2FP.SATFINITE.E4M3.F32.PACK_AB_MERGE_C R179, R54, R47, R42 ;  /* 0x0000002f36b3723e */ /* 0x000fe4000480702a */
[----:B------:R-:W0:Y:S01]  /*4d70*/  MUFU.EX2 R93, R93 ;  /* 0x0000005d005d7308 */ /* 0x000e220000000800 */
[C---:B-1----:R-:W-:Y:S01]  /*4d80*/  F2FP.SATFINITE.E4M3.F32.PACK_AB_MERGE_C R91, R92.reuse, R91, RZ ;  /* 0x0000005b5c5b723e */ /* 0x042fe200048070ff */
[----:B------:R-:W-:-:S03]  /*4d90*/  FADD.FTZ R92, R92, R3 ;  /* 0x000000035c5c7221 */ /* 0x000fc60000010000 */
[----:B------:R-:W-:Y:S02]  /*4da0*/  F2FP.SATFINITE.E4M3.F32.PACK_AB_MERGE_C R178, R89, R52, R91 ;  /* 0x0000003459b2723e */ /* 0x000fe4000480705b */
[----:B------:R-:W-:Y:S01]  /*4db0*/  CS2R R52, SRZ ;  /* 0x0000000000347805 */ /* 0x000fe2000001ff00 */
        /* <DEDUP_REMOVED lines=12> */
[----:B------:R-:W-:-:S03]  /*4e80*/  F2FP.SATFINITE.E4M3.F32.PACK_AB_MERGE_C R60, R25, R60, RZ ;  /* 0x0000003c193c723e */ /* 0x000fc600048070ff */
[----:B------:R-:W-:Y:S01]  /*4e90*/  FADD.FTZ R8, R25, R8 ;  /* 0x0000000819087221 */ /* 0x000fe20000010000 */
[----:B------:R-:W-:Y:S02]  /*4ea0*/  F2FP.SATFINITE.E4M3.F32.PACK_AB_MERGE_C R172, R90, R93, R60 ;  /* 0x0000005d5aac723e */ /* 0x000fe4000480703c */
[----:B------:R-:W-:Y:S01]  /*4eb0*/  CS2R R24, SRZ ;  /* 0x0000000000187805 */ /* 0x000fe2000001ff00 */
[----:B------:R-:W1:Y:S01]  /*4ec0*/  MUFU.EX2 R59, R59 ;  /* 0x0000003b003b7308 */ /* 0x000e620000000800 */
[----:B--2---:R-:W-:-:S01]  /*4ed0*/  FADD.FTZ R5, R46, R5 ;  /* 0x000000052e057221 */ /* 0x004fc20000010000 */
[----:B------:R-:W-:Y:S02]  /*4ee0*/  F2FP.SATFINITE.E4M3.F32.PACK_AB_MERGE_C R31, R46, R31, RZ ;  /* 0x0000001f2e1f723e */ /* 0x000fe400048070ff */
[----:B------:R-:W-:Y:S02]  /*4ef0*/  CS2R R46, SRZ ;  /* 0x00000000002e7805 */ /* 0x000fe4000001ff00 */
[----:B------:R-:W-:-:S02]  /*4f00*/  F2FP.SATFINITE.E4M3.F32.PACK_AB_MERGE_C R173, R30, R27, R31 ;  /* 0x0000001b1ead723e */ /* 0x000fc4000480701f */
        /* <DEDUP_REMOVED lines=18> */
[----:B------:R-:W-:Y:S01]  /*5030*/  CS2R R84, SRZ ;  /* 0x0000000000547805 */ /* 0x000fe2000001ff00 */
[----:B------:R-:W0:Y:S01]  /*5040*/  MUFU.EX2 R68, R68 ;  /* 0x0000004400447308 */ /* 0x000e220000000800 */
[----:B-1----:R-:W-:-:S01]  /*5050*/  FADD.FTZ R9, R2, R5 ;  /* 0x0000000502097221 */ /* 0x002fc20000010000 */
[----:B------:R-:W-:-:S04]  /*5060*/  F2FP.SATFINITE.E4M3.F32.PACK_AB_MERGE_C R61, R2, R61, RZ ;  /* 0x0000003d023d723e */ /* 0x000fc800048070ff */
[----:B------:R-:W-:Y:S02]  /*5070*/  F2FP.SATFINITE.E4M3.F32.PACK_AB_MERGE_C R174, R62, R59, R61 ;  /* 0x0000003b3eae723e */ /* 0x000fe4000480703d */
[----:B------:R-:W-:Y:S01]  /*5080*/  CS2R R62, SRZ ;  /* 0x00000000003e7805 */ /* 0x000fe2000001ff00 */
[----:B------:R-:W1:Y:S01]  /*5090*/  MUFU.EX2 R66, R66 ;  /* 0x0000004200427308 */ /* 0x000e620000000800 */
[----:B--2---:R-:W-:-:S01]  /*50a0*/  FADD.FTZ R11, R51, R10 ;  /* 0x0000000a330b7221 */ /* 0x004fc20000010000 */
[----:B------:R-:W-:Y:S02]  /*50b0*/  CS2R R60, SRZ ;  /* 0x00000000003c7805 */ /* 0x000fe4000001ff00 */
[----:B------:R-:W-:-:S04]  /*50c0*/  CS2R R58, SRZ ;  /* 0x00000000003a7805 */ /* 0x000fc8000001ff00 */
        /* <DEDUP_REMOVED lines=14> */
[----:B------:R-:W-:Y:S02]  /*51b0*/  CS2R R64, SRZ ;  /* 0x0000000000407805 */ /* 0x000fe4000001ff00 */
[----:B------:R-:W-:Y:S01]  /*51c0*/  CS2R R50, SRZ ;  /* 0x0000000000327805 */ /* 0x000fe2000001ff00 */
[----:B------:R-:W2:Y:S01]  /*51d0*/  MUFU.EX2 R38, R38 ;  /* 0x0000002600267308 */ /* 0x000ea20000000800 */
[----:B0-----:R-:W-:-:S01]  /*51e0*/  FADD.FTZ R11, R6, R11 ;  /* 0x0000000b060b7221 */ /* 0x001fc20000010000 */
[----:B------:R-:W-:-:S04]  /*51f0*/  F2FP.SATFINITE.E4M3.F32.PACK_AB_MERGE_C R43, R6, R43, RZ ;  /* 0x0000002b062b723e */ /* 0x000fc800048070ff */
[----:B------:R-:W-:Y:S02]  /*5200*/  F2FP.SATFINITE.E4M3.F32.PACK_AB_MERGE_C R168, R67, R68, R43 ;  /* 0x0000004443a8723e */ /* 0x000fe4000480702b */
[----:B------:R-:W-:Y:S01]  /*5210*/  CS2R R68, SRZ ;  /* 0x0000000000447805 */ /* 0x000fe2000001ff00 */
[----:B------:R0:W3:Y:S01]  /*5220*/  MUFU.EX2 R3, R76 ;  /* 0x0000004c00037308 */ /* 0x0000e20000000800 */
[----:B-1----:R-:W-:-:S01]  /*5230*/  FADD.FTZ R2, R70, R11 ;  /* 0x0000000b46027221 */ /* 0x002fc20000010000 */
[----:B------:R-:W-:Y:S02]  /*5240*/  CS2R R66, SRZ ;  /* 0x0000000000427805 */ /* 0x000fe4000001ff00 */
[----:B------:R-:W-:-:S04]  /*5250*/  CS2R R42, SRZ ;  /* 0x00000000002a7805 */ /* 0x000fc8000001ff00 */
[----:B------:R-:W1:Y:S01]  /*5260*/  MUFU.EX2 R35, R35 ;  /* 0x0000002300237308 */ /* 0x000e620000000800 */
[----:B--2---:R-:W-:-:S01]  /*5270*/  FADD.FTZ R6, R38, R39 ;  /* 0x0000002726067221 */ /* 0x004fc20000010000 */
[----:B0-----:R-:W-:-:S06]  /*5280*/  CS2R R76, SRZ ;  /* 0x00000000004c7805 */ /* 0x001fcc000001ff00 */
[----:B------:R-:W-:Y:S01]  /*5290*/  MUFU.EX2 R80, R80 ;  /* 0x0000005000507308 */ /* 0x000fe20000000800 */
[----:B---3--:R-:W-:-:S07]  /*52a0*/  FADD.FTZ R11, R3, R2 ;  /* 0x00000002030b7221 */ /* 0x008fce0000010000 */
[----:B------:R0:W2:Y:S01]  /*52b0*/  MUFU.EX2 R5, R82 ;  /* 0x0000005200057308 */ /* 0x0000a20000000800 */
[----:B-1----:R-:W-:-:S07]  /*52c0*/  FADD.FTZ R13, R35, R6 ;  /* 0x00000006230d7221 */ /* 0x002fce0000010000 */
[----:B------:R-:W1:Y:S01]  /*52d0*/  MUFU.EX2 R44, R44 ;  /* 0x0000002c002c7308 */ /* 0x000e620000000800 */
[----:B0-----:R-:W-:-:S07]  /*52e0*/  CS2R R82, SRZ ;  /* 0x0000000000527805 */ /* 0x001fce000001ff00 */
[----:B------:R0:W3:Y:S01]  /*52f0*/  MUFU.EX2 R9, R26 ;  /* 0x0000001a00097308 */ /* 0x0000e20000000800 */
[----:B--2---:R-:W-:Y:S01]  /*5300*/  F2FP.SATFINITE.E4M3.F32.PACK_AB_MERGE_C R6, R5, R80, RZ ;  /* 0x000000500506723e */ /* 0x004fe200048070ff */
[----:B------:R-:W-:-:S03]  /*5310*/  FADD.FTZ R80, R80, R11 ;  /* 0x0000000b50507221 */ /* 0x000fc60000010000 */
[----:B------:R-:W-:Y:S01]  /*5320*/  F2FP.SATFINITE.E4M3.F32.PACK_AB_MERGE_C R170, R3, R70, R6 ;  /* 0x0000004603aa723e */ /* 0x000fe20004807006 */
[----:B------:R-:W-:-:S01]  /*5330*/  FADD.FTZ R3, R5, R80 ;  /* 0x0000005005037221 */ /* 0x000fc20000010000 */
[----:B------:R-:W-:Y:S02]  /*5340*/  CS2R R80, SRZ ;  /* 0x0000000000507805 */ /* 0x000fe4000001ff00 */
[----:B------:R-:W-:Y:S01]  /*5350*/  CS2R R70, SRZ ;  /* 0x0000000000467805 */ /* 0x000fe2000001ff00 */
[----:B-1----:R-:W-:Y:S01]  /*5360*/  FADD.FTZ R2, R44, R13 ;  /* 0x0000000d2c027221 */ /* 0x002fe20000010000 */
[----:B0-----:R-:W-:Y:S02]  /*5370*/  CS2R R26, SRZ ;  /* 0x00000000001a7805 */ /* 0x001fe4000001ff00 */
[C---:B---3--:R-:W-:Y:S01]  /*5380*/  F2FP.SATFINITE.E4M3.F32.PACK_AB_MERGE_C R8, R9.reuse, R44, RZ ;  /* 0x0000002c0908723e */ /* 0x048fe200048070ff */
[----:B------:R-:W-:-:S01]  /*5390*/  FADD.FTZ R2, R9, R2 ;  /* 0x0000000209027221 */ /* 0x000fc20000010000 */
[----:B------:R-:W-:-:S02]  /*53a0*/  CS2R R44, SRZ ;  /* 0x00000000002c7805 */ /* 0x000fc4000001ff00 */
[----:B------:R-:W-:Y:S02]  /*53b0*/  F2FP.SATFINITE.E4M3.F32.PACK_AB_MERGE_C R171, R35, R38, R8 ;  /* 0x0000002623ab723e */ /* 0x000fe40004807008 */
        /* <DEDUP_REMOVED lines=8> */
[----:B------:R-:W-:-:S06]  /*5440*/  ULDC UR28, c[0x0][0x988] ;  /* 0x00026200001c7ab9 */ /* 0x000fcc0000000800 */
.L_x_2753:
[----:B------:R-:W-:Y:S01]  /*5450*/  ISETP.NE.AND P2, PT, RZ, UR42, PT ;  /* 0x0000002aff007c0c */ /* 0x000fe2000bf45270 */
[----:B------:R-:W-:-:S04]  /*5460*/  UISETP.NE.AND UP0, UPT, UR30, 0x1, UPT ;  /* 0x000000011e00788c */ /* 0x000fc8000bf05270 */
[----:B------:R-:W-:-:S04]  /*5470*/  USEL UR45, URZ, 0x1, UP0 ;  /* 0x000000013f2d7887 */ /* 0x000fc80008000000 */
[----:B------:R-:W-:-:S04]  /*5480*/  ULOP3.LUT UR45, UR32, UR45, URZ, 0x3c, !UPT ;  /* 0x0000002d202d7292 */ /* 0x000fc8000f8e3c3f */
[----:B------:R-:W-:Y:S08]  /*5490*/  @P2 BRA `(.L_x_2743) ;  /* 0x0000000000382947 */ /* 0x000ff00003800000 */
[----:B------:R-:W-:Y:S05]  /*54a0*/  @!P0 BRA `(.L_x_2744) ;  /* 0x0000000000048947 */ /* 0x000fea0003800000 */
[----:B------:R-:W-:Y:S01]  /*54b0*/  BPT.TRAP 0x1 ;  /* 0x000000040000795c */ /* 0x000fe20000300000 */
.L_x_2744:
[----:B------:R-:W-:Y:S01]  /*54c0*/  UIADD3 UR6, UR30, 0x1, URZ ;  /* 0x000000011e067890 */ /* 0x000fe2000fffe03f */
[----:B------:R-:W-:-:S03]  /*54d0*/  MOV R7, UR45 ;  /* 0x0000002d00077c02 */ /* 0x000fc60008000f00 */
[----:B------:R-:W-:Y:S01]  /*54e0*/  UISETP.NE.AND UP0, UPT, UR6, 0x2, UPT ;  /* 0x000000020600788c */ /* 0x000fe2000bf05270 */
[----:B------:R-:W-:-:S03]  /*54f0*/  SHF.L.U32 R7, R7, 0x1f, RZ ;  /* 0x0000001f07077819 */ /* 0x000fc600000006ff */
[----:B------:R-:W-:-:S04]  /*5500*/  USEL UR6, UR6, URZ, UP0 ;  /* 0x0000003f06067287 */ /* 0x000fc80008000000 */
[----:B------:R-:W-:-:S09]  /*5510*/  ULEA UR6, UR6, UR43, 0x3 ;  /* 0x0000002b06067291 */ /* 0x000fd2000f8e183f */
[----:B------:R0:W1:Y:S01]  /*5520*/  SYNCS.PHASECHK.TRANS64.TRYWAIT P1, [UR6+0x22830], R7 ;  /* 0x02283007ff0075a7 */ /* 0x0000620008020146 */
[----:B------:R-:W-:Y:S05]  /*5530*/  @!P0 BRA `(.L_x_2745) ;  /* 0x0000000000048947 */ /* 0x000fea0003800000 */
[----:B------:R-:W-:Y:S01]  /*5540*/  BPT.TRAP 0x1 ;  /* 0x000000040000795c */ /* 0x000fe20000300000 */
.L_x_2745:
[----:B-1----:R-:W-:Y:S05]  /*5550*/  @P1 BRA `(.L_x_2743) ;  /* 0x0000000000081947 */ /* 0x002fea0003800000 */
[----:B------:R-:W1:Y:S02]  /*5560*/  SYNCS.PHASECHK.TRANS64.TRYWAIT P1, [UR6+0x22830], R7 ;  /* 0x02283007ff0075a7 */ /* 0x000e640008020146 */
[----:B-1----:R-:W-:Y:S05]  /*5570*/  @!P1 BRA `(.L_x_2746) ;  /* 0x00000110009c9947 */ /* 0x002fea0003800000 */
.L_x_2743:
        /* <DEDUP_REMOVED lines=132> */
.L_x_2748:
[----:B------:R-:W-:Y:S01]  /*5dc0*/  ULEA UR6, UR30, UR43, 0x3 ;  /* 0x0000002b1e067291 */ /* 0x000fe2000f8e183f */
[----:B------:R-:W-:-:S05]  /*5dd0*/  IMAD.U32 R7, RZ, RZ, UR32 ;  /* 0x00000020ff077e24 */ /* 0x000fca000f8e00ff */
[----:B------:R-:W-:-:S04]  /*5de0*/  SHF.L.U32 R7, R7, 0x1f, RZ ;  /* 0x0000001f07077819 */ /* 0x000fc800000006ff */
[----:B------:R0:W1:Y:S01]  /*5df0*/  SYNCS.PHASECHK.TRANS64.TRYWAIT P1, [UR6+0x22850], R7 ;  /* 0x02285007ff0075a7 */ /* 0x0000620008020146 */
[----:B------:R-:W-:Y:S05]  /*5e00*/  @!P0 BRA `(.L_x_2749) ;  /* 0x0000000000048947 */ /* 0x000fea0003800000 */
[----:B------:R-:W-:Y:S01]  /*5e10*/  BPT.TRAP 0x1 ;  /* 0x000000040000795c */ /* 0x000fe20000300000 */
.L_x_2749:
[----:B-1----:R-:W-:Y:S05]  /*5e20*/  @P1 BRA `(.L_x_2747) ;  /* 0x0000000000081947 */ /* 0x002fea0003800000 */
[----:B------:R-:W1:Y:S02]  /*5e30*/  SYNCS.PHASECHK.TRANS64.TRYWAIT P1, [UR6+0x22850], R7 ;  /* 0x02285007ff0075a7 */ /* 0x000e640008020146 */
[----:B-1----:R-:W-:Y:S05]  /*5e40*/  @!P1 BRA `(.L_x_2750) ;  /* 0x0000010800809947 */ /* 0x002fea0003800000 */
.L_x_2747:
        /* <DEDUP_REMOVED lines=36> */
.L_x_2751:
[----:B------:R-:W-:Y:S01]  /*6090*/  UISETP.NE.AND UP0, UPT, UR51, URZ, UPT ;  /* 0x0000003f3300728c */ /* 0x000fe2000bf05270 */
[C---:B------:R-:W-:Y:S01]  /*60a0*/  FMUL.FTZ R168, R0.reuse, R152 ;  /* 0x0000009800a87220 */ /* 0x040fe20000410000 */
[C---:B------:R-:W-:Y:S01]  /*60b0*/  FMUL.FTZ R152, R0.reuse, R153 ;  /* 0x0000009900987220 */ /* 0x040fe20000410000 */
[C---:B------:R-:W-:Y:S01]  /*60c0*/  FMUL.FTZ R153, R0.reuse, R156 ;  /* 0x0000009c00997220 */ /* 0x040fe20000410000 */
[C---:B------:R-:W-:Y:S01]  /*60d0*/  FMUL.FTZ R156, R0.reuse, R160 ;  /* 0x000000a0009c7220 */ /* 0x040fe20000410000 */
[C---:B------:R-:W-:Y:S01]  /*60e0*/  FMUL.FTZ R160, R0.reuse, R137 ;  /* 0x0000008900a07220 */ /* 0x040fe20000410000 */
[----:B------:R-:W-:Y:S01]  /*60f0*/  PLOP3.LUT P1, PT, PT, PT, UP0, 0x80, 0x0 ;  /* 0x000000000000781c */ /* 0x000fe20003f2f008 */
[----:B------:R-:W-:Y:S01]  /*6100*/  FMUL.FTZ R137, R0, R146 ;  /* 0x0000009200897220 */ /* 0x000fe20000410000 */
[----:B------:R-:W-:Y:S01]  /*6110*/  PLOP3.LUT P2, PT, PT, PT, UP0, 0x80, 0x0 ;  /* 0x000000000000781c */ /* 0x000fe20003f4f008 */
[----:B------:R-:W-:Y:S02]  /*6120*/  VIADD R146, R18, UR40 ;  /* 0x0000002812927c36 */ /* 0x000fe40008000000 */
[C---:B------:R-:W-:Y:S01]  /*6130*/  FMUL.FTZ R13, R0.reuse, R166 ;  /* 0x000000a6000d7220 */ /* 0x040fe20000410000 */
[----:B------:R-:W-:Y:S01]  /*6140*/  @UP0 ULDC UR6, c[0x0][0x44c] ;  /* 0x0001130000060ab9 */ /* 0x000fe20000000800 */
[C---:B------:R-:W-:Y:S01]  /*6150*/  FMUL.FTZ R166, R0.reuse, R124 ;  /* 0x0000007c00a67220 */ /* 0x040fe20000410000 */
[C---:B------:R-:W-:Y:S01]  /*6160*/  FMUL.FTZ R10, R0.reuse, R159 ;  /* 0x0000009f000a7220 */ /* 0x040fe20000410000 */
[C---:B------:R-:W-:Y:S01]  /*6170*/  FMUL.FTZ R159, R0.reuse, R136 ;  /* 0x00000088009f7220 */ /* 0x040fe20000410000 */
[C---:B------:R-:W-:Y:S01]  /*6180*/  FMUL.FTZ R136, R0.reuse, R143 ;  /* 0x0000008f00887220 */ /* 0x040fe20000410000 */
[----:B------:R-:W-:Y:S01]  /*6190*/  FMUL.FTZ R143, R0, R144 ;  /* 0x00000090008f7220 */ /* 0x000fe20000410000 */
[----:B------:R-:W-:-:S02]  /*61a0*/  IMAD.MOV.U32 R144, RZ, RZ, -0x2 ;  /* 0xfffffffeff907424 */ /* 0x000fc400078e00ff */
[----:B------:R-:W-:Y:S01]  /*61b0*/  FMUL.FTZ R171, R0, R133 ;  /* 0x0000008500ab7220 */ /* 0x000fe20000410000 */
[----:B------:R-:W-:Y:S01]  /*61c0*/  @P1 IMAD.HI.U32 R124, R146, UR6, RZ ;  /* 0x00000006927c1c27 */ /* 0x000fe2000f8e00ff */
[----:B------:R-:W-:Y:S01]  /*61d0*/  @UP0 ULDC UR6, c[0x0][0x450] ;  /* 0x0001140000060ab9 */ /* 0x000fe20000000800 */
[----:B------:R-:W1:Y:S02]  /*61e0*/  MUFU.TANH R168, R168 ;  /* 0x000000a800a87308 */ /* 0x000e640000002400 */
[C---:B0-----:R-:W-:Y:S01]  /*61f0*/  FMUL.FTZ R7, R0.reuse, R154 ;  /* 0x0000009a00077220 */ /* 0x041fe20000410000 */
[----:B------:R-:W-:Y:S01]  /*6200*/  IMAD.U32 R133, RZ, RZ, UR50 ;  /* 0x00000032ff857e24 */ /* 0x000fe2000f8e00ff */
[----:B------:R-:W-:Y:S01]  /*6210*/  @P2 SHF.R.U32.HI R146, RZ, UR6, R124 ;  /* 0x00000006ff922c19 */ /* 0x000fe2000801167c */
[C---:B------:R-:W-:Y:S01]  /*6220*/  FMUL.FTZ R124, R0.reuse, R131 ;  /* 0x00000083007c7220 */ /* 0x040fe20000410000 */
[----:B------:R-:W-:Y:S01]  /*6230*/  UMOV UR6, 0x1 ;  /* 0x0000000100067882 */ /* 0x000fe20000000000 */
[C---:B------:R-:W-:Y:S01]  /*6240*/  FMUL.FTZ R154, R0.reuse, R157 ;  /* 0x0000009d009a7220 */ /* 0x040fe20000410000 */
[----:B------:R-:W-:Y:S01]  /*6250*/  UIMAD UR6, UR31, -0xa0, UR6 ;  /* 0xffffff601f0678a4 */ /* 0x000fe2000f8e0206 */
[----:B------:R-:W0:Y:S01]  /*6260*/  SHFL.IDX PT, R131, R146, RZ, 0x1c1f ;  /* 0x001c1fff92837589 */ /* 0x000e2200000e0000 */
[----:B------:R-:W2:Y:S01]  /*6270*/  MUFU.TANH R152, R152 ;  /* 0x0000009800987308 */ /* 0x000ea20000002400 */
[C---:B------:R-:W-:Y:S01]  /*6280*/  FMUL.FTZ R8, R0.reuse, R155 ;  /* 0x0000009b00087220 */ /* 0x040fe20000410000 */
[C---:B------:R-:W-:Y:S01]  /*6290*/  FMUL.FTZ R155, R0.reuse, R161 ;  /* 0x000000a1009b7220 */ /* 0x040fe20000410000 */
[----:B------:R-:W-:Y:S01]  /*62a0*/  FMUL.FTZ R11, R0, R162 ;  /* 0x000000a2000b7220 */ /* 0x000fe20000410000 */
[----:B------:R-:W-:-:S02]  /*62b0*/  IMAD R144, R17, R144, UR6 ;  /* 0x0000000611907e24 */ /* 0x000fc4000f8e0290 */
[C---:B------:R-:W-:Y:S01]  /*62c0*/  FMUL.FTZ R162, R0.reuse, R149 ;  /* 0x0000009500a27220 */ /* 0x040fe20000410000 */
[C---:B------:R-:W-:Y:S01]  /*62d0*/  FMUL.FTZ R157, R0.reuse, R164 ;  /* 0x000000a4009d7220 */ /* 0x040fe20000410000 */
[C---:B------:R-:W-:Y:S01]  /*62e0*/  FMUL.FTZ R170, R0.reuse, R125 ;  /* 0x0000007d00aa7220 */ /* 0x040fe20000410000 */
[----:B------:R-:W3:Y:S01]  /*62f0*/  MUFU.TANH R153, R153 ;  /* 0x0000009900997308 */ /* 0x000ee20000002400 */
[----:B------:R-:W-:Y:S01]  /*6300*/  IADD3 R144, -R133, UR49, R144 ;  /* 0x0000003185907c10 */ /* 0x000fe2000fffe190 */
        /* <DEDUP_REMOVED lines=13> */
[----:B0-----:R-:W-:Y:S01]  /*63e0*/  IMAD.IADD R131, R144, 0x1, R131 ;  /* 0x0000000190837824 */ /* 0x001fe200078e0283 */
[----:B------:R-:W0:Y:S01]  /*63f0*/  MUFU.TANH R156, R156 ;  /* 0x0000009c009c7308 */ /* 0x000e220000002400 */
[C---:B------:R-:W-:Y:S01]  /*6400*/  FMUL.FTZ R148, R0.reuse, R148 ;  /* 0x0000009400947220 */ /* 0x040fe20000410000 */
[C---:B------:R-:W-:Y:S01]  /*6410*/  FMUL.FTZ R15, R0.reuse, R138 ;  /* 0x0000008a000f7220 */ /* 0x040fe20000410000 */
[C---:B------:R-:W-:Y:S01]  /*6420*/  FMUL.FTZ R138, R0.reuse, R147 ;  /* 0x00000093008a7220 */ /* 0x040fe20000410000 */
[C---:B------:R-:W-:Y:S01]  /*6430*/  ISETP.GT.AND P1, PT, R131.reuse, RZ, PT ;  /* 0x000000ff8300720c */ /* 0x040fe20003f24270 */
[C---:B------:R-:W-:Y:S01]  /*6440*/  FMUL.FTZ R140, R0.reuse, R150 ;  /* 0x00000096008c7220 */ /* 0x040fe20000410000 */
[C---:B------:R-:W-:Y:S01]  /*6450*/  ISETP.GT.AND P2, PT, R131.reuse, 0x1, PT ;  /* 0x000000018300780c */ /* 0x040fe20003f44270 */
[----:B------:R-:W-:Y:S01]  /*6460*/  FMUL.FTZ R150, R0, R120 ;  /* 0x0000007800967220 */ /* 0x000fe20000410000 */
[----:B-1----:R-:W-:Y:S01]  /*6470*/  FSEL R149, R168, -INF , P1 ;  /* 0xff800000a8957808 */ /* 0x002fe20000800000 */
[----:B------:R-:W1:Y:S01]  /*6480*/  MUFU.TANH R155, R155 ;  /* 0x0000009b009b7308 */ /* 0x000e620000002400 */
[----:B------:R-:W-:Y:S01]  /*6490*/  ISETP.GT.AND P1, PT, R131, 0x8, PT ;  /* 0x000000088300780c */ /* 0x000fe20003f24270 */
[----:B------:R-:W-:Y:S01]  /*64a0*/  FMUL.FTZ R164, R0, R121 ;  /* 0x0000007900a47220 */ /* 0x000fe20000410000 */
[----:B--2---:R-:W-:Y:S01]  /*64b0*/  FSEL R151, R152, -INF , P2 ;  /* 0xff80000098977808 */ /* 0x004fe20001000000 */
[C---:B------:R-:W-:Y:S01]  /*64c0*/  FMUL.FTZ R104, R0.reuse, R104 ;  /* 0x0000006800687220 */ /* 0x040fe20000410000 */
[----:B------:R-:W-:Y:S01]  /*64d0*/  FMNMX.FTZ R132, R149, R5, !PT ;  /* 0x0000000595847209 */ /* 0x000fe20007810000 */
[C---:B------:R-:W-:Y:S01]  /*64e0*/  FMUL.FTZ R152, R0.reuse, R105 ;  /* 0x0000006900987220 */ /* 0x040fe20000410000 */
[----:B------:R-:W-:Y:S01]  /*64f0*/  ISETP.GT.AND P2, PT, R131, 0x9, PT ;  /* 0x000000098300780c */ /* 0x000fe20003f44270 */
[----:B------:R-:W2:Y:S01]  /*6500*/  MUFU.TANH R157, R157 ;  /* 0x0000009d009d7308 */ /* 0x000ea20000002400 */
[----:B---3--:R-:W-:Y:S01]  /*6510*/  FSEL R153, R153, -INF , P1 ;  /* 0xff80000099997808 */ /* 0x008fe20000800000 */
[C---:B------:R-:W-:Y:S01]  /*6520*/  FMUL.FTZ R105, R0.reuse, R107 ;  /* 0x0000006b00697220 */ /* 0x040fe20000410000 */
[----:B------:R-:W-:Y:S01]  /*6530*/  FMNMX.FTZ R132, R151, R132, !PT ;  /* 0x0000008497847209 */ /* 0x000fe20007810000 */
[C---:B------:R-:W-:Y:S01]  /*6540*/  FMUL.FTZ R120, R0.reuse, R123 ;  /* 0x0000007b00787220 */ /* 0x040fe20000410000 */
[----:B------:R-:W-:Y:S01]  /*6550*/  ISETP.GT.AND P1, PT, R131, 0x10, PT ;  /* 0x000000108300780c */ /* 0x000fe20003f24270 */
[----:B------:R-:W-:Y:S01]  /*6560*/  FMUL.FTZ R128, R0, R128 ;  /* 0x0000008000807220 */ /* 0x000fe20000410000 */
[----:B----4-:R-:W-:Y:S01]  /*6570*/  FSEL R163, R154, -INF , P2 ;  /* 0xff8000009aa37808 */ /* 0x010fe20001000000 */
[----:B------:R-:W3:Y:S01]  /*6580*/  MUFU.TANH R158, R158 ;  /* 0x0000009e009e7308 */ /* 0x000ee20000002400 */
        /* <DEDUP_REMOVED lines=10> */
[----:B-1----:R-:W-:Y:S01]  /*6630*/  FSEL R169, R155, -INF , P2 ;  /* 0xff8000009ba97808 */ /* 0x002fe20001000000 */
[C---:B------:R-:W-:Y:S01]  /*6640*/  FMUL.FTZ R122, R0.reuse, R127 ;  /* 0x0000007f007a7220 */ /* 0x040fe20000410000 */
[----:B------:R-:W-:Y:S01]  /*6650*/  FMNMX.FTZ R132, R167, R132, !PT ;  /* 0x00000084a7847209 */ /* 0x000fe20007810000 */
[C---:B------:R-:W-:Y:S01]  /*6660*/  FMUL.FTZ R127, R0.reuse, R134 ;  /* 0x00000086007f7220 */ /* 0x040fe20000410000 */
[----:B------:R-:W-:Y:S01]  /*6670*/  ISETP.GT.AND P2, PT, R131, 0x19, PT ;  /* 0x000000198300780c */ /* 0x000fe20003f44270 */
[----:B------:R-:W1:Y:S01]  /*6680*/  MUFU.TANH R160, R160 ;  /* 0x000000a000a07308 */ /* 0x000e620000002400 */
[----:B--2---:R-:W-:Y:S01]  /*6690*/  FSEL R165, R157, -INF , P1 ;  /* 0xff8000009da57808 */ /* 0x004fe20000800000 */
[C---:B------:R-:W-:Y:S01]  /*66a0*/  FMUL.FTZ R109, R0.reuse, R109 ;  /* 0x0000006d006d7220 */ /* 0x040fe20000410000 */
[----:B------:R-:W-:Y:S01]  /*66b0*/  FMNMX.FTZ R132, R169, R132, !PT ;  /* 0x00000084a9847209 */ /* 0x000fe20007810000 */
[C---:B------:R-:W-:Y:S01]  /*66c0*/  FMUL.FTZ R112, R0.reuse, R112 ;  /* 0x0000007000707220 */ /* 0x040fe20000410000 */
[----:B------:R-:W-:Y:S01]  /*66d0*/  ISETP.GT.AND P1, PT, R131, 0x20, PT ;  /* 0x000000208300780c */ /* 0x000fe20003f24270 */
[----:B------:R-:W-:Y:S01]  /*66e0*/  FMUL.FTZ R108, R0, R108 ;  /* 0x0000006c006c7220 */ /* 0x000fe20000410000 */
[----:B---3--:R-:W-:Y:S01]  /*66f0*/  FSEL R157, R158, -INF , P2 ;  /* 0xff8000009e9d7808 */ /* 0x008fe20001000000 */
[----:B------:R-:W2:Y:S01]  /*6700*/  MUFU.TANH R161, R161 ;  /* 0x000000a100a17308 */ /* 0x000ea20000002400 */
[----:B------:R-:W-:Y:S01]  /*6710*/  FMNMX.FTZ R132, R165, R132, !PT ;  /* 0x00000084a5847209 */ /* 0x000fe20007810000 */
[C---:B------:R-:W-:Y:S01]  /*6720*/  FMUL.FTZ R88, R0.reuse, R88 ;  /* 0x0000005800587220 */ /* 0x040fe20000410000 */
[----:B------:R-:W-:Y:S01]  /*6730*/  ISETP.GT.AND P2, PT, R131, 0x21, PT ;  /* 0x000000218300780c */ /* 0x000fe20003f44270 */
[C---:B------:R-:W-:Y:S01]  /*6740*/  FMUL.FTZ R113, R0.reuse, R113 ;  /* 0x0000007100717220 */ /* 0x040fe20000410000 */
[----:B0-----:R-:W-:Y:S01]  /*6750*/  FSEL R159, R159, -INF , P1 ;  /* 0xff8000009f9f7808 */ /* 0x001fe20000800000 */
[C---:B------:R-:W-:Y:S01]  /*6760*/  FMUL.FTZ R116, R0.reuse, R116 ;  /* 0x0000007400747220 */ /* 0x040fe20000410000 */
[----:B------:R-:W-:Y:S01]  /*6770*/  FMNMX.FTZ R132, R157, R132, !PT ;  /* 0x000000849d847209 */ /* 0x000fe20007810000 */
[----:B------:R-:W0:Y:S01]  /*6780*/  MUFU.TANH R141, R141 ;  /* 0x0000008d008d7308 */ /* 0x000e220000002400 */
[----:B------:R-:W-:Y:S01]  /*6790*/  ISETP.GT.AND P1, PT, R131, 0x28, PT ;  /* 0x000000288300780c */ /* 0x000fe20003f24270 */
[----:B------:R-:W-:Y:S01]  /*67a0*/  FMUL.FTZ R90, R0, R90 ;  /* 0x0000005a005a7220 */ /* 0x000fe20000410000 */
        /* <DEDUP_REMOVED lines=11> */
[C---:B------:R-:W-:Y:S01]  /*6860*/  FMUL.FTZ R99, R0.reuse, R99 ;  /* 0x0000006300637220 */ /* 0x040fe20000410000 */
[----:B------:R-:W-:Y:S01]  /*6870*/  FMNMX.FTZ R132, R147, R132, !PT ;  /* 0x0000008493847209 */ /* 0x000fe20007810000 */
[----:B------:R-:W2:Y:S01]  /*6880*/  MUFU.TANH R142, R142 ;  /* 0x0000008e008e7308 */ /* 0x000ea20000002400 */
[----:B0-----:R-:W-:Y:S01]  /*6890*/  FSEL R145, R141, -INF , P2 ;  /* 0xff8000008d917808 */ /* 0x001fe20001000000 */
[----:B------:R-:W-:Y:S01]  /*68a0*/  FMUL.FTZ R103, R0, R103 ;  /* 0x0000006700677220 */ /* 0x000fe20000410000 */
[----:B------:R-:W-:Y:S01]  /*68b0*/  ISETP.GT.AND P2, PT, R131, 0x31, PT ;  /* 0x000000318300780c */ /* 0x000fe20003f44270 */
[----:B------:R-:W-:Y:S01]  /*68c0*/  ULEA UR6, UR44, UR43, 0x3 ;  /* 0x0000002b2c067291 */ /* 0x000fe2000f8e183f */
[----:B------:R-:W-:-:S03]  /*68d0*/  FMNMX.FTZ R132, R145, R132, !PT ;  /* 0x0000008491847209 */ /* 0x000fc60007810000 */
[----:B------:R-:W0:Y:S01]  /*68e0*/  MUFU.TANH R148, R148 ;  /* 0x0000009400947308 */ /* 0x000e220000002400 */
[----:B-1----:R-:W-:Y:S01]  /*68f0*/  FSEL R143, R143, -INF , P1 ;  /* 0xff8000008f8f7808 */ /* 0x002fe20000800000 */
[----:B------:R-:W-:Y:S01]  /*6900*/  UIADD3 UR6, UR6, 0x22840, URZ ;  /* 0x0002284006067890 */ /* 0x000fe2000fffe03f */
[----:B------:R-:W-:Y:S02]  /*6910*/  ISETP.GT.AND P1, PT, R131, 0x38, PT ;  /* 0x000000388300780c */ /* 0x000fe40003f24270 */
[----:B------:R-:W-:Y:S01]  /*6920*/  FMNMX.FTZ R107, R143, R132, !PT ;  /* 0x000000848f6b7209 */ /* 0x000fe20007810000 */
[----:B------:R-:W-:Y:S02]  /*6930*/  UPRMT UR6, UR41, 0x654, UR6 ;  /* 0x0000065429067896 */ /* 0x000fe40008000006 */
[----:B------:R-:W1:Y:S01]  /*6940*/  MUFU.TANH R162, R162 ;  /* 0x000000a200a27308 */ /* 0x000e620000002400 */
[----:B--2---:R-:W-:Y:S02]  /*6950*/  FSEL R142, R142, -INF , P2 ;  /* 0xff8000008e8e7808 */ /* 0x004fe40001000000 */
[----:B------:R-:W-:-:S04]  /*6960*/  ISETP.GT.AND P2, PT, R131, 0x39, PT ;  /* 0x000000398300780c */ /* 0x000fc80003f44270 */
[----:B------:R-:W-:Y:S01]  /*6970*/  SYNCS.ARRIVE.TRANS64.RED.A1T0 RZ, [UR6], RZ ;  /* 0x000000ffffff79a7 */ /* 0x000fe20008100406 */
[----:B------:R-:W2:Y:S01]  /*6980*/  MUFU.TANH R150, R150 ;  /* 0x0000009600967308 */ /* 0x000ea20000002400 */
[----:B0-----:R-:W-:Y:S02]  /*6990*/  FSEL R141, R148, -INF , P1 ;  /* 0xff800000948d7808 */ /* 0x001fe40000800000 */
[----:B------:R-:W-:-:S05]  /*69a0*/  ISETP.GT.AND P1, PT, R131, 0x40, PT ;  /* 0x000000408300780c */ /* 0x000fca0003f24270 */
[----:B------:R-:W0:Y:S01]  /*69b0*/  MUFU.TANH R164, R164 ;  /* 0x000000a400a47308 */ /* 0x000e220000002400 */
[----:B-1----:R-:W-:Y:S02]  /*69c0*/  FSEL R135, R162, -INF , P2 ;  /* 0xff800000a2877808 */ /* 0x002fe40001000000 */
[----:B------:R-:W-:-:S05]  /*69d0*/  ISETP.GT.AND P2, PT, R131, 0x41, PT ;  /* 0x000000418300780c */ /* 0x000fca0003f44270 */
[----:B------:R1:W-:Y:S01]  /*69e0*/  MUFU.TANH R168, R104 ;  /* 0x0000006800a87308 */ /* 0x0003e20000002400 */
[----:B--2---:R-:W-:Y:S02]  /*69f0*/  FSEL R134, R150, -INF , P1 ;  /* 0xff80000096867808 */ /* 0x004fe40000800000 */
[----:B------:R-:W-:-:S05]  /*6a00*/  ISETP.GT.AND P1, PT, R131, 0x48, PT ;  /* 0x000000488300780c */ /* 0x000fca0003f24270 */
[----:B------:R-:W2:Y:S01]  /*6a10*/  MUFU.TANH R166, R166 ;  /* 0x000000a600a67308 */ /* 0x000ea20000002400 */
[----:B-1----:R-:W-:Y:S01]  /*6a20*/  FMUL.FTZ R104, R0, R106 ;  /* 0x0000006a00687220 */ /* 0x002fe20000410000 */
[----:B------:R-:W-:Y:S02]  /*6a30*/  FMNMX.FTZ R106, R142, R107, !PT ;  /* 0x0000006b8e6a7209 */ /* 0x000fe40007810000 */
[----:B0-----:R-:W-:Y:S02]  /*6a40*/  FSEL R133, R164, -INF , P2 ;  /* 0xff800000a4857808 */ /* 0x001fe40001000000 */
[----:B------:R-:W-:Y:S02]  /*6a50*/  FMNMX.FTZ R106, R141, R106, !PT ;  /* 0x0000006a8d6a7209 */ /* 0x000fe40007810000 */
[----:B------:R-:W0:Y:S01]  /*6a60*/  MUFU.TANH R170, R170 ;  /* 0x000000aa00aa7308 */ /* 0x000e220000002400 */
[----:B------:R-:W-:Y:S02]  /*6a70*/  ISETP.GT.AND P2, PT, R131, 0x49, PT ;  /* 0x000000498300780c */ /* 0x000fe40003f44270 */
[----:B------:R-:W-:-:S04]  /*6a80*/  FMNMX.FTZ R107, R135, R106, !PT ;  /* 0x0000006a876b7209 */ /* 0x000fc80007810000 */
[----:B------:R-:W-:Y:S01]  /*6a90*/  FMNMX.FTZ R106, R134, R107, !PT ;  /* 0x0000006b866a7209 */ /* 0x000fe20007810000 */
[----:B------:R-:W-:Y:S01]  /*6aa0*/  MUFU.TANH R128, R128 ;  /* 0x0000008000807308 */ /* 0x000fe20000002400 */
[----:B--2---:R-:W-:Y:S01]  /*6ab0*/  FSEL R132, R166, -INF , P1 ;  /* 0xff800000a6847808 */ /* 0x004fe20000800000 */
[C---:B------:R-:W-:Y:S01]  /*6ac0*/  FMUL.FTZ R107, R0.reuse, R117 ;  /* 0x00000075006b7220 */ /* 0x040fe20000410000 */
[----:B------:R-:W-:Y:S01]  /*6ad0*/  ISETP.GT.AND P1, PT, R131, 0x50, PT ;  /* 0x000000508300780c */ /* 0x000fe20003f24270 */
[----:B------:R-:W-:-:S04]  /*6ae0*/  FMUL.FTZ R166, R0, R118 ;  /* 0x0000007600a67220 */ /* 0x000fc80000410000 */
        /* <DEDUP_REMOVED lines=12> */
[----:B------:R-:W1:Y:S01]  /*6bb0*/  MUFU.TANH R152, R152 ;  /* 0x0000009800987308 */ /* 0x000e620000002400 */
[----:B--2---:R-:W-:Y:S02]  /*6bc0*/  FSEL R112, R128, -INF , P1 ;  /* 0xff80000080707808 */ /* 0x004fe40000800000 */
[----:B------:R-:W-:-:S05]  /*6bd0*/  ISETP.GT.AND P1, PT, R131, 0x58, PT ;  /* 0x000000588300780c */ /* 0x000fca0003f24270 */
[----:B------:R2:W-:Y:S08]  /*6be0*/  MUFU.TANH R160, R107 ;  /* 0x0000006b00a07308 */ /* 0x0005f00000002400 */
[----:B------:R4:W5:Y:S01]  /*6bf0*/  MUFU.TANH R154, R108 ;  /* 0x0000006c009a7308 */ /* 0x0009620000002400 */
[----:B--2---:R-:W-:Y:S01]  /*6c00*/  FMNMX.FTZ R107, R112, R109, !PT ;  /* 0x0000006d706b7209 */ /* 0x004fe20007810000 */
[----:B------:R-:W-:Y:S01]  /*6c10*/  FMUL.FTZ R109, R0, R89 ;  /* 0x00000059006d7220 */ /* 0x000fe20000410000 */
[----:B0-----:R-:W-:-:S02]  /*6c20*/  FSEL R89, R130, -INF , P1 ;  /* 0xff80000082597808 */ /* 0x001fc40000800000 */
[----:B------:R-:W-:-:S03]  /*6c30*/  ISETP.GT.AND P1, PT, R131, 0x60, PT ;  /* 0x000000608300780c */ /* 0x000fc60003f24270 */
[----:B------:R0:W-:Y:S01]  /*6c40*/  MUFU.TANH R162, R88 ;  /* 0x0000005800a27308 */ /* 0x0001e20000002400 */
[----:B----4-:R-:W-:Y:S02]  /*6c50*/  FMNMX.FTZ R108, R106, R107, !PT ;  /* 0x0000006b6a6c7209 */ /* 0x010fe40007810000 */
[----:B---3--:R-:W-:Y:S02]  /*6c60*/  FSEL R107, R171, -INF , P2 ;  /* 0xff800000ab6b7808 */ /* 0x008fe40001000000 */
[----:B------:R-:W-:Y:S02]  /*6c70*/  FMNMX.FTZ R108, R89, R108, !PT ;  /* 0x0000006c596c7209 */ /* 0x000fe40007810000 */
[----:B------:R-:W-:Y:S01]  /*6c80*/  ISETP.GT.AND P2, PT, R131, 0x61, PT ;  /* 0x000000618300780c */ /* 0x000fe20003f44270 */
[----:B------:R2:W3:Y:S01]  /*6c90*/  MUFU.TANH R148, R113 ;  /* 0x0000007100947308 */ /* 0x0004e20000002400 */
[----:B0-----:R-:W-:Y:S01]  /*6ca0*/  FMUL.FTZ R88, R0, R92 ;  /* 0x0000005c00587220 */ /* 0x001fe20000410000 */
[----:B------:R-:W-:-:S02]  /*6cb0*/  FSEL R92, R168, -INF , P1 ;  /* 0xff800000a85c7808 */ /* 0x000fc40000800000 */
[----:B------:R-:W-:-:S04]  /*6cc0*/  ISETP.GT.AND P1, PT, R131, 0x68, PT ;  /* 0x000000688300780c */ /* 0x000fc80003f24270 */
[----:B------:R0:W4:Y:S01]  /*6cd0*/  MUFU.TANH R150, R116 ;  /* 0x0000007400967308 */ /* 0x0001220000002400 */
[----:B--2---:R-:W-:Y:S02]  /*6ce0*/  FMNMX.FTZ R113, R107, R108, !PT ;  /* 0x0000006c6b717209 */ /* 0x004fe40007810000 */
[----:B-1----:R-:W-:Y:S02]  /*6cf0*/  FSEL R108, R152, -INF , P2 ;  /* 0xff800000986c7808 */ /* 0x002fe40001000000 */
[----:B------:R-:W-:Y:S02]  /*6d00*/  FMNMX.FTZ R113, R92, R113, !PT ;  /* 0x000000715c717209 */ /* 0x000fe40007810000 */
[----:B------:R-:W-:Y:S01]  /*6d10*/  ISETP.GT.AND P2, PT, R131, 0x69, PT ;  /* 0x000000698300780c */ /* 0x000fe20003f44270 */
[----:B------:R1:W2:Y:S01]  /*6d20*/  MUFU.TANH R130, R109 ;  /* 0x0000006d00827308 */ /* 0x0002a20000002400 */
[----:B0-----:R-:W-:Y:S01]  /*6d30*/  FMUL.FTZ R116, R0, R93 ;  /* 0x0000005d00747220 */ /* 0x001fe20000410000 */
[----:B-----5:R-:W-:-:S02]  /*6d40*/  FSEL R93, R154, -INF , P1 ;  /* 0xff8000009a5d7808 */ /* 0x020fc40000800000 */
[----:B------:R-:W-:Y:S02]  /*6d50*/  FMNMX.FTZ R128, R108, R113, !PT ;  /* 0x000000716c807209 */ /* 0x000fe40007810000 */
[----:B------:R-:W-:Y:S02]  /*6d60*/  ISETP.GT.AND P1, PT, R131, 0x70, PT ;  /* 0x000000708300780c */ /* 0x000fe40003f24270 */
[----:B------:R-:W-:Y:S01]  /*6d70*/  FMNMX.FTZ R128, R93, R128, !PT ;  /* 0x000000805d807209 */ /* 0x000fe20007810000 */
[----:B------:R0:W5:Y:S01]  /*6d80*/  MUFU.TANH R164, R88 ;  /* 0x0000005800a47308 */ /* 0x0001620000002400 */
[----:B-1----:R-:W-:Y:S02]  /*6d90*/  FSEL R109, R156, -INF , P2 ;  /* 0xff8000009c6d7808 */ /* 0x002fe40001000000 */
[----:B------:R-:W-:Y:S02]  /*6da0*/  ISETP.GT.AND P2, PT, R131, 0x71, PT ;  /* 0x000000718300780c */ /* 0x000fe40003f44270 */
[----:B------:R-:W-:-:S02]  /*6db0*/  FMNMX.FTZ R129, R109, R128, !PT ;  /* 0x000000806d817209 */ /* 0x000fc40007810000 */
[----:B---3--:R-:W-:Y:S01]  /*6dc0*/  FSEL R113, R148, -INF , P2 ;  /* 0xff80000094717808 */ /* 0x008fe20001000000 */
[----:B------:R1:W3:Y:S01]  /*6dd0*/  MUFU.TANH R152, R116 ;  /* 0x0000007400987308 */ /* 0x0002e20000002400 */
[----:B0-----:R-:W-:Y:S01]  /*6de0*/  FMUL.FTZ R88, R0, R96 ;  /* 0x0000006000587220 */ /* 0x001fe20000410000 */
[----:B------:R-:W-:Y:S01]  /*6df0*/  FSEL R96, R158, -INF , P1 ;  /* 0xff8000009e607808 */ /* 0x000fe20000800000 */
[----:B------:R-:W-:Y:S01]  /*6e00*/  FMUL.FTZ R148, R0, R101 ;  /* 0x0000006500947220 */ /* 0x000fe20000410000 */
[C---:B------:R-:W-:Y:S02]  /*6e10*/  ISETP.GT.AND P1, PT, R131.reuse, 0x78, PT ;  /* 0x000000788300780c */ /* 0x040fe40003f24270 */
[----:B------:R-:W-:Y:S02]  /*6e20*/  ISETP.GT.AND P2, PT, R131, 0x79, PT ;  /* 0x000000798300780c */ /* 0x000fe40003f44270 */
[----:B------:R0:W3:Y:S01]  /*6e30*/  MUFU.TANH R154, R88 ;  /* 0x00000058009a7308 */ /* 0x0000e20000002400 */
[----:B-1----:R-:W-:Y:S01]  /*6e40*/  FMNMX.FTZ R116, R96, R129, !PT ;  /* 0x0000008160747209 */ /* 0x002fe20007810000 */
[----:B------:R-:W-:Y:S01]  /*6e50*/  FMUL.FTZ R129, R0, R97 ;  /* 0x0000006100817220 */ /* 0x000fe20000410000 */
[----:B----4-:R-:W-:-:S02]  /*6e60*/  FSEL R97, R150, -INF , P1 ;  /* 0xff80000096617808 */ /* 0x010fc40000800000 */
[----:B------:R-:W-:Y:S02]  /*6e70*/  FMNMX.FTZ R128, R113, R116, !PT ;  /* 0x0000007471807209 */ /* 0x000fe40007810000 */
[----:B------:R-:W-:Y:S01]  /*6e80*/  ISETP.GT.AND P1, PT, R131, 0x80, PT ;  /* 0x000000808300780c */ /* 0x000fe20003f24270 */
[----:B------:R3:W1:Y:S01]  /*6e90*/  MUFU.TANH R150, R129 ;  /* 0x0000008100967308 */ /* 0x0006620000002400 */
[----:B------:R-:W-:Y:S01]  /*6ea0*/  FSEL R116, R160, -INF , P2 ;  /* 0xff800000a0747808 */ /* 0x000fe20001000000 */
[C---:B0-----:R-:W-:Y:S01]  /*6eb0*/  FMUL.FTZ R88, R0.reuse, R100 ;  /* 0x0000006400587220 */ /* 0x041fe20000410000 */
[----:B------:R-:W-:Y:S01]  /*6ec0*/  FMNMX.FTZ R161, R97, R128, !PT ;  /* 0x0000008061a17209 */ /* 0x000fe20007810000 */
[----:B------:R-:W-:Y:S01]  /*6ed0*/  FMUL.FTZ R160, R0, R110 ;  /* 0x0000006e00a07220 */ /* 0x000fe20000410000 */
[C---:B------:R-:W-:Y:S02]  /*6ee0*/  ISETP.GT.AND P2, PT, R131.reuse, 0x81, PT ;  /* 0x000000818300780c */ /* 0x040fe40003f44270 */
[----:B------:R-:W-:Y:S01]  /*6ef0*/  FSEL R100, R162, -INF , P1 ;  /* 0xff800000a2647808 */ /* 0x000fe20000800000 */
[----:B------:R0:W4:Y:S01]  /*6f00*/  MUFU.TANH R156, R88 ;  /* 0x00000058009c7308 */ /* 0x0001220000002400 */
[----:B------:R-:W-:Y:S01]  /*6f10*/  FMNMX.FTZ R161, R116, R161, !PT ;  /* 0x000000a174a17209 */ /* 0x000fe20007810000 */
[C---:B------:R-:W-:Y:S01]  /*6f20*/  FMUL.FTZ R162, R0.reuse, R114 ;  /* 0x0000007200a27220 */ /* 0x040fe20000410000 */
[C---:B------:R-:W-:Y:S01]  /*6f30*/  ISETP.GT.AND P1, PT, R131.reuse, 0x88, PT ;  /* 0x000000888300780c */ /* 0x040fe20003f24270 */
[----:B------:R-:W-:Y:S01]  /*6f40*/  FMUL.FTZ R114, R0, R119 ;  /* 0x0000007700727220 */ /* 0x000fe20000410000 */
[----:B--2---:R-:W-:Y:S01]  /*6f50*/  FSEL R128, R130, -INF , P2 ;  /* 0xff80000082807808 */ /* 0x004fe20001000000 */
[----:B------:R-:W-:Y:S01]  /*6f60*/  IMAD.U32 R119, RZ, RZ, UR28 ;  /* 0x0000001cff777e24 */ /* 0x000fe2000f8e00ff */
[----:B------:R-:W-:Y:S01]  /*6f70*/  FMNMX.FTZ R161, R100, R161, !PT ;  /* 0x000000a164a17209 */ /* 0x000fe20007810000 */
[----:B------:R-:W2:Y:S01]  /*6f80*/  MUFU.TANH R148, R148 ;  /* 0x0000009400947308 */ /* 0x000ea20000002400 */
[----:B------:R-:W-:-:S02]  /*6f90*/  ISETP.GT.AND P2, PT, R131, 0x89, PT ;  /* 0x000000898300780c */ /* 0x000fc40003f44270 */
[----:B-----5:R-:W-:Y:S01]  /*6fa0*/  FSEL R101, R164, -INF , P1 ;  /* 0xff800000a4657808 */ /* 0x020fe20000800000 */
[----:B------:R-:W-:Y:S01]  /*6fb0*/  FMUL.FTZ R164, R0, R115 ;  /* 0x0000007300a47220 */ /* 0x000fe20000410000 */
[----:B------:R-:W-:Y:S01]  /*6fc0*/  FMNMX.FTZ R130, R128, R161, !PT ;  /* 0x000000a180827209 */ /* 0x000fe20007810000 */
[----:B------:R-:W-:Y:S01]  /*6fd0*/  FMUL.FTZ R115, R0, R102 ;  /* 0x0000006600737220 */ /* 0x000fe20000410000 */
[----:B------:R-:W-:Y:S01]  /*6fe0*/  ISETP.GT.AND P1, PT, R131, 0x90, PT ;  /* 0x000000908300780c */ /* 0x000fe20003f24270 */
[----:B------:R-:W5:Y:S01]  /*6ff0*/  MUFU.TANH R7, R7 ;  /* 0x0000000700077308 */ /* 0x000f620000002400 */
[----:B---3--:R-:W-:Y:S02]  /*7000*/  FSEL R129, R152, -INF , P2 ;  /* 0xff80000098817808 */ /* 0x008fe40001000000 */
[----:B0-----:R-:W-:Y:S02]  /*7010*/  FMNMX.FTZ R88, R101, R130, !PT ;  /* 0x0000008265587209 */ /* 0x001fe40007810000 */
[----:B------:R-:W-:-:S02]  /*7020*/  ISETP.GT.AND P2, PT, R131, 0x91, PT ;  /* 0x000000918300780c */ /* 0x000fc40003f44270 */
[----:B------:R-:W-:Y:S01]  /*7030*/  FSEL R130, R154, -INF , P1 ;  /* 0xff8000009a827808 */ /* 0x000fe20000800000 */
[----:B------:R-:W0:Y:S01]  /*7040*/  MUFU.TANH R8, R8 ;  /* 0x0000000800087308 */ /* 0x000e220000002400 */
[----:B------:R-:W-:Y:S02]  /*7050*/  FMNMX.FTZ R161, R129, R88, !PT ;  /* 0x0000005881a17209 */ /* 0x000fe40007810000 */
[C---:B------:R-:W-:Y:S02]  /*7060*/  ISETP.GT.AND P1, PT, R131.reuse, 0x98, PT ;  /* 0x000000988300780c */ /* 0x040fe40003f24270 */
[----:B-1----:R-:W-:Y:S02]  /*7070*/  FSEL R110, R150, -INF , P2 ;  /* 0xff800000966e7808 */ /* 0x002fe40001000000 */
[----:B------:R-:W-:Y:S01]  /*7080*/  FMNMX.FTZ R171, R130, R161, !PT ;  /* 0x000000a182ab7209 */ /* 0x000fe20007810000 */
[----:B------:R-:W-:Y:S01]  /*7090*/  FMUL.FTZ R161, R0, R111 ;  /* 0x0000006f00a17220 */ /* 0x000fe20000410000 */
[----:B------:R-:W-:Y:S01]  /*70a0*/  ISETP.GT.AND P2, PT, R131, 0x99, PT ;  /* 0x000000998300780c */ /* 0x000fe20003f44270 */
[----:B------:R-:W1:Y:S01]  /*70b0*/  MUFU.TANH R9, R9 ;  /* 0x0000000900097308 */ /* 0x000e620000002400 */
[----:B----4-:R-:W-:-:S02]  /*70c0*/  FSEL R111, R156, -INF , P1 ;  /* 0xff8000009c6f7808 */ /* 0x010fc40000800000 */
[----:B------:R-:W-:Y:S02]  /*70d0*/  FMNMX.FTZ R88, R110, R171, !PT ;  /* 0x000000ab6e587209 */ /* 0x000fe40007810000 */
[----:B--2---:R-:W-:Y:S02]  /*70e0*/  FSEL R131, R148, -INF , P2 ;  /* 0xff80000094837808 */ /* 0x004fe40001000000 */
[----:B------:R-:W-:Y:S01]  /*70f0*/  FMNMX.FTZ R88, R111, R88, !PT ;  /* 0x000000586f587209 */ /* 0x000fe20007810000 */
[----:B------:R-:W2:Y:S03]  /*7100*/  MUFU.TANH R10, R10 ;  /* 0x0000000a000a7308 */ /* 0x000ea60000002400 */
[----:B------:R-:W-:-:S05]  /*7110*/  FMNMX.FTZ R88, R131, R88, !PT ;  /* 0x0000005883587209 */ /* 0x000fca0007810000 */
[----:B------:R-:W3:Y:S01]  /*7120*/  SHFL.BFLY PT, R171, R88, 0x2, 0x1f ;  /* 0x0c401f0058ab7f89 */ /* 0x000ee200000e0000 */
[----:B------:R-:W4:Y:S08]  /*7130*/  MUFU.TANH R11, R11 ;  /* 0x0000000b000b7308 */ /* 0x000f300000002400 */
[----:B------:R-:W4:Y:S08]  /*7140*/  MUFU.TANH R12, R12 ;  /* 0x0000000c000c7308 */ /* 0x000f300000002400 */
[----:B------:R-:W4:Y:S01]  /*7150*/  MUFU.TANH R13, R13 ;  /* 0x0000000d000d7308 */ /* 0x000f220000002400 */
[----:B---3--:R-:W-:-:S07]  /*7160*/  FMNMX.FTZ R171, R88, R171, !PT ;  /* 0x000000ab58ab7209 */ /* 0x008fce0007810000 */
[----:B------:R-:W3:Y:S01]  /*7170*/  MUFU.TANH R14, R14 ;  /* 0x0000000e000e7308 */ /* 0x000ee20000002400 */
[----:B------:R-:W5:Y:S07]  /*7180*/  SHFL.BFLY PT, R88, R171, 0x1, 0x1f ;  /* 0x0c201f00ab587f89 */ /* 0x000f6e00000e0000 */
[----:B------:R-:W3:Y:S08]  /*7190*/  MUFU.TANH R15, R15 ;  /* 0x0000000f000f7308 */ /* 0x000ef00000002400 */
[----:B------:R-:W3:Y:S08]  /*71a0*/  MUFU.TANH R20, R20 ;  /* 0x0000001400147308 */ /* 0x000ef00000002400 */
[----:B------:R-:W3:Y:S01]  /*71b0*/  MUFU.TANH R21, R21 ;  /* 0x0000001500157308 */ /* 0x000ee20000002400 */
[----:B-----5:R-:W-:-:S02]  /*71c0*/  FMNMX.FTZ R88, R171, R88, !PT ;  /* 0x00000058ab587209 */ /* 0x020fc40007810000 */
        /* <DEDUP_REMOVED lines=14> */
[----:B-----5:R-:W-:-:S01]  /*72b0*/  FFMA.FTZ R146, R157, UR28, -R102 ;  /* 0x0000001c9d927c23 */ /* 0x020fc20008010866 */
[--C-:B------:R-:W-:Y:S01]  /*72c0*/  FFMA.FTZ R159, R159, UR28, -R102.reuse ;  /* 0x0000001c9f9f7c23 */ /* 0x100fe20008010866 */
[----:B------:R-:W-:-:S01]  /*72d0*/  FFMA.FTZ R107, R107, UR28, -R102 ;  /* 0x0000001c6b6b7c23 */ /* 0x000fc20008010866 */
[----:B0-----:R-:W-:-:S02]  /*72e0*/  IMAD.IADD R163, R144, 0x1, R171 ;  /* 0x0000000190a37824 */ /* 0x001fc400078e02ab */
[----:B------:R-:W-:-:S01]  /*72f0*/  FFMA.FTZ R119, R151, UR28, -R102 ;  /* 0x0000001c97777c23 */ /* 0x000fc20008010866 */
[--C-:B------:R-:W-:Y:S01]  /*7300*/  FFMA.FTZ R150, R167, UR28, -R102.reuse ;  /* 0x0000001ca7967c23 */ /* 0x100fe20008010866 */
[----:B------:R-:W-:-:S01]  /*7310*/  FFMA.FTZ R151, R169, UR28, -R102 ;  /* 0x0000001ca9977c23 */ /* 0x000fc20008010866 */
[----:B------:R-:W0:Y:S01]  /*7320*/  MUFU.TANH R140, R140 ;  /* 0x0000008c008c7308 */ /* 0x000e220000002400 */
[----:B------:R-:W-:Y:S01]  /*7330*/  ISETP.GT.AND P2, PT, R163, RZ, PT ;  /* 0x000000ffa300720c */ /* 0x000fe20003f44270 */
[--C-:B------:R-:W-:Y:S01]  /*7340*/  FFMA.FTZ R165, R165, UR28, -R102.reuse ;  /* 0x0000001ca5a57c23 */ /* 0x100fe20008010866 */
[----:B------:R-:W-:Y:S01]  /*7350*/  ISETP.GT.AND P3, PT, R163, 0x1, PT ;  /* 0x00000001a300780c */ /* 0x000fe20003f64270 */
[--C-:B------:R-:W-:Y:S01]  /*7360*/  FFMA.FTZ R132, R132, UR28, -R102.reuse ;  /* 0x0000001c84847c23 */ /* 0x100fe20008010866 */
[----:B------:R-:W-:Y:S01]  /*7370*/  FSEL R153, R7, -INF , P2 ;  /* 0xff80000007997808 */ /* 0x000fe20001000000 */
[--C-:B------:R-:W-:Y:S01]  /*7380*/  FFMA.FTZ R117, R117, UR28, -R102.reuse ;  /* 0x0000001c75757c23 */ /* 0x100fe20008010866 */
[----:B------:R-:W-:Y:S01]  /*7390*/  ISETP.GT.AND P2, PT, R163, 0x8, PT ;  /* 0x00000008a300780c */ /* 0x000fe20003f44270 */
[----:B------:R-:W5:Y:S01]  /*73a0*/  MUFU.TANH R139, R139 ;  /* 0x0000008b008b7308 */ /* 0x000f620000002400 */
        /* <DEDUP_REMOVED lines=12> */
[----:B--2---:R-:W-:Y:S01]  /*7470*/  FSEL R10, R10, -INF , P3 ;  /* 0xff8000000a0a7808 */ /* 0x004fe20001800000 */
[--C-:B------:R-:W-:Y:S01]  /*7480*/  FFMA.FTZ R97, R97, UR28, -R102.reuse ;  /* 0x0000001c61617c23 */ /* 0x100fe20008010866 */
[----:B------:R-:W-:Y:S01]  /*7490*/  FMNMX.FTZ R7, R144, R7, !PT ;  /* 0x0000000790077209 */ /* 0x000fe20007810000 */
[----:B------:R-:W2:Y:S01]  /*74a0*/  MUFU.TANH R120, R120 ;  /* 0x0000007800787308 */ /* 0x000ea20000002400 */
[----:B------:R-:W-:Y:S01]  /*74b0*/  ISETP.GT.AND P3, PT, R163, 0x11, PT ;  /* 0x00000011a300780c */ /* 0x000fe20003f64270 */
[--C-:B------:R-:W-:Y:S01]  /*74c0*/  FFMA.FTZ R116, R116, UR28, -R102.reuse ;  /* 0x0000001c74747c23 */ /* 0x100fe20008010866 */
[----:B----4-:R-:W-:Y:S01]  /*74d0*/  FSEL R11, R11, -INF , P2 ;  /* 0xff8000000b0b7808 */ /* 0x010fe20001000000 */
[--C-:B------:R-:W-:Y:S01]  /*74e0*/  FFMA.FTZ R100, R100, UR28, -R102.reuse ;  /* 0x0000001c64647c23 */ /* 0x100fe20008010866 */
[----:B------:R-:W-:Y:S01]  /*74f0*/  FMNMX.FTZ R152, R10, R7, !PT ;  /* 0x000000070a987209 */ /* 0x000fe20007810000 */
[--C-:B------:R-:W-:Y:S01]  /*7500*/  FFMA.FTZ R101, R101, UR28, -R102.reuse ;  /* 0x0000001c65657c23 */ /* 0x100fe20008010866 */
[----:B------:R-:W-:Y:S01]  /*7510*/  ISETP.GT.AND P2, PT, R163, 0x18, PT ;  /* 0x00000018a300780c */ /* 0x000fe20003f44270 */
[----:B------:R-:W4:Y:S01]  /*7520*/  MUFU.TANH R123, R123 ;  /* 0x0000007b007b7308 */ /* 0x000f220000002400 */
[----:B------:R-:W-:Y:S01]  /*7530*/  FSEL R12, R12, -INF , P3 ;  /* 0xff8000000c0c7808 */ /* 0x000fe20001800000 */
[--C-:B------:R-:W-:Y:S01]  /*7540*/  FFMA.FTZ R110, R110, UR28, -R102.reuse ;  /* 0x0000001c6e6e7c23 */ /* 0x100fe20008010866 */
[----:B------:R-:W-:Y:S01]  /*7550*/  FMNMX.FTZ R7, R11, R152, !PT ;  /* 0x000000980b077209 */ /* 0x000fe20007810000 */
[----:B------:R-:W-:Y:S01]  /*7560*/  FFMA.FTZ R111, R111, UR28, -R102 ;  /* 0x0000001c6f6f7c23 */ /* 0x000fe20008010866 */
[----:B------:R-:W-:-:S02]  /*7570*/  ISETP.GT.AND P3, PT, R163, 0x19, PT ;  /* 0x00000019a300780c */ /* 0x000fc40003f64270 */
[----:B------:R-:W-:Y:S01]  /*7580*/  FSEL R152, R13, -INF , P2 ;  /* 0xff8000000d987808 */ /* 0x000fe20001000000 */
[----:B------:R-:W4:Y:S01]  /*7590*/  MUFU.TANH R122, R122 ;  /* 0x0000007a007a7308 */ /* 0x000f220000002400 */
[----:B------:R-:W-:Y:S02]  /*75a0*/  FMNMX.FTZ R7, R12, R7, !PT ;  /* 0x000000070c077209 */ /* 0x000fe40007810000 */
[C---:B------:R-:W-:Y:S02]  /*75b0*/  ISETP.GT.AND P2, PT, R163.reuse, 0x20, PT ;  /* 0x00000020a300780c */ /* 0x040fe40003f44270 */
[----:B---3--:R-:W-:Y:S02]  /*75c0*/  FSEL R14, R14, -INF , P3 ;  /* 0xff8000000e0e7808 */ /* 0x008fe40001800000 */
[----:B------:R-:W-:Y:S01]  /*75d0*/  FMNMX.FTZ R7, R152, R7, !PT ;  /* 0x0000000798077209 */ /* 0x000fe20007810000 */
[----:B------:R-:W3:Y:S01]  /*75e0*/  MUFU.TANH R125, R125 ;  /* 0x0000007d007d7308 */ /* 0x000ee20000002400 */
[----:B------:R-:W-:-:S02]  /*75f0*/  ISETP.GT.AND P3, PT, R163, 0x21, PT ;  /* 0x00000021a300780c */ /* 0x000fc40003f64270 */
[----:B------:R-:W-:Y:S02]  /*7600*/  FSEL R15, R15, -INF , P2 ;  /* 0xff8000000f0f7808 */ /* 0x000fe40001000000 */
[----:B------:R-:W-:Y:S02]  /*7610*/  FMNMX.FTZ R156, R14, R7, !PT ;  /* 0x000000070e9c7209 */ /* 0x000fe40007810000 */
[----:B------:R-:W-:Y:S01]  /*7620*/  ISETP.GT.AND P2, PT, R163, 0x28, PT ;  /* 0x00000028a300780c */ /* 0x000fe20003f44270 */
[----:B------:R-:W3:Y:S01]  /*7630*/  MUFU.TANH R124, R124 ;  /* 0x0000007c007c7308 */ /* 0x000ee20000002400 */
[----:B------:R-:W-:Y:S02]  /*7640*/  FSEL R20, R20, -INF , P3 ;  /* 0xff80000014147808 */ /* 0x000fe40001800000 */
[----:B------:R-:W-:Y:S02]  /*7650*/  FMNMX.FTZ R7, R15, R156, !PT ;  /* 0x0000009c0f077209 */ /* 0x000fe40007810000 */
[----:B------:R-:W-:-:S02]  /*7660*/  ISETP.GT.AND P3, PT, R163, 0x29, PT ;  /* 0x00000029a300780c */ /* 0x000fc40003f64270 */
[----:B------:R-:W-:Y:S01]  /*7670*/  FSEL R147, R21, -INF , P2 ;  /* 0xff80000015937808 */ /* 0x000fe20001000000 */
[----:B------:R-:W3:Y:S01]  /*7680*/  MUFU.TANH R127, R127 ;  /* 0x0000007f007f7308 */ /* 0x000ee20000002400 */
[----:B------:R-:W-:Y:S02]  /*7690*/  FMNMX.FTZ R156, R20, R7, !PT ;  /* 0x00000007149c7209 */ /* 0x000fe40007810000 */
[----:B------:R-:W-:Y:S02]  /*76a0*/  ISETP.GT.AND P2, PT, R163, 0x30, PT ;  /* 0x00000030a300780c */ /* 0x000fe40003f44270 */
[----:B------:R-:W-:Y:S02]  /*76b0*/  FSEL R136, R136, -INF , P3 ;  /* 0xff80000088887808 */ /* 0x000fe40001800000 */
[----:B------:R-:W-:Y:S01]  /*76c0*/  FMNMX.FTZ R7, R147, R156, !PT ;  /* 0x0000009c93077209 */ /* 0x000fe20007810000 */
[----:B------:R0:W-:Y:S01]  /*76d0*/  MUFU.EX2 R21, R155 ;  /* 0x0000009b00157308 */ /* 0x0001e20000000800 */
[----:B------:R-:W-:-:S02]  /*76e0*/  ISETP.GT.AND P3, PT, R163, 0x31, PT ;  /* 0x00000031a300780c */ /* 0x000fc40003f64270 */
[----:B------:R-:W-:Y:S02]  /*76f0*/  FSEL R137, R137, -INF , P2 ;  /* 0xff80000089897808 */ /* 0x000fe40001000000 */
[----:B------:R-:W-:Y:S02]  /*7700*/  FMNMX.FTZ R158, R136, R7, !PT ;  /* 0x00000007889e7209 */ /* 0x000fe40007810000 */
[----:B------:R-:W-:Y:S01]  /*7710*/  ISETP.GT.AND P2, PT, R163, 0x38, PT ;  /* 0x00000038a300780c */ /* 0x000fe20003f44270 */
[----:B------:R5:W-:Y:S01]  /*7720*/  MUFU.EX2 R156, R145 ;  /* 0x00000091009c7308 */ /* 0x000be20000000800 */
[----:B------:R-:W-:Y:S01]  /*7730*/  FSEL R138, R138, -INF , P3 ;  /* 0xff8000008a8a7808 */ /* 0x000fe20001800000 */
[----:B0-----:R-:W-:Y:S01]  /*7740*/  FFMA.FTZ R155, R143, UR28, -R102 ;  /* 0x0000001c8f9b7c23 */ /* 0x001fe20008010866 */
[----:B------:R-:W-:Y:S02]  /*7750*/  FMNMX.FTZ R7, R137, R158, !PT ;  /* 0x0000009e89077209 */ /* 0x000fe40007810000 */
[----:B------:R-:W-:-:S02]  /*7760*/  ISETP.GT.AND P3, PT, R163, 0x39, PT ;  /* 0x00000039a300780c */ /* 0x000fc40003f64270 */
[----:B------:R-:W-:Y:S01]  /*7770*/  FSEL R143, R140, -INF , P2 ;  /* 0xff8000008c8f7808 */ /* 0x000fe20001000000 */
[----:B------:R-:W0:Y:S01]  /*7780*/  MUFU.TANH R126, R126 ;  /* 0x0000007e007e7308 */ /* 0x000e220000002400 */
[----:B------:R-:W-:Y:S01]  /*7790*/  FMNMX.FTZ R158, R138, R7, !PT ;  /* 0x000000078a9e7209 */ /* 0x000fe20007810000 */
[----:B-----5:R-:W-:Y:S01]  /*77a0*/  FFMA.FTZ R145, R142, UR28, -R102 ;  /* 0x0000001c8e917c23 */ /* 0x020fe20008010866 */
[----:B------:R-:W-:Y:S02]  /*77b0*/  ISETP.GT.AND P2, PT, R163, 0x40, PT ;  /* 0x00000040a300780c */ /* 0x000fe40003f44270 */
[----:B------:R-:W-:Y:S02]  /*77c0*/  FSEL R139, R139, -INF , P3 ;  /* 0xff8000008b8b7808 */ /* 0x000fe40001800000 */
[----:B------:R-:W-:Y:S01]  /*77d0*/  FMNMX.FTZ R158, R143, R158, !PT ;  /* 0x0000009e8f9e7209 */ /* 0x000fe20007810000 */
[----:B------:R5:W-:Y:S01]  /*77e0*/  MUFU.EX2 R140, R155 ;  /* 0x0000009b008c7308 */ /* 0x000be20000000800 */
[----:B------:R-:W-:-:S02]  /*77f0*/  ISETP.GT.AND P3, PT, R163, 0x41, PT ;  /* 0x00000041a300780c */ /* 0x000fc40003f64270 */
[----:B-1----:R-:W-:Y:S02]  /*7800*/  FSEL R142, R121, -INF , P2 ;  /* 0xff800000798e7808 */ /* 0x002fe40001000000 */
[----:B------:R-:W-:Y:S02]  /*7810*/  FMNMX.FTZ R7, R139, R158, !PT ;  /* 0x0000009e8b077209 */ /* 0x000fe40007810000 */
[----:B------:R-:W-:Y:S01]  /*7820*/  ISETP.GT.AND P2, PT, R163, 0x48, PT ;  /* 0x00000048a300780c */ /* 0x000fe20003f44270 */
[----:B------:R-:W-:Y:S01]  /*7830*/  MUFU.TANH R104, R104 ;  /* 0x0000006800687308 */ /* 0x000fe20000002400 */
[----:B--2---:R-:W-:Y:S01]  /*7840*/  FSEL R120, R120, -INF , P3 ;  /* 0xff80000078787808 */ /* 0x004fe20001800000 */
[----:B-----5:R-:W-:Y:S01]  /*7850*/  FFMA.FTZ R155, R141, UR28, -R102 ;  /* 0x0000001c8d9b7c23 */ /* 0x020fe20008010866 */
[----:B------:R-:W-:Y:S02]  /*7860*/  FMNMX.FTZ R7, R142, R7, !PT ;  /* 0x000000078e077209 */ /* 0x000fe40007810000 */
[----:B------:R-:W-:-:S02]  /*7870*/  ISETP.GT.AND P3, PT, R163, 0x49, PT ;  /* 0x00000049a300780c */ /* 0x000fc40003f64270 */
[----:B----4-:R-:W-:Y:S01]  /*7880*/  FSEL R141, R123, -INF , P2 ;  /* 0xff8000007b8d7808 */ /* 0x010fe20001000000 */
[----:B------:R-:W1:Y:S01]  /*7890*/  MUFU.TANH R105, R105 ;  /* 0x0000006900697308 */ /* 0x000e620000002400 */
[----:B------:R-:W-:Y:S02]  /*78a0*/  FMNMX.FTZ R158, R120, R7, !PT ;  /* 0x00000007789e7209 */ /* 0x000fe40007810000 */
[----:B------:R-:W-:Y:S02]  /*78b0*/  ISETP.GT.AND P2, PT, R163, 0x50, PT ;  /* 0x00000050a300780c */ /* 0x000fe40003f44270 */
[----:B------:R-:W-:Y:S02]  /*78c0*/  FSEL R122, R122, -INF , P3 ;  /* 0xff8000007a7a7808 */ /* 0x000fe40001800000 */
[----:B------:R-:W-:Y:S01]  /*78d0*/  FMNMX.FTZ R7, R141, R158, !PT ;  /* 0x0000009e8d077209 */ /* 0x000fe20007810000 */
[----:B------:R2:W-:Y:S01]  /*78e0*/  MUFU.EX2 R121, R145 ;  /* 0x0000009100797308 */ /* 0x0005e20000000800 */
[----:B------:R-:W-:-:S02]  /*78f0*/  ISETP.GT.AND P3, PT, R163, 0x51, PT ;  /* 0x00000051a300780c */ /* 0x000fc40003f64270 */
[----:B---3--:R-:W-:Y:S02]  /*7900*/  FSEL R125, R125, -INF , P2 ;  /* 0xff8000007d7d7808 */ /* 0x008fe40001000000 */
[----:B------:R-:W-:Y:S02]  /*7910*/  FMNMX.FTZ R168, R122, R7, !PT ;  /* 0x000000077aa87209 */ /* 0x000fe40007810000 */
[----:B------:R-:W-:Y:S01]  /*7920*/  ISETP.GT.AND P2, PT, R163, 0x58, PT ;  /* 0x00000058a300780c */ /* 0x000fe20003f44270 */
[----:B------:R-:W3:Y:S01]  /*7930*/  MUFU.TANH R160, R160 ;  /* 0x000000a000a07308 */ /* 0x000ee20000002400 */
[----:B------:R-:W-:Y:S01]  /*7940*/  FSEL R124, R124, -INF , P3 ;  /* 0xff8000007c7c7808 */ /* 0x000fe20001800000 */
[----:B--2---:R-:W-:Y:S01]  /*7950*/  FFMA.FTZ R145, R134, UR28, -R102 ;  /* 0x0000001c86917c23 */ /* 0x004fe20008010866 */
[----:B------:R-:W-:Y:S02]  /*7960*/  FMNMX.FTZ R7, R125, R168, !PT ;  /* 0x000000a87d077209 */ /* 0x000fe40007810000 */
[----:B------:R-:W-:-:S02]  /*7970*/  ISETP.GT.AND P3, PT, R163, 0x59, PT ;  /* 0x00000059a300780c */ /* 0x000fc40003f64270 */
[----:B------:R-:W-:Y:S01]  /*7980*/  FSEL R134, R127, -INF , P2 ;  /* 0xff8000007f867808 */ /* 0x000fe20001000000 */
[----:B------:R-:W2:Y:S01]  /*7990*/  MUFU.TANH R161, R161 ;  /* 0x000000a100a17308 */ /* 0x000ea20000002400 */
[----:B------:R-:W-:Y:S02]  /*79a0*/  FMNMX.FTZ R7, R124, R7, !PT ;  /* 0x000000077c077209 */ /* 0x000fe40007810000 */
[C---:B------:R-:W-:Y:S02]  /*79b0*/  ISETP.GT.AND P2, PT, R163.reuse, 0x60, PT ;  /* 0x00000060a300780c */ /* 0x040fe40003f44270 */
[----:B0-----:R-:W-:Y:S02]  /*79c0*/  FSEL R126, R126, -INF , P3 ;  /* 0xff8000007e7e7808 */ /* 0x001fe40001800000 */
[----:B------:R-:W-:Y:S01]  /*79d0*/  FMNMX.FTZ R7, R134, R7, !PT ;  /* 0x0000000786077209 */ /* 0x000fe20007810000 */
[----:B------:R0:W-:Y:S01]  /*79e0*/  MUFU.EX2 R123, R155 ;  /* 0x0000009b007b7308 */ /* 0x0001e20000000800 */
[----:B------:R-:W-:-:S02]  /*79f0*/  ISETP.GT.AND P3, PT, R163, 0x61, PT ;  /* 0x00000061a300780c */ /* 0x000fc40003f64270 */
[----:B------:R-:W-:Y:S02]  /*7a00*/  FMNMX.FTZ R168, R126, R7, !PT ;  /* 0x000000077ea87209 */ /* 0x000fe40007810000 */
[----:B-1----:R-:W-:Y:S02]  /*7a10*/  FSEL R105, R105, -INF , P3 ;  /* 0xff80000069697808 */ /* 0x002fe40001800000 */
[----:B------:R-:W-:Y:S01]  /*7a20*/  ISETP.GT.AND P3, PT, R163, 0x69, PT ;  /* 0x00000069a300780c */ /* 0x000fe20003f64270 */
[----:B------:R-:W-:Y:S01]  /*7a30*/  MUFU.TANH R162, R162 ;  /* 0x000000a200a27308 */ /* 0x000fe20000002400 */
[----:B0-----:R-:W-:-:S01]  /*7a40*/  FFMA.FTZ R155, R133, UR28, -R102 ;  /* 0x0000001c859b7c23 */ /* 0x001fc20008010866 */
[----:B------:R-:W-:Y:S02]  /*7a50*/  FSEL R133, R104, -INF , P2 ;  /* 0xff80000068857808 */ /* 0x000fe40001000000 */
[----:B------:R-:W-:Y:S02]  /*7a60*/  ISETP.GT.AND P2, PT, R163, 0x68, PT ;  /* 0x00000068a300780c */ /* 0x000fe40003f44270 */
[----:B------:R-:W-:-:S02]  /*7a70*/  FMNMX.FTZ R168, R133, R168, !PT ;  /* 0x000000a885a87209 */ /* 0x000fc40007810000 */
[----:B------:R-:W0:Y:S02]  /*7a80*/  MUFU.TANH R164, R164 ;  /* 0x000000a400a47308 */ /* 0x000e240000002400 */
[----:B------:R-:W-:-:S06]  /*7a90*/  FMNMX.FTZ R168, R105, R168, !PT ;  /* 0x000000a869a87209 */ /* 0x000fcc0007810000 */
[----:B------:R-:W-:Y:S08]  /*7aa0*/  MUFU.TANH R166, R166 ;  /* 0x000000a600a67308 */ /* 0x000ff00000002400 */
[----:B------:R3:W-:Y:S08]  /*7ab0*/  MUFU.EX2 R158, R135 ;  /* 0x00000087009e7308 */ /* 0x0007f00000000800 */
[----:B------:R-:W1:Y:S01]  /*7ac0*/  MUFU.TANH R114, R114 ;  /* 0x0000007200727308 */ /* 0x000e620000002400 */
[----:B---3--:R-:W-:-:S02]  /*7ad0*/  FSEL R135, R160, -INF , P2 ;  /* 0xff800000a0877808 */ /* 0x008fc40001000000 */
[----:B------:R-:W-:Y:S02]  /*7ae0*/  ISETP.GT.AND P2, PT, R163, 0x70, PT ;  /* 0x00000070a300780c */ /* 0x000fe40003f44270 */
[----:B------:R-:W-:-:S03]  /*7af0*/  FMNMX.FTZ R168, R135, R168, !PT ;  /* 0x000000a887a87209 */ /* 0x000fc60007810000 */
[----:B------:R2:W-:Y:S08]  /*7b00*/  MUFU.EX2 R127, R145 ;  /* 0x00000091007f7308 */ /* 0x0005f00000000800 */
[----:B------:R-:W-:Y:S01]  /*7b10*/  MUFU.TANH R90, R90 ;  /* 0x0000005a005a7308 */ /* 0x000fe20000002400 */
[----:B--2---:R-:W-:Y:S01]  /*7b20*/  FSEL R145, R161, -INF , P3 ;  /* 0xff800000a1917808 */ /* 0x004fe20001800000 */
[----:B------:R-:W-:Y:S01]  /*7b30*/  FFMA.FTZ R161, R106, UR28, -R102 ;  /* 0x0000001c6aa17c23 */ /* 0x000fe20008010866 */
[----:B------:R-:W-:-:S02]  /*7b40*/  ISETP.GT.AND P3, PT, R163, 0x71, PT ;  /* 0x00000071a300780c */ /* 0x000fc40003f64270 */
[----:B------:R-:W-:Y:S02]  /*7b50*/  FMNMX.FTZ R168, R145, R168, !PT ;  /* 0x000000a891a87209 */ /* 0x000fe40007810000 */
[----:B0-----:R-:W-:Y:S01]  /*7b60*/  FSEL R157, R164, -INF , P3 ;  /* 0xff800000a49d7808 */ /* 0x001fe20001800000 */
[----:B------:R0:W-:Y:S01]  /*7b70*/  MUFU.EX2 R104, R155 ;  /* 0x0000009b00687308 */ /* 0x0001e20000000800 */
[----:B------:R-:W-:-:S04]  /*7b80*/  ISETP.GT.AND P3, PT, R163, 0x79, PT ;  /* 0x00000079a300780c */ /* 0x000fc80003f64270 */
[----:B-1----:R-:W-:Y:S02]  /*7b90*/  FSEL R114, R114, -INF , P3 ;  /* 0xff80000072727808 */ /* 0x002fe40001800000 */
[C---:B------:R-:W-:Y:S01]  /*7ba0*/  ISETP.GT.AND P3, PT, R163.reuse, 0x81, PT ;  /* 0x00000081a300780c */ /* 0x040fe20003f64270 */
[----:B------:R-:W1:Y:S01]  /*7bb0*/  MUFU.TANH R91, R91 ;  /* 0x0000005b005b7308 */ /* 0x000e620000002400 */
[----:B0-----:R-:W-:Y:S02]  /*7bc0*/  FSEL R155, R162, -INF , P2 ;  /* 0xff800000a29b7808 */ /* 0x001fe40001000000 */
[----:B------:R-:W-:Y:S02]  /*7bd0*/  ISETP.GT.AND P2, PT, R163, 0x78, PT ;  /* 0x00000078a300780c */ /* 0x000fe40003f44270 */
[----:B------:R-:W-:-:S03]  /*7be0*/  FMNMX.FTZ R168, R155, R168, !PT ;  /* 0x000000a89ba87209 */ /* 0x000fc60007810000 */
[----:B------:R-:W0:Y:S01]  /*7bf0*/  MUFU.TANH R94, R94 ;  /* 0x0000005e005e7308 */ /* 0x000e220000002400 */
[----:B------:R-:W-:-:S07]  /*7c00*/  FMNMX.FTZ R168, R157, R168, !PT ;  /* 0x000000a89da87209 */ /* 0x000fce0007810000 */
[----:B------:R2:W-:Y:S01]  /*7c10*/  MUFU.EX2 R13, R159 ;  /* 0x0000009f000d7308 */ /* 0x0005e20000000800 */
[----:B-1----:R-:W-:Y:S02]  /*7c20*/  FSEL R91, R91, -INF , P3 ;  /* 0xff8000005b5b7808 */ /* 0x002fe40001800000 */
[----:B------:R-:W-:-:S05]  /*7c30*/  ISETP.GT.AND P3, PT, R163, 0x89, PT ;  /* 0x00000089a300780c */ /* 0x000fca0003f64270 */
[----:B------:R-:W1:Y:S01]  /*7c40*/  MUFU.TANH R95, R95 ;  /* 0x0000005f005f7308 */ /* 0x000e620000002400 */
[----:B--2---:R-:W-:Y:S02]  /*7c50*/  FSEL R159, R166, -INF , P2 ;  /* 0xff800000a69f7808 */ /* 0x004fe40001000000 */
[----:B------:R-:W-:Y:S02]  /*7c60*/  ISETP.GT.AND P2, PT, R163, 0x80, PT ;  /* 0x00000080a300780c */ /* 0x000fe40003f44270 */
[----:B------:R-:W-:Y:S02]  /*7c70*/  FMNMX.FTZ R7, R159, R168, !PT ;  /* 0x000000a89f077209 */ /* 0x000fe40007810000 */
[----:B------:R-:W-:Y:S01]  /*7c80*/  FSEL R90, R90, -INF , P2 ;  /* 0xff8000005a5a7808 */ /* 0x000fe20001000000 */
[----:B------:R-:W2:Y:S01]  /*7c90*/  MUFU.TANH R98, R98 ;  /* 0x0000006200627308 */ /* 0x000ea20000002400 */
[----:B------:R-:W-:Y:S02]  /*7ca0*/  FMNMX.FTZ R7, R114, R7, !PT ;  /* 0x0000000772077209 */ /* 0x000fe40007810000 */
[----:B------:R-:W-:-:S02]  /*7cb0*/  ISETP.GT.AND P2, PT, R163, 0x88, PT ;  /* 0x00000088a300780c */ /* 0x000fc40003f44270 */
[----:B------:R-:W-:Y:S02]  /*7cc0*/  FMNMX.FTZ R106, R90, R7, !PT ;  /* 0x000000075a6a7209 */ /* 0x000fe40007810000 */
[----:B0-----:R-:W-:Y:S01]  /*7cd0*/  FSEL R94, R94, -INF , P2 ;  /* 0xff8000005e5e7808 */ /* 0x001fe20001000000 */
[----:B------:R-:W0:Y:S01]  /*7ce0*/  MUFU.TANH R99, R99 ;  /* 0x0000006300637308 */ /* 0x000e220000002400 */
[----:B------:R-:W-:Y:S02]  /*7cf0*/  FMNMX.FTZ R7, R91, R106, !PT ;  /* 0x0000006a5b077209 */ /* 0x000fe40007810000 */
[----:B------:R-:W-:Y:S02]  /*7d00*/  ISETP.GT.AND P2, PT, R163, 0x90, PT ;  /* 0x00000090a300780c */ /* 0x000fe40003f44270 */
[----:B-1----:R-:W-:Y:S02]  /*7d10*/  FSEL R95, R95, -INF , P3 ;  /* 0xff8000005f5f7808 */ /* 0x002fe40001800000 */
[----:B------:R-:W-:Y:S01]  /*7d20*/  FMNMX.FTZ R160, R94, R7, !PT ;  /* 0x000000075ea07209 */ /* 0x000fe20007810000 */
[----:B------:R-:W1:Y:S01]  /*7d30*/  MUFU.TANH R115, R115 ;  /* 0x0000007300737308 */ /* 0x000e620000002400 */
[----:B------:R-:W-:-:S02]  /*7d40*/  ISETP.GT.AND P3, PT, R163, 0x91, PT ;  /* 0x00000091a300780c */ /* 0x000fc40003f64270 */
[----:B--2---:R-:W-:Y:S02]  /*7d50*/  FSEL R106, R98, -INF , P2 ;  /* 0xff800000626a7808 */ /* 0x004fe40001000000 */
[----:B------:R-:W-:Y:S02]  /*7d60*/  FMNMX.FTZ R7, R95, R160, !PT ;  /* 0x000000a05f077209 */ /* 0x000fe40007810000 */
[----:B------:R-:W-:Y:S01]  /*7d70*/  ISETP.GT.AND P2, PT, R163, 0x98, PT ;  /* 0x00000098a300780c */ /* 0x000fe20003f44270 */
[----:B------:R-:W2:Y:S01]  /*7d80*/  MUFU.TANH R103, R103 ;  /* 0x0000006700677308 */ /* 0x000ea20000002400 */
[----:B0-----:R-:W-:Y:S02]  /*7d90*/  FSEL R99, R99, -INF , P3 ;  /* 0xff80000063637808 */ /* 0x001fe40001800000 */
[----:B------:R-:W-:Y:S02]  /*7da0*/  FMNMX.FTZ R160, R106, R7, !PT ;  /* 0x000000076aa07209 */ /* 0x000fe40007810000 */
[----:B------:R-:W-:-:S02]  /*7db0*/  ISETP.GT.AND P3, PT, R163, 0x99, PT ;  /* 0x00000099a300780c */ /* 0x000fc40003f64270 */
[----:B------:R-:W-:Y:S01]  /*7dc0*/  FMNMX.FTZ R160, R99, R160, !PT ;  /* 0x000000a063a07209 */ /* 0x000fe20007810000 */
[----:B------:R0:W-:Y:S01]  /*7dd0*/  MUFU.EX2 R98, R107 ;  /* 0x0000006b00627308 */ /* 0x0001e20000000800 */
[----:B-1----:R-:W-:-:S04]  /*7de0*/  FSEL R115, R115, -INF , P2 ;  /* 0xff80000073737808 */ /* 0x002fc80001000000 */
[----:B------:R-:W-:-:S03]  /*7df0*/  FMNMX.FTZ R160, R115, R160, !PT ;  /* 0x000000a073a07209 */ /* 0x000fc60007810000 */
[----:B------:R1:W-:Y:S01]  /*7e00*/  MUFU.EX2 R9, R165 ;  /* 0x000000a500097308 */ /* 0x0003e20000000800 */
[----:B--2---:R-:W-:Y:S01]  /*7e10*/  FSEL R103, R103, -INF , P3 ;  /* 0xff80000067677808 */ /* 0x004fe20001800000 */
[--C-:B0-----:R-:W-:Y:S01]  /*7e20*/  FFMA.FTZ R107, R108, UR28, -R102.reuse ;  /* 0x0000001c6c6b7c23 */ /* 0x101fe20008010866 */
        /* <DEDUP_REMOVED lines=11> */
[----:B0-----:R-:W-:-:S07]  /*7ee0*/  FMNMX.FTZ R162, R160, R7, !PT ;  /* 0x00000007a0a27209 */ /* 0x001fce0007810000 */
[----:B------:R-:W-:Y:S01]  /*7ef0*/  MUFU.EX2 R149, R149 ;  /* 0x0000009500957308 */ /* 0x000fe20000000800 */
[----:B------:R-:W-:Y:S01]  /*7f00*/  MOV R160, UR28 ;  /* 0x0000001c00a07c02 */ /* 0x000fe20008000f00 */
[----:B------:R-:W0:Y:S06]  /*7f10*/  SHFL.BFLY PT, R7, R162, 0x1, 0x1f ;  /* 0x0c201f00a2077f89 */ /* 0x000e2c00000e0000 */
        /* <DEDUP_REMOVED lines=199> */
.L_x_2752:
        /* <DEDUP_REMOVED lines=116> */
.L_x_2742:
[----:B------:R-:W-:-:S13]  /*92d0*/  ISETP.LE.AND P1, PT, RZ, UR31, PT ;  /* 0x0000001fff007c0c */ /* 0x000fda000bf23270 */
[----:B------:R-:W-:Y:S05]  /*92e0*/  @!P1 BRA `(.L_x_2754) ;  /* 0x0000003000c49947 */ /* 0x000fea0003800000 */
[----:B------:R-:W-:Y:S01]  /*92f0*/  IMAD.MOV.U32 R6, RZ, RZ, R7 ;  /* 0x000000ffff067224 */ /* 0x000fe200078e0007 */
[----:B------:R-:W-:Y:S01]  /*9300*/  UMOV UR30, UR45 ;  /* 0x0000002d001e7c82 */ /* 0x000fe20008000000 */
[----:B------:R-:W-:Y:S01]  /*9310*/  IMAD.MOV.U32 R5, RZ, RZ, R88 ;  /* 0x000000ffff057224 */ /* 0x000fe200078e0058 */
[----:B------:R-:W-:Y:S01]  /*9320*/  UMOV UR29, UR44 ;  /* 0x0000002c001d7c82 */ /* 0x000fe20008000000 */
[----:B------:R-:W-:-:S05]  /*9330*/  ULDC UR28, c[0x0][0x988] ;  /* 0x00026200001c7ab9 */ /* 0x000fca0000000800 */
.L_x_2765:
        /* <DEDUP_REMOVED lines=9> */
.L_x_2756:
[----:B------:R-:W-:Y:S01]  /*93d0*/  ULEA UR6, UR44, UR43, 0x3 ;  /* 0x0000002b2c067291 */ /* 0x000fe2000f8e183f */
[----:B------:R-:W-:-:S05]  /*93e0*/  IMAD.U32 R7, RZ, RZ, UR45 ;  /* 0x0000002dff077e24 */ /* 0x000fca000f8e00ff */
[----:B------:R-:W-:-:S04]  /*93f0*/  SHF.L.U32 R7, R7, 0x1f, RZ ;  /* 0x0000001f07077819 */ /* 0x000fc800000006ff */
[----:B------:R0:W1:Y:S01]  /*9400*/  SYNCS.PHASECHK.TRANS64.TRYWAIT P1, [UR6+0x22830], R7 ;  /* 0x02283007ff0075a7 */ /* 0x0000620008020146 */
[----:B------:R-:W-:Y:S05]  /*9410*/  @!P0 BRA `(.L_x_2757) ;  /* 0x0000000000048947 */ /* 0x000fea0003800000 */
[----:B------:R-:W-:Y:S01]  /*9420*/  BPT.TRAP 0x1 ;  /* 0x000000040000795c */ /* 0x000fe20000300000 */
.L_x_2757:
[----:B-1----:R-:W-:Y:S05]  /*9430*/  @P1 BRA `(.L_x_2755) ;  /* 0x0000000000081947 */ /* 0x002fea0003800000 */
[----:B------:R-:W1:Y:S02]  /*9440*/  SYNCS.PHASECHK.TRANS64.TRYWAIT P1, [UR6+0x22830], R7 ;  /* 0x02283007ff0075a7 */ /* 0x000e640008020146 */
[----:B-1----:R-:W-:Y:S05]  /*9450*/  @!P1 BRA `(.L_x_2758) ;  /* 0x000000d400149947 */ /* 0x002fea0003800000 */
.L_x_2755:
        /* <DEDUP_REMOVED lines=129> */
.L_x_2760:
[----:B------:R-:W-:Y:S01]  /*9c70*/  ULEA UR6, UR29, UR43, 0x3 ;  /* 0x0000002b1d067291 */ /* 0x000fe2000f8e183f */
[----:B------:R-:W-:-:S05]  /*9c80*/  IMAD.U32 R7, RZ, RZ, UR30 ;  /* 0x0000001eff077e24 */ /* 0x000fca000f8e00ff */
[----:B------:R-:W-:-:S04]  /*9c90*/  SHF.L.U32 R7, R7, 0x1f, RZ ;  /* 0x0000001f07077819 */ /* 0x000fc800000006ff */
[----:B------:R0:W1:Y:S01]  /*9ca0*/  SYNCS.PHASECHK.TRANS64.TRYWAIT P1, [UR6+0x22850], R7 ;  /* 0x02285007ff0075a7 */ /* 0x0000620008020146 */
[----:B------:R-:W-:Y:S05]  /*9cb0*/  @!P0 BRA `(.L_x_2761) ;  /* 0x0000000000048947 */ /* 0x000fea0003800000 */
[----:B------:R-:W-:Y:S01]  /*9cc0*/  BPT.TRAP 0x1 ;  /* 0x000000040000795c */ /* 0x000fe20000300000 */
.L_x_2761:
[----:B-1----:R-:W-:Y:S05]  /*9cd0*/  @P1 BRA `(.L_x_2759) ;  /* 0x0000000000081947 */ /* 0x002fea0003800000 */
[----:B------:R-:W1:Y:S02]  /*9ce0*/  SYNCS.PHASECHK.TRANS64.TRYWAIT P1, [UR6+0x22850], R7 ;  /* 0x02285007ff0075a7 */ /* 0x000e640008020146 */
[----:B-1----:R-:W-:Y:S05]  /*9cf0*/  @!P1 BRA `(.L_x_2762) ;  /* 0x000000cc00049947 */ /* 0x002fea0003800000 */
.L_x_2759:
        /* <DEDUP_REMOVED lines=36> */
.L_x_2763:
        /* <DEDUP_REMOVED lines=504> */
.L_x_2764:
        /* <DEDUP_REMOVED lines=116> */
.L_x_2754:
[----:B------:R-:W-:Y:S06]  /*c600*/  BAR.ARV 0x8, 0x180 ;  /* 0x0206000000007b1d */ /* 0x000fec0000002000 */
[----:B------:R-:W-:Y:S05]  /*c610*/  @!P0 BRA `(.L_x_2766) ;  /* 0x0000000000048947 */ /* 0x000fea0003800000 */
[----:B------:R-:W-:Y:S01]  /*c620*/  BPT.TRAP 0x1 ;  /* 0x000000040000795c */ /* 0x000fe20000300000 */
.L_x_2766:
[----:B------:R-:W-:Y:S01]  /*c630*/  ULEA UR9, UR44, UR43, 0x3 ;  /* 0x0000002b2c097291 */ /* 0x000fe2000f8e183f */
[----:B------:R-:W-:-:S05]  /*c640*/  IMAD.U32 R0, RZ, RZ, UR45 ;  /* 0x0000002dff007e24 */ /* 0x000fca000f8e00ff */
[----:B------:R-:W-:-:S04]  /*c650*/  SHF.L.U32 R0, R0, 0x1f, RZ ;  /* 0x0000001f00007819 */ /* 0x000fc800000006ff */
[----:B------:R0:W1:Y:S01]  /*c660*/  SYNCS.PHASECHK.TRANS64.TRYWAIT P1, [UR9+0x22850], R0 ;  /* 0x02285000ff0075a7 */ /* 0x0000620008020149 */
[----:B------:R-:W-:Y:S05]  /*c670*/  @!P0 BRA `(.L_x_2767) ;  /* 0x0000000000048947 */ /* 0x000fea0003800000 */
[----:B------:R-:W-:Y:S01]  /*c680*/  BPT.TRAP 0x1 ;  /* 0x000000040000795c */ /* 0x000fe20000300000 */
.L_x_2767:
[----:B-1----:R-:W-:Y:S05]  /*c690*/  @P1 BRA `(.L_x_2768) ;  /* 0x0000000000081947 */ /* 0x002fea0003800000 */
[----:B------:R-:W1:Y:S02]  /*c6a0*/  SYNCS.PHASECHK.TRANS64.TRYWAIT P1, [UR9+0x22850], R0 ;  /* 0x02285000ff0075a7 */ /* 0x000e640008020149 */
[----:B-1----:R-:W-:Y:S05]  /*c6b0*/  @!P1 BRA `(.L_x_2769) ;  /* 0x000000a000ac9947 */ /* 0x002fea0003800000 */
.L_x_2768:
        /* <DEDUP_REMOVED lines=38> */
[----:B------:R-:W-:Y:S01]  /*c920*/  UIADD3 UR4, UR8, 0x300, URZ ;  /* 0x0000030008047890 */ /* 0x000fe2000fffe03f */
[----:B------:R-:W-:Y:S02]  /*c930*/  WARPGROUP.DEPBAR.LE gsb0, 0x0 ;  /* 0x00008000000079c5 */ /* 0x000fe40000010000 */
[----:B------:R-:W-:-:S06]  /*c940*/  WARPGROUP.ARRIVE ;  /* 0x00000000000079c5 */ /* 0x000fcc0000000000 */
[----:B------:R-:W-:Y:S01]  /*c950*/  QGMMA.64x128x32.F32.E4M3.E4M3 R24, R176, gdesc[UR4], R24, gsb0 ;  /* 0x01e00004b0187df3 */ /* 0x000fe20008000818 */
[----:B------:R-:W-:Y:S01]  /*c960*/  UMOV UR6, UR4 ;  /* 0x0000000400067c82 */ /* 0x000fe20008000000 */
[----:B------:R-:W-:Y:S01]  /*c970*/  UMOV UR7, 0xc0000010 ;  /* 0xc000001000077882 */ /* 0x000fe20000000000 */
        /* <DEDUP_REMOVED lines=20> */
[----:B------:R0:W-:Y:S01]  /*cac0*/  @P1 MUFU.RCP R3, R5 ;  /* 0x0000000500031308 */ /* 0x0001e20000001000 */
[----:B------:R-:W-:Y:S01]  /*cad0*/  FSETP.NE.FTZ.AND P1, PT, R10, RZ, PT ;  /* 0x000000ff0a00720b */ /* 0x000fe20003f35000 */
[----:B------:R-:W-:Y:S01]  /*cae0*/  IMAD.MOV.U32 R9, RZ, RZ, RZ ;  /* 0x000000ffff097224 */ /* 0x000fe200078e00ff */
[----:B------:R-:W-:Y:S02]  /*caf0*/  WARPGROUP.DEPBAR.LE gsb0, 0x0 ;  /* 0x00008000000079c5 */ /* 0x000fe40000010000 */
[----:B------:R-:W-:-:S06]  /*cb00*/  WARPGROUP.ARRIVE ;  /* 0x00000000000079c5 */ /* 0x000fcc0000000000 */
[----:B------:R-:W-:Y:S01]  /*cb10*/  QGMMA.64x128x32.F32.E4M3.E4M3 R24, R168, gdesc[UR4], R24, gsb0 ;  /* 0x01e00004a8187df3 */ /* 0x000fe20008000818 */
[----:B------:R-:W1:Y:S08]  /*cb20*/  @P2 MUFU.LG2 R4, R11 ;  /* 0x0000000b00042308 */ /* 0x000e700000000c00 */
[----:B------:R-:W3:Y:S01]  /*cb30*/  @P3 MUFU.LG2 R8, R12 ;  /* 0x0000000c00083308 */ /* 0x000ee20000000c00 */
[----:B------:R-:W-:-:S07]  /*cb40*/  MOV R13, UR28 ;  /* 0x0000001c000d7c02 */ /* 0x000fce0008000f00 */
[----:B------:R-:W4:Y:S01]  /*cb50*/  @P1 MUFU.RCP R9, R10 ;  /* 0x0000000a00091308 */ /* 0x000f220000001000 */
[----:B------:R-:W-:Y:S02]  /*cb60*/  IMAD.U32 R14, RZ, RZ, UR28 ;  /* 0x0000001cff0e7e24 */ /* 0x000fe4000f8e00ff */
[----:B0-----:R-:W-:Y:S01]  /*cb70*/  @P2 FMUL.FTZ R5, R13, 0.69314718246459960938 ;  /* 0x3f3172180d052820 */ /* 0x001fe20000410000 */
[----:B-1----:R-:W-:Y:S01]  /*cb80*/  @P2 FMUL.FTZ R4, R4, 0.69314718246459960938 ;  /* 0x3f31721804042820 */ /* 0x002fe20000410000 */
[----:B------:R-:W-:Y:S01]  /*cb90*/  @P3 FMUL.FTZ R13, R14, 0.69314718246459960938 ;  /* 0x3f3172180e0d3820 */ /* 0x000fe20000410000 */
[----:B------:R-:W-:Y:S02]  /*cba0*/  IMAD.MOV.U32 R2, RZ, RZ, -0x800000 ;  /* 0xff800000ff027424 */ /* 0x000fe400078e00ff */
[----:B---3--:R-:W-:Y:S01]  /*cbb0*/  @P3 FMUL.FTZ R8, R8, 0.69314718246459960938 ;  /* 0x3f31721808083820 */ /* 0x008fe20000410000 */
[----:B------:R-:W-:Y:S02]  /*cbc0*/  IMAD.MOV.U32 R0, RZ, RZ, -0x800000 ;  /* 0xff800000ff007424 */ /* 0x000fe400078e00ff */
[----:B------:R-:W-:Y:S01]  /*cbd0*/  @P2 FFMA.FTZ R2, R5, R88, R4 ;  /* 0x0000005805022223 */ /* 0x000fe20000010004 */
[-C--:B--2---:R-:W-:Y:S01]  /*cbe0*/  FMUL.FTZ R3, R3, R6.reuse ;  /* 0x0000000603037220 */ /* 0x084fe20000410000 */
[----:B------:R-:W-:Y:S01]  /*cbf0*/  @P3 FFMA.FTZ R0, R13, R7, R8 ;  /* 0x000000070d003223 */ /* 0x000fe20000010008 */
[----:B----4-:R-:W-:Y:S01]  /*cc00*/  FMUL.FTZ R4, R9, R6 ;  /* 0x0000000609047220 */ /* 0x010fe20000410000 */
[----:B------:R-:W-:-:S02]  /*cc10*/  WARPGROUP.DEPBAR.LE gsb0, 0x0 ;  /* 0x00008000000079c5 */ /* 0x000fc40000010000 */
[----:B------:R-:W-:Y:S05]  /*cc20*/  @!P0 BRA `(.L_x_2770) ;  /* 0x0000000000048947 */ /* 0x000fea0003800000 */
[----:B------:R-:W-:Y:S01]  /*cc30*/  BPT.TRAP 0x1 ;  /* 0x000000040000795c */ /* 0x000fe20000300000 */
.L_x_2770:
        /* <DEDUP_REMOVED lines=74> */
.L_x_2734:
        /* <DEDUP_REMOVED lines=24> */
[----:B------:R-:W-:Y:S01]  /*d260*/  UISETP.NE.AND.EX UP0, UPT, UR7, URZ, UPT, UP0 ;  /* 0x0000003f0700728c */ /* 0x000fe2000bf05300 */
[----:B------:R-:W-:Y:S02]  /*d270*/  F2FP.BF16.F32.PACK_AB R11, R78, R11 ;  /* 0x0000000b4e0b723e */ /* 0x000fe400000010ff */
[----:B------:R-:W-:Y:S01]  /*d280*/  F2FP.BF16.F32.PACK_AB R10, R79, R10 ;  /* 0x0000000a4f0a723e */ /* 0x000fe200000010ff */
[----:B------:R-:W-:Y:S01]  /*d290*/  ULDC.64 UR6, c[0x0][0xc00] ;  /* 0x0003000000067ab9 */ /* 0x000fe20000000a00 */
[----:B0-----:R-:W-:Y:S01]  /*d2a0*/  LOP3.LUT P0, R4, R50, 0x3, RZ, 0xc0, !PT ;  /* 0x0000000332047812 */ /* 0x001fe2000780c0ff */
[----:B------:R-:W-:Y:S01]  /*d2b0*/  UIMAD.WIDE UR6, UR37, 0x4, UR6 ;  /* 0x00000004250678a5 */ /* 0x000fe2000f8e0206 */
[----:B------:R-:W-:-:S02]  /*d2c0*/  F2FP.BF16.F32.PACK_AB R26, R55, R26 ;  /* 0x0000001a371a723e */ /* 0x000fc400000010ff */
[----:B------:R-:W-:Y:S02]  /*d2d0*/  ISETP.EQ.OR P0, PT, R4, 0x3, !P0 ;  /* 0x000000030400780c */ /* 0x000fe40004702670 */
[----:B------:R-:W-:Y:S02]  /*d2e0*/  F2FP.BF16.F32.PACK_AB R9, R84, R9 ;  /* 0x000000095409723e */ /* 0x000fe400000010ff */
[----:B------:R-:W-:Y:S02]  /*d2f0*/  SEL R58, R11, R10, P0 ;  /* 0x0000000a0b3a7207 */ /* 0x000fe40000000000 */
[----:B------:R-:W-:Y:S02]  /*d300*/  SEL R55, R10, R11, P0 ;  /* 0x0000000b0a377207 */ /* 0x000fe40000000000 */
[----:B------:R-:W-:Y:S02]  /*d310*/  F2FP.BF16.F32.PACK_AB R8, R85, R8 ;  /* 0x000000085508723e */ /* 0x000fe400000010ff */
[----:B------:R-:W-:-:S02]  /*d320*/  F2FP.BF16.F32.PACK_AB R38, R38, R49 ;  /* 0x000000312626723e */ /* 0x000fc400000010ff */
[----:B------:R-:W-:Y:S02]  /*d330*/  F2FP.BF16.F32.PACK_AB R39, R39, R34 ;  /* 0x000000222727723e */ /* 0x000fe400000010ff */
[----:B------:R-:W-:Y:S02]  /*d340*/  F2FP.BF16.F32.PACK_AB R25, R62, R25 ;  /* 0x000000193e19723e */ /* 0x000fe400000010ff */
[----:B------:R-:W-:Y:S02]  /*d350*/  F2FP.BF16.F32.PACK_AB R24, R63, R24 ;  /* 0x000000183f18723e */ /* 0x000fe400000010ff */
[----:B------:R-:W-:Y:S02]  /*d360*/  F2FP.BF16.F32.PACK_AB R13, R76, R13 ;  /* 0x0000000d4c0d723e */ /* 0x000fe400000010ff */
        /* <DEDUP_REMOVED lines=8> */
[----:B------:R-:W-:-:S02]  /*d3f0*/  IADD3 R61, P1, R6, 0x40, RZ ;  /* 0x00000040063d7810 */ /* 0x000fc40007f3e0ff */
[----:B------:R-:W-:Y:S02]  /*d400*/  IADD3 R63, P2, R6, 0x60, RZ ;  /* 0x00000060063f7810 */ /* 0x000fe40007f5e0ff */
[----:B------:R-:W-:Y:S02]  /*d410*/  LOP3.LUT R10, R61, 0x380, RZ, 0xc0, !PT ;  /* 0x000003803d0a7812 */ /* 0x000fe400078ec0ff */
[----:B------:R-:W-:Y:S02]  /*d420*/  SEL R46, R9, R8, P0 ;  /* 0x00000008092e7207 */ /* 0x000fe40000000000 */
[----:B------:R-:W-:Y:S02]  /*d430*/  SHF.R.U64 R10, R10, 0x3, RZ ;  /* 0x000000030a0a7819 */ /* 0x000fe400000012ff */
[----:B------:R-:W-:Y:S02]  /*d440*/  SEL R45, R8, R9, P0 ;  /* 0x00000009082d7207 */ /* 0x000fe40000000000 */
[----:B------:R-:W-:-:S02]  /*d450*/  IADD3 R67, P4, R6, 0x4020, RZ ;  /* 0x0000402006437810 */ /* 0x000fc40007f9e0ff */
[----:B------:R-:W-:Y:S02]  /*d460*/  F2FP.BF16.F32.PACK_AB R27, R54, R27 ;  /* 0x0000001b361b723e */ /* 0x000fe400000010ff */
[----:B------:R-:W-:Y:S02]  /*d470*/  LOP3.LUT R9, R6, 0x380, RZ, 0xc0, !PT ;  /* 0x0000038006097812 */ /* 0x000fe400078ec0ff */
[----:B------:R-:W-:Y:S02]  /*d480*/  F2FP.BF16.F32.PACK_AB R32, R53, R32 ;  /* 0x000000203520723e */ /* 0x000fe400000010ff */
[----:B------:R-:W-:Y:S02]  /*d490*/  SEL R44, R13, R12, P0 ;  /* 0x0000000c0d2c7207 */ /* 0x000fe40000000000 */
[----:B------:R-:W-:Y:S01]  /*d4a0*/  SEL R43, R12, R13, P0 ;  /* 0x0000000d0c2b7207 */ /* 0x000fe20000000000 */
[----:B------:R-:W-:Y:S01]  /*d4b0*/  IMAD.X R13, RZ, RZ, R7, P4 ;  /* 0x000000ffff0d7224 */ /* 0x000fe200020e0607 */
[----:B------:R-:W-:-:S02]  /*d4c0*/  SEL R50, R38, R39, P0 ;  /* 0x0000002726327207 */ /* 0x000fc40000000000 */
[----:B------:R-:W-:Y:S02]  /*d4d0*/  SEL R54, R25, R24, P0 ;  /* 0x0000001819367207 */ /* 0x000fe40000000000 */
[----:B------:R-:W-:Y:S01]  /*d4e0*/  SEL R51, R24, R25, P0 ;  /* 0x0000001918337207 */ /* 0x000fe20000000000 */
[----:B------:R-:W-:Y:S01]  /*d4f0*/  IMAD.X R25, RZ, RZ, R7, P1 ;  /* 0x000000ffff197224 */ /* 0x000fe200008e0607 */
[----:B------:R-:W-:Y:S02]  /*d500*/  IADD3 R59, P6, R6, 0x20, RZ ;  /* 0x00000020063b7810 */ /* 0x000fe40007fde0ff */
[----:B------:R-:W-:Y:S02]  /*d510*/  SEL R39, R39, R38, P0 ;  /* 0x0000002627277207 */ /* 0x000fe40000000000 */
[----:B------:R-:W-:Y:S02]  /*d520*/  LOP3.LUT R12, R63, 0x380, RZ, 0xc0, !PT ;  /* 0x000003803f0c7812 */ /* 0x000fe400078ec0ff */
[----:B------:R-:W-:-:S02]  /*d530*/  LOP3.LUT R24, R10, R61, RZ, 0x3c, !PT ;  /* 0x0000003d0a187212 */ /* 0x000fc400078e3cff */
[----:B------:R-:W-:Y:S02]  /*d540*/  F2FP.BF16.F32.PACK_AB R29, R60, R29 ;  /* 0x0000001d3c1d723e */ /* 0x000fe400000010ff */
[----:B------:R-:W-:Y:S02]  /*d550*/  SEL R42, R37, R36, P0 ;  /* 0x00000024252a7207 */ /* 0x000fe40000000000 */
[----:B------:R-:W-:Y:S02]  /*d560*/  SEL R38, R31, R30, P0 ;  /* 0x0000001e1f267207 */ /* 0x000fe40000000000 */
[----:B------:R-:W-:Y:S02]  /*d570*/  LOP3.LUT R10, R67, 0x380, RZ, 0xc0, !PT ;  /* 0x00000380430a7812 */ /* 0x000fe400078ec0ff */
[----:B------:R-:W-:Y:S02]  /*d580*/  SEL R37, R36, R37, P0 ;  /* 0x0000002524257207 */ /* 0x000fe40000000000 */
[----:B------:R-:W-:-:S02]  /*d590*/  SEL R31, R30, R31, P0 ;  /* 0x0000001f1e1f7207 */ /* 0x000fc40000000000 */
[----:B------:R-:W-:Y:S02]  /*d5a0*/  SHF.R.U64 R9, R9, 0x3, RZ ;  /* 0x0000000309097819 */ /* 0x000fe400000012ff */
[----:B------:R-:W-:Y:S02]  /*d5b0*/  F2FP.BF16.F32.PACK_AB R21, R68, R21 ;  /* 0x000000154415723e */ /* 0x000fe400000010ff */
[----:B------:R-:W-:Y:S02]  /*d5c0*/  F2FP.BF16.F32.PACK_AB R20, R69, R20 ;  /* 0x000000144514723e */ /* 0x000fe400000010ff */
[----:B------:R-:W-:Y:S02]  /*d5d0*/  SEL R36, R33, R32, P0 ;  /* 0x0000002021247207 */ /* 0x000fe40000000000 */
[----:B------:R-:W-:Y:S02]  /*d5e0*/  SEL R30, R27, R26, P0 ;  /* 0x0000001a1b1e7207 */ /* 0x000fe40000000000 */
[----:B------:R-:W-:Y:S01]  /*d5f0*/  SEL R49, R26, R27, P0 ;  /* 0x0000001b1a317207 */ /* 0x000fe20000000000 */
[----:B------:R-:W-:Y:S01]  /*d600*/  IMAD.X R27, RZ, RZ, R7, P6 ;  /* 0x000000ffff1b7224 */ /* 0x000fe200030e0607 */
[----:B------:R-:W-:-:S02]  /*d610*/  F2FP.BF16.F32.PACK_AB R56, R56, R65 ;  /* 0x000000413838723e */ /* 0x000fc400000010ff */
[----:B------:R-:W-:Y:S02]  /*d620*/  SEL R33, R32, R33, P0 ;  /* 0x0000002120217207 */ /* 0x000fe40000000000 */
[----:B------:R-:W-:Y:S02]  /*d630*/  SHF.R.U64 R12, R12, 0x3, RZ ;  /* 0x000000030c0c7819 */ /* 0x000fe400000012ff */
[----:B------:R-:W-:Y:S02]  /*d640*/  F2FP.BF16.F32.PACK_AB R94, R94, R95 ;  /* 0x0000005f5e5e723e */ /* 0x000fe400000010ff */
[----:B------:R-:W-:Y:S02]  /*d650*/  F2FP.BF16.F32.PACK_AB R93, R92, R93 ;  /* 0x0000005d5c5d723e */ /* 0x000fe400000010ff */
[----:B------:R-:W-:Y:S02]  /*d660*/  F2FP.BF16.F32.PACK_AB R57, R48, R57 ;  /* 0x000000393039723e */ /* 0x000fe400000010ff */
[----:B------:R-:W-:-:S02]  /*d670*/  SEL R32, R29, R28, P0 ;  /* 0x0000001c1d207207 */ /* 0x000fc40000000000 */
[C---:B------:R-:W-:Y:S02]  /*d680*/  IADD3 R65, P3, R6.reuse, 0x4000, RZ ;  /* 0x0000400006417810 */ /* 0x040fe40007f7e0ff */
[C---:B------:R-:W-:Y:S02]  /*d690*/  IADD3 R69, P5, R6.reuse, 0x4040, RZ ;  /* 0x0000404006457810 */ /* 0x040fe40007fbe0ff */
[----:B------:R-:W-:Y:S02]  /*d6a0*/  IADD3 R62, P6, R6, 0x4060, RZ ;  /* 0x00004060063e7810 */ /* 0x000fe40007fde0ff */
[----:B------:R-:W-:Y:S01]  /*d6b0*/  SHF.R.U64 R10, R10, 0x3, RZ ;  /* 0x000000030a0a7819 */ /* 0x000fe200000012ff */
[----:B------:R-:W-:Y:S01]  /*d6c0*/  IMAD.X R11, RZ, RZ, R7, P5 ;  /* 0x000000ffff0b7224 */ /* 0x000fe200028e0607 */
[----:B------:R-:W-:Y:S02]  /*d6d0*/  F2FP.BF16.F32.PACK_AB R90, R90, R91 ;  /* 0x0000005b5a5a723e */ /* 0x000fe400000010ff */
[----:B------:R-:W-:-:S02]  /*d6e0*/  F2FP.BF16.F32.PACK_AB R89, R88, R89 ;  /* 0x000000595859723e */ /* 0x000fc400000010ff */
[----:B------:R-:W-:Y:S02]  /*d6f0*/  SEL R29, R28, R29, P0 ;  /* 0x0000001d1c1d7207 */ /* 0x000fe40000000000 */
[----:B------:R-:W-:Y:S01]  /*d700*/  LOP3.LUT R6, R9, R6, RZ, 0x3c, !PT ;  /* 0x0000000609067212 */ /* 0x000fe200078e3cff */
[--C-:B------:R-:W-:Y:S01]  /*d710*/  IMAD.X R9, RZ, RZ, R7.reuse, P6 ;  /* 0x000000ffff097224 */ /* 0x100fe200030e0607 */
[----:B------:R-:W-:Y:S02]  /*d720*/  SEL R28, R21, R20, P0 ;  /* 0x00000014151c7207 */ /* 0x000fe40000000000 */
[----:B------:R-:W-:Y:S01]  /*d730*/  SEL R41, R20, R21, P0 ;  /* 0x0000001514297207 */ /* 0x000fe20000000000 */
[----:B------:R-:W-:Y:S01]  /*d740*/  IMAD.X R21, RZ, RZ, R7, P2 ;  /* 0x000000ffff157224 */ /* 0x000fe200010e0607 */
[----:B------:R-:W-:Y:S02]  /*d750*/  LOP3.LUT R20, R12, R63, RZ, 0x3c, !PT ;  /* 0x0000003f0c147212 */ /* 0x000fe400078e3cff */
[----:B------:R-:W-:-:S02]  /*d760*/  SEL R34, R94, R93, P0 ;  /* 0x0000005d5e227207 */ /* 0x000fc40000000000 */
[----:B------:R-:W-:Y:S02]  /*d770*/  SEL R48, R56, R57, P0 ;  /* 0x0000003938307207 */ /* 0x000fe40000000000 */
[----:B------:R-:W-:Y:S02]  /*d780*/  LOP3.LUT R52, R69, 0x380, RZ, 0xc0, !PT ;  /* 0x0000038045347812 */ /* 0x000fe400078ec0ff */
[----:B------:R-:W-:Y:S02]  /*d790*/  LOP3.LUT R12, R10, R67, RZ, 0x3c, !PT ;  /* 0x000000430a0c7212 */ /* 0x000fe400078e3cff */
[----:B------:R-:W-:Y:S02]  /*d7a0*/  SEL R93, R93, R94, P0 ;  /* 0x0000005e5d5d7207 */ /* 0x000fe40000000000 */
[----:B------:R-:W-:Y:S02]  /*d7b0*/  SEL R40, R90, R89, P0 ;  /* 0x000000595a287207 */ /* 0x000fe40000000000 */
[----:B------:R-:W-:-:S02]  /*d7c0*/  SEL R57, R57, R56, P0 ;  /* 0x0000003839397207 */ /* 0x000fc40000000000 */
[----:B------:R-:W-:Y:S02]  /*d7d0*/  MOV R67, R6 ;  /* 0x0000000600437202 */ /* 0x000fe40000000f00 */
[----:B------:R-:W-:Y:S02]  /*d7e0*/  F2FP.BF16.F32.PACK_AB R15, R70, R15 ;  /* 0x0000000f460f723e */ /* 0x000fe400000010ff */
[----:B------:R-:W-:Y:S02]  /*d7f0*/  F2FP.BF16.F32.PACK_AB R14, R71, R14 ;  /* 0x0000000e470e723e */ /* 0x000fe400000010ff */
[----:B------:R-:W-:Y:S02]  /*d800*/  SEL R89, R89, R90, P0 ;  /* 0x0000005a59597207 */ /* 0x000fe40000000000 */
[----:B------:R-:W-:Y:S02]  /*d810*/  SHF.R.U64 R52, R52, 0x3, RZ ;  /* 0x0000000334347819 */ /* 0x000fe400000012ff */
[----:B------:R-:W-:-:S02]  /*d820*/  SEL R56, R15, R14, P0 ;  /* 0x0000000e0f387207 */ /* 0x000fc40000000000 */
[----:B------:R-:W-:Y:S02]  /*d830*/  SEL R53, R14, R15, P0 ;  /* 0x0000000f0e357207 */ /* 0x000fe40000000000 */
[----:B------:R-:W-:Y:S02]  /*d840*/  SEL R60, R86, R87, P0 ;  /* 0x00000057563c7207 */ /* 0x000fe40000000000 */
[----:B------:R-:W-:Y:S02]  /*d850*/  SEL R87, R87, R86, P0 ;  /* 0x0000005657577207 */ /* 0x000fe40000000000 */
[----:B------:R-:W-:Y:S02]  /*d860*/  LOP3.LUT R8, R59, 0x380, RZ, 0xc0, !PT ;  /* 0x000003803b087812 */ /* 0x000fe400078ec0ff */
[----:B------:R-:W-:Y:S02]  /*d870*/  LOP3.LUT R10, R52, R69, RZ, 0x3c, !PT ;  /* 0x00000045340a7212 */ /* 0x000fe400078e3cff */
[----:B------:R-:W-:-:S02]  /*d880*/  MOV R64, R20 ;  /* 0x0000001400407202 */ /* 0x000fc40000000f00 */
[----:B------:R-:W-:Y:S02]  /*d890*/  IADD3.X R15, RZ, R7, RZ, P3, !PT ;  /* 0x00000007ff0f7210 */ /* 0x000fe40001ffe4ff */
[----:B------:R-:W-:Y:S02]  /*d8a0*/  SHF.R.U64 R8, R8, 0x3, RZ ;  /* 0x0000000308087819 */ /* 0x000fe400000012ff */
[----:B------:R-:W-:Y:S02]  /*d8b0*/  MOV R61, R10 ;  /* 0x0000000a003d7202 */ /* 0x000fe40000000f00 */
[----:B------:R-:W-:Y:S02]  /*d8c0*/  LOP3.LUT R26, R8, R59, RZ, 0x3c, !PT ;  /* 0x0000003b081a7212 */ /* 0x000fe400078e3cff */
[----:B------:R-:W-:Y:S02]  /*d8d0*/  LOP3.LUT R8, R65, 0x380, RZ, 0xc0, !PT ;  /* 0x0000038041087812 */ /* 0x000fe400078ec0ff */
[----:B------:R-:W-:-:S02]  /*d8e0*/  LOP3.LUT R59, R62, 0x380, RZ, 0xc0, !PT ;  /* 0x000003803e3b7812 */ /* 0x000fc400078ec0ff */
[----:B------:R-:W-:Y:S02]  /*d8f0*/  SHF.R.U64 R8, R8, 0x3, RZ ;  /* 0x0000000308087819 */ /* 0x000fe400000012ff */
[----:B------:R-:W-:Y:S02]  /*d900*/  SHF.R.U64 R59, R59, 0x3, RZ ;  /* 0x000000033b3b7819 */ /* 0x000fe400000012ff */
[----:B------:R-:W-:Y:S02]  /*d910*/  LOP3.LUT R14, R8, R65, RZ, 0x3c, !PT ;  /* 0x00000041080e7212 */ /* 0x000fe400078e3cff */
[----:B------:R-:W-:Y:S02]  /*d920*/  LOP3.LUT R8, R59, R62, RZ, 0x3c, !PT ;  /* 0x0000003e3b087212 */ /* 0x000fe400078e3cff */
[----:B------:R-:W-:Y:S02]  /*d930*/  MOV R63, R14 ;  /* 0x0000000e003f7202 */ /* 0x000fe40000000f00 */
[----:B------:R-:W-:-:S02]  /*d940*/  MOV R59, R8 ;  /* 0x00000008003b7202 */ /* 0x000fc40000000f00 */
[----:B------:R-:W-:Y:S02]  /*d950*/  MOV R62, R12 ;  /* 0x0000000c003e7202 */ /* 0x000fe40000000f00 */
[----:B------:R-:W-:Y:S02]  /*d960*/  MOV R66, R26 ;  /* 0x0000001a00427202 */ /* 0x000fe40000000f00 */
[----:B------:R-:W-:Y:S02]  /*d970*/  MOV R65, R24 ;  /* 0x0000001800417202 */ /* 0x000fe40000000f00 */
[----:B------:R-:W-:Y:S01]  /*d980*/  PLOP3.LUT P2, PT, PT, PT, UP0, 0x80, 0x0 ;  /* 0x000000000000781c */ /* 0x000fe20003f4f008 */
[----:B------:R-:W-:Y:S01]  /*d990*/  ULDC UR8, c[0x0][0xa88] ;  /* 0x0002a20000087ab9 */ /* 0x000fe20000000800 */
[----:B--2---:R-:W-:Y:S01]  /*d9a0*/  LOP3.LUT R6, R35, 0x2, RZ, 0x3c, !PT ;  /* 0x0000000223067812 */ /* 0x004fe200078e3cff */
[----:B------:R-:W-:Y:S04]  /*d9b0*/  SHFL.IDX PT, R34, R34, R35, 0x1c1f ;  /* 0x001c1f2322227589 */ /* 0x000fe800000e0000 */
[----:B------:R-:W0:Y:S04]  /*d9c0*/  SHFL.IDX PT, R93, R93, R6, 0x1c1f ;  /* 0x001c1f065d5d7589 */ /* 0x000e2800000e0000 */
[----:B------:R-:W-:Y:S04]  /*d9d0*/  SHFL.IDX PT, R48, R48, R35, 0x1c1f ;  /* 0x001c1f2330307589 */ /* 0x000fe800000e0000 */
[----:B------:R-:W1:Y:S04]  /*d9e0*/  SHFL.IDX PT, R57, R57, R6, 0x1c1f ;  /* 0x001c1f0639397589 */ /* 0x000e6800000e0000 */
[----:B------:R-:W-:Y:S04]  /*d9f0*/  SHFL.IDX PT, R40, R40, R35, 0x1c1f ;  /* 0x001c1f2328287589 */ /* 0x000fe800000e0000 */
[----:B------:R-:W2:Y:S04]  /*da00*/  SHFL.IDX PT, R89, R89, R6, 0x1c1f ;  /* 0x001c1f0659597589 */ /* 0x000ea800000e0000 */
[----:B------:R-:W-:Y:S04]  /*da10*/  SHFL.IDX PT, R50, R50, R35, 0x1c1f ;  /* 0x001c1f2332327589 */ /* 0x000fe800000e0000 */
[----:B------:R-:W3:Y:S01]  /*da20*/  SHFL.IDX PT, R39, R39, R6, 0x1c1f ;  /* 0x001c1f0627277589 */ /* 0x000ee200000e0000 */
        /* <DEDUP_REMOVED lines=8> */
[----:B--2---:R-:W-:-:S02]  /*dab0*/  SEL R12, R40, R89, P0 ;  /* 0x00000059280c7207 */ /* 0x004fc40000000000 */
[----:B------:R-:W-:Y:S01]  /*dac0*/  SEL R14, R89, R40, P0 ;  /* 0x00000028590e7207 */ /* 0x000fe20000000000 */
[----:B------:R-:W-:Y:S04]  /*dad0*/  SHFL.IDX PT, R36, R36, R35, 0x1c1f ;  /* 0x001c1f2324247589 */ /* 0x000fe800000e0000 */
[----:B------:R-:W2:Y:S01]  /*dae0*/  SHFL.IDX PT, R33, R33, R6, 0x1c1f ;  /* 0x001c1f0621217589 */ /* 0x000ea200000e0000 */
[----:B---3--:R-:W-:Y:S02]  /*daf0*/  SEL R13, R50, R39, P0 ;  /* 0x00000027320d7207 */ /* 0x008fe40000000000 */
[----:B------:R-:W-:Y:S01]  /*db00*/  SEL R15, R39, R50, P0 ;  /* 0x00000032270f7207 */ /* 0x000fe20000000000 */
[----:B------:R2:W-:Y:S04]  /*db10*/  SHFL.IDX PT, R21, R30, R35, 0x1c1f ;  /* 0x001c1f231e157589 */ /* 0x0005e800000e0000 */
[----:B------:R-:W3:Y:S01]  /*db20*/  SHFL.IDX PT, R52, R49, R6, 0x1c1f ;  /* 0x001c1f0631347589 */ /* 0x000ee200000e0000 */
[----:B0-----:R-:W-:-:S02]  /*db30*/  SEL R24, R42, R37, P0 ;  /* 0x000000252a187207 */ /* 0x001fc40000000000 */
[----:B------:R-:W-:Y:S01]  /*db40*/  SEL R26, R37, R42, P0 ;  /* 0x0000002a251a7207 */ /* 0x000fe20000000000 */
[----:B------:R-:W-:Y:S04]  /*db50*/  SHFL.IDX PT, R32, R32, R35, 0x1c1f ;  /* 0x001c1f2320207589 */ /* 0x000fe800000e0000 */
[----:B------:R-:W-:Y:S01]  /*db60*/  SHFL.IDX PT, R54, R54, R35, 0x1c1f ;  /* 0x001c1f2336367589 */ /* 0x000fe200000e0000 */
[----:B-1----:R-:W-:Y:S02]  /*db70*/  SEL R25, R38, R31, P0 ;  /* 0x0000001f26197207 */ /* 0x002fe40000000000 */
[----:B------:R-:W-:Y:S01]  /*db80*/  SEL R27, R31, R38, P0 ;  /* 0x000000261f1b7207 */ /* 0x000fe20000000000 */
[----:B------:R3:W0:Y:S04]  /*db90*/  SHFL.IDX PT, R7, R29, R6, 0x1c1f ;  /* 0x001c1f061d077589 */ /* 0x00062800000e0000 */
[----:B------:R-:W1:Y:S01]  /*dba0*/  SHFL.IDX PT, R51, R51, R6, 0x1c1f ;  /* 0x001c1f0633337589 */ /* 0x000e6200000e0000 */
[----:B--2---:R-:W-:-:S03]  /*dbb0*/  SEL R30, R33, R36, P0 ;  /* 0x00000024211e7207 */ /* 0x004fc60000000000 */
[----:B------:R2:W-:Y:S04]  /*dbc0*/  SHFL.IDX PT, R20, R28, R35, 0x1c1f ;  /* 0x001c1f231c147589 */ /* 0x0005e800000e0000 */
[----:B------:R-:W-:Y:S01]  /*dbd0*/  SHFL.IDX PT, R44, R44, R35, 0x1c1f ;  /* 0x001c1f232c2c7589 */ /* 0x000fe200000e0000 */
[----:B---3--:R-:W-:Y:S02]  /*dbe0*/  SEL R29, R21, R52, P0 ;  /* 0x00000034151d7207 */ /* 0x008fe40000000000 */
[----:B------:R-:W-:Y:S01]  /*dbf0*/  SEL R31, R52, R21, P0 ;  /* 0x00000015341f7207 */ /* 0x000fe20000000000 */
[----:B------:R-:W-:Y:S01]  /*dc00*/  SHFL.IDX PT, R56, R56, R35, 0x1c1f ;  /* 0x001c1f2338387589 */ /* 0x000fe200000e0000 */
[----:B--2---:R-:W-:-:S03]  /*dc10*/  SEL R28, R36, R33, P0 ;  /* 0x00000021241c7207 */ /* 0x004fc60000000000 */
[----:B------:R-:W2:Y:S04]  /*dc20*/  SHFL.IDX PT, R41, R41, R6, 0x1c1f ;  /* 0x001c1f0629297589 */ /* 0x000ea800000e0000 */
[----:B------:R-:W3:Y:S01]  /*dc30*/  SHFL.IDX PT, R43, R43, R6, 0x1c1f ;  /* 0x001c1f062b2b7589 */ /* 0x000ee200000e0000 */
[----:B0-----:R-:W-:Y:S02]  /*dc40*/  SEL R36, R32, R7, P0 ;  /* 0x0000000720247207 */ /* 0x001fe40000000000 */
[----:B------:R-:W-:Y:S01]  /*dc50*/  SEL R38, R7, R32, P0 ;  /* 0x0000002007267207 */ /* 0x000fe20000000000 */
[----:B------:R-:W0:Y:S01]  /*dc60*/  SHFL.IDX PT, R53, R53, R6, 0x1c1f ;  /* 0x001c1f0635357589 */ /* 0x000e2200000e0000 */
[----:B-1----:R-:W-:Y:S01]  /*dc70*/  SEL R37, R54, R51, P0 ;  /* 0x0000003336257207 */ /* 0x002fe20000000000 */
[----:B------:R-:W-:Y:S01]  /*dc80*/  IMAD.U32 R7, RZ, RZ, UR7 ;  /* 0x00000007ff077e24 */ /* 0x000fe2000f8e00ff */
[----:B------:R-:W-:Y:S01]  /*dc90*/  SEL R39, R51, R54, P0 ;  /* 0x0000003633277207 */ /* 0x000fe20000000000 */
[----:B------:R-:W-:Y:S06]  /*dca0*/  BAR.SYNC.DEFER_BLOCKING 0x1, 0x100 ;  /* 0x0044000000007b1d */ /* 0x000fec0000010000 */
[----:B------:R-:W-:Y:S04]  /*dcb0*/  SHFL.IDX PT, R58, R58, R35, 0x1c1f ;  /* 0x001c1f233a3a7589 */ /* 0x000fe800000e0000 */
[----:B------:R-:W1:Y:S01]  /*dcc0*/  SHFL.IDX PT, R55, R55, R6, 0x1c1f ;  /* 0x001c1f0637377589 */ /* 0x000e6200000e0000 */
[----:B--2---:R-:W-:-:S02]  /*dcd0*/  SEL R32, R20, R41, P0 ;  /* 0x0000002914207207 */ /* 0x004fc40000000000 */
[----:B------:R-:W-:Y:S01]  /*dce0*/  SEL R34, R41, R20, P0 ;  /* 0x0000001429227207 */ /* 0x000fe20000000000 */
[----:B------:R-:W-:Y:S01]  /*dcf0*/  SHFL.IDX PT, R46, R46, R35, 0x1c1f ;  /* 0x001c1f232e2e7589 */ /* 0x000fe200000e0000 */
[----:B---3--:R-:W-:Y:S02]  /*dd00*/  SEL R40, R44, R43, P0 ;  /* 0x0000002b2c287207 */ /* 0x008fe40000000000 */
[----:B------:R-:W-:Y:S01]  /*dd10*/  SEL R42, R43, R44, P0 ;  /* 0x0000002c2b2a7207 */ /* 0x000fe20000000000 */
[----:B------:R2:W-:Y:S01]  /*dd20*/  SHFL.IDX PT, R60, R60, R35, 0x1c1f ;  /* 0x001c1f233c3c7589 */ /* 0x0005e200000e0000 */
[----:B0-----:R-:W-:-:S03]  /*dd30*/  SEL R33, R56, R53, P0 ;  /* 0x0000003538217207 */ /* 0x001fc60000000000 */
[----:B------:R-:W0:Y:S04]  /*dd40*/  SHFL.IDX PT, R45, R45, R6, 0x1c1f ;  /* 0x001c1f062d2d7589 */ /* 0x000e2800000e0000 */
[----:B------:R3:W4:Y:S01]  /*dd50*/  SHFL.IDX PT, R87, R87, R6, 0x1c1f ;  /* 0x001c1f0657577589 */ /* 0x00072200000e0000 */
[----:B--2---:R-:W-:-:S03]  /*dd60*/  SEL R35, R53, R56, P0 ;  /* 0x0000003835237207 */ /* 0x004fc60000000000 */
[----:B------:R0:W-:Y:S04]  /*dd70*/  STSM.16.M88.4 [R67], R8 ;  /* 0x0000000843007844 */ /* 0x0001e80000000200 */
[----:B------:R-:W-:Y:S01]  /*dd80*/  STSM.16.M88.4 [R66], R12 ;  /* 0x0000000c42007844 */ /* 0x000fe20000000200 */
[----:B-1----:R-:W-:Y:S01]  /*dd90*/  SEL R41, R58, R55, P0 ;  /* 0x000000373a297207 */ /* 0x002fe20000000000 */
[----:B---3--:R-:W-:Y:S01]  /*dda0*/  IMAD.U32 R6, RZ, RZ, UR6 ;  /* 0x00000006ff067e24 */ /* 0x008fe2000f8e00ff */
[----:B------:R-:W-:Y:S01]  /*ddb0*/  SEL R43, R55, R58, P0 ;  /* 0x0000003a372b7207 */ /* 0x000fe20000000000 */
[----:B------:R-:W-:Y:S01]  /*ddc0*/  STSM.16.M88.4 [R65], R24 ;  /* 0x0000001841007844 */ /* 0x000fe20000000200 */
[----:B------:R-:W-:-:S03]  /*ddd0*/  ULDC.64 UR6, c[0x0][0xc08] ;  /* 0x0003020000067ab9 */ /* 0x000fc60000000a00 */
[----:B------:R-:W-:Y:S01]  /*dde0*/  STSM.16.M88.4 [R64], R28 ;  /* 0x0000001c40007844 */ /* 0x000fe20000000200 */
[----:B0-----:R-:W-:-:S03]  /*ddf0*/  SEL R8, R46, R45, P0 ;  /* 0x0000002d2e087207 */ /* 0x001fc60000000000 */
[----:B------:R-:W-:Y:S01]  /*de00*/  STSM.16.M88.4 [R63], R36 ;  /* 0x000000243f007844 */ /* 0x000fe20000000200 */
[----:B------:R-:W-:Y:S02]  /*de10*/  SEL R10, R45, R46, P0 ;  /* 0x0000002e2d0a7207 */ /* 0x000fe40000000000 */
[----:B----4-:R-:W-:Y:S01]  /*de20*/  SEL R9, R60, R87, P0 ;  /* 0x000000573c097207 */ /* 0x010fe20000000000 */
[----:B------:R-:W-:Y:S01]  /*de30*/  STSM.16.M88.4 [R62], R32 ;  /* 0x000000203e007844 */ /* 0x000fe20000000200 */
[----:B------:R-:W-:Y:S01]  /*de40*/  SEL R11, R87, R60, P0 ;  /* 0x0000003c570b7207 */ /* 0x000fe20000000000 */
[----:B------:R-:W-:Y:S01]  /*de50*/  UISETP.NE.U32.AND UP1, UPT, UR6, URZ, UPT ;  /* 0x0000003f0600728c */ /* 0x000fe2000bf25070 */
[----:B------:R-:W0:Y:S01]  /*de60*/  LDC R46, c[0x0][0xbe8] ;  /* 0x0002fa00ff2e7b82 */ /* 0x000e220000000800 */
[----:B------:R-:W-:Y:S04]  /*de70*/  STSM.16.M88.4 [R61], R40 ;  /* 0x000000283d007844 */ /* 0x000fe80000000200 */
[----:B------:R1:W-:Y:S03]  /*de80*/  STSM.16.M88.4 [R59], R8 ;  /* 0x000000083b007844 */ /* 0x0003e60000000200 */
[----:B------:R-:W-:Y:S01]  /*de90*/  BAR.SYNC.DEFER_BLOCKING 0x1, 0x100 ;  /* 0x0044000000007b1d */ /* 0x000fe20000010000 */
[----:B------:R-:W-:-:S06]  /*dea0*/  UISETP.NE.AND.EX UP1, UPT, UR7, URZ, UPT, UP1 ;  /* 0x0000003f0700728c */ /* 0x000fcc000bf25310 */
[----:B------:R-:W-:-:S05]  /*deb0*/  PLOP3.LUT P0, PT, PT, PT, UP1, 0x80, 0x0 ;  /* 0x000000000000781c */ /* 0x000fca0003f0f018 */
[----:B------:R-:W-:-:S04]  /*dec0*/  @UP1 ULEA UR6, UP2, UR37, UR6, 0x2 ;  /* 0x0000000625061291 */ /* 0x000fc8000f84103f */
[----:B------:R-:W-:Y:S01]  /*ded0*/  @UP1 ULEA.HI.X UR7, UR37, UR7, UR38, 0x2, UP2 ;  /* 0x0000000725071291 */ /* 0x000fe200090f1426 */
[----:B-1----:R-:W-:Y:S02]  /*dee0*/  IMAD.U32 R9, RZ, RZ, UR8 ;  /* 0x00000008ff097e24 */ /* 0x002fe4000f8e00ff */
[----:B------:R-:W-:-:S03]  /*def0*/  IMAD.U32 R10, RZ, RZ, UR6 ;  /* 0x00000006ff0a7e24 */ /* 0x000fc6000f8e00ff */
[----:B------:R-:W-:Y:S01]  /*df00*/  IMAD.U32 R11, RZ, RZ, UR7 ;  /* 0x00000007ff0b7e24 */ /* 0x000fe2000f8e00ff */
[----:B------:R-:W2:Y:S01]  /*df10*/  @P2 LDG.E R12, desc[UR52][R6.64] ;  /* 0x00000034060c2981 */ /* 0x000ea2000c1e1900 */
[----:B0-----:R-:W-:Y:S01]  /*df20*/  ISETP.NE.AND P1, PT, R46, 0x1, PT ;  /* 0x000000012e00780c */ /* 0x001fe20003f25270 */
[----:B------:R-:W-:Y:S02]  /*df30*/  UMOV UR4, URZ ;  /* 0x0000003f00047c82 */ /* 0x000fe40008000000 */
[----:B------:R0:W5:Y:S10]  /*df40*/  @P0 LDG.E R9, desc[UR52][R10.64] ;  /* 0x000000340a090981 */ /* 0x000174000c1e1900 */
[----:B------:R-:W1:Y:S08]  /*df50*/  @P1 LDC R13, c[0x0][0xbec] ;  /* 0x0002fb00ff0d1b82 */ /* 0x000e700000000800 */
[----:B------:R-:W3:Y:S01]  /*df60*/  @P1 LDC R14, c[0x0][0xbf0] ;  /* 0x0002fc00ff0e1b82 */ /* 0x000ee20000000800 */
[----:B--2---:R-:W-:Y:S01]  /*df70*/  @P2 R2UR UR4, R12 ;  /* 0x000000000c0422ca */ /* 0x004fe200000e0000 */
[----:B01-3--:R-:W-:-:S14]  /*df80*/  @P0 BRA `(.L_x_2773) ;  /* 0x0000000000100947 */ /* 0x00bfdc0003800000 */
[----:B------:R-:W-:Y:S05]  /*df90*/  @!P2 BRA `(.L_x_2773) ;  /* 0x00000000000ca947 */ /* 0x000fea0003800000 */
[----:B------:R-:W2:Y:S04]  /*dfa0*/  LDG.E R8, desc[UR52][R6.64] ;  /* 0x0000003406087981 */ /* 0x000ea8000c1e1900 */
[----:B-----5:R-:W2:Y:S02]  /*dfb0*/  LDG.E R9, desc[UR52][R6.64+0x4] ;  /* 0x0000043406097981 */ /* 0x020ea4000c1e1900 */
[----:B--2---:R-:W-:-:S07]  /*dfc0*/  IADD3 R9, -R8, R9, RZ ;  /* 0x0000000908097210 */ /* 0x004fce0007ffe1ff */
.L_x_2773:
[----:B------:R-:W-:Y:S01]  /*dfd0*/  USHF.R.S32.HI UR14, URZ, 0x1f, UR39 ;  /* 0x0000001f3f0e7899 */ /* 0x000fe20008011427 */
[----:B------:R-:W-:Y:S01]  /*dfe0*/  VIADD R8, R18, UR40 ;  /* 0x0000002812087c36 */ /* 0x000fe20008000000 */
[----:B------:R-:W-:Y:S01]  /*dff0*/  ULDC.64 UR12, c[0x0][0xb90] ;  /* 0x0002e400000c7ab9 */ /* 0x000fe20000000a00 */
[----:B------:R-:W-:Y:S01]  /*e000*/  USHF.R.S32.HI UR9, URZ, 0x1f, UR4 ;  /* 0x0000001f3f097899 */ /* 0x000fe20008011404 */
[----:B------:R-:W-:Y:S01]  /*e010*/  VIADD R24, R190, UR40 ;  /* 0x00000028be187c36 */ /* 0x000fe20008000000 */
[----:B------:R-:W-:Y:S01]  /*e020*/  UIMAD UR10, UR14, UR12, URZ ;  /* 0x0000000c0e0a72a4 */ /* 0x000fe2000f8e023f */
[----:B------:R-:W-:Y:S01]  /*e030*/  @P1 IMAD.HI.U32 R7, R8, R13, RZ ;  /* 0x0000000d08071227 */ /* 0x000fe200078e00ff */
[----:B------:R-:W-:Y:S01]  /*e040*/  UMOV UR8, UR4 ;  /* 0x0000000400087c82 */ /* 0x000fe20008000000 */
[----:B------:R-:W-:Y:S01]  /*e050*/  USEL UR38, UR38, URZ, !UP0 ;  /* 0x0000003f26267287 */ /* 0x000fe2000c000000 */
[----:B------:R-:W0:Y:S01]  /*e060*/  @P1 LDC R49, c[0x0][0xbf0] ;  /* 0x0002fc00ff311b82 */ /* 0x000e220000000800 */
        /* <DEDUP_REMOVED lines=16> */
[----:B-----5:R-:W-:Y:S01]  /*e170*/  IMAD R53, R9, R46, RZ ;  /* 0x0000002e09357224 */ /* 0x020fe200078e02ff */
[----:B------:R-:W-:Y:S01]  /*e180*/  IADD3 R6, P2, R6, UR6, RZ ;  /* 0x0000000606067c10 */ /* 0x000fe2000ff5e0ff */
[----:B------:R-:W-:Y:S01]  /*e190*/  ULDC.64 UR10, c[0x0][0xaa0] ;  /* 0x0002a800000a7ab9 */ /* 0x000fe20000000a00 */
[----:B------:R-:W-:Y:S01]  /*e1a0*/  IMAD.U32 R10, RZ, RZ, UR8 ;  /* 0x00000008ff0a7e24 */ /* 0x000fe2000f8e00ff */
[----:B------:R-:W-:Y:S01]  /*e1b0*/  SHF.R.S32.HI R8, RZ, 0x1f, R11 ;  /* 0x0000001fff087819 */ /* 0x000fe2000001140b */
[----:B------:R-:W-:Y:S01]  /*e1c0*/  IMAD.X R9, RZ, RZ, R5, P3 ;  /* 0x000000ffff097224 */ /* 0x000fe200018e0605 */
[----:B------:R-:W-:-:S02]  /*e1d0*/  IADD3 R15, P0, R4, 0x1000, RZ ;  /* 0x00001000040f7810 */ /* 0x000fc40007f1e0ff */
[----:B------:R-:W-:Y:S01]  /*e1e0*/  IADD3.X R7, R7, UR7, R10, P2, !PT ;  /* 0x0000000707077c10 */ /* 0x000fe200097fe40a */
[----:B------:R-:W-:Y:S01]  /*e1f0*/  ULDC.64 UR6, c[0x0][0xb88] ;  /* 0x0002e20000067ab9 */ /* 0x000fe20000000a00 */
[----:B------:R-:W-:Y:S01]  /*e200*/  LOP3.LUT R10, R13, 0x380, RZ, 0xc0, !PT ;  /* 0x000003800d0a7812 */ /* 0x000fe200078ec0ff */
[----:B------:R-:W-:Y:S01]  /*e210*/  IMAD R14, R8, UR6, RZ ;  /* 0x00000006080e7c24 */ /* 0x000fe2000f8e02ff */
[----:B------:R-:W-:Y:S01]  /*e220*/  LOP3.LUT R12, R15, 0x380, RZ, 0xc0, !PT ;  /* 0x000003800f0c7812 */ /* 0x000fe200078ec0ff */
[C---:B------:R-:W-:Y:S01]  /*e230*/  IMAD.WIDE.U32 R6, R11.reuse, UR6, R6 ;  /* 0x000000060b067c25 */ /* 0x040fe2000f8e0006 */
[----:B------:R-:W-:Y:S02]  /*e240*/  SHF.R.U64 R8, R10, 0x3, RZ ;  /* 0x000000030a087819 */ /* 0x000fe400000012ff */
[----:B------:R-:W-:Y:S01]  /*e250*/  SHF.R.U64 R12, R12, 0x3, RZ ;  /* 0x000000030c0c7819 */ /* 0x000fe200000012ff */
[----:B------:R-:W-:Y:S01]  /*e260*/  IMAD R21, R11, UR7, R14 ;  /* 0x000000070b157c24 */ /* 0x000fe2000f8e020e */
[----:B------:R-:W-:Y:S01]  /*e270*/  LOP3.LUT R8, R8, R13, RZ, 0x3c, !PT ;  /* 0x0000000d08087212 */ /* 0x000fe200078e3cff */
[----:B------:R-:W-:Y:S01]  /*e280*/  ULDC.64 UR6, c[0x0][0xb50] ;  /* 0x0002d40000067ab9 */ /* 0x000fe20000000a00 */
[----:B------:R-:W-:Y:S01]  /*e290*/  LOP3.LUT R12, R12, R15, RZ, 0x3c, !PT ;  /* 0x0000000f0c0c7212 */ /* 0x000fe200078e3cff */
[----:B------:R-:W-:Y:S01]  /*e2a0*/  IMAD.IADD R13, R7, 0x1, R21 ;  /* 0x00000001070d7824 */ /* 0x000fe200078e0215 */
[----:B------:R-:W-:-:S02]  /*e2b0*/  LEA R14, P4, R6, UR6, 0x2 ;  /* 0x00000006060e7c11 */ /* 0x000fc4000f8810ff */
[----:B------:R-:W-:Y:S02]  /*e2c0*/  IADD3 R11, P2, R4, 0x3000, RZ ;  /* 0x00003000040b7810 */ /* 0x000fe40007f5e0ff */
[----:B------:R-:W-:Y:S01]  /*e2d0*/  LEA.HI.X R15, R6, UR7, R13, 0x2, P4 ;  /* 0x00000007060f7c11 */ /* 0x000fe2000a0f140d */
[----:B------:R-:W-:Y:S01]  /*e2e0*/  SHFL.IDX PT, R20, R14, RZ, 0x1c1f ;  /* 0x001c1fff0e147589 */ /* 0x000fe200000e0000 */
[----:B------:R-:W-:Y:S01]  /*e2f0*/  LOP3.LUT R7, R11, 0x380, RZ, 0xc0, !PT ;  /* 0x000003800b077812 */ /* 0x000fe200078ec0ff */
[--C-:B------:R-:W-:Y:S01]  /*e300*/  IMAD.X R13, RZ, RZ, R5.reuse, P0 ;  /* 0x000000ffff0d7224 */ /* 0x100fe200000e0605 */
[----:B------:R-:W-:Y:S01]  /*e310*/  LOP3.LUT P0, RZ, R188, 0x3, RZ, 0xc0, !PT ;  /* 0x00000003bcff7812 */ /* 0x000fe2000780c0ff */
[----:B------:R-:W1:Y:S01]  /*e320*/  SHFL.IDX PT, R21, R15, RZ, 0x1c1f ;  /* 0x001c1fff0f157589 */ /* 0x000e6200000e0000 */
[----:B------:R-:W-:Y:S01]  /*e330*/  SHF.R.U64 R6, R7, 0x3, RZ ;  /* 0x0000000307067819 */ /* 0x000fe200000012ff */
[----:B------:R-:W-:Y:S01]  /*e340*/  IMAD.X R7, RZ, RZ, R5, P2 ;  /* 0x000000ffff077224 */ /* 0x000fe200010e0605 */
[CC--:B------:R-:W-:Y:S01]  /*e350*/  ISETP.GE.OR P2, PT, R24.reuse, R53.reuse, P0 ;  /* 0x000000351800720c */ /* 0x0c0fe20000746670 */
[----:B------:R-:W-:Y:S01]  /*e360*/  SHFL.IDX PT, R44, R14, 0x1, 0x1c1f ;  /* 0x003c1f000e2c7f89 */ /* 0x000fe200000e0000 */
[----:B------:R-:W-:Y:S01]  /*e370*/  IADD3 R10, R24, 0x8, RZ ;  /* 0x00000008180a7810 */ /* 0x000fe20007ffe0ff */
[----:B------:R-:W-:Y:S01]  /*e380*/  UIMAD UR8, UR9, UR10, URZ ;  /* 0x0000000a090872a4 */ /* 0x000fe2000f8e023f */
[----:B------:R-:W-:Y:S01]  /*e390*/  IADD3 R41, P6, R4, 0x4000, RZ ;  /* 0x0000400004297810 */ /* 0x000fe20007fde0ff */
[----:B------:R-:W2:Y:S01]  /*e3a0*/  SHFL.IDX PT, R45, R15, 0x1, 0x1c1f ;  /* 0x003c1f000f2d7f89 */ /* 0x000ea200000e0000 */
[----:B------:R-:W-:Y:S01]  /*e3b0*/  ISETP.GE.OR P0, PT, R10, R53, P0 ;  /* 0x000000350a00720c */ /* 0x000fe20000706670 */
[----:B------:R-:W-:Y:S01]  /*e3c0*/  UIMAD.WIDE.U32 UR6, UR4, UR10, URZ ;  /* 0x0000000a040672a5 */ /* 0x000fe2000f8e003f */
[----:B------:R-:W-:-:S02]  /*e3d0*/  IADD3 R37, P5, R4, 0x5000, RZ ;  /* 0x0000500004257810 */ /* 0x000fc40007fbe0ff */
[----:B------:R-:W-:Y:S02]  /*e3e0*/  IADD3 R33, P4, R4, 0x6000, RZ ;  /* 0x0000600004217810 */ /* 0x000fe40007f9e0ff */
[----:B------:R-:W-:Y:S02]  /*e3f0*/  LOP3.LUT R6, R6, R11, RZ, 0x3c, !PT ;  /* 0x0000000b06067212 */ /* 0x000fe400078e3cff */
[C---:B------:R-:W-:Y:S01]  /*e400*/  LOP3.LUT R25, R4.reuse, 0x380, RZ, 0xc0, !PT ;  /* 0x0000038004197812 */ /* 0x040fe200078ec0ff */
[----:B-1----:R1:W-:Y:S01]  /*e410*/  @!P2 ST.E desc[UR52][R20.64], R2 ;  /* 0x000000021400a985 */ /* 0x0023e2000c101934 */
[----:B------:R-:W-:Y:S01]  /*e420*/  UIMAD UR8, UR4, UR11, UR8 ;  /* 0x0000000b040872a4 */ /* 0x000fe2000f8e0208 */
[----:B------:R-:W-:Y:S02]  /*e430*/  IADD3 R11, P3, R4, 0x7000, RZ ;  /* 0x00007000040b7810 */ /* 0x000fe40007f7e0ff */
[----:B------:R-:W-:Y:S01]  /*e440*/  ULDC.64 UR10, c[0x0][0xae8] ;  /* 0x0002ba00000a7ab9 */ /* 0x000fe20000000a00 */
[----:B------:R-:W-:-:S02]  /*e450*/  LOP3.LUT R40, R41, 0x380, RZ, 0xc0, !PT ;  /* 0x0000038029287812 */ /* 0x000fc400078ec0ff */
[----:B------:R-:W-:Y:S01]  /*e460*/  LOP3.LUT R36, R37, 0x380, RZ, 0xc0, !PT ;  /* 0x0000038025247812 */ /* 0x000fe200078ec0ff */
[----:B--2---:R2:W-:Y:S01]  /*e470*/  @!P0 ST.E desc[UR52][R44.64], R0 ;  /* 0x000000002c008985 */ /* 0x0045e2000c101934 */
[----:B------:R-:W-:Y:S02]  /*e480*/  LOP3.LUT R32, R33, 0x380, RZ, 0xc0, !PT ;  /* 0x0000038021207812 */ /* 0x000fe400078ec0ff */
[----:B------:R-:W-:Y:S01]  /*e490*/  SHF.R.U64 R25, R25, 0x3, RZ ;  /* 0x0000000319197819 */ /* 0x000fe200000012ff */
[----:B-1----:R-:W1:Y:S01]  /*e4a0*/  @P1 LDC R21, c[0x0][0xbec] ;  /* 0x0002fb00ff151b82 */ /* 0x002e620000000800 */
[----:B------:R-:W-:Y:S01]  /*e4b0*/  UIADD3 UR7, UR7, UR8, URZ ;  /* 0x0000000807077290 */ /* 0x000fe2000fffe03f */
[----:B------:R-:W-:Y:S01]  /*e4c0*/  LOP3.LUT R10, R11, 0x380, RZ, 0xc0, !PT ;  /* 0x000003800b0a7812 */ /* 0x000fe200078ec0ff */
[----:B------:R-:W-:Y:S01]  /*e4d0*/  UIMAD UR4, UR14, UR10, URZ ;  /* 0x0000000a0e0472a4 */ /* 0x000fe2000f8e023f */
[----:B------:R-:W-:Y:S01]  /*e4e0*/  SHF.R.U64 R40, R40, 0x3, RZ ;  /* 0x0000000328287819 */ /* 0x000fe200000012ff */
[----:B------:R-:W-:Y:S01]  /*e4f0*/  IMAD.X R29, RZ, RZ, R5, P3 ;  /* 0x000000ffff1d7224 */ /* 0x000fe200018e0605 */
[----:B------:R-:W-:Y:S01]  /*e500*/  SHF.R.U64 R36, R36, 0x3, RZ ;  /* 0x0000000324247819 */ /* 0x000fe200000012ff */
[----:B--2---:R-:W-:Y:S01]  /*e510*/  IMAD R0, R22, 0x20, R23 ;  /* 0x0000002016007824 */ /* 0x004fe200078e0217 */
[----:B------:R-:W-:Y:S01]  /*e520*/  UIMAD UR4, UR39, UR11, UR4 ;  /* 0x0000000b270472a4 */ /* 0x000fe2000f8e0204 */
[----:B------:R-:W-:Y:S01]  /*e530*/  SHF.R.U64 R32, R32, 0x3, RZ ;  /* 0x0000000320207819 */ /* 0x000fe200000012ff */
[----:B------:R-:W-:Y:S01]  /*e540*/  UIMAD.WIDE.U32 UR6, UR39, UR10, UR6 ;  /* 0x0000000a270672a5 */ /* 0x000fe2000f8e0006 */
[----:B------:R-:W-:Y:S01]  /*e550*/  LOP3.LUT R24, R25, R4, RZ, 0x3c, !PT ;  /* 0x0000000419187212 */ /* 0x000fe200078e3cff */
[----:B------:R-:W-:Y:S01]  /*e560*/  ULDC.64 UR8, c[0x0][0xaf0] ;  /* 0x0002bc0000087ab9 */ /* 0x000fe20000000a00 */
[----:B------:R-:W-:Y:S01]  /*e570*/  IADD3 R2, R0, UR40, RZ ;  /* 0x0000002800027c10 */ /* 0x000fe2000fffe0ff */
[----:B------:R-:W-:Y:S01]  /*e580*/  UIADD3 UR7, UR7, UR4, URZ ;  /* 0x0000000407077290 */ /* 0x000fe2000fffe03f */
[----:B------:R-:W-:Y:S01]  /*e590*/  SHF.R.U64 R4, R10, 0x3, RZ ;  /* 0x000000030a047819 */ /* 0x000fe200000012ff */
[----:B------:R-:W-:Y:S01]  /*e5a0*/  UIMAD UR4, UR38, UR8, URZ ;  /* 0x00000008260472a4 */ /* 0x000fe2000f8e023f */
[----:B------:R-:W-:Y:S01]  /*e5b0*/  LOP3.LUT R40, R40, R41, RZ, 0x3c, !PT ;  /* 0x0000002928287212 */ /* 0x000fe200078e3cff */
[----:B------:R-:W-:Y:S01]  /*e5c0*/  IMAD.MOV.U32 R45, RZ, RZ, R2 ;  /* 0x000000ffff2d7224 */ /* 0x000fe200078e0002 */
[----:B------:R-:W-:Y:S01]  /*e5d0*/  LOP3.LUT R36, R36, R37, RZ, 0x3c, !PT ;  /* 0x0000002524247212 */ /* 0x000fe200078e3cff */
[--C-:B------:R-:W-:Y:S01]  /*e5e0*/  IMAD.MOV.U32 R25, RZ, RZ, R5.reuse ;  /* 0x000000ffff197224 */ /* 0x100fe200078e0005 */
[----:B------:R-:W-:Y:S01]  /*e5f0*/  LOP3.LUT R32, R32, R33, RZ, 0x3c, !PT ;  /* 0x0000002120207212 */ /* 0x000fe200078e3cff */
[----:B------:R-:W5:Y:S01]  /*e600*/  LD.E.128 R12, desc[UR52][R12.64] ;  /* 0x000000340c0c7980 */ /* 0x000f62000c101d00 */
[----:B-1----:R-:W-:Y:S01]  /*e610*/  @P1 IMAD.HI.U32 R0, R2, R21, RZ ;  /* 0x0000001502001227 */ /* 0x002fe200078e00ff */
[----:B------:R-:W-:Y:S01]  /*e620*/  UIMAD UR4, UR37, UR9, UR4 ;  /* 0x00000009250472a4 */ /* 0x000fe2000f8e0204 */
[----:B------:R-:W-:Y:S01]  /*e630*/  LOP3.LUT R28, R4, R11, RZ, 0x3c, !PT ;  /* 0x0000000b041c7212 */ /* 0x000fe200078e3cff */
[----:B------:R-:W-:Y:S01]  /*e640*/  UIMAD.WIDE.U32 UR6, UR37, UR8, UR6 ;  /* 0x00000008250672a5 */ /* 0x000fe2000f8e0006 */
[--C-:B------:R-:W-:Y:S01]  /*e650*/  IMAD.X R41, RZ, RZ, R5.reuse, P6 ;  /* 0x000000ffff297224 */ /* 0x100fe200030e0605 */
[----:B0-----:R-:W-:Y:S01]  /*e660*/  @P1 SHF.R.U32.HI R45, RZ, R49, R0 ;  /* 0x00000031ff2d1219 */ /* 0x001fe20000011600 */
[--C-:B------:R-:W-:Y:S01]  /*e670*/  IMAD.X R37, RZ, RZ, R5.reuse, P5 ;  /* 0x000000ffff257224 */ /* 0x100fe200028e0605 */
[----:B------:R-:W-:Y:S01]  /*e680*/  UIADD3 UR4, UR7, UR4, URZ ;  /* 0x0000000407047290 */ /* 0x000fe2000fffe03f */
[----:B------:R-:W-:Y:S01]  /*e690*/  IMAD.X R33, RZ, RZ, R5, P4 ;  /* 0x000000ffff217224 */ /* 0x000fe200020e0605 */
[--C-:B------:R-:W-:Y:S01]  /*e6a0*/  SHF.R.S32.HI R0, RZ, 0x1f, R45.reuse ;  /* 0x0000001fff007819 */ /* 0x100fe2000001142d */
[----:B------:R-:W-:Y:S01]  /*e6b0*/  IMAD.MOV R49, RZ, RZ, -R45 ;  /* 0x000000ffff317224 */ /* 0x000fe200078e0a2d */
[----:B------:R-:W-:Y:S01]  /*e6c0*/  ULDC.64 UR8, c[0x0][0xae0] ;  /* 0x0002b80000087ab9 */ /* 0x000fe20000000a00 */
[----:B------:R-:W-:Y:S01]  /*e6d0*/  IMAD.U32 R21, RZ, RZ, UR7 ;  /* 0x00000007ff157e24 */ /* 0x000fe2000f8e00ff */
[----:B------:R-:W5:Y:S01]  /*e6e0*/  LD.E.128 R24, desc[UR52][R24.64] ;  /* 0x0000003418187980 */ /* 0x000f62000c101d00 */
[----:B------:R-:W-:-:S02]  /*e6f0*/  IMAD R0, R0, UR8, RZ ;  /* 0x0000000800007c24 */ /* 0x000fc4000f8e02ff */
[----:B------:R-:W-:Y:S01]  /*e700*/  IMAD R49, R46, R49, R2 ;  /* 0x000000312e317224 */ /* 0x000fe200078e0202 */
[----:B------:R-:W5:Y:S01]  /*e710*/  LD.E.128 R8, desc[UR52][R8.64] ;  /* 0x0000003408087980 */ /* 0x000f62000c101d00 */
[----:B------:R-:W-:Y:S01]  /*e720*/  IMAD.U32 R20, RZ, RZ, UR6 ;  /* 0x00000006ff147e24 */ /* 0x000fe2000f8e00ff */
[----:B------:R-:W-:Y:S01]  /*e730*/  ULDC.64 UR6, c[0x0][0xad8] ;  /* 0x0002b60000067ab9 */ /* 0x000fe20000000a00 */
[----:B------:R-:W-:Y:S01]  /*e740*/  IMAD.U32 R21, RZ, RZ, UR4 ;  /* 0x00000004ff157e24 */ /* 0x000fe2000f8e00ff */
[----:B------:R-:W5:Y:S01]  /*e750*/  LD.E.128 R4, desc[UR52][R6.64] ;  /* 0x0000003406047980 */ /* 0x000f62000c101d00 */
[C---:B------:R-:W-:Y:S01]  /*e760*/  IMAD R51, R45.reuse, UR9, R0 ;  /* 0x000000092d337c24 */ /* 0x040fe2000f8e0200 */
[----:B------:R-:W-:Y:S02]  /*e770*/  SHF.R.S32.HI R0, RZ, 0x1f, R49 ;  /* 0x0000001fff007819 */ /* 0x000fe40000011431 */
[----:B------:R-:W5:Y:S01]  /*e780*/  LD.E.128 R40, desc[UR52][R40.64] ;  /* 0x0000003428287980 */ /* 0x000f62000c101d00 */
[----:B------:R-:W-:-:S03]  /*e790*/  IMAD.WIDE.U32 R20, R45, UR8, R20 ;  /* 0x000000082d147c25 */ /* 0x000fc6000f8e0014 */
[----:B------:R-:W5:Y:S04]  /*e7a0*/  LD.E.128 R36, desc[UR52][R36.64] ;  /* 0x0000003424247980 */ /* 0x000f68000c101d00 */
[----:B------:R-:W5:Y:S04]  /*e7b0*/  LD.E.128 R32, desc[UR52][R32.64] ;  /* 0x0000003420207980 */ /* 0x000f68000c101d00 */
[----:B------:R-:W5:Y:S01]  /*e7c0*/  LD.E.128 R28, desc[UR52][R28.64] ;  /* 0x000000341c1c7980 */ /* 0x000f62000c101d00 */
        /* <DEDUP_REMOVED lines=8> */
[----:B------:R-:W-:Y:S02]  /*e850*/  VIADD R46, R23, UR40 ;  /* 0x00000028172e7c36 */ /* 0x000fe40008000000 */
[C---:B------:R-:W-:Y:S02]  /*e860*/  IMAD R45, R49.reuse, UR7, R2 ;  /* 0x00000007312d7c24 */ /* 0x040fe4000f8e0202 */
[----:B------:R-:W-:Y:S01]  /*e870*/  IMAD.WIDE.U32 R20, R49, UR6, R20 ;  /* 0x0000000631147c25 */ /* 0x000fe2000f8e0014 */
[C---:B------:R-:W-:Y:S01]  /*e880*/  ISETP.GE.AND P2, PT, R46.reuse, R53, PT ;  /* 0x000000352e00720c */ /* 0x040fe20003f46270 */
[----:B------:R-:W-:Y:S02]  /*e890*/  ULDC.64 UR6, c[0x0][0xa80] ;  /* 0x0002a00000067ab9 */ /* 0x000fe40000000a00 */
[----:B------:R-:W-:Y:S01]  /*e8a0*/  VIADD R0, R46, 0x20 ;  /* 0x000000202e007836 */ /* 0x000fe20000000000 */
[----:B------:R-:W-:Y:S01]  /*e8b0*/  LEA R44, P3, R20, UR6, 0x1 ;  /* 0x00000006142c7c11 */ /* 0x000fe2000f8608ff */
[----:B------:R-:W-:Y:S01]  /*e8c0*/  IMAD.IADD R21, R21, 0x1, R45 ;  /* 0x0000000115157824 */ /* 0x000fe200078e022d */
[----:B------:R-:W-:-:S02]  /*e8d0*/  IADD3 R3, R3, 0x22820, RZ ;  /* 0x0002282003037810 */ /* 0x000fc40007ffe0ff */
        /* <DEDUP_REMOVED lines=19> */
.L_x_2775:
[----:B------:R-:W-:Y:S05]  /*ea10*/  BSYNC B1 ;  /* 0x0000000000017941 */ /* 0x000fea0003800000 */
.L_x_2774:
        /* <DEDUP_REMOVED lines=13> */
.L_x_2777:
[----:B------:R-:W-:Y:S05]  /*eaf0*/  BSYNC B1 ;  /* 0x0000000000017941 */ /* 0x000fea0003800000 */
.L_x_2776:
[----:B----4-:R4:W0:Y:S01]  /*eb00*/  SHFL.IDX PT, R0, R45, 0x2, 0x181f ;  /* 0x00581f002d007f89 */ /* 0x01082200000e0000 */
[----:B------:R-:W-:Y:S03]  /*eb10*/  BSSY B1, `(.L_x_2778) ;  /* 0x000000c000017945 */ /* 0x000fe60003800000 */
[----:B---3-5:R4:W3:Y:S01]  /*eb20*/  SHFL.IDX PT, R12, R44, 0x2, 0x181f ;  /* 0x00581f002c0c7f89 */ /* 0x0288e200000e0000 */
[----:B------:R-:W-:Y:S05]  /*eb30*/  @P1 BRA `(.L_x_2779) ;  /* 0x0000000000241947 */ /* 0x000fea0003800000 */
[----:B------:R-:W-:Y:S02]  /*eb40*/  ULDC UR4, c[0x0][0xac8] ;  /* 0x0002b20000047ab9 */ /* 0x000fe40000000800 */
[----:B------:R-:W-:Y:S02]  /*eb50*/  ISETP.GE.AND P2, PT, R16, UR4, PT ;  /* 0x0000000410007c0c */ /* 0x000fe4000bf46270 */
[----:B------:R-:W-:-:S11]  /*eb60*/  ISETP.GE.AND P3, PT, R19, UR4, PT ;  /* 0x0000000413007c0c */ /* 0x000fd6000bf66270 */
[CC--:B---3--:R-:W-:Y:S02]  /*eb70*/  @!P2 LEA R2, P0, R16.reuse, R12.reuse, 0x1 ;  /* 0x0000000c1002a211 */ /* 0x0c8fe400078008ff */
[C---:B------:R-:W-:Y:S02]  /*eb80*/  @!P3 LEA R12, P1, R19.reuse, R12, 0x1 ;  /* 0x0000000c130cb211 */ /* 0x040fe400078208ff */
[-C--:B0-----:R-:W-:Y:S02]  /*eb90*/  @!P2 LEA.HI.X R3, R16, R0.reuse, R193, 0x1, P0 ;  /* 0x000000001003a211 */ /* 0x081fe400000f0cc1 */
[----:B------:R-:W-:-:S03]  /*eba0*/  @!P3 LEA.HI.X R13, R19, R0, R192, 0x1, P1 ;  /* 0x00000000130db211 */ /* 0x000fc600008f0cc0 */
[----:B------:R0:W-:Y:S04]  /*ebb0*/  @!P2 ST.E.128 desc[UR52][R2.64], R8 ;  /* 0x000000080200a985 */ /* 0x0001e8000c101d34 */
[----:B------:R0:W-:Y:S02]  /*ebc0*/  @!P3 ST.E.128 desc[UR52][R12.64], R32 ;  /* 0x000000200c00b985 */ /* 0x0001e4000c101d34 */
.L_x_2779:
[----:B------:R-:W-:Y:S05]  /*ebd0*/  BSYNC B1 ;  /* 0x0000000000017941 */ /* 0x000fea0003800000 */
.L_x_2778:
[----:B0-----:R-:W-:Y:S01]  /*ebe0*/  VIADD R0, R46, 0x60 ;  /* 0x000000602e007836 */ /* 0x001fe20000000000 */
[----:B--2-4-:R-:W4:Y:S04]  /*ebf0*/  SHFL.IDX PT, R45, R45, 0x3, 0x181f ;  /* 0x00781f002d2d7f89 */ /* 0x014f2800000e0000 */
[----:B------:R-:W-:Y:S01]  /*ec00*/  ISETP.GE.AND P0, PT, R0, R53, PT ;  /* 0x000000350000720c */ /* 0x000fe20003f06270 */
[----:B------:R-:W0:-:S12]  /*ec10*/  SHFL.IDX PT, R44, R44, 0x3, 0x181f ;  /* 0x00781f002c2c7f89 */ /* 0x000e1800000e0000 */
[----:B------:R-:W-:Y:S05]  /*ec20*/  @P0 BRA `(.L_x_2780) ;  /* 0x0000000c00080947 */ /* 0x000fea0003800000 */
[----:B------:R-:W-:Y:S02]  /*ec30*/  ULDC UR4, c[0x0][0xac8] ;  /* 0x0002b20000047ab9 */ /* 0x000fe40000000800 */
[----:B------:R-:W-:-:S13]  /*ec40*/  ISETP.GE.AND P1, PT, R16, UR4, PT ;  /* 0x0000000410007c0c */ /* 0x000fda000bf26270 */
[----:B0-----:R-:W-:-:S04]  /*ec50*/  @!P1 LEA R2, P0, R16, R44, 0x1 ;  /* 0x0000002c10029211 */ /* 0x001fc800078008ff */
[----:B----4-:R-:W-:Y:S02]  /*ec60*/  @!P1 LEA.HI.X R3, R16, R45, R193, 0x1, P0 ;  /* 0x0000002d10039211 */ /* 0x010fe400000f0cc1 */
[----:B------:R-:W-:-:S03]  /*ec70*/  ISETP.GE.AND P0, PT, R19, UR4, PT ;  /* 0x0000000413007c0c */ /* 0x000fc6000bf06270 */
[----:B------:R0:W-:Y:S10]  /*ec80*/  @!P1 ST.E.128 desc[UR52][R2.64], R4 ;  /* 0x0000000402009985 */ /* 0x0001f4000c101d34 */
[----:B------:R-:W-:Y:S05]  /*ec90*/  @P0 BRA `(.L_x_2780) ;  /* 0x0000000800ec0947 */ /* 0x000fea0003800000 */
[----:B0-----:R-:W-:-:S04]  /*eca0*/  LEA R2, P0, R19, R44, 0x1 ;  /* 0x0000002c13027211 */ /* 0x001fc800078008ff */
[----:B------:R-:W-:-:S05]  /*ecb0*/  LEA.HI.X R3, R19, R45, R192, 0x1, P0 ;  /* 0x0000002d13037211 */ /* 0x000fca00000f0cc0 */
[----:B------:R0:W-:Y:S01]  /*ecc0*/  ST.E.128 desc[UR52][R2.64], R28 ;  /* 0x0000001c02007985 */ /* 0x0001e2000c101d34 */
[----:B------:R-:W-:Y:S05]  /*ecd0*/  BRA `(.L_x_2780) ;  /* 0x0000000800dc7947 */ /* 0x000fea0003800000 */
.L_x_2772:
        /* <DEDUP_REMOVED lines=32> */
[----:B--2---:R-:W-:-:S07]  /*eee0*/  IADD3 R0, -R5, R0, RZ ;  /* 0x0000000005007210 */ /* 0x004fce0007ffe1ff */
.L_x_2781:
[----:B------:R-:W-:Y:S01]  /*eef0*/  USEL UR37, UR37, URZ, !UP0 ;  /* 0x0000003f25257287 */ /* 0x000fe2000c000000 */
[----:B------:R-:W-:Y:S01]  /*ef00*/  BSSY B1, `(.L_x_2782) ;  /* 0x000002c000017945 */ /* 0x000fe20003800000 */
[----:B------:R-:W-:-:S03]  /*ef10*/  USEL UR38, UR38, URZ, !UP0 ;  /* 0x0000003f26267287 */ /* 0x000fc6000c000000 */
[----:B------:R-:W-:Y:S09]  /*ef20*/  @P1 BRA `(.L_x_2783) ;  /* 0x0000000000a41947 */ /* 0x000ff20003800000 */
        /* <DEDUP_REMOVED lines=25> */
[----:B------:R-:W-:-:S03]  /*f0c0*/  IMAD.U32 R6, RZ, RZ, UR8 ;  /* 0x00000008ff067e24 */ /* 0x000fc6000f8e00ff */
[--C-:B------:R-:W-:Y:S01]  /*f0d0*/  SHF.R.S32.HI R3, RZ, 0x1f, R2.reuse ;  /* 0x0000001fff037819 */ /* 0x100fe20000011402 */
[----:B------:R-:W-:Y:S01]  /*f0e0*/  IMAD.MOV R5, RZ, RZ, -R2 ;  /* 0x000000ffff057224 */ /* 0x000fe200078e0a02 */
[----:B------:R-:W-:-:S03]  /*f0f0*/  IADD3 R2, P1, R2, UR6, RZ ;  /* 0x0000000602027c10 */ /* 0x000fc6000ff3e0ff */
[----:B------:R-:W-:Y:S01]  /*f100*/  IMAD R5, R7, R5, R4 ;  /* 0x0000000507057224 */ /* 0x000fe200078e0204 */
[----:B------:R-:W-:Y:S01]  /*f110*/  IADD3.X R3, R3, UR7, R6, P1, !PT ;  /* 0x0000000703037c10 */ /* 0x000fe20008ffe406 */
[----:B------:R-:W-:-:S03]  /*f120*/  ULDC.64 UR6, c[0x0][0xb50] ;  /* 0x0002d40000067ab9 */ /* 0x000fc60000000a00 */
[----:B------:R-:W-:Y:S01]  /*f130*/  SHF.R.S32.HI R4, RZ, 0x1f, R5 ;  /* 0x0000001fff047819 */ /* 0x000fe20000011405 */
[----:B------:R-:W-:-:S04]  /*f140*/  IMAD.WIDE.U32 R2, R5, UR12, R2 ;  /* 0x0000000c05027c25 */ /* 0x000fc8000f8e0002 */
[----:B------:R-:W-:-:S04]  /*f150*/  IMAD R4, R4, UR12, RZ ;  /* 0x0000000c04047c24 */ /* 0x000fc8000f8e02ff */
[----:B------:R-:W-:Y:S01]  /*f160*/  IMAD R7, R5, UR13, R4 ;  /* 0x0000000d05077c24 */ /* 0x000fe2000f8e0204 */
[----:B------:R-:W-:-:S03]  /*f170*/  LEA R4, P1, R2, UR6, 0x2 ;  /* 0x0000000602047c11 */ /* 0x000fc6000f8210ff */
[----:B------:R-:W-:-:S05]  /*f180*/  IMAD.IADD R3, R3, 0x1, R7 ;  /* 0x0000000103037824 */ /* 0x000fca00078e0207 */
[----:B------:R-:W-:Y:S01]  /*f190*/  LEA.HI.X R5, R2, UR7, R3, 0x2, P1 ;  /* 0x0000000702057c11 */ /* 0x000fe200088f1403 */
[----:B------:R-:W-:-:S05]  /*f1a0*/  IMAD.MOV.U32 R3, RZ, RZ, -0x800000 ;  /* 0xff800000ff037424 */ /* 0x000fca00078e00ff */
[----:B------:R0:W-:Y:S02]  /*f1b0*/  STG.E desc[UR52][R4.64], R3 ;  /* 0x0000000304007986 */ /* 0x0001e4000c101934 */
.L_x_2783:
[----:B------:R-:W-:Y:S05]  /*f1c0*/  BSYNC B1 ;  /* 0x0000000000017941 */ /* 0x000fea0003800000 */
.L_x_2782:
[----:B0-----:R-:W0:Y:S01]  /*f1d0*/  @P0 LDC R3, c[0x0][0xbf0] ;  /* 0x0002fc00ff030b82 */ /* 0x001e220000000800 */
[----:B------:R-:W-:Y:S01]  /*f1e0*/  ULDC.64 UR12, c[0x0][0xaa0] ;  /* 0x0002a800000c7ab9 */ /* 0x000fe20000000a00 */
[----:B------:R-:W-:Y:S01]  /*f1f0*/  IMAD R2, R22, 0x20, R23 ;  /* 0x0000002016027824 */ /* 0x000fe200078e0217 */
        /* <DEDUP_REMOVED lines=8> */
[----:B------:R-:W-:Y:S01]  /*f280*/  UIMAD UR4, UR10, UR12, URZ ;  /* 0x0000000c0a0472a4 */ /* 0x000fe2000f8e023f */
[----:B------:R-:W-:Y:S01]  /*f290*/  MOV R5, R6 ;  /* 0x0000000600057202 */ /* 0x000fe20000000f00 */
[----:B------:R-:W-:Y:S02]  /*f2a0*/  UIMAD.WIDE.U32 UR6, UR39, UR12, UR6 ;  /* 0x0000000c270672a5 */ /* 0x000fe4000f8e0006 */
[----:B------:R-:W-:Y:S01]  /*f2b0*/  UIMAD UR4, UR39, UR13, UR4 ;  /* 0x0000000d270472a4 */ /* 0x000fe2000f8e0204 */
[----:B------:R-:W-:-:S03]  /*f2c0*/  ULDC.64 UR8, c[0x0][0xaf0] ;  /* 0x0002bc0000087ab9 */ /* 0x000fc60000000a00 */
[----:B------:R-:W-:Y:S02]  /*f2d0*/  UIADD3 UR7, UR7, UR4, URZ ;  /* 0x0000000407077290 */ /* 0x000fe4000fffe03f */
[----:B------:R-:W-:Y:S01]  /*f2e0*/  UIMAD UR4, UR38, UR8, URZ ;  /* 0x00000008260472a4 */ /* 0x000fe2000f8e023f */
[----:B0-----:R-:W-:Y:S01]  /*f2f0*/  @P0 SHF.R.U32.HI R5, RZ, R3, R2 ;  /* 0x00000003ff050219 */ /* 0x001fe20000011602 */
        /* <DEDUP_REMOVED lines=8> */
[----:B------:R-:W-:Y:S02]  /*f380*/  IMAD R7, R11, R7, R6 ;  /* 0x000000070b077224 */ /* 0x000fe400078e0206 */
[----:B------:R-:W-:Y:S01]  /*f390*/  IMAD.U32 R2, RZ, RZ, UR6 ;  /* 0x00000006ff027e24 */ /* 0x000fe2000f8e00ff */
[----:B------:R-:W-:Y:S01]  /*f3a0*/  ULDC.64 UR6, c[0x0][0xad8] ;  /* 0x0002b60000067ab9 */ /* 0x000fe20000000a00 */
[----:B------:R-:W-:Y:S02]  /*f3b0*/  IMAD.U32 R3, RZ, RZ, UR4 ;  /* 0x00000004ff037e24 */ /* 0x000fe4000f8e00ff */
[C---:B------:R-:W-:Y:S01]  /*f3c0*/  IMAD R9, R5.reuse, UR9, R4 ;  /* 0x0000000905097c24 */ /* 0x040fe2000f8e0204 */
[----:B------:R-:W-:Y:S01]  /*f3d0*/  SHF.R.S32.HI R4, RZ, 0x1f, R7 ;  /* 0x0000001fff047819 */ /* 0x000fe20000011407 */
[----:B------:R-:W-:-:S04]  /*f3e0*/  IMAD.WIDE.U32 R2, R5, UR8, R2 ;  /* 0x0000000805027c25 */ /* 0x000fc8000f8e0002 */
        /* <DEDUP_REMOVED lines=13> */
[----:B------:R-:W-:Y:S02]  /*f4c0*/  LEA.HI.X R5, R2, UR7, R3, 0x1, P3 ;  /* 0x0000000702057c11 */ /* 0x000fe400098f0c03 */
[----:B------:R0:W1:Y:S02]  /*f4d0*/  SHFL.IDX PT, R2, R4, RZ, 0x181f ;  /* 0x00181fff04027589 */ /* 0x00006400000e0000 */
[----:B------:R-:W-:-:S02]  /*f4e0*/  ISETP.GE.AND P0, PT, R0, R11, PT ;  /* 0x0000000b0000720c */ /* 0x000fc40003f06270 */
        /* <DEDUP_REMOVED lines=11> */
.L_x_2785:
[----:B------:R-:W-:Y:S05]  /*f5a0*/  BSYNC B1 ;  /* 0x0000000000017941 */ /* 0x000fea0003800000 */
.L_x_2784:
        /* <DEDUP_REMOVED lines=13> */
.L_x_2787:
[----:B------:R-:W-:Y:S05]  /*f680*/  BSYNC B1 ;  /* 0x0000000000017941 */ /* 0x000fea0003800000 */
.L_x_2786:
        /* <DEDUP_REMOVED lines=13> */
.L_x_2789:
[----:B------:R-:W-:Y:S05]  /*f760*/  BSYNC B1 ;  /* 0x0000000000017941 */ /* 0x000fea0003800000 */
.L_x_2788:
        /* <DEDUP_REMOVED lines=14> */
.L_x_2780:
[----:B------:R-:W-:Y:S05]  /*f850*/  BSYNC B0 ;  /* 0x0000000000007941 */ /* 0x000fea0003800000 */
.L_x_2771:
[----:B------:R-:W-:Y:S02]  /*f860*/  ULDC UR4, c[0x0][0xc3c] ;  /* 0x00030f0000047ab9 */ /* 0x000fe40000000800 */
[----:B------:R-:W-:-:S13]  /*f870*/  ISETP.GE.AND P0, PT, R47, UR4, PT ;  /* 0x000000042f007c0c */ /* 0x000fda000bf06270 */
[----:B------:R-:W-:Y:S05]  /*f880*/  @!P0 BRA `(.L_x_2790) ;  /* 0xffffff14002c8947 */ /* 0x000fea000383ffff */
[----:B------:R-:W-:Y:S05]  /*f890*/  EXIT ;  /* 0x000000000000794d */ /* 0x000fea0003800000 */
.L_x_2729:
        /* <DEDUP_REMOVED lines=48> */
[----:B-1----:R-:W-:-:S05]  /*fba0*/  IMAD R4, R4, R9, RZ ;  /* 0x0000000904047224 */ /* 0x002fca00078e02ff */
[----:B0-----:R-:W-:Y:S02]  /*fbb0*/  ISETP.GT.AND P6, PT, R4, R7, PT ;  /* 0x000000070400720c */ /* 0x001fe40003fc4270 */
[----:B------:R-:W-:-:S11]  /*fbc0*/  MOV R3, R4 ;  /* 0x0000000400037202 */ /* 0x000fd60000000f00 */
[----:B------:R-:W-:Y:S05]  /*fbd0*/  @P6 BRA `(.L_x_2792) ;  /* 0x0000000000946947 */ /* 0x000fea0003800000 */
[----:B------:R-:W-:Y:S01]  /*fbe0*/  IMAD.MOV.U32 R4, RZ, RZ, R3 ;  /* 0x000000ffff047224 */ /* 0x000fe200078e0003 */
[----:B------:R-:W-:Y:S01]  /*fbf0*/  UMOV UR4, URZ ;  /* 0x0000003f00047c82 */ /* 0x000fe20008000000 */
[----:B------:R-:W-:-:S05]  /*fc00*/  ULDC UR5, c[0x0][0xc3c] ;  /* 0x00030f0000057ab9 */ /* 0x000fca0000000800 */
.L_x_2796:
        /* <DEDUP_REMOVED lines=12> */
.L_x_2795:
[----:B------:R-:W-:Y:S05]  /*fcd0*/  BSYNC B0 ;  /* 0x0000000000007941 */ /* 0x000fea0003800000 */
.L_x_2794:
        /* <DEDUP_REMOVED lines=17> */
[----:B0-----:R-:W-:-:S05]  /*fdf0*/  IMAD R3, R10, R9, RZ ;  /* 0x000000090a037224 */ /* 0x001fca00078e02ff */
[----:B------:R-:W-:-:S04]  /*fe00*/  IADD3 R4, R3, R4, RZ ;  /* 0x0000000403047210 */ /* 0x000fc80007ffe0ff */
[----:B------:R-:W-:-:S13]  /*fe10*/  ISETP.GT.AND P6, PT, R4, R7, PT ;  /* 0x000000070400720c */ /* 0x000fda0003fc4270 */
[----:B------:R-:W-:Y:S05]  /*fe20*/  @!P6 BRA `(.L_x_2796) ;  /* 0xfffffffc0078e947 */ /* 0x000fea000383ffff */
.L_x_2792:
[----:B------:R-:W-:-:S04]  /*fe30*/  IMAD.IADD R13, R4, 0x1, -R3 ;  /* 0x00000001040d7824 */ /* 0x000fc800078e0a03 */
[----:B------:R-:W-:-:S05]  /*fe40*/  IMAD R2, R8, R9, R13 ;  /* 0x0000000908027224 */ /* 0x000fca00078e020d */
[----:B------:R-:W-:-:S13]  /*fe50*/  ISETP.GT.AND P0, PT, R2, R7, PT ;  /* 0x000000070200720c */ /* 0x000fda0003f04270 */
[----:B------:R-:W-:Y:S02]  /*fe60*/  VOTEU.ANY UR7, UPT, !P0 ;  /* 0x0000000000077886 */ /* 0x000fe400040e0100 */
[----:B------:R-:W-:-:S04]  /*fe70*/  UPOPC UR6, UR7 ;  /* 0x00000007000672bf */ /* 0x000fc80008000000 */
[----:B------:R-:W-:-:S03]  /*fe80*/  UIADD3 UR40, UR6, UR4, URZ ;  /* 0x0000000406287290 */ /* 0x000fc6000fffe03f */
[----:B------:R-:W-:Y:S02]  /*fe90*/  ULDC.64 UR4, c[0x0][0xc90] ;  /* 0x0003240000047ab9 */ /* 0x000fe40000000a00 */
[----:B------:R-:W-:-:S06]  /*fea0*/  UIMAD.WIDE UR4, UR40, 0x4, UR4 ;  /* 0x00000004280478a5 */ /* 0x000fcc000f8e0204 */
[----:B------:R-:W-:Y:S02]  /*feb0*/  IMAD.U32 R2, RZ, RZ, UR4 ;  /* 0x00000004ff027e24 */ /* 0x000fe4000f8e00ff */
[----:B------:R-:W-:-:S05]  /*fec0*/  IMAD.U32 R3, RZ, RZ, UR5 ;  /* 0x00000005ff037e24 */ /* 0x000fca000f8e00ff */
[----:B------:R-:W2:Y:S01]  /*fed0*/  LDG.E R6, desc[UR52][R2.64] ;  /* 0x0000003402067981 */ /* 0x000ea2000c1e1900 */
[----:B------:R-:W-:Y:S01]  /*fee0*/  IMAD.U32 R15, RZ, RZ, UR6 ;  /* 0x00000006ff0f7e24 */ /* 0x000fe2000f8e00ff */
[----:B------:R-:W-:-:S04]  /*fef0*/  ISETP.NE.AND P0, PT, RZ, UR7, PT ;  /* 0x00000007ff007c0c */ /* 0x000fc8000bf05270 */
        /* <DEDUP_REMOVED lines=8> */
[----:B------:R-:W-:-:S06]  /*ff80*/  UIADD3 UR4, UR6, -0x1, URZ ;  /* 0xffffffff06047890 */ /* 0x000fcc000fffe03f */
[----:B0-----:R-:W-:-:S05]  /*ff90*/  IMAD.U32 R11, RZ, RZ, UR4 ;  /* 0x00000004ff0b7e24 */ /* 0x001fca000f8e00ff */
[----:B------:R2:W3:Y:S02]  /*ffa0*/  SHFL.IDX PT, R16, R8, R11, 0x1f ;  /* 0x00001f0b08107589 */ /* 0x0004e400000e0000 */
.L_x_2797:
[----:B-1----:R-:W-:Y:S02]  /*ffb0*/  IMAD.MOV R2, RZ, RZ, -R3 ;  /* 0x000000ffff027224 */ /* 0x002fe400078e0a03 */
[----:B---3--:R-:W-:Y:S02]  /*ffc0*/  IMAD R16, R16, R9, R13 ;  /* 0x0000000910107224 */ /* 0x008fe400078e020d */
[----:B------:R-:W-:Y:S01]  /*ffd0*/  IMAD.MOV.U32 R13, RZ, RZ, R2 ;  /* 0x000000ffff0d7224 */ /* 0x000fe200078e0002 */
[----:B------:R-:W-:Y:S02]  /*ffe0*/  IABS R2, R4 ;  /* 0x0000000400027213 */ /* 0x000fe40000000000 */
[----:B0-2---:R-:W-:Y:S01]  /*fff0*/  IADD3 R11, -R16, R7, RZ ;  /* 0x00000007100b7210 */ /* 0x005fe20007ffe1ff */
        /* <DEDUP_REMOVED lines=20> */
[----:B------:R-:W-:-:S03]  /*10140*/  IMAD.MOV R7, RZ, RZ, -R2 ;  /* 0x000000ffff077224 */ /* 0x000fc600078e0a02 */
[----:B------:R-:W-:Y:S01]  /*10150*/  IADD3 R3, -R13, RZ, RZ ;  /* 0x000000ff0d037210 */ /* 0x000fe20007ffe1ff */
[----:B------:R-:W-:-:S03]  /*10160*/  IMAD R4, R4, R7, R11 ;  /* 0x0000000704047224 */ /* 0x000fc600078e020b */
[----:B------:R-:W-:Y:S02]  /*10170*/  VIADDMNMX R15, R3, R9, R6, PT ;  /* 0x00000009030f7246 */ /* 0x000fe40003800106 */
[----:B------:R-:W-:Y:S02]  /*10180*/  IABS R9, R4 ;  /* 0x0000000400097213 */ /* 0x000fe40000000000 */
[-C--:B------:R-:W-:Y:S01]  /*10190*/  IABS R8, R15.reuse ;  /* 0x0000000f00087213 */ /* 0x080fe20000000000 */
[----:B------:R-:W-:Y:S01]  /*101a0*/  IMAD.MOV R18, RZ, RZ, -R15 ;  /* 0x000000ffff127224 */ /* 0x000fe200078e0a0f */
[----:B------:R-:W-:Y:S02]  /*101b0*/  IABS R10, R15 ;  /* 0x0000000f000a7213 */ /* 0x000fe40000000000 */
[----:B------:R-:W0:Y:S08]  /*101c0*/  I2F.RP R6, R8 ;  /* 0x0000000800067306 */ /* 0x000e300000209400 */
[----:B0-----:R-:W0:Y:S02]  /*101d0*/  MUFU.RCP R6, R6 ;  /* 0x0000000600067308 */ /* 0x001e240000001000 */
[----:B0-----:R-:W-:-:S06]  /*101e0*/  VIADD R3, R6, 0xffffffe ;  /* 0x0ffffffe06037836 */ /* 0x001fcc0000000000 */
[----:B------:R-:W0:Y:S02]  /*101f0*/  F2I.FTZ.U32.TRUNC.NTZ R3, R3 ;  /* 0x0000000300037305 */ /* 0x000e24000021f000 */
[----:B0-----:R-:W-:-:S04]  /*10200*/  IMAD.MOV R2, RZ, RZ, -R3 ;  /* 0x000000ffff027224 */ /* 0x001fc800078e0a03 */
[----:B------:R-:W-:Y:S02]  /*10210*/  IMAD.MOV.U32 R7, RZ, RZ, R2 ;  /* 0x000000ffff077224 */ /* 0x000fe400078e0002 */
[----:B------:R-:W-:Y:S02]  /*10220*/  IMAD.MOV.U32 R2, RZ, RZ, RZ ;  /* 0x000000ffff027224 */ /* 0x000fe400078e00ff */
        /* <DEDUP_REMOVED lines=13> */
[----:B------:R-:W-:-:S06]  /*10300*/  @P0 IADD3 R2, R2, 0x1, RZ ;  /* 0x0000000102020810 */ /* 0x000fcc0007ffe0ff */
[----:B------:R-:W-:Y:S01]  /*10310*/  @!P2 IMAD.MOV R2, RZ, RZ, -R2 ;  /* 0x000000ffff02a224 */ /* 0x000fe200078e0a02 */
[----:B------:R-:W-:-:S04]  /*10320*/  @!P1 LOP3.LUT R2, RZ, R15, RZ, 0x33, !PT ;  /* 0x0000000fff029212 */ /* 0x000fc800078e33ff */
[----:B------:R-:W-:Y:S01]  /*10330*/  LOP3.LUT R17, RZ, R2, RZ, 0x33, !PT ;  /* 0x00000002ff117212 */ /* 0x000fe200078e33ff */
[----:B------:R-:W-:-:S04]  /*10340*/  IMAD R18, R2, R18, R3 ;  /* 0x0000001202127224 */ /* 0x000fc800078e0203 */
[----:B------:R-:W-:Y:S01]  /*10350*/  IMAD.IADD R17, R0, 0x1, R17 ;  /* 0x0000000100117824 */ /* 0x000fe200078e0211 */
[----:B------:R-:W-:Y:S06]  /*10360*/  BRA `(.L_x_2798) ;  /* 0x0000000000107947 */ /* 0x000fec0003800000 */
.L_x_2793:
[----:B------:R-:W-:Y:S01]  /*10370*/  IMAD.MOV.U32 R16, RZ, RZ, R7 ;  /* 0x000000ffff107224 */ /* 0x000fe200078e0007 */
[----:B------:R-:W-:Y:S01]  /*10380*/  ULDC UR40, c[0x0][0xc3c] ;  /* 0x00030f0000287ab9 */ /* 0x000fe20000000800 */
[----:B------:R-:W-:Y:S02]  /*10390*/  IMAD.MOV.U32 R17, RZ, RZ, RZ ;  /* 0x000000ffff117224 */ /* 0x000fe400078e00ff */
[----:B------:R-:W-:-:S07]  /*103a0*/  IMAD.MOV.U32 R18, RZ, RZ, RZ ;  /* 0x000000ffff127224 */ /* 0x000fce00078e00ff */
.L_x_2798:
[----:B------:R-:W-:Y:S01]  /*103b0*/  ISETP.NE.AND P0, PT, R5, RZ, PT ;  /* 0x000000ff0500720c */ /* 0x000fe20003f05270 */
[----:B------:R-:W-:-:S12]  /*103c0*/  IMAD.U32 R19, RZ, RZ, UR40 ;  /* 0x00000028ff137e24 */ /* 0x000fd8000f8e00ff */
[----:B------:R-:W0:Y:S01]  /*103d0*/  @!P0 S2R R3, SR_CgaCtaId ;  /* 0x0000000000038919 */ /* 0x000e220000008800 */
[----:B------:R-:W-:-:S04]  /*103e0*/  @!P0 MOV R0, 0x400 ;  /* 0x0000040000008802 */ /* 0x000fc80000000f00 */
[----:B0-----:R-:W-:-:S05]  /*103f0*/  @!P0 LEA R0, R3, R0, 0x18 ;  /* 0x0000000003008211 */ /* 0x001fca00078ec0ff */
[----:B------:R0:W-:Y:S01]  /*10400*/  @!P0 STS.128 [R0+0x228d0], R16 ;  /* 0x0228d01000008388 */ /* 0x0001e20000000c00 */
[----:B------:R-:W-:Y:S06]  /*10410*/  BAR.ARV 0x5, 0x180 ;  /* 0x0146000000007b1d */ /* 0x000fec0000002000 */
.L_x_2791:
[----:B------:R-:W-:Y:S01]  /*10420*/  ULDC UR4, c[0x0][0xc3c] ;  /* 0x00030f0000047ab9 */ /* 0x000fe20000000800 */
[----:B------:R1:W-:Y:S01]  /*10430*/  STL [R1+0x18], RZ ;  /* 0x000018ff01007387 */ /* 0x0003e20000100800 */
[----:B------:R-:W-:Y:S01]  /*10440*/  UISETP.GE.AND UP0, UPT, UR40, UR4, UPT ;  /* 0x000000042800728c */ /* 0x000fe2000bf06270 */
[----:B------:R-:W-:Y:S01]  /*10450*/  MOV R35, 0x1 ;  /* 0x0000000100237802 */ /* 0x000fe20000000f00 */
[----:B------:R-:W-:-:S04]  /*10460*/  IMAD.MOV.U32 R32, RZ, RZ, RZ ;  /* 0x000000ffff207224 */ /* 0x000fc800078e00ff */
[----:B------:R-:W-:-:S13]  /*10470*/  PLOP3.LUT P0, PT, PT, PT, UP0, 0x80, 0x0 ;  /* 0x000000000000781c */ /* 0x000fda0003f0f008 */
        /* <DEDUP_REMOVED lines=13> */
[----:B------:R-:W-:Y:S01]  /*10550*/  IMAD.SHL.U32 R9, R10, 0x4, RZ ;  /* 0x000000040a097824 */ /* 0x000fe200078e00ff */
[----:B------:R-:W-:-:S02]  /*10560*/  LOP3.LUT R4, R5, 0x80, RZ, 0xc0, !PT ;  /* 0x0000008005047812 */ /* 0x000fc400078ec0ff */
[----:B0-----:R-:W-:Y:S02]  /*10570*/  SHF.R.U32.HI R0, RZ, 0x5, R8 ;  /* 0x00000005ff007819 */ /* 0x001fe40000011608 */
[----:B------:R-:W-:Y:S02]  /*10580*/  LOP3.LUT R3, R2, 0x380, RZ, 0xc0, !PT ;  /* 0x0000038002037812 */ /* 0x000fe400078ec0ff */
[C---:B------:R-:W-:Y:S02]  /*10590*/  LOP3.LUT R7, R5.reuse, 0x60, RZ, 0xc0, !PT ;  /* 0x0000006005077812 */ /* 0x040fe400078ec0ff */
[----:B------:R-:W-:Y:S01]  /*105a0*/  LOP3.LUT R6, R4, 0x10, R10, 0xf8, !PT ;  /* 0x0000001004067812 */ /* 0x000fe200078ef80a */
        /* <DEDUP_REMOVED lines=12> */
[----:B--2---:R-:W-:Y:S01]  /*10670*/  IMAD.U32 R3, RZ, RZ, UR4 ;  /* 0x00000004ff037e24 */ /* 0x004fe2000f8e00ff */
[----:B------:R-:W-:Y:S02]  /*10680*/  SHF.R.U32.HI R2, RZ, 0x3, R8 ;  /* 0x00000003ff027819 */ /* 0x000fe40000011608 */
[----:B------:R0:W-:Y:S01]  /*10690*/  STL [R1+0xc], R0 ;  /* 0x00000c0001007387 */ /* 0x0001e20000100800 */
[----:B------:R-:W-:-:S02]  /*106a0*/  LOP3.LUT R31, R4, 0x70, RZ, 0xc0, !PT ;  /* 0x00000070041f7812 */ /* 0x000fc400078ec0ff */
[----:B------:R-:W-:Y:S01]  /*106b0*/  LEA R22, R3, R22, 0x18 ;  /* 0x0000001603167211 */ /* 0x000fe200078ec0ff */
[----:B------:R-:W-:Y:S04]  /*106c0*/  STL [R1+0x18], RZ ;  /* 0x000018ff01007387 */ /* 0x000fe80000100800 */
[----:B------:R1:W-:Y:S01]  /*106d0*/  STL [R1], R3 ;  /* 0x0000000301007387 */ /* 0x0003e20000100800 */
[----:B0-----:R-:W-:-:S04]  /*106e0*/  MOV R0, 0x40 ;  /* 0x0000004000007802 */ /* 0x001fc80000000f00 */
[----:B------:R-:W-:Y:S02]  /*106f0*/  SEL R0, R0, 0xffffffc0, !P0 ;  /* 0xffffffc000007807 */ /* 0x000fe40004000000 */
[----:B-1----:R-:W-:-:S03]  /*10700*/  LOP3.LUT R3, R2, 0x70, R4, 0xf8, !PT ;  /* 0x0000007002037812 */ /* 0x002fc600078ef804 */
[----:B------:R0:W-:Y:S01]  /*10710*/  STL [R1+0x10], R0 ;  /* 0x0000100001007387 */ /* 0x0001e20000100800 */
[----:B------:R-:W-:Y:S02]  /*10720*/  LOP3.LUT R2, R9, 0x400, R4, 0xf8, !PT ;  /* 0x0000040009027812 */ /* 0x000fe400078ef804 */
[----:B------:R-:W-:-:S03]  /*10730*/  LOP3.LUT R3, R3, 0x80, RZ, 0xfc, !PT ;  /* 0x0000008003037812 */ /* 0x000fc600078efcff */
[----:B------:R1:W-:Y:S01]  /*10740*/  STL [R1+0x4], R2 ;  /* 0x0000040201007387 */ /* 0x0003e20000100800 */
[----:B0-----:R-:W-:-:S05]  /*10750*/  IMAD.IADD R0, R22, 0x1, R2 ;  /* 0x0000000116007824 */ /* 0x001fca00078e0202 */
[----:B------:R1:W-:Y:S02]  /*10760*/  STL [R1+0x14], R0 ;  /* 0x0000140001007387 */ /* 0x0003e40000100800 */
.L_x_2872:
        /* <DEDUP_REMOVED lines=27> */
[----:B------:R-:W-:Y:S02]  /*10920*/  IMAD.U32 R3, RZ, RZ, UR5 ;  /* 0x00000005ff037e24 */ /* 0x000fe4000f8e00ff */
[----:B------:R-:W-:Y:S02]  /*10930*/  @UP0 UIADD3.X UR7, UR39, UR7, URZ, UP4, !UPT ;  /* 0x0000000727070290 */ /* 0x000fe4000a7fe43f */
[----:B------:R-:W-:Y:S01]  /*10940*/  UIADD3 UR8, UP0, UR45, UR8, URZ ;  /* 0x000000082d087290 */ /* 0x000fe2000ff1e03f */
[----:B------:R0:W5:Y:S03]  /*10950*/  @P0 LDG.E R0, desc[UR52][R2.64] ;  /* 0x0000003402000981 */ /* 0x000166000c1e1900 */
[----:B------:R-:W-:Y:S01]  /*10960*/  UIADD3.X UR4, UR39, UR9, URZ, UP0, !UPT ;  /* 0x0000000927047290 */ /* 0x000fe200087fe43f */
[----:B0-----:R-:W-:Y:S01]  /*10970*/  MOV R2, UR6 ;  /* 0x0000000600027c02 */ /* 0x001fe20008000f00 */
        /* <DEDUP_REMOVED lines=16> */
.L_x_2800:
        /* <DEDUP_REMOVED lines=16> */
[----:B------:R-:W-:-:S04]  /*10b80*/  IMAD.U32 R2, RZ, RZ, UR4 ;  /* 0x00000004ff027e24 */ /* 0x000fc8000f8e00ff */
[----:B------:R-:W-:-:S05]  /*10b90*/  IMAD.U32 R3, RZ, RZ, UR5 ;  /* 0x00000005ff037e24 */ /* 0x000fca000f8e00ff */
[----:B------:R-:W2:Y:S02]  /*10ba0*/  LDG.E R2, desc[UR52][R2.64] ;  /* 0x0000003402027981 */ /* 0x000ea4000c1e1900 */
[----:B--2---:R-:W-:Y:S01]  /*10bb0*/  R2UR UR38, R2 ;  /* 0x00000000022672ca */ /* 0x004fe200000e0000 */
[----:B------:R-:W-:-:S14]  /*10bc0*/  BRA `(.L_x_2802) ;  /* 0x00000000002c7947 */ /* 0x000fdc0003800000 */
.L_x_2801:
        /* <DEDUP_REMOVED lines=11> */
.L_x_2802:
[----:B------:R-:W-:Y:S01]  /*10c80*/  R2UR UR6, R17 ;  /* 0x00000000110672ca */ /* 0x000fe200000e0000 */
[----:B------:R-:W-:Y:S01]  /*10c90*/  ULDC UR4, c[0x0][0x448] ;  /* 0x0001120000047ab9 */ /* 0x000fe20000000800 */
[----:B------:R-:W-:Y:S01]  /*10ca0*/  UIADD3 UR38, -UR37, UR38, URZ ;  /* 0x0000002625267290 */ /* 0x000fe2000fffe13f */
[----:B------:R-:W-:Y:S01]  /*10cb0*/  BSSY B7, `(.L_x_2803) ;  /* 0x00004a7000077945 */ /* 0x000fe20003800000 */
[----:B------:R-:W-:Y:S02]  /*10cc0*/  UISETP.NE.AND UP0, UPT, UR4, 0x1, UPT ;  /* 0x000000010400788c */ /* 0x000fe4000bf05270 */
[----:B------:R-:W-:Y:S02]  /*10cd0*/  UIADD3 UR7, UR38, 0xa0, -UR41 ;  /* 0x000000a026077890 */ /* 0x000fe4000fffe829 */
[----:B------:R-:W-:-:S05]  /*10ce0*/  UP2UR UR49, UPR, URZ, 0x1 ;  /* 0x000000013f317883 */ /* 0x000fca0008000000 */
[----:B------:R-:W-:Y:S02]  /*10cf0*/  USHF.L.U32 UR6, UR6, 0x7, URZ ;  /* 0x0000000706067899 */ /* 0x000fe4000800063f */
[----:B------:R-:W-:Y:S01]  /*10d00*/  @UP0 ULDC UR4, c[0x0][0x44c] ;  /* 0x0001130000040ab9 */ /* 0x000fe20000000800 */
[----:B------:R-:W-:Y:S01]  /*10d10*/  @UP0 ULDC UR8, c[0x0][0x450] ;  /* 0x0001140000080ab9 */ /* 0x000fe20000000800 */
[----:B------:R-:W-:-:S04]  /*10d20*/  UIADD3 UR6, UR6, 0x7f, URZ ;  /* 0x0000007f06067890 */ /* 0x000fc8000fffe03f */
[----:B------:R-:W-:Y:S02]  /*10d30*/  UIMAD.WIDE.U32 UR4, UR6, UR4, URZ ;  /* 0x00000004060472a5 */ /* 0x000fe4000f8e003f */
[----:B------:R-:W-:Y:S02]  /*10d40*/  UIADD3 UR4, UR38, 0x9f, URZ ;  /* 0x0000009f26047890 */ /* 0x000fe4000fffe03f */
[----:B------:R-:W-:Y:S02]  /*10d50*/  @UP0 USHF.R.U32.HI UR6, URZ, UR8, UR5 ;  /* 0x000000083f060299 */ /* 0x000fe40008011605 */
[----:B------:R-:W-:Y:S02]  /*10d60*/  UIMAD.WIDE UR4, UR4, 0x66666667, URZ ;  /* 0x66666667040478a5 */ /* 0x000fe4000f8e023f */
[----:B------:R-:W-:Y:S02]  /*10d70*/  UIADD3 UR6, UR7, UR6, URZ ;  /* 0x0000000607067290 */ /* 0x000fe4000fffe03f */
[----:B------:R-:W-:-:S02]  /*10d80*/  USHF.R.U32.HI UR4, URZ, 0x1f, UR5 ;  /* 0x0000001f3f047899 */ /* 0x000fc40008011605 */
[----:B------:R-:W-:Y:S02]  /*10d90*/  UIMAD.WIDE UR6, UR6, 0x66666667, URZ ;  /* 0x66666667060678a5 */ /* 0x000fe4000f8e023f */
[----:B------:R-:W-:Y:S02]  /*10da0*/  ULEA.HI.SX32 UR4, UR5, UR4, 0x1a ;  /* 0x0000000405047291 */ /* 0x000fe4000f8fd23f */
[----:B------:R-:W-:-:S04]  /*10db0*/  USHF.R.U32.HI UR6, URZ, 0x1f, UR7 ;  /* 0x0000001f3f067899 */ /* 0x000fc80008011607 */
[----:B------:R-:W-:-:S04]  /*10dc0*/  ULEA.HI.SX32 UR6, UR7, UR6, 0x1a ;  /* 0x0000000607067291 */ /* 0x000fc8000f8fd23f */
[----:B------:R-:W-:-:S04]  /*10dd0*/  UISETP.LT.AND UP0, UPT, UR4, UR6, UPT ;  /* 0x000000060400728c */ /* 0x000fc8000bf01270 */
[----:B------:R-:W-:-:S06]  /*10de0*/  USEL UR42, UR4, UR6, UP0 ;  /* 0x00000006042a7287 */ /* 0x000fcc0008000000 */
[----:B------:R-:W-:-:S13]  /*10df0*/  ISETP.LT.AND P0, PT, RZ, UR42, PT ;  /* 0x0000002aff007c0c */ /* 0x000fda000bf01270 */
        /* <DEDUP_REMOVED lines=18> */
.L_x_2804:
        /* <DEDUP_REMOVED lines=20> */
.L_x_2807:
[----:B------:R-:W-:Y:S05]  /*11060*/  BSYNC B6 ;  /* 0x0000000000067941 */ /* 0x000fea0003800000 */
.L_x_2806:
[----:B------:R-:W-:Y:S01]  /*11070*/  IADD3 R0, R22, 0xa400, RZ ;  /* 0x0000a40016007810 */ /* 0x000fe20007ffe0ff */
[----:B------:R-:W-:Y:S01]  /*11080*/  BSSY B6, `(.L_x_2808) ;  /* 0x0000015000067945 */ /* 0x000fe20003800000 */
[----:B------:R-:W-:Y:S02]  /*11090*/  LOP3.LUT R30, R30, 0xfffffffe, RZ, 0xc0, !PT ;  /* 0xfffffffe1e1e7812 */ /* 0x000fe400078ec0ff */
        /* <DEDUP_REMOVED lines=8> */
[----:B------:R-:W-:Y:S01]  /*11120*/  MOV R13, RZ ;  /* 0x000000ff000d7202 */ /* 0x000fe20000000f00 */
[----:B------:R-:W0:Y:S01]  /*11130*/  LDC.64 R2, c[0x4][R2] ;  /* 0x0100000002027b82 */ /* 0x000e220000000a00 */
[----:B------:R-:W-:Y:S02]  /*11140*/  IMAD.U32 R5, RZ, RZ, UR7 ;  /* 0x00000007ff057e24 */ /* 0x000fe4000f8e00ff */
[----:B------:R-:W-:Y:S02]  /*11150*/  IMAD.U32 R6, RZ, RZ, UR8 ;  /* 0x00000008ff067e24 */ /* 0x000fe4000f8e00ff */
[----:B------:R-:W-:-:S02]  /*11160*/  IMAD.U32 R7, RZ, RZ, UR9 ;  /* 0x00000009ff077e24 */ /* 0x000fc4000f8e00ff */
[----:B------:R-:W-:Y:S02]  /*11170*/  IMAD.U32 R10, RZ, RZ, UR4 ;  /* 0x00000004ff0a7e24 */ /* 0x000fe4000f8e00ff */
[----:B------:R-:W-:Y:S02]  /*11180*/  IMAD.U32 R11, RZ, RZ, UR5 ;  /* 0x00000005ff0b7e24 */ /* 0x000fe4000f8e00ff */
[----:B------:R-:W-:Y:S02]  /*11190*/  IMAD.MOV.U32 R8, RZ, RZ, 0x70 ;  /* 0x00000070ff087424 */ /* 0x000fe400078e00ff */
[----:B------:R-:W-:-:S07]  /*111a0*/  IMAD.MOV.U32 R12, RZ, RZ, 0x1 ;  /* 0x00000001ff0c7424 */ /* 0x000fce00078e00ff */
[----:B------:R-:W-:-:S07]  /*111b0*/  LEPC R20, `(.L_x_2809) ;  /* 0x000000001014794e */ /* 0x000fce0000000000 */
[----:B0-----:R-:W-:Y:S05]  /*111c0*/  CALL.ABS.NOINC R2 ;  /* 0x0000000002007343 */ /* 0x001fea0003c00000 */
.L_x_2809:
[----:B------:R-:W-:Y:S05]  /*111d0*/  BSYNC B6 ;  /* 0x0000000000067941 */ /* 0x000fea0003800000 */
.L_x_2808:
        /* <DEDUP_REMOVED lines=20> */
.L_x_2811:
[----:B------:R-:W-:Y:S05]  /*11320*/  BSYNC B6 ;  /* 0x0000000000067941 */ /* 0x000fea0003800000 */
.L_x_2810:
        /* <DEDUP_REMOVED lines=19> */
.L_x_2813:
[----:B------:R-:W-:Y:S05]  /*11460*/  BSYNC B6 ;  /* 0x0000000000067941 */ /* 0x000fea0003800000 */
.L_x_2812:
        /* <DEDUP_REMOVED lines=15> */
.L_x_2892:
        /* <DEDUP_REMOVED lines=12> */
[----:B------:R-:W-:Y:S02]  /*11620*/  LOP3.LUT R0, R2, 0x70, R0, 0xf8, !PT ;  /* 0x0000007002007812 */ /* 0x000fe400078ef800 */
[----:B------:R-:W-:Y:S02]  /*11630*/  SHF.R.U32.HI R9, RZ, 0x3, R9 ;  /* 0x00000003ff097819 */ /* 0x000fe40000011609 */
[----:B---3--:R-:W-:Y:S01]  /*11640*/  SHF.L.U32 R12, R10, 0x4, RZ ;  /* 0x000000040a0c7819 */ /* 0x008fe200000006ff */
[----:B------:R-:W-:-:S03]  /*11650*/  VIADD R8, R0, UR4 ;  /* 0x0000000400087c36 */ /* 0x000fc60008000000 */
[----:B------:R-:W-:Y:S02]  /*11660*/  LOP3.LUT R12, R9, 0x70, R12, 0xf8, !PT ;  /* 0x00000070090c7812 */ /* 0x000fe400078ef80c */
[C---:B------:R-:W-:Y:S01]  /*11670*/  ISETP.GE.AND P1, PT, R8.reuse, UR38, PT ;  /* 0x0000002608007c0c */ /* 0x040fe2000bf26270 */
[----:B------:R-:W-:Y:S01]  /*11680*/  VIADD R8, R8, UR37 ;  /* 0x0000002508087c36 */ /* 0x000fe20008000000 */
[----:B------:R-:W-:-:S03]  /*11690*/  LOP3.LUT R12, R12, 0x80, RZ, 0xfc, !PT ;  /* 0x000000800c0c7812 */ /* 0x000fc600078efcff */
[----:B-1----:R-:W-:-:S04]  /*116a0*/  @P2 IMAD.HI.U32 R2, R8, R3, RZ ;  /* 0x0000000308022227 */ /* 0x002fc800078e00ff */
[----:B------:R-:W-:Y:S01]  /*116b0*/  IMAD.MOV.U32 R0, RZ, RZ, R8 ;  /* 0x000000ffff007224 */ /* 0x000fe200078e0008 */
        /* <DEDUP_REMOVED lines=17> */
[----:B------:R-:W-:-:S02]  /*117d0*/  ISETP.GT.U32.OR P0, PT, R12, 0x9f, P0 ;  /* 0x0000009f0c00780c */ /* 0x000fc40000704470 */
[----:B------:R-:W-:-:S03]  /*117e0*/  IMAD.MOV.U32 R9, RZ, RZ, R7 ;  /* 0x000000ffff097224 */ /* 0x000fc600078e0007 */
        /* <DEDUP_REMOVED lines=18> */
[----:B------:R-:W-:Y:S02]  /*11910*/  ISETP.NE.AND P2, PT, R2, 0x3, PT ;  /* 0x000000030200780c */ /* 0x000fe40003f45270 */
[----:B------:R-:W-:Y:S01]  /*11920*/  IADD3 R3, -R0, RZ, RZ ;  /* 0x000000ff00037210 */ /* 0x000fe20007ffe1ff */
[----:B------:R-:W-:-:S04]  /*11930*/  IMAD.MOV R0, RZ, RZ, -R9 ;  /* 0x000000ffff007224 */ /* 0x000fc800078e0a09 */
        /* <DEDUP_REMOVED lines=10> */
.L_x_2815:
[----:B------:R-:W-:Y:S01]  /*119e0*/  IMAD R0, R32, 0x8, R22 ;  /* 0x0000000820007824 */ /* 0x000fe200078e0216 */
[----:B------:R-:W-:Y:S01]  /*119f0*/  SHF.L.U32 R28, R35, 0x1f, RZ ;  /* 0x0000001f231c7819 */ /* 0x000fe200000006ff */
[----:B------:R-:W-:Y:S01]  /*11a00*/  BSSY B0, `(.L_x_2816) ;  /* 0x0000004000007945 */ /* 0x000fe20003800000 */
[----:B------:R-:W-:Y:S02]  /*11a10*/  SHF.R.S32.HI R23, RZ, 0x1f, R8 ;  /* 0x0000001fff177819 */ /* 0x000fe40000011408 */
[----:B------:R-:W0:Y:S02]  /*11a20*/  SYNCS.PHASECHK.TRANS64.TRYWAIT P0, [R0+URZ+0x22880], R28 ;  /* 0x0228801c000075a7 */ /* 0x000e24000800017f */
[----:B0-----:R-:W-:Y:S05]  /*11a30*/  @!P0 BRA `(.L_x_2817) ;  /* 0x0000005000108947 */ /* 0x001fea0003800000 */
.L_x_2893:
[----:B------:R-:W-:Y:S05]  /*11a40*/  BSYNC B0 ;  /* 0x0000000000007941 */ /* 0x000fea0003800000 */
.L_x_2816:
        /* <DEDUP_REMOVED lines=15> */
[----:B-1----:R-:W-:-:S03]  /*11b40*/  ISETP.GE.AND P1, PT, R31, R9, PT ;  /* 0x000000091f00720c */ /* 0x002fc60003f26270 */
[----:B------:R-:W-:Y:S01]  /*11b50*/  IMAD.IADD R3, R3, 0x1, R4 ;  /* 0x0000000103037824 */ /* 0x000fe200078e0204 */
[----:B------:R-:W-:Y:S01]  /*11b60*/  SHF.R.S32.HI R27, RZ, 0x1f, R7 ;  /* 0x0000001fff1b7819 */ /* 0x000fe20000011407 */
[----:B------:R-:W-:Y:S01]  /*11b70*/  IMAD R21, R36, UR8, RZ ;  /* 0x0000000824157c24 */ /* 0x000fe2000f8e02ff */
[----:B------:R-:W1:Y:S01]  /*11b80*/  S2R R13, SR_TID.X ;  /* 0x00000000000d7919 */ /* 0x000e620000002100 */
[----:B------:R-:W-:Y:S01]  /*11b90*/  IMAD.WIDE.U32 R2, R18, UR8, R2 ;  /* 0x0000000812027c25 */ /* 0x000fe2000f8e0002 */
[----:B------:R-:W-:-:S03]  /*11ba0*/  ISETP.GE.AND P0, PT, R31, R9, PT ;  /* 0x000000091f00720c */ /* 0x000fc60003f06270 */
[----:B------:R-:W-:Y:S02]  /*11bb0*/  IMAD R21, R18, UR9, R21 ;  /* 0x0000000912157c24 */ /* 0x000fe4000f8e0215 */
[----:B------:R-:W-:Y:S01]  /*11bc0*/  IMAD R4, R27, UR4, RZ ;  /* 0x000000041b047c24 */ /* 0x000fe2000f8e02ff */
[----:B------:R-:W-:Y:S02]  /*11bd0*/  @P1 LOP3.LUT R30, R30, 0x1, RZ, 0xfc, !PT ;  /* 0x000000011e1e1812 */ /* 0x000fe400078efcff */
[----:B------:R-:W-:Y:S01]  /*11be0*/  IADD3 R9, P1, R2, UR10, RZ ;  /* 0x0000000a02097c10 */ /* 0x000fe2000ff3e0ff */
[----:B------:R-:W-:Y:S01]  /*11bf0*/  IMAD R4, R7, UR5, R4 ;  /* 0x0000000507047c24 */ /* 0x000fe2000f8e0204 */
[----:B------:R-:W-:Y:S02]  /*11c00*/  SHF.R.S32.HI R26, RZ, 0x1f, R5 ;  /* 0x0000001fff1a7819 */ /* 0x000fe40000011405 */
[----:B------:R-:W-:Y:S01]  /*11c10*/  IADD3.X R10, R3, UR11, R21, P1, !PT ;  /* 0x0000000b030a7c10 */ /* 0x000fe20008ffe415 */
[----:B------:R-:W-:-:S04]  /*11c20*/  IMAD.WIDE.U32 R2, R7, UR4, RZ ;  /* 0x0000000407027c25 */ /* 0x000fc8000f8e00ff */
[----:B------:R-:W-:Y:S02]  /*11c30*/  IMAD.IADD R3, R3, 0x1, R4 ;  /* 0x0000000103037824 */ /* 0x000fe400078e0204 */
[----:B------:R-:W-:Y:S02]  /*11c40*/  IMAD R4, R26, UR6, RZ ;  /* 0x000000061a047c24 */ /* 0x000fe4000f8e02ff */
[----:B------:R-:W-:-:S04]  /*11c50*/  IMAD.WIDE.U32 R2, R5, UR6, R2 ;  /* 0x0000000605027c25 */ /* 0x000fc8000f8e0002 */
[----:B------:R-:W-:-:S05]  /*11c60*/  IMAD R4, R5, UR7, R4 ;  /* 0x0000000705047c24 */ /* 0x000fca000f8e0204 */
[----:B------:R-:W-:-:S03]  /*11c70*/  IADD3 R3, R3, R4, RZ ;  /* 0x0000000403037210 */ /* 0x000fc60007ffe0ff */
        /* <DEDUP_REMOVED lines=15> */
[----:B------:R-:W-:Y:S01]  /*11d70*/  IMAD.IADD R4, R22, 0x1, R4 ;  /* 0x0000000116047824 */ /* 0x000fe200078e0204 */
[C---:B------:R-:W-:Y:S02]  /*11d80*/  ISETP.GE.AND P3, PT, R19.reuse, 0x41, PT ;  /* 0x000000411300780c */ /* 0x040fe40003f66270 */
        /* <DEDUP_REMOVED lines=74> */
.L_x_2915:
        /* <DEDUP_REMOVED lines=9> */
.L_x_2819:
        /* <DEDUP_REMOVED lines=11> */
.L_x_2820:
[----:B------:R1:W-:Y:S01]  /*12370*/  SYNCS.ARRIVE.TRANS64.A1T0 RZ, [R0+URZ+0x22870], RZ ;  /* 0x022870ff00ff79a7 */ /* 0x0003e2000810003f */
[----:B------:R-:W-:Y:S05]  /*12380*/  @!P6 BRA `(.L_x_2821) ;  /* 0x000000000004e947 */ /* 0x000fea0003800000 */
[----:B------:R-:W-:Y:S01]  /*12390*/  BPT.TRAP 0x1 ;  /* 0x000000040000795c */ /* 0x000fe20000300000 */
.L_x_2821:
[----:B------:R-:W2:Y:S01]  /*123a0*/  SYNCS.PHASECHK.TRANS64.TRYWAIT P0, [R0+URZ+0x22840], R28 ;  /* 0x0228401c000075a7 */ /* 0x000ea2000800017f */
[----:B------:R-:W-:Y:S04]  /*123b0*/  BSSY B0, `(.L_x_2822) ;  /* 0x0000002000007945 */ /* 0x000fe80003800000 */
[----:B--2---:R-:W-:Y:S05]  /*123c0*/  @!P0 BRA `(.L_x_2823) ;  /* 0x0000005000e48947 */ /* 0x004fea0003800000 */
.L_x_2916:
[----:B------:R-:W-:Y:S05]  /*123d0*/  BSYNC B0 ;  /* 0x0000000000007941 */ /* 0x000fea0003800000 */
.L_x_2822:
        /* <DEDUP_REMOVED lines=18> */
[----:B---3--:R-:W-:Y:S01]  /*12500*/  ISETP.GE.AND P2, PT, R31, R11, PT ;  /* 0x0000000b1f00720c */ /* 0x008fe20003f46270 */
        /* <DEDUP_REMOVED lines=41> */
[----:B----4-:R-:W-:Y:S01]  /*127a0*/  @P4 IMAD.X R9, RZ, RZ, R2, P0 ;  /* 0x000000ffff094224 */ /* 0x010fe200000e0602 */
[----:B------:R-:W-:Y:S02]  /*127b0*/  @P4 MOV R2, R14 ;  /* 0x0000000e00024202 */ /* 0x000fe40000000f00 */
[----:B------:R-:W3:Y:S01]  /*127c0*/  SHFL.IDX PT, R14, R8, 0x4, 0x181f ;  /* 0x00981f00080e7f89 */ /* 0x000ee200000e0000 */
[----:B------:R-:W-:-:S05]  /*127d0*/  @P4 IMAD.MOV.U32 R3, RZ, RZ, R9 ;  /* 0x000000ffff034224 */ /* 0x000fca00078e0009 */
        /* <DEDUP_REMOVED lines=19> */
[----:B----4-:R-:W-:Y:S01]  /*12910*/  @P6 IMAD.X R9, RZ, RZ, R2, P0 ;  /* 0x000000ffff096224 */ /* 0x010fe200000e0602 */
[----:B------:R-:W-:Y:S02]  /*12920*/  @P6 MOV R2, R14 ;  /* 0x0000000e00026202 */ /* 0x000fe40000000f00 */
        /* <DEDUP_REMOVED lines=17> */
.L_x_2938:
        /* <DEDUP_REMOVED lines=9> */
.L_x_2825:
        /* <DEDUP_REMOVED lines=11> */
.L_x_2826:
[----:B------:R3:W-:Y:S02]  /*12b80*/  SYNCS.ARRIVE.TRANS64.A1T0 RZ, [R0+URZ+0x22830], RZ ;  /* 0x022830ff00ff79a7 */ /* 0x0007e4000810003f */
[----:B------:R-:W-:Y:S05]  /*12b90*/  WARPSYNC.ALL ;  /* 0x0000000000007948 */ /* 0x000fea0003800000 */
[----:B------:R-:W-:Y:S01]  /*12ba0*/  R2UR UR5, R24 ;  /* 0x00000000180572ca */ /* 0x000fe200000e0000 */
[----:B0123--:R-:W-:Y:S01]  /*12bb0*/  VIADD R0, R22, 0x14400 ;  /* 0x0001440016007836 */ /* 0x00ffe20000000000 */
[----:B------:R-:W-:Y:S01]  /*12bc0*/  R2UR UR38, R24 ;  /* 0x00000000182672ca */ /* 0x000fe200000e0000 */
[----:B------:R-:W-:Y:S01]  /*12bd0*/  ULDC.64 UR6, c[0x0][0x298] ;  /* 0x0000a60000067ab9 */ /* 0x000fe20000000a00 */
[----:B------:R-:W-:Y:S01]  /*12be0*/  UISETP.NE.AND UP0, UPT, UR50, URZ, UPT ;  /* 0x0000003f3200728c */ /* 0x000fe2000bf05270 */
[----:B------:R-:W-:Y:S01]  /*12bf0*/  BSSY B6, `(.L_x_2827) ;  /* 0x000001b000067945 */ /* 0x000fe20003800000 */
[----:B------:R-:W-:Y:S01]  /*12c00*/  BAR.SYNC.DEFER_BLOCKING 0x8, 0x180 ;  /* 0x0206000000007b1d */ /* 0x000fe20000010000 */
[----:B------:R-:W-:Y:S01]  /*12c10*/  LOP3.LUT P0, RZ, R0, 0x3ff, RZ, 0xc0, !PT ;  /* 0x000003ff00ff7812 */ /* 0x000fe2000780c0ff */
[----:B------:R-:W-:-:S02]  /*12c20*/  USEL UR43, UR43, URZ, !UP0 ;  /* 0x0000003f2b2b7287 */ /* 0x000fc4000c000000 */
        /* <DEDUP_REMOVED lines=23> */
.L_x_2828:
[----:B------:R-:W-:Y:S05]  /*12da0*/  BSYNC B6 ;  /* 0x0000000000067941 */ /* 0x000fea0003800000 */
.L_x_2827:
[----:B------:R0:W5:Y:S01]  /*12db0*/  LDL R8, [R1+0x14] ;  /* 0x0000140001087983 */ /* 0x0001620000100800 */
[----:B------:R-:W-:Y:S01]  /*12dc0*/  R2UR UR6, R36 ;  /* 0x00000000240672ca */ /* 0x000fe200000e0000 */
[----:B------:R-:W-:Y:S01]  /*12dd0*/  UISETP.NE.AND UP0, UPT, UR49, URZ, UPT ;  /* 0x0000003f3100728c */ /* 0x000fe2000bf05270 */
[C---:B------:R-:W-:Y:S01]  /*12de0*/  R2UR UR10, R18.reuse ;  /* 0x00000000120a72ca */ /* 0x040fe200000e0000 */
[----:B------:R-:W1:Y:S01]  /*12df0*/  S2R R2, SR_TID.X ;  /* 0x0000000000027919 */ /* 0x000e620000002100 */
[----:B------:R-:W-:Y:S01]  /*12e00*/  R2UR UR7, R18 ;  /* 0x00000000120772ca */ /* 0x000fe200000e0000 */
[----:B------:R-:W-:Y:S01]  /*12e10*/  ULDC.64 UR8, c[0x0][0x2d8] ;  /* 0x0000b60000087ab9 */ /* 0x000fe20000000a00 */
[----:B------:R-:W2:Y:S01]  /*12e20*/  LDC R4, c[0x0][0x448] ;  /* 0x00011200ff047b82 */ /* 0x000ea20000000800 */
[----:B------:R-:W-:Y:S01]  /*12e30*/  PLOP3.LUT P0, PT, PT, PT, UP0, 0x80, 0x0 ;  /* 0x000000000000781c */ /* 0x000fe20003f0f008 */
[----:B------:R-:W-:Y:S01]  /*12e40*/  UMOV UR4, UR38 ;  /* 0x0000002600047c82 */ /* 0x000fe20008000000 */
[----:B------:R-:W-:Y:S01]  /*12e50*/  PLOP3.LUT P1, PT, PT, PT, UP0, 0x80, 0x0 ;  /* 0x000000000000781c */ /* 0x000fe20003f2f008 */
[----:B------:R-:W-:-:S03]  /*12e60*/  UMOV UR5, UR45 ;  /* 0x0000002d00057c82 */ /* 0x000fc60008000000 */
[----:B------:R-:W-:-:S04]  /*12e70*/  UIMAD UR6, UR6, UR8, URZ ;  /* 0x00000008060672a4 */ /* 0x000fc8000f8e023f */
[----:B------:R-:W-:Y:S02]  /*12e80*/  UIMAD UR6, UR10, UR9, UR6 ;  /* 0x000000090a0672a4 */ /* 0x000fe4000f8e0206 */
[----:B------:R-:W-:Y:S01]  /*12e90*/  UIMAD.WIDE.U32 UR4, UR7, UR8, UR4 ;  /* 0x00000008070472a5 */ /* 0x000fe2000f8e0004 */
[----:B------:R-:W-:Y:S02]  /*12ea0*/  @UP0 ULDC UR10, c[0x0][0x44c] ;  /* 0x00011300000a0ab9 */ /* 0x000fe40000000800 */
[----:B------:R-:W-:Y:S01]  /*12eb0*/  ULDC.64 UR8, c[0x0][0x2e0] ;  /* 0x0000b80000087ab9 */ /* 0x000fe20000000a00 */
[C---:B-1----:R-:W-:Y:S01]  /*12ec0*/  LOP3.LUT R19, R2.reuse, 0x7f, RZ, 0xc0, !PT ;  /* 0x0000007f02137812 */ /* 0x042fe200078ec0ff */
[----:B------:R-:W-:Y:S01]  /*12ed0*/  IMAD.SHL.U32 R2, R2, 0x10, RZ ;  /* 0x0000001002027824 */ /* 0x000fe200078e00ff */
[----:B------:R-:W-:Y:S02]  /*12ee0*/  UIADD3 UR5, UR5, UR6, URZ ;  /* 0x0000000605057290 */ /* 0x000fe4000fffe03f */
[----:B------:R-:W-:Y:S01]  /*12ef0*/  SHF.R.U32.HI R19, RZ, 0x3, R19 ;  /* 0x00000003ff137819 */ /* 0x000fe20000011613 */
[----:B------:R-:W-:Y:S01]  /*12f00*/  @UP0 ULDC UR6, c[0x0][0x450] ;  /* 0x0001140000060ab9 */ /* 0x000fe20000000800 */
[----:B------:R-:W-:-:S02]  /*12f10*/  UIMAD UR7, UR44, UR8, URZ ;  /* 0x000000082c0772a4 */ /* 0x000fc4000f8e023f */
[----:B------:R-:W-:-:S05]  /*12f20*/  LOP3.LUT R2, R19, 0x70, R2, 0xf8, !PT ;  /* 0x0000007013027812 */ /* 0x000fca00078ef802 */
[----:B------:R-:W-:-:S04]  /*12f30*/  IMAD R5, R17, 0x80, R2 ;  /* 0x0000008011057824 */ /* 0x000fc800078e0202 */
[----:B------:R-:W-:Y:S01]  /*12f40*/  @P0 IMAD.HI.U32 R2, R5, UR10, RZ ;  /* 0x0000000a05020c27 */ /* 0x000fe2000f8e00ff */
[----:B------:R-:W1:Y:S03]  /*12f50*/  S2R R19, SR_TID.X ;  /* 0x0000000000137919 */ /* 0x000e660000002100 */
[----:B------:R-:W-:Y:S01]  /*12f60*/  IMAD.MOV.U32 R0, RZ, RZ, R5 ;  /* 0x000000ffff007224 */ /* 0x000fe200078e0005 */
[----:B------:R-:W-:Y:S01]  /*12f70*/  @P1 SHF.R.U32.HI R0, RZ, UR6, R2 ;  /* 0x00000006ff001c19 */ /* 0x000fe20008011602 */
[----:B------:R-:W-:Y:S02]  /*12f80*/  UIMAD UR7, UR43, UR9, UR7 ;  /* 0x000000092b0772a4 */ /* 0x000fe4000f8e0207 */
[----:B------:R-:W-:Y:S01]  /*12f90*/  UIMAD.WIDE.U32 UR4, UR43, UR8, UR4 ;  /* 0x000000082b0472a5 */ /* 0x000fe2000f8e0004 */
[--C-:B------:R-:W-:Y:S01]  /*12fa0*/  SHF.R.S32.HI R2, RZ, 0x1f, R0.reuse ;  /* 0x0000001fff027819 */ /* 0x100fe20000011400 */
[----:B------:R-:W-:Y:S01]  /*12fb0*/  IMAD.MOV R6, RZ, RZ, -R0 ;  /* 0x000000ffff067224 */ /* 0x000fe200078e0a00 */
[----:B------:R-:W-:Y:S01]  /*12fc0*/  ULDC.64 UR8, c[0x0][0x2d0] ;  /* 0x0000b40000087ab9 */ /* 0x000fe20000000a00 */
[----:B------:R-:W-:Y:S01]  /*12fd0*/  UIADD3 UR5, UR5, UR7, URZ ;  /* 0x0000000705057290 */ /* 0x000fe2000fffe03f */
[----:B------:R-:W-:-:S02]  /*12fe0*/  IMAD.U32 R9, RZ, RZ, UR8 ;  /* 0x00000008ff097e24 */ /* 0x000fc4000f8e00ff */
[----:B------:R-:W-:Y:S02]  /*12ff0*/  IMAD R3, R2, UR8, RZ ;  /* 0x0000000802037c24 */ /* 0x000fe4000f8e02ff */
[----:B--2---:R-:W-:Y:S02]  /*13000*/  IMAD R5, R4, R6, R5 ;  /* 0x0000000604057224 */ /* 0x004fe400078e0205 */
[C---:B------:R-:W-:Y:S02]  /*13010*/  IMAD R7, R0.reuse, UR9, R3 ;  /* 0x0000000900077c24 */ /* 0x040fe4000f8e0203 */
[----:B------:R-:W-:Y:S01]  /*13020*/  IMAD.WIDE.U32 R2, R0, R9, UR4 ;  /* 0x0000000400027e25 */ /* 0x000fe2000f8e0009 */
[----:B------:R-:W-:Y:S01]  /*13030*/  SHF.R.S32.HI R0, RZ, 0x1f, R5 ;  /* 0x0000001fff007819 */ /* 0x000fe20000011405 */
[----:B------:R-:W-:Y:S02]  /*13040*/  ULDC.64 UR4, c[0x0][0x2c8] ;  /* 0x0000b20000047ab9 */ /* 0x000fe40000000a00 */
[----:B------:R-:W-:-:S02]  /*13050*/  IMAD.IADD R3, R3, 0x1, R7 ;  /* 0x0000000103037824 */ /* 0x000fc400078e0207 */
        /* <DEDUP_REMOVED lines=14> */
[----:B------:R-:W-:Y:S01]  /*13140*/  IMAD R17, R17, 0x80, R10 ;  /* 0x0000008011117824 */ /* 0x000fe200078e020a */
[----:B------:R-:W1:Y:S03]  /*13150*/  SHFL.IDX PT, R2, R5, RZ, 0x181f ;  /* 0x00181fff05027589 */ /* 0x000e6600000e0000 */
[C---:B------:R-:W-:Y:S01]  /*13160*/  VIADD R7, R17.reuse, 0x10 ;  /* 0x0000001011077836 */ /* 0x040fe20000000000 */
[----:B------:R-:W-:Y:S01]  /*13170*/  ISETP.GE.AND P2, PT, R17, R4, PT ;  /* 0x000000041100720c */ /* 0x000fe20003f46270 */
[----:B------:R-:W-:-:S12]  /*13180*/  SHFL.IDX PT, R6, R5, 0x1, 0x181f ;  /* 0x00381f0005067f89 */ /* 0x000fd800000e0000 */
[----:B0-----:R-:W-:-:S04]  /*13190*/  @!P2 IADD3 R14, P1, R31, R14, RZ ;  /* 0x0000000e1f0ea210 */ /* 0x001fc80007f3e0ff */
[----:B-1----:R-:W-:Y:S01]  /*131a0*/  @!P2 IADD3.X R3, RZ, R2, RZ, P1, !PT ;  /* 0x00000002ff03a210 */ /* 0x002fe20000ffe4ff */
        /* <DEDUP_REMOVED lines=40> */
[----:B------:R0:W2:Y:S03]  /*13430*/  SHFL.IDX PT, R14, R0, 0x7, 0x181f ;  /* 0x00f81f00000e7f89 */ /* 0x0000a600000e0000 */
[----:B-1----:R-:W-:Y:S02]  /*13440*/  @!P2 IMAD.X R3, RZ, RZ, R6, P1 ;  /* 0x000000ffff03a224 */ /* 0x002fe400008e0606 */
[----:B------:R0:W1:Y:S04]  /*13450*/  SHFL.IDX PT, R6, R5, 0x7, 0x181f ;  /* 0x00f81f0005067f89 */ /* 0x00006800000e0000 */
[----:B------:R0:W-:Y:S02]  /*13460*/  @!P2 LDGSTS.E.BYPASS.LTC128B.128 [R8+0x17400], desc[UR52][R2.64], !P0 ;  /* 0x174000000208afae */ /* 0x0001e4000c101d74 */
.L_x_2955:
        /* <DEDUP_REMOVED lines=10> */
.L_x_2830:
        /* <DEDUP_REMOVED lines=18> */
.L_x_2956:
[----:B------:R-:W-:Y:S05]  /*13630*/  BSYNC B0 ;  /* 0x0000000000007941 */ /* 0x000fea0003800000 */
.L_x_2831:
[----:B------:R-:W-:-:S06]  /*13640*/  UISETP.GE.AND UP0, UPT, UR42, 0x2, UPT ;  /* 0x000000022a00788c */ /* 0x000fcc000bf06270 */
[----:B------:R-:W-:-:S13]  /*13650*/  PLOP3.LUT P0, PT, PT, PT, UP0, 0x80, 0x0 ;  /* 0x000000000000781c */ /* 0x000fda0003f0f008 */
[----:B------:R-:W-:Y:S05]  /*13660*/  @!P0 BRA `(.L_x_2833) ;  /* 0x00000018002c8947 */ /* 0x000fea0003800000 */
[----:B------:R-:W-:Y:S01]  /*13670*/  UIADD3 UR4, UR42, -0x2, URZ ;  /* 0xfffffffe2a047890 */ /* 0x000fe2000fffe03f */
[----:B------:R-:W-:Y:S01]  /*13680*/  MOV R24, R35 ;  /* 0x0000002300187202 */ /* 0x000fe20000000f00 */
[----:B------:R-:W-:-:S04]  /*13690*/  IMAD.MOV.U32 R23, RZ, RZ, R32 ;  /* 0x000000ffff177224 */ /* 0x000fc800078e0020 */
[----:B------:R-:W-:-:S07]  /*136a0*/  IMAD.U32 R33, RZ, RZ, UR4 ;  /* 0x00000004ff217e24 */ /* 0x000fce000f8e00ff */
.L_x_2853:
        /* <DEDUP_REMOVED lines=17> */
[----:B------:R-:W-:-:S04]  /*137c0*/  IMAD.IADD R0, R8, 0x1, R9 ;  /* 0x0000000108007824 */ /* 0x000fc800078e0209 */
[----:B------:R-:W-:Y:S02]  /*137d0*/  IMAD.MOV.U32 R10, RZ, RZ, R0 ;  /* 0x000000ffff0a7224 */ /* 0x000fe400078e0000 */
        /* <DEDUP_REMOVED lines=11> */
[----:B---3--:R-:W-:Y:S01]  /*13890*/  @P0 IMAD.HI.U32 R3, R9, R6, RZ ;  /* 0x0000000609030227 */ /* 0x008fe200078e00ff */
[----:B------:R-:W-:-:S03]  /*138a0*/  MOV R11, R9 ;  /* 0x00000009000b7202 */ /* 0x000fc60000000f00 */
[----:B------:R-:W-:Y:S01]  /*138b0*/  IMAD.WIDE.U32 R4, R34, UR4, R4 ;  /* 0x0000000422047c25 */ /* 0x000fe2000f8e0004 */
[----:B0-----:R-:W-:-:S03]  /*138c0*/  @P0 SHF.R.U32.HI R11, RZ, R2, R3 ;  /* 0x00000002ff0b0219 */ /* 0x001fc60000011603 */
[----:B------:R-:W-:Y:S02]  /*138d0*/  IMAD R3, R37, UR4, RZ ;  /* 0x0000000425037c24 */ /* 0x000fe4000f8e02ff */
[----:B------:R-:W-:Y:S02]  /*138e0*/  @!P1 IMAD.MOV.U32 R2, RZ, RZ, R11 ;  /* 0x000000ffff029224 */ /* 0x000fe400078e000b */
[----:B------:R-:W-:Y:S01]  /*138f0*/  IMAD R8, R34, UR5, R3 ;  /* 0x0000000522087c24 */ /* 0x000fe2000f8e0203 */
[----:B------:R-:W-:-:S03]  /*13900*/  @!P1 SHF.R.S32.HI R3, RZ, 0x1f, R11 ;  /* 0x0000001fff039819 */ /* 0x000fc6000001140b */
[----:B------:R-:W-:Y:S02]  /*13910*/  IMAD.IADD R5, R8, 0x1, R5 ;  /* 0x0000000108057824 */ /* 0x000fe400078e0205 */
[----:B------:R-:W-:Y:S01]  /*13920*/  @!P1 IMAD.WIDE.U32 R2, R34, UR4, R2 ;  /* 0x0000000422029c25 */ /* 0x000fe2000f8e0002 */
[----:B------:R-:W-:Y:S02]  /*13930*/  ULDC.64 UR4, c[0x0][0x418] ;  /* 0x0001060000047ab9 */ /* 0x000fe40000000a00 */
[----:B------:R-:W-:Y:S01]  /*13940*/  LEA R6, P0, R4, UR4, 0x2 ;  /* 0x0000000404067c11 */ /* 0x000fe2000f8010ff */
[----:B------:R-:W-:-:S03]  /*13950*/  @!P1 IMAD.IADD R8, R8, 0x1, R3 ;  /* 0x0000000108089824 */ /* 0x000fc600078e0203 */
[----:B------:R-:W-:Y:S02]  /*13960*/  LEA.HI.X R7, R4, UR5, R5, 0x2, P0 ;  /* 0x0000000504077c11 */ /* 0x000fe400080f1405 */
[C---:B------:R-:W-:Y:S02]  /*13970*/  @!P1 LEA R4, P0, R2.reuse, UR4, 0x2 ;  /* 0x0000000402049c11 */ /* 0x040fe4000f8010ff */
[----:B------:R-:W-:Y:S01]  /*13980*/  MOV R12, UR46 ;  /* 0x0000002e000c7c02 */ /* 0x000fe20008000f00 */
[----:B------:R-:W-:Y:S01]  /*13990*/  VIADD R32, R23, 0x1 ;  /* 0x0000000117207836 */ /* 0x000fe20000000000 */
[----:B------:R-:W-:Y:S01]  /*139a0*/  @!P1 LEA.HI.X R5, R2, UR5, R8, 0x2, P0 ;  /* 0x0000000502059c11 */ /* 0x000fe200080f1408 */
[----:B------:R-:W-:Y:S01]  /*139b0*/  IMAD.MOV R3, RZ, RZ, -R10 ;  /* 0x000000ffff037224 */ /* 0x000fe200078e0a0a */
[----:B------:R0:W2:Y:S01]  /*139c0*/  LDG.E R8, desc[UR52][R6.64] ;  /* 0x0000003406087981 */ /* 0x0000a2000c1e1900 */
[----:B------:R-:W-:Y:S01]  /*139d0*/  ISETP.NE.AND P2, PT, R12, 0x3, PT ;  /* 0x000000030c00780c */ /* 0x000fe20003f45270 */
[----:B------:R-:W-:Y:S01]  /*139e0*/  IMAD.MOV R2, RZ, RZ, -R11 ;  /* 0x000000ffff027224 */ /* 0x000fe200078e0a0b */
[----:B------:R-:W-:Y:S01]  /*139f0*/  ISETP.NE.AND P0, PT, R32, 0x2, PT ;  /* 0x000000022000780c */ /* 0x000fe20003f05270 */
[----:B------:R-:W-:Y:S01]  /*13a00*/  ULDC UR4, c[0x0][0x430] ;  /* 0x00010c0000047ab9 */ /* 0x000fe20000000800 */
[----:B0-----:R-:W-:-:S02]  /*13a10*/  IMAD.MOV.U32 R7, RZ, RZ, RZ ;  /* 0x000000ffff077224 */ /* 0x001fc400078e00ff */
[----:B------:R-:W-:Y:S01]  /*13a20*/  SEL R35, RZ, 0x1, P0 ;  /* 0x00000001ff237807 */ /* 0x000fe20000000000 */
[----:B------:R-:W-:-:S03]  /*13a30*/  IMAD R9, R2, UR4, R9 ;  /* 0x0000000402097c24 */ /* 0x000fc6000f8e0209 */
[----:B------:R0:W5:Y:S01]  /*13a40*/  @!P1 LDG.E R7, desc[UR52][R4.64] ;  /* 0x0000003404079981 */ /* 0x000162000c1e1900 */
[C---:B------:R-:W-:Y:S01]  /*13a50*/  ISETP.GT.AND P1, PT, R33.reuse, RZ, PT ;  /* 0x000000ff2100720c */ /* 0x040fe20003f24270 */
[----:B------:R-:W-:Y:S01]  /*13a60*/  VIADD R33, R33, 0xffffffff ;  /* 0xffffffff21217836 */ /* 0x000fe20000000000 */
[----:B------:R-:W-:Y:S02]  /*13a70*/  SEL R32, R32, RZ, P0 ;  /* 0x000000ff20207207 */ /* 0x000fe40000000000 */
[----:B------:R-:W-:Y:S01]  /*13a80*/  LOP3.LUT R35, R24, R35, RZ, 0x3c, !PT ;  /* 0x0000002318237212 */ /* 0x000fe200078e3cff */
[----:B0-----:R-:W-:Y:S01]  /*13a90*/  IMAD R4, R3, UR4, R0 ;  /* 0x0000000403047c24 */ /* 0x001fe2000f8e0200 */
[----:B--2---:R-:W-:Y:S01]  /*13aa0*/  SHF.R.S32.HI R28, RZ, 0x1f, R8 ;  /* 0x0000001fff1c7819 */ /* 0x004fe20000011408 */
[----:B------:R-:W-:Y:S06]  /*13ab0*/  @!P2 BRA `(.L_x_2834) ;  /* 0x000000000004a947 */ /* 0x000fec0003800000 */
[----:B------:R-:W-:Y:S01]  /*13ac0*/  BPT.TRAP 0x1 ;  /* 0x000000040000795c */ /* 0x000fe20000300000 */
.L_x_2834:
[----:B------:R-:W-:Y:S01]  /*13ad0*/  IMAD R0, R32, 0x8, R22 ;  /* 0x0000000820007824 */ /* 0x000fe200078e0216 */
[----:B------:R-:W-:Y:S01]  /*13ae0*/  SHF.L.U32 R29, R35, 0x1f, RZ ;  /* 0x0000001f231d7819 */ /* 0x000fe200000006ff */
[----:B------:R-:W-:Y:S01]  /*13af0*/  BSSY B0, `(.L_x_2835) ;  /* 0x0000004000007945 */ /* 0x000fe20003800000 */
[----:B------:R-:W-:Y:S02]  /*13b00*/  SHF.R.S32.HI R27, RZ, 0x1f, R4 ;  /* 0x0000001fff1b7819 */ /* 0x000fe40000011404 */
[----:B------:R-:W0:Y:S02]  /*13b10*/  SYNCS.PHASECHK.TRANS64.TRYWAIT P0, [R0+URZ+0x22880], R29 ;  /* 0x0228801d000075a7 */ /* 0x000e24000800017f */
[----:B0-----:R-:W-:Y:S05]  /*13b20*/  @!P0 BRA `(.L_x_2836) ;  /* 0x0000005000448947 */ /* 0x001fea0003800000 */
.L_x_2957:
[----:B------:R-:W-:Y:S05]  /*13b30*/  BSYNC B0 ;  /* 0x0000000000007941 */ /* 0x000fea0003800000 */
.L_x_2835:
        /* <DEDUP_REMOVED lines=47> */
[----:B------:R-:W-:Y:S02]  /*13e30*/  SHFL.IDX PT, R12, R5, RZ, 0x181f ;  /* 0x00181fff050c7589 */ /* 0x000fe400000e0000 */
[----:B----4-:R-:W-:-:S05]  /*13e40*/  IADD3.X R3, RZ, R21, RZ, P0, !PT ;  /* 0x00000015ff037210 */ /* 0x010fca00007fe4ff */
        /* <DEDUP_REMOVED lines=35> */
.L_x_2979:
        /* <DEDUP_REMOVED lines=8> */
.L_x_2838:
[----:B------:R-:W-:Y:S02]  /*14100*/  PLOP3.LUT P2, PT, P2, P0, PT, 0xa2, 0x0 ;  /* 0x000000000000781c */ /* 0x000fe40001741472 */
[----:B------:R-:W-:-:S08]  /*14110*/  @P0 R2UR P2, UR4, R0 ;  /* 0x00000000000402ca */ /* 0x000fd00000040000 */
[----:B------:R-:W-:-:S05]  /*14120*/  @P0 PLOP3.LUT P0, PT, P2, PT, PT, 0x80, 0x0 ;  /* 0x000000000000081c */ /* 0x000fca000170f070 */
[----:B------:R-:W-:Y:S01]  /*14130*/  @!P2 SYNCS.ARRIVE.TRANS64.RED.A0T1 RZ, [UR4+0x22870], RZ ;  /* 0x022870ffffffa9a7 */ /* 0x000fe20008200404 */
[----:B------:R-:W-:Y:S07]  /*14140*/  @!P2 ARRIVES.LDGSTSBAR.64.TRANSCNT [UR4+0x22870] ;  /* 0x02287000ff00a9b0 */ /* 0x000fee0008000a84 */
[----:B------:R-:W-:Y:S05]  /*14150*/  @P0 BRA.U.ANY `(.L_x_2838) ;  /* 0xfffffffd00e80947 */ /* 0x000fea000393ffff */
[----:B------:R-:W-:Y:S01]  /*14160*/  NOP ;  /* 0x0000000000007918 */ /* 0x000fe20000000000 */
[----:B-1----:R-:W-:-:S04]  /*14170*/  MOV R2, UR46 ;  /* 0x0000002e00027c02 */ /* 0x002fc80008000f00 */
[----:B------:R-:W-:-:S13]  /*14180*/  ISETP.NE.AND P3, PT, R2, 0x3, PT ;  /* 0x000000030200780c */ /* 0x000fda0003f65270 */
[----:B------:R-:W-:Y:S05]  /*14190*/  @!P3 BRA `(.L_x_2839) ;  /* 0x000000000004b947 */ /* 0x000fea0003800000 */
[----:B------:R-:W-:Y:S01]  /*141a0*/  BPT.TRAP 0x1 ;  /* 0x000000040000795c */ /* 0x000fe20000300000 */
.L_x_2839:
[----:B------:R1:W-:Y:S01]  /*141b0*/  SYNCS.ARRIVE.TRANS64.A1T0 RZ, [R0+URZ+0x22870], RZ ;  /* 0x022870ff00ff79a7 */ /* 0x0003e2000810003f */
[----:B------:R-:W-:Y:S05]  /*141c0*/  @!P3 BRA `(.L_x_2840) ;  /* 0x000000000004b947 */ /* 0x000fea0003800000 */
[----:B------:R-:W-:Y:S01]  /*141d0*/  BPT.TRAP 0x1 ;  /* 0x000000040000795c */ /* 0x000fe20000300000 */
.L_x_2840:
[----:B------:R-:W2:Y:S01]  /*141e0*/  SYNCS.PHASECHK.TRANS64.TRYWAIT P0, [R0+URZ+0x22840], R29 ;  /* 0x0228401d000075a7 */ /* 0x000ea2000800017f */
[----:B------:R-:W-:Y:S04]  /*141f0*/  BSSY B0, `(.L_x_2841) ;  /* 0x0000002000007945 */ /* 0x000fe80003800000 */
[----:B--2---:R-:W-:Y:S05]  /*14200*/  @!P0 BRA `(.L_x_2842) ;  /* 0x00000054005c8947 */ /* 0x004fea0003800000 */
.L_x_2980:
[----:B------:R-:W-:Y:S05]  /*14210*/  BSYNC B0 ;  /* 0x0000000000007941 */ /* 0x000fea0003800000 */
.L_x_2841:
        /* <DEDUP_REMOVED lines=13> */
[----:B------:R-:W-:Y:S01]  /*142f0*/  IMAD R26, R9, UR5, R26 ;  /* 0x00000005091a7c24 */ /* 0x000fe2000f8e021a */
        /* <DEDUP_REMOVED lines=39> */
[----:B------:R-:W0:Y:S01]  /*14570*/  SHFL.IDX PT, R14, R9, 0x4, 0x181f ;  /* 0x00981f00090e7f89 */ /* 0x000e2200000e0000 */
[----:B-1----:R-:W-:-:S05]  /*14580*/  IADD3.X R3, RZ, R3, RZ, P0, !PT ;  /* 0x00000003ff037210 */ /* 0x002fca00007fe4ff */
        /* <DEDUP_REMOVED lines=25> */
.L_x_3002:
        /* <DEDUP_REMOVED lines=8> */
.L_x_2844:
        /* <DEDUP_REMOVED lines=11> */
.L_x_2845:
[----:B------:R0:W-:Y:S02]  /*14850*/  SYNCS.ARRIVE.TRANS64.A1T0 RZ, [R0+URZ+0x22830], RZ ;  /* 0x022830ff00ff79a7 */ /* 0x0001e4000810003f */
[----:B0-----:R-:W-:-:S05]  /*14860*/  IMAD.U32 R0, RZ, RZ, UR47 ;  /* 0x0000002fff007e24 */ /* 0x001fca000f8e00ff */
[----:B------:R-:W-:-:S13]  /*14870*/  ISETP.NE.AND P0, PT, R0, 0x3, PT ;  /* 0x000000030000780c */ /* 0x000fda0003f05270 */
[----:B------:R-:W-:Y:S05]  /*14880*/  @!P0 BRA `(.L_x_2846) ;  /* 0x0000000000048947 */ /* 0x000fea0003800000 */
[----:B------:R-:W-:Y:S01]  /*14890*/  BPT.TRAP 0x1 ;  /* 0x000000040000795c */ /* 0x000fe20000300000 */
.L_x_2846:
[----:B------:R-:W-:Y:S01]  /*148a0*/  LOP3.LUT R0, R24, 0x1, RZ, 0x3c, !PT ;  /* 0x0000000118007812 */ /* 0x000fe200078e3cff */
[----:B------:R-:W-:Y:S01]  /*148b0*/  BSSY B0, `(.L_x_2847) ;  /* 0x0000005000007945 */ /* 0x000fe20003800000 */
[----:B------:R-:W-:Y:S02]  /*148c0*/  LEA R17, R23, R22, 0x3 ;  /* 0x0000001617117211 */ /* 0x000fe400078e18ff */
[----:B------:R-:W-:-:S04]  /*148d0*/  SHF.L.U32 R0, R0, 0x1f, RZ ;  /* 0x0000001f00007819 */ /* 0x000fc800000006ff */
[----:B------:R-:W0:Y:S02]  /*148e0*/  SYNCS.PHASECHK.TRANS64.TRYWAIT P2, [R17+URZ+0x22870], R0 ;  /* 0x02287000110075a7 */ /* 0x000e24000804017f */
[----:B0-----:R-:W-:Y:S05]  /*148f0*/  @!P2 BRA `(.L_x_2848) ;  /* 0x000000580058a947 */ /* 0x001fea0003800000 */
.L_x_3003:
[----:B------:R-:W-:Y:S05]  /*14900*/  BSYNC B0 ;  /* 0x0000000000007941 */ /* 0x000fea0003800000 */
.L_x_2847:
[----:B------:R-:W-:-:S05]  /*14910*/  IMAD.U32 R2, RZ, RZ, UR46 ;  /* 0x0000002eff027e24 */ /* 0x000fca000f8e00ff */
[----:B------:R-:W-:-:S13]  /*14920*/  ISETP.NE.AND P2, PT, R2, 0x3, PT ;  /* 0x000000030200780c */ /* 0x000fda0003f45270 */
[----:B------:R-:W-:Y:S05]  /*14930*/  @!P2 BRA `(.L_x_2849) ;  /* 0x000000000004a947 */ /* 0x000fea0003800000 */
[----:B------:R-:W-:Y:S01]  /*14940*/  BPT.TRAP 0x1 ;  /* 0x000000040000795c */ /* 0x000fe20000300000 */
.L_x_2849:
[----:B0-----:R-:W-:Y:S01]  /*14950*/  SHF.L.U32 R0, R24, 0x1f, RZ ;  /* 0x0000001f18007819 */ /* 0x001fe200000006ff */
[----:B------:R-:W-:-:S03]  /*14960*/  IMAD R3, R23, 0x5000, RZ ;  /* 0x0000500017037824 */ /* 0x000fc600078e02ff */
[----:B------:R-:W0:Y:S02]  /*14970*/  SYNCS.PHASECHK.TRANS64.TRYWAIT P2, [R17+URZ+0x22860], R0 ;  /* 0x02286000110075a7 */ /* 0x000e24000804017f */
[----:B0-----:R-:W-:Y:S05]  /*14980*/  @!P2 BRA `(.L_x_2850) ;  /* 0x000000580048a947 */ /* 0x001fea0003800000 */
.L_x_3004:
        /* <DEDUP_REMOVED lines=78> */
.L_x_2851:
[----:B-1----:R1:W-:Y:S01]  /*14e70*/  SYNCS.ARRIVE.TRANS64.A1T0 RZ, [R17+URZ+0x22850], RZ ;  /* 0x022850ff11ff79a7 */ /* 0x0023e2000810003f */
[----:B------:R-:W-:Y:S06]  /*14e80*/  BAR.SYNC.DEFER_BLOCKING 0x2, 0x80 ;  /* 0x0082000000007b1d */ /* 0x000fec0000010000 */
[----:B------:R-:W-:Y:S05]  /*14e90*/  @!P0 BRA `(.L_x_2852) ;  /* 0x0000000000048947 */ /* 0x000fea0003800000 */
[----:B------:R-:W-:Y:S01]  /*14ea0*/  BPT.TRAP 0x1 ;  /* 0x000000040000795c */ /* 0x000fe20000300000 */
.L_x_2852:
[----:B------:R-:W2:Y:S01]  /*14eb0*/  LDL R0, [R1] ;  /* 0x0000000001007983 */ /* 0x000ea20000100800 */
[----:B-1----:R-:W-:Y:S02]  /*14ec0*/  VIADD R17, R17, 0x22880 ;  /* 0x0002288011117836 */ /* 0x002fe40000000000 */
[----:B0-----:R-:W-:Y:S02]  /*14ed0*/  IMAD.MOV.U32 R24, RZ, RZ, R35 ;  /* 0x000000ffff187224 */ /* 0x001fe400078e0023 */
[----:B------:R-:W-:Y:S01]  /*14ee0*/  IMAD.MOV.U32 R23, RZ, RZ, R32 ;  /* 0x000000ffff177224 */ /* 0x000fe200078e0020 */
[----:B--2---:R-:W-:-:S04]  /*14ef0*/  PRMT R17, R0, 0x654, R17 ;  /* 0x0000065400117816 */ /* 0x004fc80000000011 */
[----:B------:R1:W-:Y:S01]  /*14f00*/  SYNCS.ARRIVE.TRANS64.RED.A1T0 RZ, [R17+URZ], RZ ;  /* 0x000000ff11ff79a7 */ /* 0x0003e2000810043f */
[----:B------:R-:W-:Y:S05]  /*14f10*/  @P1 BRA `(.L_x_2853) ;  /* 0xffffffe400e41947 */ /* 0x000fea000383ffff */
.L_x_2833:
        /* <DEDUP_REMOVED lines=19> */
.L_x_2855:
[----:B------:R-:W-:Y:S05]  /*15050*/  BSYNC B0 ;  /* 0x0000000000007941 */ /* 0x000fea0003800000 */
.L_x_2854:
[----:B------:R-:W-:Y:S05]  /*15060*/  @!P0 BRA `(.L_x_2856) ;  /* 0x0000000000048947 */ /* 0x000fea0003800000 */
[----:B------:R-:W-:Y:S01]  /*15070*/  BPT.TRAP 0x1 ;  /* 0x000000040000795c */ /* 0x000fe20000300000 */
.L_x_2856:
[----:B------:R-:W-:Y:S01]  /*15080*/  LOP3.LUT R0, R35, 0x1, RZ, 0x3c, !PT ;  /* 0x0000000123007812 */ /* 0x000fe200078e3cff */
[----:B------:R-:W-:Y:S01]  /*15090*/  BSSY B0, `(.L_x_2857) ;  /* 0x0000005000007945 */ /* 0x000fe20003800000 */
[----:B-1----:R-:W-:Y:S02]  /*150a0*/  LEA R17, R32, R22, 0x3 ;  /* 0x0000001620117211 */ /* 0x002fe400078e18ff */
[----:B------:R-:W-:-:S04]  /*150b0*/  SHF.L.U32 R0, R0, 0x1f, RZ ;  /* 0x0000001f00007819 */ /* 0x000fc800000006ff */
[----:B------:R-:W1:Y:S02]  /*150c0*/  SYNCS.PHASECHK.TRANS64.TRYWAIT P1, [R17+URZ+0x22870], R0 ;  /* 0x02287000110075a7 */ /* 0x000e64000802017f */
[----:B-1----:R-:W-:Y:S05]  /*150d0*/  @!P1 BRA `(.L_x_2858) ;  /* 0x0000005000889947 */ /* 0x002fea0003800000 */
.L_x_3005:
[----:B------:R-:W-:Y:S05]  /*150e0*/  BSYNC B0 ;  /* 0x0000000000007941 */ /* 0x000fea0003800000 */
.L_x_2857:
[----:B------:R-:W-:-:S05]  /*150f0*/  IMAD.U32 R2, RZ, RZ, UR46 ;  /* 0x0000002eff027e24 */ /* 0x000fca000f8e00ff */
[----:B------:R-:W-:-:S13]  /*15100*/  ISETP.NE.AND P1, PT, R2, 0x3, PT ;  /* 0x000000030200780c */ /* 0x000fda0003f25270 */
[----:B------:R-:W-:Y:S05]  /*15110*/  @!P1 BRA `(.L_x_2859) ;  /* 0x0000000000049947 */ /* 0x000fea0003800000 */
[----:B------:R-:W-:Y:S01]  /*15120*/  BPT.TRAP 0x1 ;  /* 0x000000040000795c */ /* 0x000fe20000300000 */
.L_x_2859:
[----:B-1----:R-:W-:Y:S01]  /*15130*/  SHF.L.U32 R0, R35, 0x1f, RZ ;  /* 0x0000001f23007819 */ /* 0x002fe200000006ff */
[----:B------:R-:W-:-:S03]  /*15140*/  IMAD R19, R32, 0x5000, RZ ;  /* 0x0000500020137824 */ /* 0x000fc600078e02ff */
[----:B------:R-:W1:Y:S02]  /*15150*/  SYNCS.PHASECHK.TRANS64.TRYWAIT P1, [R17+URZ+0x22860], R0 ;  /* 0x02286000110075a7 */ /* 0x000e64000802017f */
[----:B-1----:R-:W-:Y:S05]  /*15160*/  @!P1 BRA `(.L_x_2860) ;  /* 0x0000005000789947 */ /* 0x002fea0003800000 */
.L_x_3006:
        /* <DEDUP_REMOVED lines=78> */
.L_x_2861:
[----:B-1----:R1:W-:Y:S01]  /*15650*/  SYNCS.ARRIVE.TRANS64.A1T0 RZ, [R17+URZ+0x22850], RZ ;  /* 0x022850ff11ff79a7 */ /* 0x0023e2000810003f */
[----:B------:R-:W-:Y:S06]  /*15660*/  BAR.SYNC.DEFER_BLOCKING 0x2, 0x80 ;  /* 0x0082000000007b1d */ /* 0x000fec0000010000 */
[----:B------:R-:W-:Y:S05]  /*15670*/  @!P0 BRA `(.L_x_2862) ;  /* 0x0000000000048947 */ /* 0x000fea0003800000 */
[----:B------:R-:W-:Y:S01]  /*15680*/  BPT.TRAP 0x1 ;  /* 0x000000040000795c */ /* 0x000fe20000300000 */
.L_x_2862:
        /* <DEDUP_REMOVED lines=9> */
.L_x_2805:
[----:B------:R-:W-:Y:S05]  /*15720*/  BSYNC B7 ;  /* 0x0000000000077941 */ /* 0x000fea0003800000 */
.L_x_2803:
        /* <DEDUP_REMOVED lines=12> */
.L_x_2863:
[----:B------:R-:W1:Y:S01]  /*157f0*/  S2R R0, SR_TID.X ;  /* 0x0000000000007919 */ /* 0x000e620000002100 */
[----:B------:R-:W-:Y:S01]  /*15800*/  ULDC UR4, c[0x0][0xc3c] ;  /* 0x00030f0000047ab9 */ /* 0x000fe20000000800 */
[----:B-1----:R-:W-:Y:S02]  /*15810*/  LOP3.LUT R7, R0, 0x1f, RZ, 0xc0, !PT ;  /* 0x0000001f00077812 */ /* 0x002fe400078ec0ff */
[----:B------:R-:W-:Y:S02]  /*15820*/  MOV R0, RZ ;  /* 0x000000ff00007202 */ /* 0x000fe40000000f00 */
        /* <DEDUP_REMOVED lines=21> */
[----:B------:R-:W-:Y:S02]  /*15980*/  IMAD.IADD R3, R4, 0x1, R3 ;  /* 0x0000000104037824 */ /* 0x000fe400078e0203 */
[----:B------:R-:W-:Y:S04]  /*15990*/  SHFL.IDX PT, R4, R16, 0x1, 0x1f ;  /* 0x00201f0010047f89 */ /* 0x000fe800000e0000 */
        /* <DEDUP_REMOVED lines=12> */
.L_x_2869:
[----:B------:R-:W-:-:S04]  /*15a60*/  UIADD3 UR40, UR40, 0x1f, URZ ;  /* 0x0000001f28287890 */ /* 0x000fc8000fffe03f */
[----:B------:R-:W-:-:S06]  /*15a70*/  UISETP.GE.AND UP0, UPT, UR40, UR4, UPT ;  /* 0x000000042800728c */ /* 0x000fcc000bf06270 */
[----:B------:R-:W-:-:S13]  /*15a80*/  PLOP3.LUT P6, PT, PT, PT, UP0, 0x40, 0x0 ;  /* 0x000000000000781c */ /* 0x000fda0003fce808 */
[----:B------:R-:W-:Y:S05]  /*15a90*/  @!P6 BRA `(.L_x_2866) ;  /* 0x0000000400d0e947 */ /* 0x000fea0003800000 */
[----:B------:R-:W1:Y:S01]  /*15aa0*/  S2R R0, SR_TID.X ;  /* 0x0000000000007919 */ /* 0x000e620000002100 */
[----:B------:R-:W-:Y:S01]  /*15ab0*/  BSSY B0, `(.L_x_2867) ;  /* 0x0000009000007945 */ /* 0x000fe20003800000 */
[----:B-1----:R-:W-:-:S05]  /*15ac0*/  LOP3.LUT R0, R0, 0x1f, RZ, 0xc0, !PT ;  /* 0x0000001f00007812 */ /* 0x002fca00078ec0ff */
[----:B------:R-:W-:Y:S02]  /*15ad0*/  VIADD R7, R0, UR40 ;  /* 0x0000002800077c36 */ /* 0x000fe40008000000 */
[----:B------:R-:W-:-:S03]  /*15ae0*/  IMAD.MOV.U32 R0, RZ, RZ, RZ ;  /* 0x000000ffff007224 */ /* 0x000fc600078e00ff */
[----:B------:R-:W-:-:S13]  /*15af0*/  ISETP.GE.OR P6, PT, R7, UR4, !P0 ;  /* 0x0000000407007c0c */ /* 0x000fda000c7c6670 */
[----:B------:R-:W-:Y:S05]  /*15b00*/  @P6 BRA `(.L_x_2868) ;  /* 0x00000000000c6947 */ /* 0x000fea0003800000 */
[----:B------:R-:W1:Y:S02]  /*15b10*/  LDC.64 R2, c[0x0][0xc80] ;  /* 0x00032000ff027b82 */ /* 0x000e640000000a00 */
[----:B-1----:R-:W-:-:S05]  /*15b20*/  IMAD.WIDE R2, R7, 0x4, R2 ;  /* 0x0000000407027825 */ /* 0x002fca00078e0202 */
[----:B------:R1:W5:Y:S02]  /*15b30*/  LDG.E R0, desc[UR52][R2.64] ;  /* 0x0000003402007981 */ /* 0x000364000c1e1900 */
.L_x_2868:
[----:B------:R-:W-:Y:S05]  /*15b40*/  BSYNC B0 ;  /* 0x0000000000007941 */ /* 0x000fea0003800000 */
.L_x_2867:
[----:B-1---5:R-:W1:Y:S02]  /*15b50*/  SHFL.UP PT, R2, R0, 0x1, RZ ;  /* 0x0420000000027989 */ /* 0x022e6400000e00ff */
        /* <DEDUP_REMOVED lines=22> */
.L_x_2865:
[----:B------:R-:W-:Y:S01]  /*15cc0*/  IMAD.IADD R11, R4, 0x1, -R9 ;  /* 0x00000001040b7824 */ /* 0x000fe200078e0a09 */
[----:B------:R-:W-:-:S03]  /*15cd0*/  ULDC.64 UR4, c[0x0][0xc90] ;  /* 0x0003240000047ab9 */ /* 0x000fc60000000a00 */
[----:B------:R-:W-:-:S05]  /*15ce0*/  IMAD R2, R7, R6, R11 ;  /* 0x0000000607027224 */ /* 0x000fca00078e020b */
[----:B------:R-:W-:-:S13]  /*15cf0*/  ISETP.GT.AND P0, PT, R2, R5, PT ;  /* 0x000000050200720c */ /* 0x000fda0003f04270 */
[----:B------:R-:W-:Y:S02]  /*15d00*/  VOTEU.ANY UR7, UPT, !P0 ;  /* 0x0000000000077886 */ /* 0x000fe400040e0100 */
[----:B------:R-:W-:-:S04]  /*15d10*/  UPOPC UR6, UR7 ;  /* 0x00000007000672bf */ /* 0x000fc80008000000 */
[----:B------:R-:W-:-:S04]  /*15d20*/  UIADD3 UR40, UR6, UR40, URZ ;  /* 0x0000002806287290 */ /* 0x000fc8000fffe03f */
[----:B------:R-:W-:-:S06]  /*15d30*/  UIMAD.WIDE UR4, UR40, 0x4, UR4 ;  /* 0x00000004280478a5 */ /* 0x000fcc000f8e0204 */
[----:B------:R-:W-:Y:S01]  /*15d40*/  MOV R2, UR4 ;  /* 0x0000000400027c02 */ /* 0x000fe20008000f00 */
[----:B------:R-:W-:-:S05]  /*15d50*/  IMAD.U32 R3, RZ, RZ, UR5 ;  /* 0x00000005ff037e24 */ /* 0x000fca000f8e00ff */
[----:B------:R-:W2:Y:S01]  /*15d60*/  LDG.E R9, desc[UR52][R2.64] ;  /* 0x0000003402097981 */ /* 0x000ea2000c1e1900 */
[----:B------:R-:W-:Y:S01]  /*15d70*/  IMAD.U32 R13, RZ, RZ, UR6 ;  /* 0x00000006ff0d7e24 */ /* 0x000fe2000f8e00ff */
[----:B------:R-:W-:Y:S01]  /*15d80*/  ISETP.NE.AND P0, PT, RZ, UR7, PT ;  /* 0x00000007ff007c0c */ /* 0x000fe2000bf05270 */
[----:B------:R-:W-:-:S03]  /*15d90*/  IMAD.MOV.U32 R16, RZ, RZ, RZ ;  /* 0x000000ffff107224 */ /* 0x000fc600078e00ff */
[----:B------:R-:W2:Y:S02]  /*15da0*/  SHFL.IDX PT, R0, R0, R13, 0x1f ;  /* 0x00001f0d00007589 */ /* 0x000ea400000e0000 */
[----:B--2---:R-:W-:-:S05]  /*15db0*/  IMAD R4, R0, R9, RZ ;  /* 0x0000000900047224 */ /* 0x004fca00078e02ff */
[----:B------:R-:W-:-:S04]  /*15dc0*/  IABS R8, R4 ;  /* 0x0000000400087213 */ /* 0x000fc80000000000 */
[----:B------:R-:W1:Y:S08]  /*15dd0*/  I2F.RP R10, R8 ;  /* 0x00000008000a7306 */ /* 0x000e700000209400 */
[----:B-1----:R-:W1:Y:S02]  /*15de0*/  MUFU.RCP R10, R10 ;  /* 0x0000000a000a7308 */ /* 0x002e640000001000 */
[----:B-1----:R-:W-:-:S06]  /*15df0*/  VIADD R12, R10, 0xffffffe ;  /* 0x0ffffffe0a0c7836 */ /* 0x002fcc0000000000 */
[----:B------:R-:W1:Y:S02]  /*15e00*/  F2I.FTZ.U32.TRUNC.NTZ R3, R12 ;  /* 0x0000000c00037305 */ /* 0x000e64000021f000 */
[----:B-1----:R-:W-:Y:S01]  /*15e10*/  IMAD.MOV R15, RZ, RZ, -R3 ;  /* 0x000000ffff0f7224 */ /* 0x002fe200078e0a03 */
[----:B------:R-:W-:Y:S06]  /*15e20*/  @!P0 BRA `(.L_x_2870) ;  /* 0x00000000000c8947 */ /* 0x000fec0003800000 */
[----:B------:R-:W-:-:S06]  /*15e30*/  UIADD3 UR4, UR6, -0x1, URZ ;  /* 0xffffffff06047890 */ /* 0x000fcc000fffe03f */
[----:B------:R-:W-:-:S06]  /*15e40*/  IMAD.U32 R16, RZ, RZ, UR4 ;  /* 0x00000004ff107e24 */ /* 0x000fcc000f8e00ff */
[----:B------:R1:W2:Y:S02]  /*15e50*/  SHFL.IDX PT, R16, R7, R16, 0x1f ;  /* 0x00001f1007107589 */ /* 0x0002a400000e0000 */
.L_x_2870:
[----:B-1----:R-:W-:Y:S02]  /*15e60*/  IMAD R7, R15, R8, RZ ;  /* 0x000000080f077224 */ /* 0x002fe400078e02ff */
[----:B------:R-:W-:Y:S02]  /*15e70*/  IMAD.MOV.U32 R2, RZ, RZ, RZ ;  /* 0x000000ffff027224 */ /* 0x000fe400078e00ff */
[----:B--2---:R-:W-:Y:S02]  /*15e80*/  IMAD R16, R16, R6, R11 ;  /* 0x0000000610107224 */ /* 0x004fe400078e020b */
[----:B------:R-:W-:-:S04]  /*15e90*/  IMAD.HI.U32 R3, R3, R7, R2 ;  /* 0x0000000703037227 */ /* 0x000fc800078e0002 */
[----:B------:R-:W-:Y:S01]  /*15ea0*/  IMAD.IADD R7, R5, 0x1, -R16 ;  /* 0x0000000105077824 */ /* 0x000fe200078e0a10 */
[----:B------:R-:W-:-:S04]  /*15eb0*/  IABS R5, R4 ;  /* 0x0000000400057213 */ /* 0x000fc80000000000 */
        /* <DEDUP_REMOVED lines=18> */
[----:B------:R-:W-:Y:S02]  /*15fe0*/  IMAD R4, R4, R2, R7 ;  /* 0x0000000204047224 */ /* 0x000fe400078e0207 */
[----:B------:R-:W-:Y:S01]  /*15ff0*/  IMAD.MOV.U32 R2, RZ, RZ, RZ ;  /* 0x000000ffff027224 */ /* 0x000fe200078e00ff */
[----:B------:R-:W-:Y:S01]  /*16000*/  VIADDMNMX R6, R3, R6, R9, PT ;  /* 0x0000000603067246 */ /* 0x000fe20003800109 */
[----:B------:R-:W-:-:S03]  /*16010*/  IMAD.IADD R5, R4, 0x1, R5 ;  /* 0x0000000104057824 */ /* 0x000fc600078e0205 */
[----:B------:R-:W-:-:S04]  /*16020*/  IABS R8, R6 ;  /* 0x0000000600087213 */ /* 0x000fc80000000000 */
[----:B------:R-:W1:Y:S08]  /*16030*/  I2F.RP R9, R8 ;  /* 0x0000000800097306 */ /* 0x000e700000209400 */
[----:B-1----:R-:W1:Y:S02]  /*16040*/  MUFU.RCP R9, R9 ;  /* 0x0000000900097308 */ /* 0x002e640000001000 */
[----:B-1----:R-:W-:Y:S01]  /*16050*/  VIADD R3, R9, 0xffffffe ;  /* 0x0ffffffe09037836 */ /* 0x002fe20000000000 */
[----:B------:R-:W-:-:S05]  /*16060*/  IABS R9, R6 ;  /* 0x0000000600097213 */ /* 0x000fca0000000000 */
[----:B------:R-:W1:Y:S02]  /*16070*/  F2I.FTZ.U32.TRUNC.NTZ R3, R3 ;  /* 0x0000000300037305 */ /* 0x000e64000021f000 */
[----:B-1----:R-:W-:-:S05]  /*16080*/  IADD3 R7, RZ, -R3, RZ ;  /* 0x80000003ff077210 */ /* 0x002fca0007ffe0ff */
[----:B------:R-:W-:-:S04]  /*16090*/  IMAD R7, R7, R8, RZ ;  /* 0x0000000807077224 */ /* 0x000fc800078e02ff */
        /* <DEDUP_REMOVED lines=14> */
[----:B------:R-:W-:Y:S01]  /*16180*/  @!P1 LOP3.LUT R2, RZ, R6, RZ, 0x33, !PT ;  /* 0x00000006ff029212 */ /* 0x000fe200078e33ff */
[----:B------:R-:W-:-:S03]  /*16190*/  IMAD.MOV R6, RZ, RZ, -R6 ;  /* 0x000000ffff067224 */ /* 0x000fc600078e0a06 */
[----:B0-----:R-:W-:Y:S01]  /*161a0*/  LOP3.LUT R17, RZ, R2, RZ, 0x33, !PT ;  /* 0x00000002ff117212 */ /* 0x001fe200078e33ff */
[----:B------:R-:W-:-:S03]  /*161b0*/  IMAD R18, R2, R6, R5 ;  /* 0x0000000602127224 */ /* 0x000fc600078e0205 */
[----:B------:R-:W-:Y:S01]  /*161c0*/  IADD3 R17, R0, R17, RZ ;  /* 0x0000001100117210 */ /* 0x000fe20007ffe0ff */
[----:B------:R-:W-:Y:S06]  /*161d0*/  BRA `(.L_x_2871) ;  /* 0x0000000000107947 */ /* 0x000fec0003800000 */
.L_x_2866:
[----:B------:R-:W-:Y:S01]  /*161e0*/  IMAD.MOV.U32 R16, RZ, RZ, R5 ;  /* 0x000000ffff107224 */ /* 0x000fe200078e0005 */
[----:B------:R-:W-:Y:S01]  /*161f0*/  ULDC UR40, c[0x0][0xc3c] ;  /* 0x00030f0000287ab9 */ /* 0x000fe20000000800 */
[----:B0-----:R-:W-:Y:S02]  /*16200*/  IMAD.MOV.U32 R17, RZ, RZ, RZ ;  /* 0x000000ffff117224 */ /* 0x001fe400078e00ff */
[----:B------:R-:W-:-:S07]  /*16210*/  IMAD.MOV.U32 R18, RZ, RZ, RZ ;  /* 0x000000ffff127224 */ /* 0x000fce00078e00ff */
.L_x_2871:
[----:B------:R0:W2:Y:S01]  /*16220*/  LDL R2, [R1] ;  /* 0x0000000001027983 */ /* 0x0000a20000100800 */
[----:B------:R-:W1:Y:S02]  /*16230*/  S2R R0, SR_TID.X ;  /* 0x0000000000007919 */ /* 0x000e640000002100 */
[----:B-1----:R-:W-:Y:S01]  /*16240*/  LOP3.LUT R0, R0, 0x1f, RZ, 0xc0, !PT ;  /* 0x0000001f00007812 */ /* 0x002fe200078ec0ff */
[----:B------:R-:W-:Y:S03]  /*16250*/  BAR.SYNC.DEFER_BLOCKING 0x4, 0x180 ;  /* 0x0106000000007b1d */ /* 0x000fe60000010000 */
[----:B------:R-:W-:Y:S01]  /*16260*/  ISETP.NE.AND P0, PT, R0, RZ, PT ;  /* 0x000000ff0000720c */ /* 0x000fe20003f05270 */
[----:B------:R-:W-:-:S12]  /*16270*/  IMAD.U32 R19, RZ, RZ, UR40 ;  /* 0x00000028ff137e24 */ /* 0x000fd8000f8e00ff */
[----:B------:R-:W-:Y:S01]  /*16280*/  @!P0 MOV R0, 0x400 ;  /* 0x0000040000008802 */ /* 0x000fe20000000f00 */
[----:B--2---:R-:W1:Y:S03]  /*16290*/  @!P0 S2R R2, SR_CgaCtaId ;  /* 0x0000000000028919 */ /* 0x004e660000008800 */
[----:B-1----:R-:W-:Y:S01]  /*162a0*/  @!P0 LEA R22, R2, R0, 0x18 ;  /* 0x0000000002168211 */ /* 0x002fe200078ec0ff */
[----:B------:R0:W-:Y:S04]  /*162b0*/  @!P0 STL [R1], R2 ;  /* 0x0000000201008387 */ /* 0x0001e80000100800 */
[----:B------:R0:W-:Y:S01]  /*162c0*/  @!P0 STS.128 [R22+0x228d0], R16 ;  /* 0x0228d01016008388 */ /* 0x0001e20000000c00 */
[----:B------:R-:W-:Y:S06]  /*162d0*/  BAR.ARV 0x5, 0x180 ;  /* 0x0146000000007b1d */ /* 0x000fec0000002000 */
.L_x_2864:
[----:B------:R-:W-:Y:S02]  /*162e0*/  ULDC UR4, c[0x0][0xc3c] ;  /* 0x00030f0000047ab9 */ /* 0x000fe40000000800 */
[----:B------:R-:W-:-:S06]  /*162f0*/  UISETP.GE.AND UP0, UPT, UR40, UR4, UPT ;  /* 0x000000042800728c */ /* 0x000fcc000bf06270 */
[----:B------:R-:W-:-:S13]  /*16300*/  PLOP3.LUT P0, PT, PT, PT, UP0, 0x80, 0x0 ;  /* 0x000000000000781c */ /* 0x000fda0003f0f008 */
[----:B------:R-:W-:Y:S05]  /*16310*/  @!P0 BRA `(.L_x_2872) ;  /* 0xffffffa400148947 */ /* 0x000fea000383ffff */
.L_x_2799:
[----:B0-----:R-:W2:Y:S01]  /*16320*/  LDL.LU R0, [R1+0x18] ;  /* 0x0000180001007983 */ /* 0x001ea20000300800 */
[----:B------:R-:W-:Y:S01]  /*16330*/  BSSY B0, `(.L_x_2873) ;  /* 0x000000b000007945 */ /* 0x000fe20003800000 */
[----:B------:R-:W0:Y:S01]  /*16340*/  S2R R5, SR_CgaCtaId ;  /* 0x0000000000057919 */ /* 0x000e220000008800 */
[----:B--2---:R-:W-:-:S05]  /*16350*/  VIADD R0, R0, 0x1 ;  /* 0x0000000100007836 */ /* 0x004fca0000000000 */
        /* <DEDUP_REMOVED lines=8> */
.L_x_3007:
[----:B------:R-:W-:Y:S05]  /*163e0*/  BSYNC B0 ;  /* 0x0000000000007941 */ /* 0x000fea0003800000 */
.L_x_2873:
[----:B------:R-:W-:-:S03]  /*163f0*/  UMOV UR4, 0xffffffff ;  /* 0xffffffff00047882 */ /* 0x000fc60000000000 */
[----:B------:R-:W-:Y:S05]  /*16400*/  BRA.DIV UR4, `(.L_x_2875) ;  /* 0x0000003e04f87947 */ /* 0x000fea000b800000 */
[----:B0-----:R-:W0:Y:S02]  /*16410*/  S2R R0, SR_TID.X ;  /* 0x0000000000007919 */ /* 0x001e240000002100 */
[----:B0-----:R-:W-:-:S04]  /*16420*/  SHF.R.U32.HI R0, RZ, 0x5, R0 ;  /* 0x00000005ff007819 */ /* 0x001fc80000011600 */
[----:B------:R-:W-:-:S05]  /*16430*/  LOP3.LUT R0, R0, 0x3, RZ, 0xc0, !PT ;  /* 0x0000000300007812 */ /* 0x000fca00078ec0ff */
[----:B------:R0:W1:Y:S02]  /*16440*/  SHFL.IDX PT, R14, R0, RZ, 0x1f ;  /* 0x00001fff000e7589 */ /* 0x00006400000e0000 */
.L_x_3010:
[----:B-1----:R-:W-:Y:S01]  /*16450*/  ISETP.NE.AND P0, PT, R14, RZ, PT ;  /* 0x000000ff0e00720c */ /* 0x002fe20003f05270 */
[----:B------:R-:W-:-:S12]  /*16460*/  BSSY B0, `(.L_x_2876) ;  /* 0x000002c000007945 */ /* 0x000fd80003800000 */
[----:B------:R-:W-:Y:S05]  /*16470*/  @P0 BRA `(.L_x_2877) ;  /* 0x0000000000a80947 */ /* 0x000fea0003800000 */
[----:B------:R-:W-:-:S03]  /*16480*/  UMOV UR4, 0xffffffff ;  /* 0xffffffff00047882 */ /* 0x000fc60000000000 */
[----:B------:R-:W-:Y:S05]  /*16490*/  BRA.DIV UR4, `(.L_x_2878) ;  /* 0x0000004204087947 */ /* 0x000fea000b800000 */
[----:B------:R-:W-:-:S13]  /*164a0*/  ELECT P6, URZ, PT ;  /* 0x00000000003f782f */ /* 0x000fda00038c0000 */
.L_x_3013:
[----:B------:R-:W-:Y:S05]  /*164b0*/  @!P6 BRA `(.L_x_2877) ;  /* 0x000000000098e947 */ /* 0x000fea0003800000 */
[----:B------:R-:W-:-:S06]  /*164c0*/  ULOP3.LUT UR4, UR36, 0x2, URZ, 0xfc, !UPT ;  /* 0x0000000224047892 */ /* 0x000fcc000f8efc3f */
[----:B0-----:R-:W-:-:S05]  /*164d0*/  IMAD.U32 R0, RZ, RZ, UR4 ;  /* 0x00000004ff007e24 */ /* 0x001fca000f8e00ff */
[----:B------:R-:W-:-:S13]  /*164e0*/  ISETP.NE.AND P0, PT, R0, 0x3, PT ;  /* 0x000000030000780c */ /* 0x000fda0003f05270 */
[----:B------:R-:W-:Y:S05]  /*164f0*/  @!P0 BRA `(.L_x_2879) ;  /* 0x0000000000048947 */ /* 0x000fea0003800000 */
[----:B------:R-:W-:Y:S01]  /*16500*/  BPT.TRAP 0x1 ;  /* 0x000000040000795c */ /* 0x000fe20000300000 */
.L_x_2879:
[C---:B------:R-:W-:Y:S01]  /*16510*/  IMAD R3, R32.reuse, 0x8, R5 ;  /* 0x0000000820037824 */ /* 0x040fe200078e0205 */
[----:B------:R-:W-:Y:S02]  /*16520*/  SHF.L.U32 R2, R35, 0x1f, RZ ;  /* 0x0000001f23027819 */ /* 0x000fe400000006ff */
[----:B------:R-:W-:Y:S02]  /*16530*/  IADD3 R32, R32, 0x1, RZ ;  /* 0x0000000120207810 */ /* 0x000fe40007ffe0ff */
[----:B------:R-:W0:Y:S02]  /*16540*/  SYNCS.PHASECHK.TRANS64.TRYWAIT P1, [R3+URZ+0x22840], R2 ;  /* 0x02284002030075a7 */ /* 0x000e24000802017f */
[----:B------:R-:W-:-:S04]  /*16550*/  ISETP.NE.AND P2, PT, R32, 0x2, PT ;  /* 0x000000022000780c */ /* 0x000fc80003f45270 */
[----:B------:R-:W-:Y:S01]  /*16560*/  SEL R0, RZ, 0x1, P2 ;  /* 0x00000001ff007807 */ /* 0x000fe20001000000 */
[----:B0-----:R-:W-:Y:S08]  /*16570*/  @!P1 BRA `(.L_x_2880) ;  /* 0x0000003c00f09947 */ /* 0x001ff00003800000 */
.L_x_3014:
[----:B------:R-:W-:Y:S02]  /*16580*/  SEL R32, R32, RZ, P2 ;  /* 0x000000ff20207207 */ /* 0x000fe40001000000 */
[----:B------:R-:W-:Y:S01]  /*16590*/  LOP3.LUT R0, R35, R0, RZ, 0x3c, !PT ;  /* 0x0000000023007212 */ /* 0x000fe200078e3cff */
[----:B------:R-:W-:Y:S06]  /*165a0*/  @!P0 BRA `(.L_x_2881) ;  /* 0x0000000000048947 */ /* 0x000fec0003800000 */
[----:B------:R-:W-:Y:S01]  /*165b0*/  BPT.TRAP 0x1 ;  /* 0x000000040000795c */ /* 0x000fe20000300000 */
.L_x_2881:
[----:B------:R-:W-:Y:S01]  /*165c0*/  IMAD R5, R32, 0x8, R5 ;  /* 0x0000000820057824 */ /* 0x000fe200078e0205 */
[----:B------:R-:W-:-:S04]  /*165d0*/  SHF.L.U32 R0, R0, 0x1f, RZ ;  /* 0x0000001f00007819 */ /* 0x000fc800000006ff */
[----:B------:R-:W1:Y:S02]  /*165e0*/  SYNCS.PHASECHK.TRANS64.TRYWAIT P1, [R5+URZ+0x22840], R0 ;  /* 0x02284000050075a7 */ /* 0x000e64000802017f */
[----:B-1----:R-:W-:Y:S05]  /*165f0*/  @!P1 BRA `(.L_x_2882) ;  /* 0x0000003c00e49947 */ /* 0x002fea0003800000 */
.L_x_3015:
[----:B------:R-:W-:Y:S05]  /*16600*/  @!P0 BRA `(.L_x_2883) ;  /* 0x0000000000048947 */ /* 0x000fea0003800000 */
[----:B------:R-:W-:Y:S01]  /*16610*/  BPT.TRAP 0x1 ;  /* 0x000000040000795c */ /* 0x000fe20000300000 */
.L_x_2883:
[----:B------:R-:W2:Y:S02]  /*16620*/  SYNCS.PHASECHK.TRANS64.TRYWAIT P1, [R3+URZ+0x22860], R2 ;  /* 0x02286002030075a7 */ /* 0x000ea4000802017f */
[----:B--2---:R-:W-:Y:S05]  /*16630*/  @!P1 BRA `(.L_x_2884) ;  /* 0x0000003c00e89947 */ /* 0x004fea0003800000 */
.L_x_3016:
[----:B------:R-:W-:Y:S05]  /*16640*/  @!P0 BRA `(.L_x_2885) ;  /* 0x0000000000048947 */ /* 0x000fea0003800000 */
[----:B------:R-:W-:Y:S01]  /*16650*/  BPT.TRAP 0x1 ;  /* 0x000000040000795c */ /* 0x000fe20000300000 */
.L_x_2885:
[----:B------:R-:W3:Y:S02]  /*16660*/  SYNCS.PHASECHK.TRANS64.TRYWAIT P1, [R5+URZ+0x22860], R0 ;  /* 0x02286000050075a7 */ /* 0x000ee4000802017f */
[----:B---3--:R-:W-:Y:S05]  /*16670*/  @!P1 BRA `(.L_x_2886) ;  /* 0x0000003c00ec9947 */ /* 0x008fea0003800000 */
.L_x_3017:
[----:B------:R-:W-:Y:S05]  /*16680*/  @!P0 BRA `(.L_x_2887) ;  /* 0x0000000000048947 */ /* 0x000fea0003800000 */
[----:B------:R-:W-:Y:S01]  /*16690*/  BPT.TRAP 0x1 ;  /* 0x000000040000795c */ /* 0x000fe20000300000 */
.L_x_2887:
[----:B------:R-:W4:Y:S02]  /*166a0*/  SYNCS.PHASECHK.TRANS64.TRYWAIT P1, [R3+URZ+0x22880], R2 ;  /* 0x02288002030075a7 */ /* 0x000f24000802017f */
[----:B----4-:R-:W-:Y:S05]  /*166b0*/  @!P1 BRA `(.L_x_2888) ;  /* 0x0000003c00f09947 */ /* 0x010fea0003800000 */
.L_x_3018:
[----:B------:R-:W-:Y:S05]  /*166c0*/  @!P0 BRA `(.L_x_2889) ;  /* 0x0000000000048947 */ /* 0x000fea0003800000 */
[----:B------:R-:W-:Y:S01]  /*166d0*/  BPT.TRAP 0x1 ;  /* 0x000000040000795c */ /* 0x000fe20000300000 */
.L_x_2889:
[----:B------:R0:W0:Y:S02]  /*166e0*/  SYNCS.PHASECHK.TRANS64.TRYWAIT P0, [R5+URZ+0x22880], R0 ;  /* 0x02288000050075a7 */ /* 0x000024000800017f */
[----:B0-----:R-:W-:Y:S05]  /*166f0*/  @!P0 NANOSLEEP.SYNCS 0x989680 ;  /* 0x009896800000895d */ /* 0x001fea0003900000 */
[----:B------:R-:W0:Y:S02]  /*16700*/  @!P0 SYNCS.PHASECHK.TRANS64 P0, [R5+URZ+0x22880], R0 ;  /* 0x02288000050085a7 */ /* 0x000e24000800007f */
[----:B0-----:R-:W-:Y:S05]  /*16710*/  @!P0 BRA `(.L_x_2889) ;  /* 0xfffffffc00f08947 */ /* 0x001fea000383ffff */
.L_x_2877:
[----:B------:R-:W-:Y:S05]  /*16720*/  BSYNC B0 ;  /* 0x0000000000007941 */ /* 0x000fea0003800000 */
.L_x_2876:
[----:B------:R-:W-:Y:S05]  /*16730*/  EXIT ;  /* 0x000000000000794d */ /* 0x000fea0003800000 */
.L_x_2736:
[----:B0-----:R-:W-:-:S04]  /*16740*/  IMAD.U32 R3, RZ, RZ, UR43 ;  /* 0x0000002bff037e24 */ /* 0x001fc8000f8e00ff */
[----:B------:R0:W1:Y:S03]  /*16750*/  SYNCS.PHASECHK.TRANS64.TRYWAIT P1, [R3+URZ+0x22800], R6 ;  /* 0x02280006030075a7 */ /* 0x000066000802017f */
[----:B-1----:R-:W-:Y:S05]  /*16760*/  @!P1 NANOSLEEP.SYNCS 0x989680 ;  /* 0x009896800000995d */ /* 0x002fea0003900000 */
[----:B------:R-:W1:Y:S02]  /*16770*/  @!P1 SYNCS.PHASECHK.TRANS64 P1, [R3+URZ+0x22800], R6 ;  /* 0x02280006030095a7 */ /* 0x000e64000802007f */
[----:B-1----:R-:W-:Y:S05]  /*16780*/  @!P1 BRA `(.L_x_2736) ;  /* 0xfffffffc00ec9947 */ /* 0x002fea000383ffff */
[----:B------:R-:W-:Y:S05]  /*16790*/  BRA `(.L_x_2890) ;  /* 0xfffffeb000d07947 */ /* 0x000fea000383ffff */
.L_x_2740:
[----:B-1----:R1:W2:Y:S02]  /*167a0*/  SYNCS.PHASECHK.TRANS64.TRYWAIT P1, [R2+URZ+0x22830], R3 ;  /* 0x02283003020075a7 */ /* 0x0022a4000802017f */
[----:B--2---:R-:W-:Y:S05]  /*167b0*/  @!P1 NANOSLEEP.SYNCS 0x989680 ;  /* 0x009896800000995d */ /* 0x004fea0003900000 */
[----:B------:R-:W2:Y:S02]  /*167c0*/  @!P1 SYNCS.PHASECHK.TRANS64 P1, [R2+URZ+0x22830], R3 ;  /* 0x02283003020095a7 */ /* 0x000ea4000802007f */
[----:B--2---:R-:W-:Y:S05]  /*167d0*/  @!P1 BRA `(.L_x_2740) ;  /* 0xfffffffc00f09947 */ /* 0x004fea000383ffff */
[----:B------:R-:W-:Y:S05]  /*167e0*/  BRA `(.L_x_2739) ;  /* 0xfffffeb000ec7947 */ /* 0x000fea000383ffff */
.L_x_2746:
[----:B-1----:R-:W-:-:S04]  /*167f0*/  IMAD.U32 R8, RZ, RZ, UR6 ;  /* 0x00000006ff087e24 */ /* 0x002fc8000f8e00ff */
[----:B------:R1:W2:Y:S03]  /*16800*/  SYNCS.PHASECHK.TRANS64.TRYWAIT P1, [R8+URZ+0x22830], R7 ;  /* 0x02283007080075a7 */ /* 0x0002a6000802017f */
[----:B--2---:R-:W-:Y:S05]  /*16810*/  @!P1 NANOSLEEP.SYNCS 0x989680 ;  /* 0x009896800000995d */ /* 0x004fea0003900000 */
[----:B------:R-:W2:Y:S02]  /*16820*/  @!P1 SYNCS.PHASECHK.TRANS64 P1, [R8+URZ+0x22830], R7 ;  /* 0x02283007080095a7 */ /* 0x000ea4000802007f */
[----:B--2---:R-:W-:Y:S05]  /*16830*/  @!P1 BRA `(.L_x_2746) ;  /* 0xfffffffc00ec9947 */ /* 0x004fea000383ffff */
[----:B------:R-:W-:Y:S05]  /*16840*/  BRA `(.L_x_2743) ;  /* 0xfffffeec004c7947 */ /* 0x000fea000383ffff */
.L_x_2750:
[----:B-1----:R-:W-:-:S04]  /*16850*/  IMAD.U32 R8, RZ, RZ, UR6 ;  /* 0x00000006ff087e24 */ /* 0x002fc8000f8e00ff */
[----:B------:R1:W2:Y:S03]  /*16860*/  SYNCS.PHASECHK.TRANS64.TRYWAIT P1, [R8+URZ+0x22850], R7 ;  /* 0x02285007080075a7 */ /* 0x0002a6000802017f */
[----:B--2---:R-:W-:Y:S05]  /*16870*/  @!P1 NANOSLEEP.SYNCS 0x989680 ;  /* 0x009896800000995d */ /* 0x004fea0003900000 */
[----:B------:R-:W2:Y:S02]  /*16880*/  @!P1 SYNCS.PHASECHK.TRANS64 P1, [R8+URZ+0x22850], R7 ;  /* 0x02285007080095a7 */ /* 0x000ea4000802007f */
[----:B--2---:R-:W-:Y:S05]  /*16890*/  @!P1 BRA `(.L_x_2750) ;  /* 0xfffffffc00ec9947 */ /* 0x004fea000383ffff */
[----:B------:R-:W-:Y:S05]  /*168a0*/  BRA `(.L_x_2747) ;  /* 0xfffffef400687947 */ /* 0x000fea000383ffff */
.L_x_2758:
[----:B-1----:R-:W-:-:S04]  /*168b0*/  IMAD.U32 R8, RZ, RZ, UR6 ;  /* 0x00000006ff087e24 */ /* 0x002fc8000f8e00ff */
[----:B------:R1:W2:Y:S03]  /*168c0*/  SYNCS.PHASECHK.TRANS64.TRYWAIT P1, [R8+URZ+0x22830], R7 ;  /* 0x02283007080075a7 */ /* 0x0002a6000802017f */
[----:B--2---:R-:W-:Y:S05]  /*168d0*/  @!P1 NANOSLEEP.SYNCS 0x989680 ;  /* 0x009896800000995d */ /* 0x004fea0003900000 */
[----:B------:R-:W2:Y:S02]  /*168e0*/  @!P1 SYNCS.PHASECHK.TRANS64 P1, [R8+URZ+0x22830], R7 ;  /* 0x02283007080095a7 */ /* 0x000ea4000802007f */
[----:B--2---:R-:W-:Y:S05]  /*168f0*/  @!P1 BRA `(.L_x_2758) ;  /* 0xfffffffc00ec9947 */ /* 0x004fea000383ffff */
[----:B------:R-:W-:Y:S05]  /*16900*/  BRA `(.L_x_2755) ;  /* 0xffffff2800d47947 */ /* 0x000fea000383ffff */
.L_x_2762:
[----:B-1----:R-:W-:-:S04]  /*16910*/  IMAD.U32 R8, RZ, RZ, UR6 ;  /* 0x00000006ff087e24 */ /* 0x002fc8000f8e00ff */
[----:B------:R1:W2:Y:S03]  /*16920*/  SYNCS.PHASECHK.TRANS64.TRYWAIT P1, [R8+URZ+0x22850], R7 ;  /* 0x02285007080075a7 */ /* 0x0002a6000802017f */
[----:B--2---:R-:W-:Y:S05]  /*16930*/  @!P1 NANOSLEEP.SYNCS 0x989680 ;  /* 0x009896800000995d */ /* 0x004fea0003900000 */
[----:B------:R-:W2:Y:S02]  /*16940*/  @!P1 SYNCS.PHASECHK.TRANS64 P1, [R8+URZ+0x22850], R7 ;  /* 0x02285007080095a7 */ /* 0x000ea4000802007f */
[----:B--2---:R-:W-:Y:S05]  /*16950*/  @!P1 BRA `(.L_x_2762) ;  /* 0xfffffffc00ec9947 */ /* 0x004fea000383ffff */
[----:B------:R-:W-:Y:S05]  /*16960*/  BRA `(.L_x_2759) ;  /* 0xffffff3000e47947 */ /* 0x000fea000383ffff */
.L_x_2769:
[----:B-1----:R-:W-:-:S04]  /*16970*/  IMAD.U32 R5, RZ, RZ, UR9 ;  /* 0x00000009ff057e24 */ /* 0x002fc8000f8e00ff */
[----:B------:R1:W2:Y:S03]  /*16980*/  SYNCS.PHASECHK.TRANS64.TRYWAIT P1, [R5+URZ+0x22850], R0 ;  /* 0x02285000050075a7 */ /* 0x0002a6000802017f */
[----:B--2---:R-:W-:Y:S05]  /*16990*/  @!P1 NANOSLEEP.SYNCS 0x989680 ;  /* 0x009896800000995d */ /* 0x004fea0003900000 */
[----:B------:R-:W2:Y:S02]  /*169a0*/  @!P1 SYNCS.PHASECHK.TRANS64 P1, [R5+URZ+0x22850], R0 ;  /* 0x02285000050095a7 */ /* 0x000ea4000802007f */
[----:B--2---:R-:W-:Y:S05]  /*169b0*/  @!P1 BRA `(.L_x_2769) ;  /* 0xfffffffc00ec9947 */ /* 0x004fea000383ffff */
[----:B------:R-:W-:Y:S05]  /*169c0*/  BRA `(.L_x_2768) ;  /* 0xffffff5c003c7947 */ /* 0x000fea000383ffff */
.L_x_2814:
[----:B------:R-:W0:Y:S01]  /*169d0*/  S2R R20, SR_TID.X ;  /* 0x0000000000147919 */ /* 0x000e220000002100 */
[----:B------:R-:W-:Y:S01]  /*169e0*/  MOV R12, RZ ;  /* 0x000000ff000c7202 */ /* 0x000fe20000000f00 */
        /* <DEDUP_REMOVED lines=8> */
.L_x_2891:
[----:B------:R-:W-:Y:S05]  /*16a70*/  BRA `(.L_x_2892) ;  /* 0xffffffa800b87947 */ /* 0x000fea000383ffff */
.L_x_2817:
[----:B0-----:R0:W1:Y:S02]  /*16a80*/  SYNCS.PHASECHK.TRANS64.TRYWAIT P0, [R0+URZ+0x22880], R28 ;  /* 0x0228801c000075a7 */ /* 0x001064000800017f */
[----:B-1----:R-:W-:Y:S05]  /*16a90*/  @!P0 NANOSLEEP.SYNCS 0x989680 ;  /* 0x009896800000895d */ /* 0x002fea0003900000 */
[----:B------:R-:W1:Y:S02]  /*16aa0*/  @!P0 SYNCS.PHASECHK.TRANS64 P0, [R0+URZ+0x22880], R28 ;  /* 0x0228801c000085a7 */ /* 0x000e64000800007f */
[----:B-1----:R-:W-:Y:S05]  /*16ab0*/  @!P0 BRA `(.L_x_2817) ;  /* 0xfffffffc00f08947 */ /* 0x002fea000383ffff */
[----:B------:R-:W-:Y:S05]  /*16ac0*/  BRA `(.L_x_2893) ;  /* 0xffffffac00dc7947 */ /* 0x000fea000383ffff */
.L_x_2818:
        /* <DEDUP_REMOVED lines=8> */
.L_x_2895:
[----:B------:R-:W-:Y:S05]  /*16b50*/  BSYNC B0 ;  /* 0x0000000000007941 */ /* 0x000fea0003800000 */
.L_x_2894:
        /* <DEDUP_REMOVED lines=12> */
.L_x_2896:
[C---:B------:R-:W-:Y:S02]  /*16c20*/  ISETP.GE.AND P5, PT, R19.reuse, 0x21, PT ;  /* 0x000000211300780c */ /* 0x040fe40003fa6270 */
[----:B------:R-:W-:Y:S01]  /*16c30*/  ISETP.GE.AND P4, PT, R19, 0x31, PT ;  /* 0x000000311300780c */ /* 0x000fe20003f86270 */
[----:B------:R-:W-:Y:S02]  /*16c40*/  IMAD.MOV.U32 R13, RZ, RZ, R10 ;  /* 0x000000ffff0d7224 */ /* 0x000fe400078e000a */
[----:B------:R-:W-:Y:S02]  /*16c50*/  IMAD.MOV.U32 R12, RZ, RZ, 0x1 ;  /* 0x00000001ff0c7424 */ /* 0x000fe400078e00ff */
[----:B------:R-:W-:-:S08]  /*16c60*/  IMAD.MOV.U32 R2, RZ, RZ, R14 ;  /* 0x000000ffff027224 */ /* 0x000fd000078e000e */
[----:B------:R-:W-:Y:S05]  /*16c70*/  WARPSYNC.COLLECTIVE R15, `(.L_x_2897) ;  /* 0x000000000f087348 */ /* 0x000fea0003c00000 */
[----:B------:R0:W1:Y:S02]  /*16c80*/  SHFL.IDX P6, R14, R13, R12, R11 ;  /* 0x0000000c0d0e7389 */ /* 0x00006400000c000b */
[----:B01----:R-:W-:Y:S01]  /*16c90*/  ENDCOLLECTIVE ;  /* 0x000000000000791b */ /* 0x003fe20003800000 */
.L_x_2897:
        /* <DEDUP_REMOVED lines=8> */
[----:B0-----:R-:W-:-:S07]  /*16d20*/  MOV R3, R14 ;  /* 0x0000000e00037202 */ /* 0x001fce0000000f00 */
[----:B------:R-:W-:Y:S05]  /*16d30*/  WARPSYNC.COLLECTIVE R15, `(.L_x_2898) ;  /* 0x000000000f087348 */ /* 0x000fea0003c00000 */
[----:B------:R0:W1:Y:S02]  /*16d40*/  SHFL.IDX P6, R14, R13, R12, R11 ;  /* 0x0000000c0d0e7389 */ /* 0x00006400000c000b */
[----:B01----:R-:W-:Y:S01]  /*16d50*/  ENDCOLLECTIVE ;  /* 0x000000000000791b */ /* 0x003fe20003800000 */
.L_x_2898:
[----:B------:R-:W-:Y:S02]  /*16d60*/  IMAD.MOV.U32 R13, RZ, RZ, R10 ;  /* 0x000000ffff0d7224 */ /* 0x000fe400078e000a */
[----:B------:R-:W-:Y:S02]  /*16d70*/  IMAD.MOV.U32 R12, RZ, RZ, 0x2 ;  /* 0x00000002ff0c7424 */ /* 0x000fe400078e00ff */
[----:B------:R-:W-:-:S07]  /*16d80*/  IMAD.MOV.U32 R2, RZ, RZ, R14 ;  /* 0x000000ffff027224 */ /* 0x000fce00078e000e */
[----:B------:R-:W-:Y:S05]  /*16d90*/  WARPSYNC.COLLECTIVE R15, `(.L_x_2899) ;  /* 0x000000000f087348 */ /* 0x000fea0003c00000 */
[----:B------:R0:W1:Y:S02]  /*16da0*/  SHFL.IDX P6, R14, R13, R12, R11 ;  /* 0x0000000c0d0e7389 */ /* 0x00006400000c000b */
[----:B01----:R-:W-:Y:S01]  /*16db0*/  ENDCOLLECTIVE ;  /* 0x000000000000791b */ /* 0x003fe20003800000 */
.L_x_2899:
        /* <DEDUP_REMOVED lines=12> */
.L_x_2900:
[----:B------:R-:W-:Y:S02]  /*16e80*/  IMAD.MOV.U32 R13, RZ, RZ, R10 ;  /* 0x000000ffff0d7224 */ /* 0x000fe400078e000a */
[----:B------:R-:W-:Y:S01]  /*16e90*/  IMAD.MOV.U32 R12, RZ, RZ, 0x3 ;  /* 0x00000003ff0c7424 */ /* 0x000fe200078e00ff */
[----:B------:R-:W-:-:S07]  /*16ea0*/  MOV R2, R14 ;  /* 0x0000000e00027202 */ /* 0x000fce0000000f00 */
[----:B------:R-:W-:Y:S05]  /*16eb0*/  WARPSYNC.COLLECTIVE R15, `(.L_x_2901) ;  /* 0x000000000f087348 */ /* 0x000fea0003c00000 */
[----:B------:R0:W1:Y:S02]  /*16ec0*/  SHFL.IDX P6, R14, R13, R12, R11 ;  /* 0x0000000c0d0e7389 */ /* 0x00006400000c000b */
[----:B01----:R-:W-:Y:S01]  /*16ed0*/  ENDCOLLECTIVE ;  /* 0x000000000000791b */ /* 0x003fe20003800000 */
.L_x_2901:
        /* <DEDUP_REMOVED lines=12> */
.L_x_2902:
[----:B------:R-:W-:Y:S01]  /*16fa0*/  MOV R13, R10 ;  /* 0x0000000a000d7202 */ /* 0x000fe20000000f00 */
[----:B------:R-:W-:Y:S02]  /*16fb0*/  IMAD.MOV.U32 R12, RZ, RZ, 0x4 ;  /* 0x00000004ff0c7424 */ /* 0x000fe400078e00ff */
[----:B------:R-:W-:-:S07]  /*16fc0*/  IMAD.MOV.U32 R2, RZ, RZ, R14 ;  /* 0x000000ffff027224 */ /* 0x000fce00078e000e */
[----:B------:R-:W-:Y:S05]  /*16fd0*/  WARPSYNC.COLLECTIVE R15, `(.L_x_2903) ;  /* 0x000000000f087348 */ /* 0x000fea0003c00000 */
[----:B------:R0:W1:Y:S02]  /*16fe0*/  SHFL.IDX P6, R14, R13, R12, R11 ;  /* 0x0000000c0d0e7389 */ /* 0x00006400000c000b */
[----:B01----:R-:W-:Y:S01]  /*16ff0*/  ENDCOLLECTIVE ;  /* 0x000000000000791b */ /* 0x003fe20003800000 */
.L_x_2903:
        /* <DEDUP_REMOVED lines=12> */
.L_x_2904:
[----:B------:R-:W-:Y:S02]  /*170c0*/  IMAD.MOV.U32 R13, RZ, RZ, R10 ;  /* 0x000000ffff0d7224 */ /* 0x000fe400078e000a */
[----:B------:R-:W-:Y:S02]  /*170d0*/  IMAD.MOV.U32 R12, RZ, RZ, 0x5 ;  /* 0x00000005ff0c7424 */ /* 0x000fe400078e00ff */
[----:B------:R-:W-:-:S07]  /*170e0*/  IMAD.MOV.U32 R2, RZ, RZ, R14 ;  /* 0x000000ffff027224 */ /* 0x000fce00078e000e */
[----:B------:R-:W-:Y:S05]  /*170f0*/  WARPSYNC.COLLECTIVE R15, `(.L_x_2905) ;  /* 0x000000000f087348 */ /* 0x000fea0003c00000 */
[----:B------:R0:W1:Y:S02]  /*17100*/  SHFL.IDX P6, R14, R13, R12, R11 ;  /* 0x0000000c0d0e7389 */ /* 0x00006400000c000b */
[----:B01----:R-:W-:Y:S01]  /*17110*/  ENDCOLLECTIVE ;  /* 0x000000000000791b */ /* 0x003fe20003800000 */
.L_x_2905:
        /* <DEDUP_REMOVED lines=12> */
.L_x_2906:
[----:B------:R-:W-:Y:S02]  /*171e0*/  IMAD.MOV.U32 R13, RZ, RZ, R10 ;  /* 0x000000ffff0d7224 */ /* 0x000fe400078e000a */
[----:B------:R-:W-:Y:S02]  /*171f0*/  IMAD.MOV.U32 R12, RZ, RZ, 0x6 ;  /* 0x00000006ff0c7424 */ /* 0x000fe400078e00ff */
[----:B------:R-:W-:-:S07]  /*17200*/  IMAD.MOV.U32 R2, RZ, RZ, R14 ;  /* 0x000000ffff027224 */ /* 0x000fce00078e000e */
[----:B------:R-:W-:Y:S05]  /*17210*/  WARPSYNC.COLLECTIVE R15, `(.L_x_2907) ;  /* 0x000000000f087348 */ /* 0x000fea0003c00000 */
[----:B------:R0:W1:Y:S02]  /*17220*/  SHFL.IDX P6, R14, R13, R12, R11 ;  /* 0x0000000c0d0e7389 */ /* 0x00006400000c000b */
[----:B01----:R-:W-:Y:S01]  /*17230*/  ENDCOLLECTIVE ;  /* 0x000000000000791b */ /* 0x003fe20003800000 */
.L_x_2907:
        /* <DEDUP_REMOVED lines=12> */
.L_x_2908:
[----:B------:R-:W-:Y:S02]  /*17300*/  IMAD.MOV.U32 R13, RZ, RZ, R10 ;  /* 0x000000ffff0d7224 */ /* 0x000fe400078e000a */
[----:B------:R-:W-:Y:S01]  /*17310*/  IMAD.MOV.U32 R12, RZ, RZ, 0x7 ;  /* 0x00000007ff0c7424 */ /* 0x000fe200078e00ff */
[----:B------:R-:W-:-:S07]  /*17320*/  MOV R2, R14 ;  /* 0x0000000e00027202 */ /* 0x000fce0000000f00 */
[----:B------:R-:W-:Y:S05]  /*17330*/  WARPSYNC.COLLECTIVE R15, `(.L_x_2909) ;  /* 0x000000000f087348 */ /* 0x000fea0003c00000 */
[----:B------:R0:W1:Y:S02]  /*17340*/  SHFL.IDX P6, R14, R13, R12, R11 ;  /* 0x0000000c0d0e7389 */ /* 0x00006400000c000b */
[----:B01----:R-:W-:Y:S01]  /*17350*/  ENDCOLLECTIVE ;  /* 0x000000000000791b */ /* 0x003fe20003800000 */
.L_x_2909:
        /* <DEDUP_REMOVED lines=12> */
.L_x_2910:
[----:B------:R-:W-:Y:S01]  /*17420*/  MOV R13, R21 ;  /* 0x00000015000d7202 */ /* 0x000fe20000000f00 */
[----:B------:R-:W-:Y:S02]  /*17430*/  IMAD.MOV.U32 R12, RZ, RZ, RZ ;  /* 0x000000ffff0c7224 */ /* 0x000fe400078e00ff */
[----:B------:R-:W-:-:S07]  /*17440*/  IMAD.MOV.U32 R2, RZ, RZ, R14 ;  /* 0x000000ffff027224 */ /* 0x000fce00078e000e */
[----:B------:R-:W-:Y:S05]  /*17450*/  WARPSYNC.COLLECTIVE R15, `(.L_x_2911) ;  /* 0x000000000f087348 */ /* 0x000fea0003c00000 */
[----:B------:R0:W1:Y:S02]  /*17460*/  SHFL.IDX P6, R14, R13, R12, R11 ;  /* 0x0000000c0d0e7389 */ /* 0x00006400000c000b */
[----:B01----:R-:W-:Y:S01]  /*17470*/  ENDCOLLECTIVE ;  /* 0x000000000000791b */ /* 0x003fe20003800000 */
.L_x_2911:
        /* <DEDUP_REMOVED lines=12> */
.L_x_2912:
[----:B------:R-:W-:Y:S02]  /*17540*/  IMAD.MOV.U32 R13, RZ, RZ, R21 ;  /* 0x000000ffff0d7224 */ /* 0x000fe400078e0015 */
[----:B------:R-:W-:Y:S02]  /*17550*/  IMAD.MOV.U32 R12, RZ, RZ, 0x1 ;  /* 0x00000001ff0c7424 */ /* 0x000fe400078e00ff */
[----:B------:R-:W-:-:S07]  /*17560*/  IMAD.MOV.U32 R2, RZ, RZ, R14 ;  /* 0x000000ffff027224 */ /* 0x000fce00078e000e */
[----:B------:R-:W-:Y:S05]  /*17570*/  WARPSYNC.COLLECTIVE R15, `(.L_x_2913) ;  /* 0x000000000f087348 */ /* 0x000fea0003c00000 */
[----:B------:R0:W1:Y:S02]  /*17580*/  SHFL.IDX P6, R14, R13, R12, R11 ;  /* 0x0000000c0d0e7389 */ /* 0x00006400000c000b */
[----:B01----:R-:W-:Y:S01]  /*17590*/  ENDCOLLECTIVE ;  /* 0x000000000000791b */ /* 0x003fe20003800000 */
.L_x_2913:
        /* <DEDUP_REMOVED lines=8> */
[----:B------:R-:W-:Y:S02]  /*17620*/  ISETP.GE.AND P1, PT, R19, 0x11, PT ;  /* 0x000000111300780c */ /* 0x000fe40003f26270 */
[----:B------:R-:W-:-:S11]  /*17630*/  MOV R21, R14 ;  /* 0x0000000e00157202 */ /* 0x000fd60000000f00 */
[----:B0-----:R-:W-:Y:S05]  /*17640*/  WARPSYNC.COLLECTIVE R15, `(.L_x_2914) ;  /* 0x000000000f087348 */ /* 0x001fea0003c00000 */
[----:B------:R1:W2:Y:S02]  /*17650*/  SHFL.IDX P6, R14, R13, R12, R11 ;  /* 0x0000000c0d0e7389 */ /* 0x0002a400000c000b */
[----:B012---:R-:W-:Y:S01]  /*17660*/  ENDCOLLECTIVE ;  /* 0x000000000000791b */ /* 0x007fe20003800000 */
.L_x_2914:
        /* <DEDUP_REMOVED lines=15> */
.L_x_2823:
[----:B--2---:R2:W3:Y:S02]  /*17760*/  SYNCS.PHASECHK.TRANS64.TRYWAIT P0, [R0+URZ+0x22840], R28 ;  /* 0x0228401c000075a7 */ /* 0x0044e4000800017f */
[----:B---3--:R-:W-:Y:S05]  /*17770*/  @!P0 NANOSLEEP.SYNCS 0x989680 ;  /* 0x009896800000895d */ /* 0x008fea0003900000 */
[----:B------:R-:W3:Y:S02]  /*17780*/  @!P0 SYNCS.PHASECHK.TRANS64 P0, [R0+URZ+0x22840], R28 ;  /* 0x0228401c000085a7 */ /* 0x000ee4000800007f */
[----:B---3--:R-:W-:Y:S05]  /*17790*/  @!P0 BRA `(.L_x_2823) ;  /* 0xfffffffc00f08947 */ /* 0x008fea000383ffff */
[----:B------:R-:W-:Y:S05]  /*177a0*/  BRA `(.L_x_2916) ;  /* 0xffffffac00087947 */ /* 0x000fea000383ffff */
.L_x_2824:
        /* <DEDUP_REMOVED lines=8> */
.L_x_2918:
[----:B------:R-:W-:Y:S05]  /*17830*/  BSYNC B0 ;  /* 0x0000000000007941 */ /* 0x000fea0003800000 */
.L_x_2917:
        /* <DEDUP_REMOVED lines=8> */
.L_x_2919:
        /* <DEDUP_REMOVED lines=13> */
.L_x_2920:
[----:B------:R-:W-:Y:S01]  /*17990*/  IMAD.MOV.U32 R13, RZ, RZ, R8 ;  /* 0x000000ffff0d7224 */ /* 0x000fe200078e0008 */
[----:B------:R-:W-:-:S07]  /*179a0*/  MOV R2, R14 ;  /* 0x0000000e00027202 */ /* 0x000fce0000000f00 */
[----:B------:R-:W-:Y:S05]  /*179b0*/  WARPSYNC.COLLECTIVE R15, `(.L_x_2921) ;  /* 0x000000000f087348 */ /* 0x000fea0003c00000 */
[----:B------:R0:W1:Y:S02]  /*179c0*/  SHFL.IDX P6, R14, R13, R12, R11 ;  /* 0x0000000c0d0e7389 */ /* 0x00006400000c000b */
[----:B01----:R-:W-:Y:S01]  /*179d0*/  ENDCOLLECTIVE ;  /* 0x000000000000791b */ /* 0x003fe20003800000 */
.L_x_2921:
        /* <DEDUP_REMOVED lines=13> */
.L_x_2922:
[----:B------:R-:W-:Y:S02]  /*17ab0*/  IMAD.MOV.U32 R13, RZ, RZ, R8 ;  /* 0x000000ffff0d7224 */ /* 0x000fe400078e0008 */
[----:B------:R-:W-:-:S07]  /*17ac0*/  IMAD.MOV.U32 R2, RZ, RZ, R14 ;  /* 0x000000ffff027224 */ /* 0x000fce00078e000e */
[----:B------:R-:W-:Y:S05]  /*17ad0*/  WARPSYNC.COLLECTIVE R15, `(.L_x_2923) ;  /* 0x000000000f087348 */ /* 0x000fea0003c00000 */
[----:B------:R0:W1:Y:S02]  /*17ae0*/  SHFL.IDX P6, R14, R13, R12, R11 ;  /* 0x0000000c0d0e7389 */ /* 0x00006400000c000b */
[----:B01----:R-:W-:Y:S01]  /*17af0*/  ENDCOLLECTIVE ;  /* 0x000000000000791b */ /* 0x003fe20003800000 */
.L_x_2923:
        /* <DEDUP_REMOVED lines=8> */
.L_x_2924:
        /* <DEDUP_REMOVED lines=11> */
.L_x_2925:
        /* <DEDUP_REMOVED lines=8> */
.L_x_2926:
        /* <DEDUP_REMOVED lines=11> */
.L_x_2927:
        /* <DEDUP_REMOVED lines=8> */
.L_x_2928:
        /* <DEDUP_REMOVED lines=11> */
.L_x_2929:
        /* <DEDUP_REMOVED lines=8> */
.L_x_2930:
        /* <DEDUP_REMOVED lines=10> */
.L_x_2931:
        /* <DEDUP_REMOVED lines=8> */
.L_x_2932:
        /* <DEDUP_REMOVED lines=10> */
.L_x_2933:
[----:B------:R-:W-:Y:S02]  /*180d0*/  IMAD.MOV.U32 R13, RZ, RZ, R5 ;  /* 0x000000ffff0d7224 */ /* 0x000fe400078e0005 */
[----:B------:R-:W-:Y:S01]  /*180e0*/  IMAD.MOV.U32 R12, RZ, RZ, RZ ;  /* 0x000000ffff0c7224 */ /* 0x000fe200078e00ff */
[----:B------:R-:W-:-:S05]  /*180f0*/  @P3 IADD3 R14, P0, R31, R14, RZ ;  /* 0x0000000e1f0e3210 */ /* 0x000fca0007f1e0ff */
[----:B------:R-:W-:-:S08]  /*18100*/  @P3 IMAD.MOV.U32 R2, RZ, RZ, R14 ;  /* 0x000000ffff023224 */ /* 0x000fd000078e000e */
[----:B------:R-:W-:Y:S05]  /*18110*/  WARPSYNC.COLLECTIVE R15, `(.L_x_2934) ;  /* 0x000000000f087348 */ /* 0x000fea0003c00000 */
[----:B------:R0:W1:Y:S02]  /*18120*/  SHFL.IDX P6, R14, R13, R12, R11 ;  /* 0x0000000c0d0e7389 */ /* 0x00006400000c000b */
[----:B01----:R-:W-:Y:S01]  /*18130*/  ENDCOLLECTIVE ;  /* 0x000000000000791b */ /* 0x003fe20003800000 */
.L_x_2934:
        /* <DEDUP_REMOVED lines=11> */
.L_x_2935:
        /* <DEDUP_REMOVED lines=8> */
.L_x_2936:
        /* <DEDUP_REMOVED lines=10> */
.L_x_2937:
[----:B------:R-:W-:Y:S05]  /*18310*/  BRA `(.L_x_2938) ;  /* 0xffffffa400c87947 */ /* 0x000fea000383ffff */
.L_x_2829:
[----:B------:R-:W-:Y:S02]  /*18320*/  IMAD.MOV.U32 R13, RZ, RZ, R5 ;  /* 0x000000ffff0d7224 */ /* 0x000fe400078e0005 */
[----:B------:R-:W-:Y:S02]  /*18330*/  IMAD.MOV.U32 R12, RZ, RZ, RZ ;  /* 0x000000ffff0c7224 */ /* 0x000fe400078e00ff */
[----:B------:R-:W-:Y:S02]  /*18340*/  IMAD.MOV.U32 R11, RZ, RZ, 0x181f ;  /* 0x0000181fff0b7424 */ /* 0x000fe400078e00ff */
[----:B------:R-:W-:Y:S02]  /*18350*/  IMAD.MOV.U32 R15, RZ, RZ, -0x1 ;  /* 0xffffffffff0f7424 */ /* 0x000fe400078e00ff */
[----:B------:R-:W-:Y:S02]  /*18360*/  IMAD R4, R4, UR41, RZ ;  /* 0x0000002904047c24 */ /* 0x000fe4000f8e02ff */
[----:B------:R-:W-:-:S07]  /*18370*/  IMAD R17, R17, 0x80, R10 ;  /* 0x0000008011117824 */ /* 0x000fce00078e020a */
[----:B-----5:R-:W-:Y:S05]  /*18380*/  WARPSYNC.COLLECTIVE R15, `(.L_x_2939) ;  /* 0x000000000f087348 */ /* 0x020fea0003c00000 */
[----:B------:R0:W1:Y:S02]  /*18390*/  SHFL.IDX P6, R14, R13, R12, R11 ;  /* 0x0000000c0d0e7389 */ /* 0x00006400000c000b */
[----:B01---5:R-:W-:Y:S01]  /*183a0*/  ENDCOLLECTIVE ;  /* 0x000000000000791b */ /* 0x023fe20003800000 */
.L_x_2939:
[C---:B------:R-:W-:Y:S01]  /*183b0*/  VIADD R7, R17.reuse, 0x10 ;  /* 0x0000001011077836 */ /* 0x040fe20000000000 */
[----:B------:R-:W-:Y:S01]  /*183c0*/  ISETP.GE.AND P2, PT, R17, R4, PT ;  /* 0x000000041100720c */ /* 0x000fe20003f46270 */
[----:B------:R-:W-:Y:S02]  /*183d0*/  IMAD.MOV.U32 R13, RZ, RZ, R0 ;  /* 0x000000ffff0d7224 */ /* 0x000fe400078e0000 */
[----:B------:R-:W-:-:S10]  /*183e0*/  IMAD.MOV.U32 R2, RZ, RZ, R14 ;  /* 0x000000ffff027224 */ /* 0x000fd400078e000e */
[----:B------:R-:W-:Y:S05]  /*183f0*/  WARPSYNC.COLLECTIVE R15, `(.L_x_2940) ;  /* 0x000000000f087348 */ /* 0x000fea0003c00000 */
[----:B------:R0:W1:Y:S02]  /*18400*/  SHFL.IDX P6, R14, R13, R12, R11 ;  /* 0x0000000c0d0e7389 */ /* 0x00006400000c000b */
[----:B01----:R-:W-:Y:S01]  /*18410*/  ENDCOLLECTIVE ;  /* 0x000000000000791b */ /* 0x003fe20003800000 */
.L_x_2940:
[----:B------:R-:W-:Y:S02]  /*18420*/  IMAD.MOV.U32 R13, RZ, RZ, R5 ;  /* 0x000000ffff0d7224 */ /* 0x000fe400078e0005 */
[----:B------:R-:W-:Y:S01]  /*18430*/  IMAD.MOV.U32 R12, RZ, RZ, 0x1 ;  /* 0x00000001ff0c7424 */ /* 0x000fe200078e00ff */
[----:B------:R-:W-:-:S04]  /*18440*/  @!P2 IADD3 R14, P1, R31, R14, RZ ;  /* 0x0000000e1f0ea210 */ /* 0x000fc80007f3e0ff */
[----:B------:R-:W-:Y:S01]  /*18450*/  @!P2 IADD3.X R3, RZ, R2, RZ, P1, !PT ;  /* 0x00000002ff03a210 */ /* 0x000fe20000ffe4ff */
[----:B------:R-:W-:-:S08]  /*18460*/  @!P2 IMAD.MOV.U32 R2, RZ, RZ, R14 ;  /* 0x000000ffff02a224 */ /* 0x000fd000078e000e */
[----:B------:R-:W-:Y:S05]  /*18470*/  WARPSYNC.COLLECTIVE R15, `(.L_x_2941) ;  /* 0x000000000f087348 */ /* 0x000fea0003c00000 */
[----:B------:R0:W1:Y:S02]  /*18480*/  SHFL.IDX P6, R14, R13, R12, R11 ;  /* 0x0000000c0d0e7389 */ /* 0x00006400000c000b */
[----:B01----:R-:W-:Y:S01]  /*18490*/  ENDCOLLECTIVE ;  /* 0x000000000000791b */ /* 0x003fe20003800000 */
.L_x_2941:
        /* <DEDUP_REMOVED lines=11> */
.L_x_2942:
[----:B------:R-:W-:Y:S02]  /*18550*/  IMAD.MOV.U32 R13, RZ, RZ, R5 ;  /* 0x000000ffff0d7224 */ /* 0x000fe400078e0005 */
[----:B------:R-:W-:Y:S01]  /*18560*/  IMAD.MOV.U32 R12, RZ, RZ, 0x2 ;  /* 0x00000002ff0c7424 */ /* 0x000fe200078e00ff */
[----:B------:R-:W-:-:S13]  /*18570*/  @!P2 IADD3 R2, P1, R31, R14, RZ ;  /* 0x0000000e1f02a210 */ /* 0x000fda0007f3e0ff */
[----:B------:R-:W-:Y:S05]  /*18580*/  WARPSYNC.COLLECTIVE R15, `(.L_x_2943) ;  /* 0x000000000f087348 */ /* 0x000fea0003c00000 */
[----:B------:R0:W1:Y:S02]  /*18590*/  SHFL.IDX P6, R14, R13, R12, R11 ;  /* 0x0000000c0d0e7389 */ /* 0x00006400000c000b */
[----:B01----:R-:W-:Y:S01]  /*185a0*/  ENDCOLLECTIVE ;  /* 0x000000000000791b */ /* 0x003fe20003800000 */
.L_x_2943:
        /* <DEDUP_REMOVED lines=12> */
.L_x_2944:
[----:B------:R-:W-:Y:S01]  /*18670*/  IMAD.MOV.U32 R13, RZ, RZ, R5 ;  /* 0x000000ffff0d7224 */ /* 0x000fe200078e0005 */
[----:B------:R-:W-:Y:S02]  /*18680*/  MOV R12, 0x3 ;  /* 0x00000003000c7802 */ /* 0x000fe40000000f00 */
[----:B------:R-:W-:-:S13]  /*18690*/  @!P2 IADD3 R2, P1, R31, R14, RZ ;  /* 0x0000000e1f02a210 */ /* 0x000fda0007f3e0ff */
[----:B------:R-:W-:Y:S05]  /*186a0*/  WARPSYNC.COLLECTIVE R15, `(.L_x_2945) ;  /* 0x000000000f087348 */ /* 0x000fea0003c00000 */
[----:B------:R0:W1:Y:S02]  /*186b0*/  SHFL.IDX P6, R14, R13, R12, R11 ;  /* 0x0000000c0d0e7389 */ /* 0x00006400000c000b */
[----:B01----:R-:W-:Y:S01]  /*186c0*/  ENDCOLLECTIVE ;  /* 0x000000000000791b */ /* 0x003fe20003800000 */
.L_x_2945:
        /* <DEDUP_REMOVED lines=12> */
.L_x_2946:
[----:B------:R-:W-:Y:S02]  /*18790*/  IMAD.MOV.U32 R13, RZ, RZ, R5 ;  /* 0x000000ffff0d7224 */ /* 0x000fe400078e0005 */
[----:B------:R-:W-:Y:S01]  /*187a0*/  IMAD.MOV.U32 R12, RZ, RZ, 0x4 ;  /* 0x00000004ff0c7424 */ /* 0x000fe200078e00ff */
[----:B------:R-:W-:-:S13]  /*187b0*/  @!P2 IADD3 R2, P1, R31, R14, RZ ;  /* 0x0000000e1f02a210 */ /* 0x000fda0007f3e0ff */
[----:B------:R-:W-:Y:S05]  /*187c0*/  WARPSYNC.COLLECTIVE R15, `(.L_x_2947) ;  /* 0x000000000f087348 */ /* 0x000fea0003c00000 */
[----:B------:R0:W1:Y:S02]  /*187d0*/  SHFL.IDX P6, R14, R13, R12, R11 ;  /* 0x0000000c0d0e7389 */ /* 0x00006400000c000b */
[----:B01----:R-:W-:Y:S01]  /*187e0*/  ENDCOLLECTIVE ;  /* 0x000000000000791b */ /* 0x003fe20003800000 */
.L_x_2947:
[----:B------:R-:W-:-:S05]  /*187f0*/  @!P2 IMAD.X R3, RZ, RZ, R6, P1 ;  /* 0x000000ffff03a224 */ /* 0x000fca00008e0606 */
[----:B------:R-:W-:Y:S01]  /*18800*/  @!PT LDS RZ, [RZ] ;  /* 0x00000000fffff984 */ /* 0x000fe20000000800 */
[----:B------:R-:W-:Y:S01]  /*18810*/  @!PT LDS RZ, [RZ] ;  /* 0x00000000fffff984 */ /* 0x000fe20000000800 */
[----:B------:R-:W-:Y:S01]  /*18820*/  @!PT LDS RZ, [RZ] ;  /* 0x00000000fffff984 */ /* 0x000fe20000000800 */
[----:B------:R0:W-:Y:S01]  /*18830*/  @!P2 LDGSTS.E.BYPASS.LTC128B.128 [R8+0x15c00], desc[UR52][R2.64], !P0 ;  /* 0x15c000000208afae */ /* 0x0001e2000c101d74 */
[----:B------:R-:W-:Y:S01]  /*18840*/  ISETP.GE.AND P2, PT, R7, R4, PT ;  /* 0x000000040700720c */ /* 0x000fe20003f46270 */
[----:B------:R-:W-:Y:S01]  /*18850*/  VIADD R7, R17, 0x50 ;  /* 0x0000005011077836 */ /* 0x000fe20000000000 */
[----:B------:R-:W-:Y:S01]  /*18860*/  MOV R13, R0 ;  /* 0x00000000000d7202 */ /* 0x000fe20000000f00 */
[----:B------:R-:W-:-:S10]  /*18870*/  IMAD.MOV.U32 R6, RZ, RZ, R14 ;  /* 0x000000ffff067224 */ /* 0x000fd400078e000e */
[----:B0-----:R-:W-:Y:S05]  /*18880*/  WARPSYNC.COLLECTIVE R15, `(.L_x_2948) ;  /* 0x000000000f087348 */ /* 0x001fea0003c00000 */
[----:B------:R1:W2:Y:S02]  /*18890*/  SHFL.IDX P6, R14, R13, R12, R11 ;  /* 0x0000000c0d0e7389 */ /* 0x0002a400000c000b */
[----:B012---:R-:W-:Y:S01]  /*188a0*/  ENDCOLLECTIVE ;  /* 0x000000000000791b */ /* 0x007fe20003800000 */
.L_x_2948:
[----:B------:R-:W-:Y:S02]  /*188b0*/  IMAD.MOV.U32 R13, RZ, RZ, R5 ;  /* 0x000000ffff0d7224 */ /* 0x000fe400078e0005 */
[----:B------:R-:W-:Y:S01]  /*188c0*/  IMAD.MOV.U32 R12, RZ, RZ, 0x5 ;  /* 0x00000005ff0c7424 */ /* 0x000fe200078e00ff */
[----:B------:R-:W-:-:S13]  /*188d0*/  @!P2 IADD3 R2, P1, R31, R14, RZ ;  /* 0x0000000e1f02a210 */ /* 0x000fda0007f3e0ff */
[----:B------:R-:W-:Y:S05]  /*188e0*/  WARPSYNC.COLLECTIVE R15, `(.L_x_2949) ;  /* 0x000000000f087348 */ /* 0x000fea0003c00000 */
[----:B------:R0:W1:Y:S02]  /*188f0*/  SHFL.IDX P6, R14, R13, R12, R11 ;  /* 0x0000000c0d0e7389 */ /* 0x00006400000c000b */
[----:B01----:R-:W-:Y:S01]  /*18900*/  ENDCOLLECTIVE ;  /* 0x000000000000791b */ /* 0x003fe20003800000 */
.L_x_2949:
        /* <DEDUP_REMOVED lines=11> */
.L_x_2950:
[----:B------:R-:W-:Y:S01]  /*189c0*/  MOV R13, R5 ;  /* 0x00000005000d7202 */ /* 0x000fe20000000f00 */
[----:B------:R-:W-:Y:S01]  /*189d0*/  IMAD.MOV.U32 R12, RZ, RZ, 0x6 ;  /* 0x00000006ff0c7424 */ /* 0x000fe200078e00ff */
[----:B------:R-:W-:-:S13]  /*189e0*/  @!P2 IADD3 R2, P1, R31, R14, RZ ;  /* 0x0000000e1f02a210 */ /* 0x000fda0007f3e0ff */
[----:B------:R-:W-:Y:S05]  /*189f0*/  WARPSYNC.COLLECTIVE R15, `(.L_x_2951) ;  /* 0x000000000f087348 */ /* 0x000fea0003c00000 */
[----:B------:R0:W1:Y:S02]  /*18a00*/  SHFL.IDX P6, R14, R13, R12, R11 ;  /* 0x0000000c0d0e7389 */ /* 0x00006400000c000b */
[----:B01----:R-:W-:Y:S01]  /*18a10*/  ENDCOLLECTIVE ;  /* 0x000000000000791b */ /* 0x003fe20003800000 */
.L_x_2951:
        /* <DEDUP_REMOVED lines=12> */
.L_x_2952:
[----:B------:R-:W-:Y:S02]  /*18ae0*/  IMAD.MOV.U32 R13, RZ, RZ, R5 ;  /* 0x000000ffff0d7224 */ /* 0x000fe400078e0005 */
[----:B------:R-:W-:Y:S01]  /*18af0*/  IMAD.MOV.U32 R12, RZ, RZ, 0x7 ;  /* 0x00000007ff0c7424 */ /* 0x000fe200078e00ff */
[----:B------:R-:W-:-:S13]  /*18b00*/  @!P2 IADD3 R2, P1, R31, R14, RZ ;  /* 0x0000000e1f02a210 */ /* 0x000fda0007f3e0ff */
[----:B------:R-:W-:Y:S05]  /*18b10*/  WARPSYNC.COLLECTIVE R15, `(.L_x_2953) ;  /* 0x000000000f087348 */ /* 0x000fea0003c00000 */
[----:B------:R0:W1:Y:S02]  /*18b20*/  SHFL.IDX P6, R14, R13, R12, R11 ;  /* 0x0000000c0d0e7389 */ /* 0x00006400000c000b */
[----:B01----:R-:W-:Y:S01]  /*18b30*/  ENDCOLLECTIVE ;  /* 0x000000000000791b */ /* 0x003fe20003800000 */
.L_x_2953:
[----:B------:R-:W-:-:S05]  /*18b40*/  @!P2 IMAD.X R3, RZ, RZ, R6, P1 ;  /* 0x000000ffff03a224 */ /* 0x000fca00008e0606 */
[----:B------:R-:W-:Y:S01]  /*18b50*/  @!PT LDS RZ, [RZ] ;  /* 0x00000000fffff984 */ /* 0x000fe20000000800 */
[----:B------:R-:W-:Y:S01]  /*18b60*/  @!PT LDS RZ, [RZ] ;  /* 0x00000000fffff984 */ /* 0x000fe20000000800 */
[----:B------:R-:W-:Y:S01]  /*18b70*/  @!PT LDS RZ, [RZ] ;  /* 0x00000000fffff984 */ /* 0x000fe20000000800 */
[----:B------:R0:W-:Y:S01]  /*18b80*/  @!P2 LDGSTS.E.BYPASS.LTC128B.128 [R8+0x17400], desc[UR52][R2.64], !P0 ;  /* 0x174000000208afae */ /* 0x0001e2000c101d74 */
[----:B------:R-:W-:Y:S01]  /*18b90*/  IMAD.MOV.U32 R13, RZ, RZ, R0 ;  /* 0x000000ffff0d7224 */ /* 0x000fe200078e0000 */
[----:B------:R-:W-:-:S07]  /*18ba0*/  MOV R6, R14 ;  /* 0x0000000e00067202 */ /* 0x000fce0000000f00 */
[----:B0-----:R-:W-:Y:S05]  /*18bb0*/  WARPSYNC.COLLECTIVE R15, `(.L_x_2954) ;  /* 0x000000000f087348 */ /* 0x001fea0003c00000 */
[----:B------:R1:W2:Y:S02]  /*18bc0*/  SHFL.IDX P6, R14, R13, R12, R11 ;  /* 0x0000000c0d0e7389 */ /* 0x0002a400000c000b */
[----:B012---:R-:W-:Y:S01]  /*18bd0*/  ENDCOLLECTIVE ;  /* 0x000000000000791b */ /* 0x007fe20003800000 */
.L_x_2954:
[----:B------:R-:W-:Y:S05]  /*18be0*/  BRA `(.L_x_2955) ;  /* 0xffffffa800207947 */ /* 0x000fea000383ffff */
.L_x_2832:
[----:B0-----:R0:W1:Y:S02]  /*18bf0*/  SYNCS.PHASECHK.TRANS64.TRYWAIT P0, [R22+URZ+0x22820], R3 ;  /* 0x02282003160075a7 */ /* 0x001064000800017f */
[----:B-1----:R-:W-:Y:S05]  /*18c00*/  @!P0 NANOSLEEP.SYNCS 0x989680 ;  /* 0x009896800000895d */ /* 0x002fea0003900000 */
[----:B------:R-:W1:Y:S02]  /*18c10*/  @!P0 SYNCS.PHASECHK.TRANS64 P0, [R22+URZ+0x22820], R3 ;  /* 0x02282003160085a7 */ /* 0x000e64000800007f */
[----:B-1----:R-:W-:Y:S05]  /*18c20*/  @!P0 BRA `(.L_x_2832) ;  /* 0xfffffffc00f08947 */ /* 0x002fea000383ffff */
[----:B------:R-:W-:Y:S05]  /*18c30*/  BRA `(.L_x_2956) ;  /* 0xffffffa8007c7947 */ /* 0x000fea000383ffff */
.L_x_2836:
[----:B0-----:R0:W1:Y:S02]  /*18c40*/  SYNCS.PHASECHK.TRANS64.TRYWAIT P0, [R0+URZ+0x22880], R29 ;  /* 0x0228801d000075a7 */ /* 0x001064000800017f */
[----:B-1----:R-:W-:Y:S05]  /*18c50*/  @!P0 NANOSLEEP.SYNCS 0x989680 ;  /* 0x009896800000895d */ /* 0x002fea0003900000 */
[----:B------:R-:W1:Y:S02]  /*18c60*/  @!P0 SYNCS.PHASECHK.TRANS64 P0, [R0+URZ+0x22880], R29 ;  /* 0x0228801d000085a7 */ /* 0x000e64000800007f */
[----:B-1----:R-:W-:Y:S05]  /*18c70*/  @!P0 BRA `(.L_x_2836) ;  /* 0xfffffffc00f08947 */ /* 0x002fea000383ffff */
[----:B------:R-:W-:Y:S05]  /*18c80*/  BRA `(.L_x_2957) ;  /* 0xffffffac00a87947 */ /* 0x000fea000383ffff */
.L_x_2837:
        /* <DEDUP_REMOVED lines=8> */
.L_x_2959:
[----:B------:R-:W-:Y:S05]  /*18d10*/  BSYNC B0 ;  /* 0x0000000000007941 */ /* 0x000fea0003800000 */
.L_x_2958:
[----:B------:R-:W-:Y:S01]  /*18d20*/  IMAD.MOV.U32 R13, RZ, RZ, R17 ;  /* 0x000000ffff0d7224 */ /* 0x000fe200078e0011 */
[----:B------:R-:W-:Y:S01]  /*18d30*/  MOV R12, RZ ;  /* 0x000000ff000c7202 */ /* 0x000fe20000000f00 */
[----:B------:R-:W-:Y:S02]  /*18d40*/  IMAD.MOV.U32 R11, RZ, RZ, 0x181f ;  /* 0x0000181fff0b7424 */ /* 0x000fe400078e00ff */
[----:B------:R-:W-:Y:S02]  /*18d50*/  IMAD.MOV.U32 R15, RZ, RZ, -0x1 ;  /* 0xffffffffff0f7424 */ /* 0x000fe400078e00ff */
[----:B------:R-:W-:Y:S02]  /*18d60*/  IMAD.MOV.U32 R3, RZ, RZ, R14 ;  /* 0x000000ffff037224 */ /* 0x000fe400078e000e */
[----:B------:R-:W-:-:S07]  /*18d70*/  IMAD.IADD R6, R22, 0x1, R6 ;  /* 0x0000000116067824 */ /* 0x000fce00078e0206 */
[----:B------:R-:W-:Y:S05]  /*18d80*/  WARPSYNC.COLLECTIVE R15, `(.L_x_2960) ;  /* 0x000000000f087348 */ /* 0x000fea0003c00000 */
[----:B------:R0:W1:Y:S02]  /*18d90*/  SHFL.IDX P6, R14, R13, R12, R11 ;  /* 0x0000000c0d0e7389 */ /* 0x00006400000c000b */
[----:B01----:R-:W-:Y:S01]  /*18da0*/  ENDCOLLECTIVE ;  /* 0x000000000000791b */ /* 0x003fe20003800000 */
.L_x_2960:
[----:B------:R-:W-:Y:S02]  /*18db0*/  IMAD.MOV.U32 R13, RZ, RZ, R19 ;  /* 0x000000ffff0d7224 */ /* 0x000fe400078e0013 */
[----:B------:R-:W-:Y:S02]  /*18dc0*/  IMAD.MOV.U32 R12, RZ, RZ, 0x1 ;  /* 0x00000001ff0c7424 */ /* 0x000fe400078e00ff */
[----:B------:R-:W-:-:S07]  /*18dd0*/  IMAD.MOV.U32 R2, RZ, RZ, R14 ;  /* 0x000000ffff027224 */ /* 0x000fce00078e000e */
[----:B------:R-:W-:Y:S05]  /*18de0*/  WARPSYNC.COLLECTIVE R15, `(.L_x_2961) ;  /* 0x000000000f087348 */ /* 0x000fea0003c00000 */
[----:B------:R0:W1:Y:S02]  /*18df0*/  SHFL.IDX P6, R14, R13, R12, R11 ;  /* 0x0000000c0d0e7389 */ /* 0x00006400000c000b */
[----:B01----:R-:W-:Y:S01]  /*18e00*/  ENDCOLLECTIVE ;  /* 0x000000000000791b */ /* 0x003fe20003800000 */
.L_x_2961:
        /* <DEDUP_REMOVED lines=11> */
.L_x_2962:
        /* <DEDUP_REMOVED lines=8> */
.L_x_2963:
        /* <DEDUP_REMOVED lines=9> */
.L_x_2964:
[----:B------:R-:W-:Y:S02]  /*18fd0*/  IMAD.MOV.U32 R13, RZ, RZ, R19 ;  /* 0x000000ffff0d7224 */ /* 0x000fe400078e0013 */
[----:B------:R-:W-:Y:S01]  /*18fe0*/  IMAD.MOV.U32 R12, RZ, RZ, 0x3 ;  /* 0x00000003ff0c7424 */ /* 0x000fe200078e00ff */
[----:B------:R-:W-:-:S04]  /*18ff0*/  MOV R11, R14 ;  /* 0x0000000e000b7202 */ /* 0x000fc80000000f00 */
[----:B------:R-:W-:Y:S01]  /*19000*/  IADD3 R2, P0, R31, R11, RZ ;  /* 0x0000000b1f027210 */ /* 0x000fe20007f1e0ff */
[----:B------:R-:W-:-:S04]  /*19010*/  IMAD.MOV.U32 R11, RZ, RZ, 0x181f ;  /* 0x0000181fff0b7424 */ /* 0x000fc800078e00ff */
[----:B------:R-:W-:-:S08]  /*19020*/  IMAD.X R3, RZ, RZ, R20, P0 ;  /* 0x000000ffff037224 */ /* 0x000fd000000e0614 */
[----:B------:R-:W-:Y:S05]  /*19030*/  WARPSYNC.COLLECTIVE R15, `(.L_x_2965) ;  /* 0x000000000f087348 */ /* 0x000fea0003c00000 */
[----:B------:R0:W1:Y:S02]  /*19040*/  SHFL.IDX P6, R14, R13, R12, R11 ;  /* 0x0000000c0d0e7389 */ /* 0x00006400000c000b */
[----:B01----:R-:W-:Y:S01]  /*19050*/  ENDCOLLECTIVE ;  /* 0x000000000000791b */ /* 0x003fe20003800000 */
.L_x_2965:
        /* <DEDUP_REMOVED lines=9> */
.L_x_2966:
[----:B------:R-:W-:Y:S02]  /*190f0*/  IMAD.MOV.U32 R13, RZ, RZ, R19 ;  /* 0x000000ffff0d7224 */ /* 0x000fe400078e0013 */
[----:B------:R-:W-:Y:S02]  /*19100*/  IMAD.MOV.U32 R12, RZ, RZ, 0x4 ;  /* 0x00000004ff0c7424 */ /* 0x000fe400078e00ff */
[----:B------:R-:W-:-:S07]  /*19110*/  IMAD.MOV.U32 R2, RZ, RZ, R14 ;  /* 0x000000ffff027224 */ /* 0x000fce00078e000e */
[----:B------:R-:W-:Y:S05]  /*19120*/  WARPSYNC.COLLECTIVE R15, `(.L_x_2967) ;  /* 0x000000000f087348 */ /* 0x000fea0003c00000 */
[----:B------:R0:W1:Y:S02]  /*19130*/  SHFL.IDX P6, R14, R13, R12, R11 ;  /* 0x0000000c0d0e7389 */ /* 0x00006400000c000b */
[----:B01----:R-:W-:Y:S01]  /*19140*/  ENDCOLLECTIVE ;  /* 0x000000000000791b */ /* 0x003fe20003800000 */
.L_x_2967:
        /* <DEDUP_REMOVED lines=11> */
.L_x_2968:
[----:B------:R-:W-:Y:S01]  /*19200*/  IMAD.MOV.U32 R13, RZ, RZ, R19 ;  /* 0x000000ffff0d7224 */ /* 0x000fe200078e0013 */
[----:B------:R-:W-:Y:S01]  /*19210*/  MOV R12, 0x5 ;  /* 0x00000005000c7802 */ /* 0x000fe20000000f00 */
[----:B------:R-:W-:-:S07]  /*19220*/  IMAD.MOV.U32 R2, RZ, RZ, R14 ;  /* 0x000000ffff027224 */ /* 0x000fce00078e000e */
[----:B------:R-:W-:Y:S05]  /*19230*/  WARPSYNC.COLLECTIVE R15, `(.L_x_2969) ;  /* 0x000000000f087348 */ /* 0x000fea0003c00000 */
[----:B------:R0:W1:Y:S02]  /*19240*/  SHFL.IDX P6, R14, R13, R12, R11 ;  /* 0x0000000c0d0e7389 */ /* 0x00006400000c000b */
[----:B01----:R-:W-:Y:S01]  /*19250*/  ENDCOLLECTIVE ;  /* 0x000000000000791b */ /* 0x003fe20003800000 */
.L_x_2969:
        /* <DEDUP_REMOVED lines=11> */
.L_x_2970:
[----:B------:R-:W-:Y:S02]  /*19310*/  IMAD.MOV.U32 R13, RZ, RZ, R19 ;  /* 0x000000ffff0d7224 */ /* 0x000fe400078e0013 */
[----:B------:R-:W-:Y:S02]  /*19320*/  IMAD.MOV.U32 R12, RZ, RZ, 0x6 ;  /* 0x00000006ff0c7424 */ /* 0x000fe400078e00ff */
[----:B------:R-:W-:-:S07]  /*19330*/  IMAD.MOV.U32 R2, RZ, RZ, R14 ;  /* 0x000000ffff027224 */ /* 0x000fce00078e000e */
[----:B------:R-:W-:Y:S05]  /*19340*/  WARPSYNC.COLLECTIVE R15, `(.L_x_2971) ;  /* 0x000000000f087348 */ /* 0x000fea0003c00000 */
[----:B------:R0:W1:Y:S02]  /*19350*/  SHFL.IDX P6, R14, R13, R12, R11 ;  /* 0x0000000c0d0e7389 */ /* 0x00006400000c000b */
[----:B01----:R-:W-:Y:S01]  /*19360*/  ENDCOLLECTIVE ;  /* 0x000000000000791b */ /* 0x003fe20003800000 */
.L_x_2971:
        /* <DEDUP_REMOVED lines=11> */
.L_x_2972:
[----:B------:R-:W-:Y:S02]  /*19420*/  IMAD.MOV.U32 R13, RZ, RZ, R19 ;  /* 0x000000ffff0d7224 */ /* 0x000fe400078e0013 */
[----:B------:R-:W-:Y:S02]  /*19430*/  IMAD.MOV.U32 R12, RZ, RZ, 0x7 ;  /* 0x00000007ff0c7424 */ /* 0x000fe400078e00ff */
[----:B------:R-:W-:-:S07]  /*19440*/  IMAD.MOV.U32 R2, RZ, RZ, R14 ;  /* 0x000000ffff027224 */ /* 0x000fce00078e000e */
[----:B------:R-:W-:Y:S05]  /*19450*/  WARPSYNC.COLLECTIVE R15, `(.L_x_2973) ;  /* 0x000000000f087348 */ /* 0x000fea0003c00000 */
[----:B------:R0:W1:Y:S02]  /*19460*/  SHFL.IDX P6, R14, R13, R12, R11 ;  /* 0x0000000c0d0e7389 */ /* 0x00006400000c000b */
[----:B01----:R-:W-:Y:S01]  /*19470*/  ENDCOLLECTIVE ;  /* 0x000000000000791b */ /* 0x003fe20003800000 */
.L_x_2973:
        /* <DEDUP_REMOVED lines=11> */
.L_x_2974:
[----:B------:R-:W-:Y:S02]  /*19530*/  IMAD.MOV.U32 R13, RZ, RZ, R10 ;  /* 0x000000ffff0d7224 */ /* 0x000fe400078e000a */
[----:B------:R-:W-:Y:S02]  /*19540*/  IMAD.MOV.U32 R12, RZ, RZ, RZ ;  /* 0x000000ffff0c7224 */ /* 0x000fe400078e00ff */
[----:B------:R-:W-:-:S05]  /*19550*/  IMAD.MOV.U32 R11, RZ, RZ, R14 ;  /* 0x000000ffff0b7224 */ /* 0x000fca00078e000e */
[----:B------:R-:W-:Y:S01]  /*19560*/  IADD3 R2, P0, R31, R11, RZ ;  /* 0x0000000b1f027210 */ /* 0x000fe20007f1e0ff */
[----:B------:R-:W-:-:S03]  /*19570*/  IMAD.MOV.U32 R11, RZ, RZ, 0x181f ;  /* 0x0000181fff0b7424 */ /* 0x000fc600078e00ff */
[----:B------:R-:W-:-:S09]  /*19580*/  IADD3.X R3, RZ, R19, RZ, P0, !PT ;  /* 0x00000013ff037210 */ /* 0x000fd200007fe4ff */
[----:B------:R-:W-:Y:S05]  /*19590*/  WARPSYNC.COLLECTIVE R15, `(.L_x_2975) ;  /* 0x000000000f087348 */ /* 0x000fea0003c00000 */
[----:B------:R0:W1:Y:S02]  /*195a0*/  SHFL.IDX P6, R14, R13, R12, R11 ;  /* 0x0000000c0d0e7389 */ /* 0x00006400000c000b */
[----:B01----:R-:W-:Y:S01]  /*195b0*/  ENDCOLLECTIVE ;  /* 0x000000000000791b */ /* 0x003fe20003800000 */
.L_x_2975:
        /* <DEDUP_REMOVED lines=9> */
.L_x_2976:
        /* <DEDUP_REMOVED lines=8> */
.L_x_2977:
        /* <DEDUP_REMOVED lines=9> */
.L_x_2978:
[----:B------:R-:W-:Y:S01]  /*19760*/  IMAD.MOV.U32 R2, RZ, RZ, R14 ;  /* 0x000000ffff027224 */ /* 0x000fe200078e000e */
[----:B------:R-:W-:Y:S06]  /*19770*/  BRA `(.L_x_2979) ;  /* 0xffffffa800407947 */ /* 0x000fec000383ffff */
.L_x_2842:
[----:B--2---:R2:W3:Y:S02]  /*19780*/  SYNCS.PHASECHK.TRANS64.TRYWAIT P0, [R0+URZ+0x22840], R29 ;  /* 0x0228401d000075a7 */ /* 0x0044e4000800017f */
[----:B---3--:R-:W-:Y:S05]  /*19790*/  @!P0 NANOSLEEP.SYNCS 0x989680 ;  /* 0x009896800000895d */ /* 0x008fea0003900000 */
[----:B------:R-:W3:Y:S02]  /*197a0*/  @!P0 SYNCS.PHASECHK.TRANS64 P0, [R0+URZ+0x22840], R29 ;  /* 0x0228401d000085a7 */ /* 0x000ee4000800007f */
[----:B---3--:R-:W-:Y:S05]  /*197b0*/  @!P0 BRA `(.L_x_2842) ;  /* 0xfffffffc00f08947 */ /* 0x008fea000383ffff */
[----:B------:R-:W-:Y:S05]  /*197c0*/  BRA `(.L_x_2980) ;  /* 0xffffffa800907947 */ /* 0x000fea000383ffff */
.L_x_2843:
[----:B------:R-:W-:Y:S01]  /*197d0*/  BSSY B0, `(.L_x_2981) ;  /* 0x0000008000007945 */ /* 0x000fe20003800000 */
[----:B------:R-:W-:Y:S01]  /*197e0*/  IMAD.MOV.U32 R13, RZ, RZ, R4 ;  /* 0x000000ffff0d7224 */ /* 0x000fe200078e0004 */
[----:B------:R-:W-:Y:S01]  /*197f0*/  MOV R15, 0xffffffff ;  /* 0xffffffff000f7802 */ /* 0x000fe20000000f00 */
[----:B------:R-:W-:Y:S02]  /*19800*/  IMAD.MOV.U32 R12, RZ, RZ, RZ ;  /* 0x000000ffff0c7224 */ /* 0x000fe400078e00ff */
[----:B------:R-:W-:-:S07]  /*19810*/  IMAD.MOV.U32 R11, RZ, RZ, 0x181f ;  /* 0x0000181fff0b7424 */ /* 0x000fce00078e00ff */
[----:B-12---:R-:W-:Y:S05]  /*19820*/  WARPSYNC.COLLECTIVE R15, `(.L_x_2982) ;  /* 0x000000000f087348 */ /* 0x006fea0003c00000 */
[----:B------:R0:W3:Y:S02]  /*19830*/  SHFL.IDX P6, R14, R13, R12, R11 ;  /* 0x0000000c0d0e7389 */ /* 0x0000e400000c000b */
[----:B0123--:R-:W-:Y:S01]  /*19840*/  ENDCOLLECTIVE ;  /* 0x000000000000791b */ /* 0x00ffe20003800000 */
.L_x_2982:
[----:B------:R-:W-:Y:S05]  /*19850*/  BSYNC B0 ;  /* 0x0000000000007941 */ /* 0x000fea0003800000 */
.L_x_2981:
        /* <DEDUP_REMOVED lines=8> */
.L_x_2983:
[----:B------:R-:W-:Y:S01]  /*198e0*/  MOV R13, R4 ;  /* 0x00000004000d7202 */ /* 0x000fe20000000f00 */
[----:B------:R-:W-:Y:S02]  /*198f0*/  IMAD.MOV.U32 R12, RZ, RZ, 0x1 ;  /* 0x00000001ff0c7424 */ /* 0x000fe400078e00ff */
[----:B------:R-:W-:-:S07]  /*19900*/  IMAD.MOV.U32 R2, RZ, RZ, R14 ;  /* 0x000000ffff027224 */ /* 0x000fce00078e000e */
[----:B------:R-:W-:Y:S05]  /*19910*/  WARPSYNC.COLLECTIVE R15, `(.L_x_2984) ;  /* 0x000000000f087348 */ /* 0x000fea0003c00000 */
[----:B------:R0:W1:Y:S02]  /*19920*/  SHFL.IDX P6, R14, R13, R12, R11 ;  /* 0x0000000c0d0e7389 */ /* 0x00006400000c000b */
[----:B01----:R-:W-:Y:S01]  /*19930*/  ENDCOLLECTIVE ;  /* 0x000000000000791b */ /* 0x003fe20003800000 */
.L_x_2984:
        /* <DEDUP_REMOVED lines=11> */
.L_x_2985:
        /* <DEDUP_REMOVED lines=8> */
.L_x_2986:
        /* <DEDUP_REMOVED lines=9> */
.L_x_2987:
        /* <DEDUP_REMOVED lines=9> */
.L_x_2988:
        /* <DEDUP_REMOVED lines=9> */
.L_x_2989:
[----:B------:R-:W-:Y:S02]  /*19c20*/  IMAD.MOV.U32 R13, RZ, RZ, R4 ;  /* 0x000000ffff0d7224 */ /* 0x000fe400078e0004 */
[----:B------:R-:W-:Y:S01]  /*19c30*/  IMAD.MOV.U32 R12, RZ, RZ, 0x4 ;  /* 0x00000004ff0c7424 */ /* 0x000fe200078e00ff */
[----:B------:R-:W-:-:S13]  /*19c40*/  IADD3 R2, P0, R31, R14, RZ ;  /* 0x0000000e1f027210 */ /* 0x000fda0007f1e0ff */
[----:B------:R-:W-:Y:S05]  /*19c50*/  WARPSYNC.COLLECTIVE R15, `(.L_x_2990) ;  /* 0x000000000f087348 */ /* 0x000fea0003c00000 */
[----:B------:R0:W1:Y:S02]  /*19c60*/  SHFL.IDX P6, R14, R13, R12, R11 ;  /* 0x0000000c0d0e7389 */ /* 0x00006400000c000b */
[----:B01----:R-:W-:Y:S01]  /*19c70*/  ENDCOLLECTIVE ;  /* 0x000000000000791b */ /* 0x003fe20003800000 */
.L_x_2990:
        /* <DEDUP_REMOVED lines=10> */
.L_x_2991:
[----:B------:R-:W-:Y:S01]  /*19d20*/  IMAD.MOV.U32 R13, RZ, RZ, R4 ;  /* 0x000000ffff0d7224 */ /* 0x000fe200078e0004 */
[----:B------:R-:W-:Y:S02]  /*19d30*/  MOV R12, 0x5 ;  /* 0x00000005000c7802 */ /* 0x000fe40000000f00 */
[----:B------:R-:W-:-:S13]  /*19d40*/  IADD3 R2, P0, R31, R14, RZ ;  /* 0x0000000e1f027210 */ /* 0x000fda0007f1e0ff */
[----:B------:R-:W-:Y:S05]  /*19d50*/  WARPSYNC.COLLECTIVE R15, `(.L_x_2992) ;  /* 0x000000000f087348 */ /* 0x000fea0003c00000 */
[----:B------:R0:W1:Y:S02]  /*19d60*/  SHFL.IDX P6, R14, R13, R12, R11 ;  /* 0x0000000c0d0e7389 */ /* 0x00006400000c000b */
[----:B01----:R-:W-:Y:S01]  /*19d70*/  ENDCOLLECTIVE ;  /* 0x000000000000791b */ /* 0x003fe20003800000 */
.L_x_2992:
        /* <DEDUP_REMOVED lines=10> */
.L_x_2993:
[----:B------:R-:W-:Y:S02]  /*19e20*/  IMAD.MOV.U32 R13, RZ, RZ, R4 ;  /* 0x000000ffff0d7224 */ /* 0x000fe400078e0004 */
[----:B------:R-:W-:Y:S01]  /*19e30*/  IMAD.MOV.U32 R12, RZ, RZ, 0x6 ;  /* 0x00000006ff0c7424 */ /* 0x000fe200078e00ff */
[----:B------:R-:W-:-:S13]  /*19e40*/  IADD3 R2, P0, R31, R14, RZ ;  /* 0x0000000e1f027210 */ /* 0x000fda0007f1e0ff */
[----:B------:R-:W-:Y:S05]  /*19e50*/  WARPSYNC.COLLECTIVE R15, `(.L_x_2994) ;  /* 0x000000000f087348 */ /* 0x000fea0003c00000 */
[----:B------:R0:W1:Y:S02]  /*19e60*/  SHFL.IDX P6, R14, R13, R12, R11 ;  /* 0x0000000c0d0e7389 */ /* 0x00006400000c000b */
[----:B01----:R-:W-:Y:S01]  /*19e70*/  ENDCOLLECTIVE ;  /* 0x000000000000791b */ /* 0x003fe20003800000 */
.L_x_2994:
        /* <DEDUP_REMOVED lines=10> */
.L_x_2995:
[----:B------:R-:W-:Y:S02]  /*19f20*/  IMAD.MOV.U32 R13, RZ, RZ, R4 ;  /* 0x000000ffff0d7224 */ /* 0x000fe400078e0004 */
[----:B------:R-:W-:Y:S01]  /*19f30*/  IMAD.MOV.U32 R12, RZ, RZ, 0x7 ;  /* 0x00000007ff0c7424 */ /* 0x000fe200078e00ff */
[----:B------:R-:W-:-:S07]  /*19f40*/  MOV R2, R14 ;  /* 0x0000000e00027202 */ /* 0x000fce0000000f00 */
[----:B------:R-:W-:Y:S05]  /*19f50*/  WARPSYNC.COLLECTIVE R15, `(.L_x_2996) ;  /* 0x000000000f087348 */ /* 0x000fea0003c00000 */
[----:B------:R0:W1:Y:S02]  /*19f60*/  SHFL.IDX P6, R14, R13, R12, R11 ;  /* 0x0000000c0d0e7389 */ /* 0x00006400000c000b */
[----:B01----:R-:W-:Y:S01]  /*19f70*/  ENDCOLLECTIVE ;  /* 0x000000000000791b */ /* 0x003fe20003800000 */
.L_x_2996:
        /* <DEDUP_REMOVED lines=11> */
.L_x_2997:
[----:B------:R-:W-:Y:S01]  /*1a030*/  MOV R13, R8 ;  /* 0x00000008000d7202 */ /* 0x000fe20000000f00 */
[----:B------:R-:W-:Y:S02]  /*1a040*/  IMAD.MOV.U32 R12, RZ, RZ, RZ ;  /* 0x000000ffff0c7224 */ /* 0x000fe400078e00ff */
[----:B------:R-:W-:-:S07]  /*1a050*/  IMAD.MOV.U32 R9, RZ, RZ, R14 ;  /* 0x000000ffff097224 */ /* 0x000fce00078e000e */
[----:B------:R-:W-:Y:S05]  /*1a060*/  WARPSYNC.COLLECTIVE R15, `(.L_x_2998) ;  /* 0x000000000f087348 */ /* 0x000fea0003c00000 */
[----:B------:R0:W1:Y:S02]  /*1a070*/  SHFL.IDX P6, R14, R13, R12, R11 ;  /* 0x0000000c0d0e7389 */ /* 0x00006400000c000b */
[----:B01----:R-:W-:Y:S01]  /*1a080*/  ENDCOLLECTIVE ;  /* 0x000000000000791b */ /* 0x003fe20003800000 */
.L_x_2998:
        /* <DEDUP_REMOVED lines=11> */
.L_x_2999:
[----:B------:R-:W-:Y:S02]  /*1a140*/  IMAD.MOV.U32 R13, RZ, RZ, R8 ;  /* 0x000000ffff0d7224 */ /* 0x000fe400078e0008 */
[----:B------:R-:W-:Y:S02]  /*1a150*/  IMAD.MOV.U32 R12, RZ, RZ, 0x1 ;  /* 0x00000001ff0c7424 */ /* 0x000fe400078e00ff */
[----:B------:R-:W-:-:S07]  /*1a160*/  IMAD.MOV.U32 R5, RZ, RZ, R14 ;  /* 0x000000ffff057224 */ /* 0x000fce00078e000e */
[----:B------:R-:W-:Y:S05]  /*1a170*/  WARPSYNC.COLLECTIVE R15, `(.L_x_3000) ;  /* 0x000000000f087348 */ /* 0x000fea0003c00000 */
[----:B------:R0:W1:Y:S02]  /*1a180*/  SHFL.IDX P6, R14, R13, R12, R11 ;  /* 0x0000000c0d0e7389 */ /* 0x00006400000c000b */
[----:B01----:R-:W-:Y:S01]  /*1a190*/  ENDCOLLECTIVE ;  /* 0x000000000000791b */ /* 0x003fe20003800000 */
.L_x_3000:
        /* <DEDUP_REMOVED lines=11> */
.L_x_3001:
[----:B------:R-:W-:Y:S05]  /*1a250*/  BRA `(.L_x_3002) ;  /* 0xffffffa400307947 */ /* 0x000fea000383ffff */
.L_x_2848:
[----:B0-----:R0:W1:Y:S02]  /*1a260*/  SYNCS.PHASECHK.TRANS64.TRYWAIT P2, [R17+URZ+0x22870], R0 ;  /* 0x02287000110075a7 */ /* 0x001064000804017f */
[----:B-1----:R-:W-:Y:S05]  /*1a270*/  @!P2 NANOSLEEP.SYNCS 0x989680 ;  /* 0x009896800000a95d */ /* 0x002fea0003900000 */
[----:B------:R-:W1:Y:S02]  /*1a280*/  @!P2 SYNCS.PHASECHK.TRANS64 P2, [R17+URZ+0x22870], R0 ;  /* 0x022870001100a5a7 */ /* 0x000e64000804007f */
[----:B-1----:R-:W-:Y:S05]  /*1a290*/  @!P2 BRA `(.L_x_2848) ;  /* 0xfffffffc00f0a947 */ /* 0x002fea000383ffff */
[----:B------:R-:W-:Y:S05]  /*1a2a0*/  BRA `(.L_x_3003) ;  /* 0xffffffa400947947 */ /* 0x000fea000383ffff */
.L_x_2850:
[----:B0-----:R0:W1:Y:S02]  /*1a2b0*/  SYNCS.PHASECHK.TRANS64.TRYWAIT P2, [R17+URZ+0x22860], R0 ;  /* 0x02286000110075a7 */ /* 0x001064000804017f */
[----:B-1----:R-:W-:Y:S05]  /*1a2c0*/  @!P2 NANOSLEEP.SYNCS 0x989680 ;  /* 0x009896800000a95d */ /* 0x002fea0003900000 */
[----:B------:R-:W1:Y:S02]  /*1a2d0*/  @!P2 SYNCS.PHASECHK.TRANS64 P2, [R17+URZ+0x22860], R0 ;  /* 0x022860001100a5a7 */ /* 0x000e64000804007f */
[----:B-1----:R-:W-:Y:S05]  /*1a2e0*/  @!P2 BRA `(.L_x_2850) ;  /* 0xfffffffc00f0a947 */ /* 0x002fea000383ffff */
[----:B------:R-:W-:Y:S05]  /*1a2f0*/  BRA `(.L_x_3004) ;  /* 0xffffffa400a47947 */ /* 0x000fea000383ffff */
.L_x_2858:
[----:B-1----:R1:W2:Y:S02]  /*1a300*/  SYNCS.PHASECHK.TRANS64.TRYWAIT P1, [R17+URZ+0x22870], R0 ;  /* 0x02287000110075a7 */ /* 0x0022a4000802017f */
[----:B--2---:R-:W-:Y:S05]  /*1a310*/  @!P1 NANOSLEEP.SYNCS 0x989680 ;  /* 0x009896800000995d */ /* 0x004fea0003900000 */
[----:B------:R-:W2:Y:S02]  /*1a320*/  @!P1 SYNCS.PHASECHK.TRANS64 P1, [R17+URZ+0x22870], R0 ;  /* 0x02287000110095a7 */ /* 0x000ea4000802007f */
[----:B--2---:R-:W-:Y:S05]  /*1a330*/  @!P1 BRA `(.L_x_2858) ;  /* 0xfffffffc00f09947 */ /* 0x004fea000383ffff */
[----:B------:R-:W-:Y:S05]  /*1a340*/  BRA `(.L_x_3005) ;  /* 0xffffffac00647947 */ /* 0x000fea000383ffff */
.L_x_2860:
[----:B-1----:R1:W2:Y:S02]  /*1a350*/  SYNCS.PHASECHK.TRANS64.TRYWAIT P1, [R17+URZ+0x22860], R0 ;  /* 0x02286000110075a7 */ /* 0x0022a4000802017f */
[----:B--2---:R-:W-:Y:S05]  /*1a360*/  @!P1 NANOSLEEP.SYNCS 0x989680 ;  /* 0x009896800000995d */ /* 0x004fea0003900000 */
[----:B------:R-:W2:Y:S02]  /*1a370*/  @!P1 SYNCS.PHASECHK.TRANS64 P1, [R17+URZ+0x22860], R0 ;  /* 0x02286000110095a7 */ /* 0x000ea4000802007f */
[----:B--2---:R-:W-:Y:S05]  /*1a380*/  @!P1 BRA `(.L_x_2860) ;  /* 0xfffffffc00f09947 */ /* 0x004fea000383ffff */
[----:B------:R-:W-:Y:S05]  /*1a390*/  BRA `(.L_x_3006) ;  /* 0xffffffac00747947 */ /* 0x000fea000383ffff */
.L_x_2874:
[----:B0-----:R0:W1:Y:S02]  /*1a3a0*/  SYNCS.PHASECHK.TRANS64.TRYWAIT P0, [R5+URZ+0x22820], R0 ;  /* 0x02282000050075a7 */ /* 0x001064000800017f */
[----:B-1----:R-:W-:Y:S05]  /*1a3b0*/  @!P0 NANOSLEEP.SYNCS 0x989680 ;  /* 0x009896800000895d */ /* 0x002fea0003900000 */
[----:B------:R-:W1:Y:S02]  /*1a3c0*/  @!P0 SYNCS.PHASECHK.TRANS64 P0, [R5+URZ+0x22820], R0 ;  /* 0x02282000050085a7 */ /* 0x000e64000800007f */
[----:B-1----:R-:W-:Y:S05]  /*1a3d0*/  @!P0 BRA `(.L_x_2874) ;  /* 0xfffffffc00f08947 */ /* 0x002fea000383ffff */
[----:B------:R-:W-:Y:S05]  /*1a3e0*/  BRA `(.L_x_3007) ;  /* 0xffffffbc00fc7947 */ /* 0x000fea000383ffff */
.L_x_2875:
        /* <DEDUP_REMOVED lines=11> */
.L_x_3009:
[----:B------:R-:W-:Y:S05]  /*1a4a0*/  BSYNC B0 ;  /* 0x0000000000007941 */ /* 0x000fea0003800000 */
.L_x_3008:
[----:B------:R-:W-:Y:S05]  /*1a4b0*/  BRA `(.L_x_3010) ;  /* 0xffffffbc00e47947 */ /* 0x000fea000383ffff */
.L_x_2878:
[----:B------:R-:W-:Y:S01]  /*1a4c0*/  BSSY B1, `(.L_x_3011) ;  /* 0x0000006000017945 */ /* 0x000fe20003800000 */
[----:B------:R-:W-:-:S07]  /*1a4d0*/  IMAD.MOV.U32 R15, RZ, RZ, -0x1 ;  /* 0xffffffffff0f7424 */ /* 0x000fce00078e00ff */
[----:B0-----:R-:W-:Y:S05]  /*1a4e0*/  WARPSYNC.COLLECTIVE R15, `(.L_x_3012) ;  /* 0x000000000f0c7348 */ /* 0x001fea0003c00000 */
[----:B------:R-:W-:Y:S02]  /*1a4f0*/  ELECT P6, UR62, PT ;  /* 0x00000000003e782f */ /* 0x000fe400038c0000 */
[----:B------:R-:W-:Y:S01]  /*1a500*/  MOV R14, UR62 ;  /* 0x0000003e000e7c02 */ /* 0x000fe20008000f00 */
[----:B0-----:R-:W-:Y:S10]  /*1a510*/  ENDCOLLECTIVE ;  /* 0x000000000000791b */ /* 0x001ff40003800000 */
.L_x_3012:
[----:B------:R-:W-:Y:S05]  /*1a520*/  BSYNC B1 ;  /* 0x0000000000017941 */ /* 0x000fea0003800000 */
.L_x_3011:
[----:B------:R-:W-:Y:S05]  /*1a530*/  BRA `(.L_x_3013) ;  /* 0xffffffbc00dc7947 */ /* 0x000fea000383ffff */
.L_x_2880:
[----:B0-----:R0:W1:Y:S02]  /*1a540*/  SYNCS.PHASECHK.TRANS64.TRYWAIT P1, [R3+URZ+0x22840], R2 ;  /* 0x02284002030075a7 */ /* 0x001064000802017f */
[----:B-1----:R-:W-:Y:S05]  /*1a550*/  @!P1 NANOSLEEP.SYNCS 0x989680 ;  /* 0x009896800000995d */ /* 0x002fea0003900000 */
[----:B------:R-:W1:Y:S02]  /*1a560*/  @!P1 SYNCS.PHASECHK.TRANS64 P1, [R3+URZ+0x22840], R2 ;  /* 0x02284002030095a7 */ /* 0x000e64000802007f */
[----:B-1----:R-:W-:Y:S05]  /*1a570*/  @!P1 BRA `(.L_x_2880) ;  /* 0xfffffffc00f09947 */ /* 0x002fea000383ffff */
[----:B------:R-:W-:Y:S05]  /*1a580*/  BRA `(.L_x_3014) ;  /* 0xffffffbc00fc7947 */ /* 0x000fea000383ffff */
.L_x_2882:
[----:B-1----:R1:W2:Y:S02]  /*1a590*/  SYNCS.PHASECHK.TRANS64.TRYWAIT P1, [R5+URZ+0x22840], R0 ;  /* 0x02284000050075a7 */ /* 0x0022a4000802017f */
[----:B--2---:R-:W-:Y:S05]  /*1a5a0*/  @!P1 NANOSLEEP.SYNCS 0x989680 ;  /* 0x009896800000995d */ /* 0x004fea0003900000 */
[----:B------:R-:W2:Y:S02]  /*1a5b0*/  @!P1 SYNCS.PHASECHK.TRANS64 P1, [R5+URZ+0x22840], R0 ;  /* 0x02284000050095a7 */ /* 0x000ea4000802007f */
[----:B--2---:R-:W-:Y:S05]  /*1a5c0*/  @!P1 BRA `(.L_x_2882) ;  /* 0xfffffffc00f09947 */ /* 0x004fea000383ffff */
[----:B------:R-:W-:Y:S05]  /*1a5d0*/  BRA `(.L_x_3015) ;  /* 0xffffffc000087947 */ /* 0x000fea000383ffff */
.L_x_2884:
[----:B--2---:R2:W3:Y:S02]  /*1a5e0*/  SYNCS.PHASECHK.TRANS64.TRYWAIT P1, [R3+URZ+0x22860], R2 ;  /* 0x02286002030075a7 */ /* 0x0044e4000802017f */
[----:B---3--:R-:W-:Y:S05]  /*1a5f0*/  @!P1 NANOSLEEP.SYNCS 0x989680 ;  /* 0x009896800000995d */ /* 0x008fea0003900000 */
[----:B------:R-:W3:Y:S02]  /*1a600*/  @!P1 SYNCS.PHASECHK.TRANS64 P1, [R3+URZ+0x22860], R2 ;  /* 0x02286002030095a7 */ /* 0x000ee4000802007f */
[----:B---3--:R-:W-:Y:S05]  /*1a610*/  @!P1 BRA `(.L_x_2884) ;  /* 0xfffffffc00f09947 */ /* 0x008fea000383ffff */
[----:B------:R-:W-:Y:S05]  /*1a620*/  BRA `(.L_x_3016) ;  /* 0xffffffc000047947 */ /* 0x000fea000383ffff */
.L_x_2886:
[----:B---3--:R3:W4:Y:S02]  /*1a630*/  SYNCS.PHASECHK.TRANS64.TRYWAIT P1, [R5+URZ+0x22860], R0 ;  /* 0x02286000050075a7 */ /* 0x008724000802017f */
[----:B----4-:R-:W-:Y:S05]  /*1a640*/  @!P1 NANOSLEEP.SYNCS 0x989680 ;  /* 0x009896800000995d */ /* 0x010fea0003900000 */
[----:B------:R-:W4:Y:S02]  /*1a650*/  @!P1 SYNCS.PHASECHK.TRANS64 P1, [R5+URZ+0x22860], R0 ;  /* 0x02286000050095a7 */ /* 0x000f24000802007f */
[----:B----4-:R-:W-:Y:S05]  /*1a660*/  @!P1 BRA `(.L_x_2886) ;  /* 0xfffffffc00f09947 */ /* 0x010fea000383ffff */
[----:B------:R-:W-:Y:S05]  /*1a670*/  BRA `(.L_x_3017) ;  /* 0xffffffc000007947 */ /* 0x000fea000383ffff */
.L_x_2888:
[----:B----4-:R4:W0:Y:S02]  /*1a680*/  SYNCS.PHASECHK.TRANS64.TRYWAIT P1, [R3+URZ+0x22880], R2 ;  /* 0x02288002030075a7 */ /* 0x010824000802017f */
[----:B0-----:R-:W-:Y:S05]  /*1a690*/  @!P1 NANOSLEEP.SYNCS 0x989680 ;  /* 0x009896800000995d */ /* 0x001fea0003900000 */
[----:B------:R-:W0:Y:S02]  /*1a6a0*/  @!P1 SYNCS.PHASECHK.TRANS64 P1, [R3+URZ+0x22880], R2 ;  /* 0x02288002030095a7 */ /* 0x000e24000802007f */
[----:B0-----:R-:W-:Y:S05]  /*1a6b0*/  @!P1 BRA `(.L_x_2888) ;  /* 0xfffffffc00f09947 */ /* 0x001fea000383ffff */
[----:B------:R-:W-:Y:S05]  /*1a6c0*/  BRA `(.L_x_3018) ;  /* 0xffffffbc00fc7947 */ /* 0x000fea000383ffff */
.L_x_3019:
        /* <DEDUP_REMOVED lines=11> */
.L_x_3629:


//--------------------- .text._ZN7cutlass13device_kernelIN5flash11enable_sm90INS1_16FlashAttnFwdSm90INS1_25CollectiveMainloopFwdSm90ILi2EN4cute5tupleIJNS5_1CILi1EEES8_S8_EEENS6_IJNS7_ILi128EEENS7_ILi160EEESA_EEELi128ENS_12float_e4m3_tEfNS_4arch4Sm90ELb1ELb0ELb1ELb1ELb1ELb1ELb0ELb1ELb1ELb1ELb0ELb0EEENS1_21CollectiveEpilogueFwdINS6_IJSA_SA_SB_EEES9_NS_10bfloat16_tESF_Li256ELb1ELb1ELb0ELb1EEENS1_36VarlenDynamicPersistentTileSchedulerILi128ELi160ELi256ELi128ELb0ELb1ELb1ELb1ELb1ELb1EEEEEEEEEvNT_6ParamsE --------------------------
	.section	.text._ZN7cutlass13device_kernelIN5flash11enable_sm90INS1_16FlashAttnFwdSm90INS1_25CollectiveMainloopFwdSm90ILi2EN4cute5tupleIJNS5_1CILi1EEES8_S8_EEENS6_IJNS7_ILi128EEENS7_ILi160EEESA_EEELi128ENS_12float_e4m3_tEfNS_4arch4Sm90ELb1ELb0ELb1ELb1ELb1ELb1ELb0ELb1ELb1ELb1ELb0ELb0EEENS1_21CollectiveEpilogueFwdINS6_IJSA_SA_SB_EEES9_NS_10bfloat16_tESF_Li256ELb1ELb1ELb0ELb1EEENS1_36VarlenDynamicPersistentTileSchedulerILi128ELi160ELi256ELi128ELb0ELb1ELb1ELb1ELb1ELb1EEEEEEEEEvNT_6ParamsE,"ax",@progbits
	.align	128
.text._ZN7cutlass13device_kernelIN5flash11enable_sm90INS1_16FlashAttnFwdSm90INS1_25CollectiveMainloopFwdSm90ILi2EN4cute5tupleIJNS5_1CILi1EEES8_S8_EEENS6_IJNS7_ILi128EEENS7_ILi160EEESA_EEELi128ENS_12float_e4m3_tEfNS_4arch4Sm90ELb1ELb0ELb1ELb1ELb1ELb1ELb0ELb1ELb1ELb1ELb0ELb0EEENS1_21CollectiveEpilogueFwdINS6_IJSA_SA_SB_EEES9_NS_10bfloat16_tESF_Li256ELb1ELb1ELb0ELb1EEENS1_36VarlenDynamicPersistentTileSchedulerILi128ELi160ELi256ELi128ELb0ELb1ELb1ELb1ELb1ELb1EEEEEEEEEvNT_6ParamsE:
        .type           _ZN7cutlass13device_kernelIN5flash11enable_sm90INS1_16FlashAttnFwdSm90INS1_25CollectiveMainloopFwdSm90ILi2EN4cute5tupleIJNS5_1CILi1EEES8_S8_EEENS6_IJNS7_ILi128EEENS7_ILi160EEESA_EEELi128ENS_12float_e4m3_tEfNS_4arch4Sm90ELb1ELb0ELb1ELb1ELb1ELb1ELb0ELb1ELb1ELb1ELb0ELb0EEENS1_21CollectiveEpilogueFwdINS6_IJSA_SA_SB_EEES9_NS_10bfloat16_tESF_Li256ELb1ELb1ELb0ELb1EEENS1_36VarlenDynamicPersistentTileSchedulerILi128ELi160ELi256ELi128ELb0ELb1ELb1ELb1ELb1ELb1EEEEEEEEEvNT_6ParamsE,@function
        .size           _ZN7cutlass13device_kernelIN5flash11enable_sm90INS1_16FlashAttnFwdSm90INS1_25CollectiveMainloopFwdSm90ILi2EN4cute5tupleIJNS5_1CILi1EEES8_S8_EEENS6_IJNS7_ILi128EEENS7_ILi160EEESA_EEELi128ENS_12float_e4m3_tEfNS_4arch4Sm90ELb1ELb0ELb1ELb1ELb1ELb1ELb0ELb1ELb1ELb1ELb0ELb0EEENS1_21CollectiveEpilogueFwdINS6_IJSA_SA_SB_EEES9_NS_10bfloat16_tESF_Li256ELb1ELb1ELb0ELb1EEENS1_36VarlenDynamicPersistentTileSchedulerILi128ELi160ELi256ELi128ELb0ELb1ELb1ELb1ELb1ELb1EEEEEEEEEvNT_6ParamsE,(.L_x_3630 - _ZN7cutlass13device_kernelIN5flash11enable_sm90INS1_16FlashAttnFwdSm90INS1_25CollectiveMainloopFwdSm90ILi2EN4cute5tupleIJNS5_1CILi1EEES8_S8_EEENS6_IJNS7_ILi128EEENS7_ILi160EEESA_EEELi128ENS_12float_e4m3_tEfNS_4arch4Sm90ELb1ELb0ELb1ELb1ELb1ELb1ELb0ELb1ELb1ELb1ELb0ELb0EEENS1_21CollectiveEpilogueFwdINS6_IJSA_SA_SB_EEES9_NS_10bfloat16_tESF_Li256ELb1ELb1ELb0ELb1EEENS1_36VarlenDynamicPersistentTileSchedulerILi128ELi160ELi256ELi128ELb0ELb1ELb1ELb1ELb1ELb1EEEEEEEEEvNT_6ParamsE)
        .other          _ZN7cutlass13device_kernelIN5flash11enable_sm90INS1_16FlashAttnFwdSm90INS1_25CollectiveMainloopFwdSm90ILi2EN4cute5tupleIJNS5_1CILi1EEES8_S8_EEENS6_IJNS7_ILi128EEENS7_ILi160EEESA_EEELi128ENS_12float_e4m3_tEfNS_4arch4Sm90ELb1ELb0ELb1ELb1ELb1ELb1ELb0ELb1ELb1ELb1ELb0ELb0EEENS1_21CollectiveEpilogueFwdINS6_IJSA_SA_SB_EEES9_NS_10bfloat16_tESF_Li256ELb1ELb1ELb0ELb1EEENS1_36VarlenDynamicPersistentTileSchedulerILi128ELi160ELi256ELi128ELb0ELb1ELb1ELb1ELb1ELb1EEEEEEEEEvNT_6ParamsE,@"STO_CUDA_ENTRY STV_DEFAULT"
_ZN7cutlass13device_kernelIN5flash11enable_sm90INS1_16FlashAttnFwdSm90INS1_25CollectiveMainloopFwdSm90ILi2EN4cute5tupleIJNS5_1CILi1EEES8_S8_EEENS6_IJNS7_ILi128EEENS7_ILi160EEESA_EEELi128ENS_12float_e4m3_tEfNS_4arch4Sm90ELb1ELb0ELb1ELb1ELb1ELb1ELb0ELb1ELb1ELb1ELb0ELb0EEENS1_21CollectiveEpilogueFwdINS6_IJSA_SA_SB_EEES9_NS_10bfloat16_tESF_Li256ELb1ELb1ELb0ELb1EEENS1_36VarlenDynamicPersistentTileSchedulerILi128ELi160ELi256ELi128ELb0ELb1ELb1ELb1ELb1ELb1EEEEEEEEEvNT_6ParamsE:
        /* <DEDUP_REMOVED lines=17> */
.L_x_3021:
[----:B------:R-:W-:Y:S05]  /*0110*/  BSYNC B0 ;  /* 0x0000000000007941 */ /* 0x000fea0003800000 */
.L_x_3020:
        /* <DEDUP_REMOVED lines=40> */
.L_x_3022:
        /* <DEDUP_REMOVED lines=22> */
.L_x_3023:
        /* <DEDUP_REMOVED lines=18> */
.L_x_3024:
        /* <DEDUP_REMOVED lines=22> */
.L_x_3025:
        /* <DEDUP_REMOVED lines=23> */
.L_x_3026:
        /* <DEDUP_REMOVED lines=9> */
.L_x_3029:
        /* <DEDUP_REMOVED lines=28> */
[----:B------:R-:W-:-:S04]  /*0b40*/  SHF.R.S32.HI R4, RZ, 0x1f, R8 ;  /* 0x0000001fff047819 */ /* 0x000fc80000011408 */
[----:B------:R-:W-:Y:S02]  /*0b50*/  LEA.HI R3, R4, R5, RZ, 0x3 ;  /* 0x0000000504037211 */ /* 0x000fe400078f18ff */
[CC--:B------:R-:W-:Y:S02]  /*0b60*/  LEA.HI R4, R0.reuse, R12.reuse, RZ, 0x4 ;  /* 0x0000000c00047211 */ /* 0x0c0fe400078f20ff */
[----:B------:R-:W-:Y:S02]  /*0b70*/  LOP3.LUT R10, R3, 0xfffffff8, RZ, 0xc0, !PT ;  /* 0xfffffff8030a7812 */ /* 0x000fe400078ec0ff */
[----:B------:R-:W-:Y:S02]  /*0b80*/  LEA.HI R3, R0, R12, RZ, 0x5 ;  /* 0x0000000c00037211 */ /* 0x000fe400078f28ff */
[----:B------:R-:W-:Y:S01]  /*0b90*/  SHF.R.S32.HI R7, RZ, 0x4, R4 ;  /* 0x00000004ff077819 */ /* 0x000fe20000011404 */
[----:B------:R-:W-:Y:S01]  /*0ba0*/  IMAD.IADD R9, R5, 0x1, -R10 ;  /* 0x0000000105097824 */ /* 0x000fe200078e0a0a */
[----:B------:R-:W-:-:S02]  /*0bb0*/  SHF.R.S32.HI R14, RZ, 0x7, R2 ;  /* 0x00000007ff0e7819 */ /* 0x000fc40000011402 */
[C---:B------:R-:W-:Y:S02]  /*0bc0*/  LOP3.LUT R5, R4.reuse, 0x3fffff0, RZ, 0xc0, !PT ;  /* 0x03fffff004057812 */ /* 0x040fe400078ec0ff */
[----:B------:R-:W-:Y:S02]  /*0bd0*/  SHF.L.U32 R3, R3, 0x5, RZ ;  /* 0x0000000503037819 */ /* 0x000fe400000006ff */
[----:B------:R-:W-:Y:S02]  /*0be0*/  LEA.HI R4, R4, R7, RZ, 0x1 ;  /* 0x0000000704047211 */ /* 0x000fe400078f08ff */
[----:B------:R-:W-:Y:S02]  /*0bf0*/  LEA.HI R2, R2, R14, RZ, 0x1 ;  /* 0x0000000e02027211 */ /* 0x000fe400078f08ff */
[----:B------:R-:W-:Y:S01]  /*0c00*/  LEA.HI R6, R6, R11, RZ, 0x5 ;  /* 0x0000000b06067211 */ /* 0x000fe200078f28ff */
[----:B------:R-:W-:Y:S01]  /*0c10*/  IMAD.IADD R5, R12, 0x1, -R5 ;  /* 0x000000010c057824 */ /* 0x000fe200078e0a05 */
[----:B------:R-:W-:-:S02]  /*0c20*/  LOP3.LUT R204, R3, 0xfffffc00, RZ, 0xc0, !PT ;  /* 0xfffffc0003cc7812 */ /* 0x000fc400078ec0ff */
[----:B------:R-:W-:Y:S02]  /*0c30*/  LOP3.LUT R4, R4, 0x1ffffffe, RZ, 0xc0, !PT ;  /* 0x1ffffffe04047812 */ /* 0x000fe400078ec0ff */
[CC--:B------:R-:W-:Y:S02]  /*0c40*/  LEA.HI R222, R0.reuse, R12.reuse, RZ, 0x3 ;  /* 0x0000000c00de7211 */ /* 0x0c0fe400078f18ff */
[----:B------:R-:W-:Y:S02]  /*0c50*/  LEA.HI R0, R0, R12, RZ, 0x2 ;  /* 0x0000000c00007211 */ /* 0x000fe400078f10ff */
[----:B------:R-:W-:Y:S02]  /*0c60*/  SHF.R.S32.HI R6, RZ, 0x5, R6 ;  /* 0x00000005ff067819 */ /* 0x000fe40000011406 */
[----:B------:R-:W-:Y:S01]  /*0c70*/  LOP3.LUT R2, R2, 0x3fffffe, RZ, 0xc0, !PT ;  /* 0x03fffffe02027812 */ /* 0x000fe200078ec0ff */
[----:B------:R-:W-:Y:S01]  /*0c80*/  IMAD.IADD R4, R7, 0x1, -R4 ;  /* 0x0000000107047824 */ /* 0x000fe200078e0a04 */
[----:B------:R-:W-:Y:S01]  /*0c90*/  SHF.R.S32.HI R195, RZ, 0x2, R0 ;  /* 0x00000002ffc37819 */ /* 0x000fe20000011400 */
[----:B------:R-:W-:-:S02]  /*0ca0*/  IMAD R5, R5, 0x40, R204 ;  /* 0x0000004005057824 */ /* 0x000fc400078e02cc */
[----:B------:R-:W-:Y:S02]  /*0cb0*/  IMAD R9, R6, 0x10, R9 ;  /* 0x0000001006097824 */ /* 0x000fe400078e0209 */
[----:B------:R-:W-:Y:S01]  /*0cc0*/  IMAD.IADD R2, R14, 0x1, -R2 ;  /* 0x000000010e027824 */ /* 0x000fe200078e0a02 */
[----:B------:R-:W-:Y:S01]  /*0cd0*/  LEA R3, R4, R5, 0x3 ;  /* 0x0000000504037211 */ /* 0x000fe200078e18ff */
[C---:B------:R-:W-:Y:S01]  /*0ce0*/  VIADD R7, R195.reuse, 0x40 ;  /* 0x00000040c3077836 */ /* 0x040fe20000000000 */
[----:B------:R-:W-:Y:S01]  /*0cf0*/  LOP3.LUT R212, R222, 0xfffffff8, RZ, 0xc0, !PT ;  /* 0xfffffff8ded47812 */ /* 0x000fe200078ec0ff */
[----:B------:R-:W-:Y:S01]  /*0d00*/  IMAD R6, R2, 0x40, R9 ;  /* 0x0000004002067824 */ /* 0x000fe200078e0209 */
[----:B------:R-:W-:Y:S01]  /*0d10*/  SHF.R.S32.HI R2, RZ, 0x1f, R0 ;  /* 0x0000001fff027819 */ /* 0x000fe20000011400 */
[----:B------:R0:W-:Y:S01]  /*0d20*/  STL [R1+0x20], R3 ;  /* 0x0000200301007387 */ /* 0x0001e20000100800 */
[----:B------:R-:W-:Y:S01]  /*0d30*/  LOP3.LUT R229, R0, 0xfffffffc, RZ, 0xc0, !PT ;  /* 0xfffffffc00e57812 */ /* 0x000fe200078ec0ff */
[----:B------:R-:W-:Y:S01]  /*0d40*/  IMAD.IADD R212, R12, 0x1, -R212 ;  /* 0x000000010cd47824 */ /* 0x000fe200078e0ad4 */
[----:B------:R-:W-:Y:S01]  /*0d50*/  LEA.HI R2, R2, R195, RZ, 0x3 ;  /* 0x000000c302027211 */ /* 0x000fe200078f18ff */
[----:B------:R-:W-:Y:S01]  /*0d60*/  VIADD R5, R195, 0x80 ;  /* 0x00000080c3057836 */ /* 0x000fe20000000000 */
[----:B------:R-:W-:Y:S01]  /*0d70*/  IADD3 R229, R12, -R229, RZ ;  /* 0x800000e50ce57210 */ /* 0x000fe20007ffe0ff */
[----:B------:R-:W-:Y:S01]  /*0d80*/  IMAD.SHL.U32 R201, R7, 0x80, RZ ;  /* 0x0000008007c97824 */ /* 0x000fe200078e00ff */
[----:B0-----:R-:W-:-:S02]  /*0d90*/  SHF.R.S32.HI R3, RZ, 0x1f, R7 ;  /* 0x0000001fff037819 */ /* 0x001fc40000011407 */
[----:B------:R-:W-:Y:S02]  /*0da0*/  LOP3.LUT R2, R2, 0xfffffff8, RZ, 0xc0, !PT ;  /* 0xfffffff802027812 */ /* 0x000fe400078ec0ff */
[----:B------:R-:W-:Y:S01]  /*0db0*/  LEA.HI R3, R3, R7, RZ, 0x3 ;  /* 0x0000000703037211 */ /* 0x000fe200078f18ff */
[----:B------:R-:W-:Y:S01]  /*0dc0*/  IMAD.SHL.U32 R16, R229, 0x10, RZ ;  /* 0x00000010e5107824 */ /* 0x000fe200078e00ff */
[----:B------:R-:W-:Y:S02]  /*0dd0*/  SHF.R.S32.HI R4, RZ, 0x1f, R5 ;  /* 0x0000001fff047819 */ /* 0x000fe40000011405 */
[----:B------:R-:W-:Y:S02]  /*0de0*/  SHF.L.U32 R203, R212, 0x3, RZ ;  /* 0x00000003d4cb7819 */ /* 0x000fe400000006ff */
[----:B------:R-:W-:Y:S02]  /*0df0*/  LOP3.LUT R201, R201, 0x380, RZ, 0xc0, !PT ;  /* 0x00000380c9c97812 */ /* 0x000fe400078ec0ff */
[----:B------:R-:W-:Y:S01]  /*0e00*/  SHF.L.U32 R3, R3, 0x7, RZ ;  /* 0x0000000703037819 */ /* 0x000fe200000006ff */
        /* <DEDUP_REMOVED lines=22> */
[----:B------:R-:W-:Y:S01]  /*0f70*/  SHF.R.S32.HI R222, RZ, 0x3, R222 ;  /* 0x00000003ffde7819 */ /* 0x000fe200000114de */
[----:B------:R-:W-:Y:S01]  /*0f80*/  IMAD.MOV.U32 R199, RZ, RZ, RZ ;  /* 0x000000ffffc77224 */ /* 0x000fe200078e00ff */
[----:B------:R-:W-:Y:S01]  /*0f90*/  LOP3.LUT R202, R202, 0x380, RZ, 0xc0, !PT ;  /* 0x00000380caca7812 */ /* 0x000fe200078ec0ff */
[----:B------:R-:W-:Y:S01]  /*0fa0*/  IMAD.MOV.U32 R197, RZ, RZ, RZ ;  /* 0x000000ffffc57224 */ /* 0x000fe200078e00ff */
[----:B------:R-:W-:Y:S01]  /*0fb0*/  SHF.R.S32.HI R17, RZ, 0x1f, R16 ;  /* 0x0000001fff117819 */ /* 0x000fe20000011410 */
[----:B------:R-:W-:Y:S01]  /*0fc0*/  IMAD.IADD R207, R11, 0x1, -R207 ;  /* 0x000000010bcf7824 */ /* 0x000fe200078e0acf */
[----:B------:R-:W-:Y:S01]  /*0fd0*/  SHF.R.S32.HI R194, RZ, 0x1f, R19 ;  /* 0x0000001fffc27819 */ /* 0x000fe20000011413 */
[----:B------:R-:W-:Y:S01]  /*0fe0*/  IMAD R208, R0, 0x8, R6 ;  /* 0x0000000800d07824 */ /* 0x000fe200078e0206 */
[----:B------:R-:W-:-:S02]  /*0ff0*/  SHF.R.S32.HI R3, RZ, 0x1f, R211 ;  /* 0x0000001fff037819 */ /* 0x000fc400000114d3 */
[----:B------:R-:W-:Y:S02]  /*1000*/  SHF.R.S32.HI R228, RZ, 0x1f, R196 ;  /* 0x0000001fffe47819 */ /* 0x000fe400000114c4 */
[----:B------:R-:W-:Y:S02]  /*1010*/  LOP3.LUT R209, R4, 0xfffffc00, RZ, 0xc0, !PT ;  /* 0xfffffc0004d17812 */ /* 0x000fe400078ec0ff */
[----:B0-2---:R-:W-:-:S07]  /*1020*/  LOP3.LUT R198, R13, 0x1, RZ, 0xfc, !PT ;  /* 0x000000010dc67812 */ /* 0x005fce00078efcff */
.L_x_3210:
[----:B0--34-:R-:W0:Y:S02]  /*1030*/  LDC.64 R2, c[0x0][0xc88] ;  /* 0x00032200ff027b82 */ /* 0x019e240000000a00 */
[----:B0-----:R-:W-:-:S05]  /*1040*/  IMAD.WIDE R2, R191, 0x4, R2 ;  /* 0x00000004bf027825 */ /* 0x001fca00078e0202 */
[----:B--2---:R0:W2:Y:S01]  /*1050*/  LDG.E R210, desc[UR60][R2.64] ;  /* 0x0000003c02d27981 */ /* 0x0040a2000c1e1900 */
[----:B------:R-:W-:Y:S05]  /*1060*/  YIELD ;  /* 0x0000000000007946 */ /* 0x000fea0003800000 */
[----:B------:R-:W-:Y:S01]  /*1070*/  ULDC.64 UR4, c[0x0][0xa28] ;  /* 0x00028a0000047ab9 */ /* 0x000fe20000000a00 */
[----:B------:R-:W-:Y:S01]  /*1080*/  ULDC.64 UR8, c[0x0][0xa18] ;  /* 0x0002860000087ab9 */ /* 0x000fe20000000a00 */
[----:B------:R-:W-:Y:S01]  /*1090*/  ISETP.NE.U32.AND P1, PT, RZ, UR4, PT ;  /* 0x00000004ff007c0c */ /* 0x000fe2000bf25070 */
[----:B------:R-:W-:Y:S01]  /*10a0*/  ULDC.64 UR6, c[0x0][0xa08] ;  /* 0x0002820000067ab9 */ /* 0x000fe20000000a00 */
[----:B0-----:R-:W-:Y:S01]  /*10b0*/  IMAD.MOV.U32 R3, RZ, RZ, RZ ;  /* 0x000000ffff037224 */ /* 0x001fe200078e00ff */
[----:B------:R-:W-:Y:S01]  /*10c0*/  ISETP.NE.U32.AND P0, PT, RZ, UR6, PT ;  /* 0x00000006ff007c0c */ /* 0x000fe2000bf05070 */
[----:B------:R-:W-:Y:S01]  /*10d0*/  IMAD.MOV.U32 R87, RZ, RZ, RZ ;  /* 0x000000ffff577224 */ /* 0x000fe200078e00ff */
[----:B------:R-:W-:-:S02]  /*10e0*/  ISETP.NE.AND.EX P1, PT, RZ, UR5, PT, P1 ;  /* 0x00000005ff007c0c */ /* 0x000fc4000bf25310 */
[----:B------:R-:W-:Y:S02]  /*10f0*/  ISETP.NE.AND.EX P0, PT, RZ, UR7, PT, P0 ;  /* 0x00000007ff007c0c */ /* 0x000fe4000bf05300 */
[----:B--2---:R-:W-:-:S09]  /*1100*/  SHF.R.S32.HI R221, RZ, 0x1f, R210 ;  /* 0x0000001fffdd7819 */ /* 0x004fd200000114d2 */
[C---:B------:R-:W-:Y:S02]  /*1110*/  @P1 LEA R4, P2, R210.reuse, UR4, 0x2 ;  /* 0x00000004d2041c11 */ /* 0x040fe4000f8410ff */
[C---:B------:R-:W-:Y:S02]  /*1120*/  SHF.L.U32 R214, R210.reuse, 0x2, RZ ;  /* 0x00000002d2d67819 */ /* 0x040fe400000006ff */
[C-C-:B------:R-:W-:Y:S02]  /*1130*/  @P1 LEA.HI.X R5, R210.reuse, UR5, R221.reuse, 0x2, P2 ;  /* 0x00000005d2051c11 */ /* 0x140fe400090f14dd */
[----:B------:R-:W-:Y:S01]  /*1140*/  ISETP.NE.U32.AND P2, PT, RZ, UR8, PT ;  /* 0x00000008ff007c0c */ /* 0x000fe2000bf45070 */
[----:B------:R-:W-:Y:S01]  /*1150*/  ULDC UR4, c[0x0][0x288] ;  /* 0x0000a20000047ab9 */ /* 0x000fe20000000800 */
[----:B------:R-:W-:Y:S01]  /*1160*/  SHF.L.U64.HI R215, R210, 0x2, R221 ;  /* 0x00000002d2d77819 */ /* 0x000fe200000102dd */
[----:B------:R0:W5:Y:S01]  /*1170*/  @P1 LDG.E R3, desc[UR60][R4.64] ;  /* 0x0000003c04031981 */ /* 0x000162000c1e1900 */
[----:B------:R-:W-:-:S02]  /*1180*/  ISETP.NE.AND.EX P2, PT, RZ, UR9, PT, P2 ;  /* 0x00000009ff007c0c */ /* 0x000fc4000bf45320 */
[----:B------:R-:W-:Y:S01]  /*1190*/  IADD3 R8, P3, R214, UR6, RZ ;  /* 0x00000006d6087c10 */ /* 0x000fe2000ff7e0ff */
[----:B------:R-:W-:Y:S01]  /*11a0*/  IMAD.U32 R191, RZ, RZ, UR4 ;  /* 0x00000004ffbf7e24 */ /* 0x000fe2000f8e00ff */
[----:B------:R-:W-:Y:S02]  /*11b0*/  ULDC.64 UR4, c[0x0][0x418] ;  /* 0x0001060000047ab9 */ /* 0x000fe40000000a00 */
[----:B------:R-:W-:-:S05]  /*11c0*/  IADD3.X R9, R215, UR7, RZ, P3, !PT ;  /* 0x00000007d7097c10 */ /* 0x000fca0009ffe4ff */
[----:B------:R0:W5:Y:S02]  /*11d0*/  @P0 LDG.E R87, desc[UR60][R8.64] ;  /* 0x0000003c08570981 */ /* 0x000164000c1e1900 */
        /* <DEDUP_REMOVED lines=10> */
[----:B------:R-:W-:Y:S01]  /*1280*/  IMAD.U32 R25, RZ, RZ, UR5 ;  /* 0x00000005ff197e24 */ /* 0x000fe2000f8e00ff */
[----:B------:R-:W-:Y:S01]  /*1290*/  MOV R28, UR4 ;  /* 0x00000004001c7c02 */ /* 0x000fe20008000f00 */
        /* <DEDUP_REMOVED lines=11> */
.L_x_3031:
[----:B------:R-:W-:Y:S01]  /*1350*/  ULDC.64 UR4, c[0x0][0xa20] ;  /* 0x0002880000047ab9 */ /* 0x000fe20000000a00 */
[----:B------:R-:W-:Y:S01]  /*1360*/  IMAD.MOV.U32 R213, RZ, RZ, R190 ;  /* 0x000000ffffd57224 */ /* 0x000fe200078e00be */
[----:B------:R-:W-:-:S04]  /*1370*/  ISETP.NE.U32.AND P1, PT, RZ, UR4, PT ;  /* 0x00000004ff007c0c */ /* 0x000fc8000bf25070 */
[----:B------:R-:W-:-:S13]  /*1380*/  ISETP.NE.AND.EX P1, PT, RZ, UR5, PT, P1 ;  /* 0x00000005ff007c0c */ /* 0x000fda000bf25310 */
[----:B------:R-:W-:Y:S05]  /*1390*/  @!P1 BRA `(.L_x_3032) ;  /* 0x0000000000109947 */ /* 0x000fea0003800000 */
[----:B------:R-:W-:-:S04]  /*13a0*/  IADD3 R4, P0, R214, UR4, RZ ;  /* 0x00000004d6047c10 */ /* 0x000fc8000ff1e0ff */
[----:B------:R-:W-:-:S05]  /*13b0*/  IADD3.X R5, R215, UR5, RZ, P0, !PT ;  /* 0x00000005d7057c10 */ /* 0x000fca00087fe4ff */
[----:B------:R0:W5:Y:S01]  /*13c0*/  LDG.E R28, desc[UR60][R4.64] ;  /* 0x0000003c041c7981 */ /* 0x000162000c1e1900 */
[----:B------:R-:W-:Y:S05]  /*13d0*/  BRA `(.L_x_3033) ;  /* 0x0000000000107947 */ /* 0x000fea0003800000 */
.L_x_3032:
[----:B------:R-:W-:Y:S05]  /*13e0*/  @!P0 BRA `(.L_x_3033) ;  /* 0x00000000000c8947 */ /* 0x000fea0003800000 */
[----:B------:R-:W2:Y:S04]  /*13f0*/  LDG.E R5, desc[UR60][R8.64] ;  /* 0x0000003c08057981 */ /* 0x000ea8000c1e1900 */
[----:B------:R-:W2:Y:S02]  /*1400*/  LDG.E R28, desc[UR60][R8.64+0x4] ;  /* 0x0000043c081c7981 */ /* 0x000ea4000c1e1900 */
[----:B--2---:R-:W-:-:S07]  /*1410*/  IMAD.IADD R28, R28, 0x1, -R5 ;  /* 0x000000011c1c7824 */ /* 0x004fce00078e0a05 */
.L_x_3033:
[----:B------:R-:W-:Y:S01]  /*1420*/  ULDC.64 UR4, c[0x0][0xa10] ;  /* 0x0002840000047ab9 */ /* 0x000fe20000000a00 */
[----:B------:R-:W1:Y:S01]  /*1430*/  LDC R8, c[0x0][0x448] ;  /* 0x00011200ff087b82 */ /* 0x000e620000000800 */
[----:B------:R-:W-:-:S04]  /*1440*/  ISETP.NE.U32.AND P0, PT, RZ, UR4, PT ;  /* 0x00000004ff007c0c */ /* 0x000fc8000bf05070 */
[----:B------:R-:W-:Y:S01]  /*1450*/  ISETP.NE.AND.EX P0, PT, RZ, UR5, PT, P0 ;  /* 0x00000005ff007c0c */ /* 0x000fe2000bf05300 */
[----:B------:R-:W-:-:S12]  /*1460*/  ULDC.64 UR4, c[0x0][0xa30] ;  /* 0x00028c0000047ab9 */ /* 0x000fd80000000a00 */
[----:B0-----:R-:W0:Y:S02]  /*1470*/  @P0 LDC.64 R4, c[0x0][0xa10] ;  /* 0x00028400ff040b82 */ /* 0x001e240000000a00 */
[----:B0-----:R-:W-:-:S05]  /*1480*/  @P0 IMAD.WIDE R4, R2, 0x4, R4 ;  /* 0x0000000402040825 */ /* 0x001fca00078e0204 */
[----:B------:R-:W2:Y:S04]  /*1490*/  @P0 LDG.E R0, desc[UR60][R4.64] ;  /* 0x0000003c04000981 */ /* 0x000ea8000c1e1900 */
[----:B------:R0:W2:Y:S01]  /*14a0*/  @P0 LDG.E R9, desc[UR60][R4.64+0x4] ;  /* 0x0000043c04090981 */ /* 0x0000a2000c1e1900 */
[----:B------:R-:W-:Y:S01]  /*14b0*/  ISETP.NE.U32.AND P1, PT, RZ, UR4, PT ;  /* 0x00000004ff007c0c */ /* 0x000fe2000bf25070 */
[----:B-----5:R-:W-:-:S03]  /*14c0*/  IMAD.MOV.U32 R24, RZ, RZ, R28 ;  /* 0x000000ffff187224 */ /* 0x020fc600078e001c */
[----:B------:R-:W-:-:S13]  /*14d0*/  ISETP.NE.AND.EX P1, PT, RZ, UR5, PT, P1 ;  /* 0x00000005ff007c0c */ /* 0x000fda000bf25310 */
[----:B------:R-:W-:-:S04]  /*14e0*/  @P1 IADD3 R6, P2, R214, UR4, RZ ;  /* 0x00000004d6061c10 */ /* 0x000fc8000ff5e0ff */
[----:B------:R-:W-:-:S05]  /*14f0*/  @P1 IADD3.X R7, R215, UR5, RZ, P2, !PT ;  /* 0x00000005d7071c10 */ /* 0x000fca00097fe4ff */
[----:B------:R3:W5:Y:S01]  /*1500*/  @P1 LDG.E R24, desc[UR60][R6.64] ;  /* 0x0000003c06181981 */ /* 0x000762000c1e1900 */
[----:B-1----:R-:W-:Y:S01]  /*1510*/  ISETP.NE.AND P1, PT, R8, 0x1, PT ;  /* 0x000000010800780c */ /* 0x002fe20003f25270 */
[----:B------:R-:W-:Y:S02]  /*1520*/  IMAD.SHL.U32 R200, R189, 0x80, RZ ;  /* 0x00000080bdc87824 */ /* 0x000fe400078e00ff */
[----:B------:R-:W-:-:S03]  /*1530*/  IMAD.IADD R8, R28, 0x1, -R3 ;  /* 0x000000011c087824 */ /* 0x000fc600078e0a03 */
[----:B0-----:R-:W-:-:S07]  /*1540*/  IADD3 R4, R200, 0x7f, RZ ;  /* 0x0000007fc8047810 */ /* 0x001fce0007ffe0ff */
[----:B------:R-:W0:Y:S08]  /*1550*/  @P1 LDC R11, c[0x0][0x44c] ;  /* 0x00011300ff0b1b82 */ /* 0x000e300000000800 */
[----:B------:R-:W1:Y:S01]  /*1560*/  @P1 LDC R5, c[0x0][0x450] ;  /* 0x00011400ff051b82 */ /* 0x000e620000000800 */
[----:B--2---:R-:W-:Y:S02]  /*1570*/  @P0 IMAD.IADD R25, R9, 0x1, -R0 ;  /* 0x0000000109190824 */ /* 0x004fe400078e0a00 */
[----:B0-----:R-:W-:-:S04]  /*1580*/  @P1 IMAD.HI.U32 R0, R4, R11, RZ ;  /* 0x0000000b04001227 */ /* 0x001fc800078e00ff */
[----:B------:R-:W-:Y:S01]  /*1590*/  IMAD.IADD R189, R8, 0x1, R25 ;  /* 0x0000000108bd7824 */ /* 0x000fe200078e0219 */
[----:B-1----:R-:W-:-:S03]  /*15a0*/  @P1 SHF.R.U32.HI R4, RZ, R5, R0 ;  /* 0x00000005ff041219 */ /* 0x002fc60000011600 */
[C---:B------:R-:W-:Y:S01]  /*15b0*/  VIADD R0, R189.reuse, 0x9f ;  /* 0x0000009fbd007836 */ /* 0x040fe20000000000 */
[----:B------:R-:W-:-:S03]  /*15c0*/  IADD3 R49, R189, 0xa0, -R191 ;  /* 0x000000a0bd317810 */ /* 0x000fc60007ffe8bf */
[----:B------:R-:W-:-:S04]  /*15d0*/  IMAD.HI R0, R0, 0x66666667, RZ ;  /* 0x6666666700007827 */ /* 0x000fc800078e02ff */
[----:B------:R-:W-:Y:S01]  /*15e0*/  IMAD.IADD R4, R49, 0x1, R4 ;  /* 0x0000000131047824 */ /* 0x000fe200078e0204 */
[----:B------:R-:W-:-:S03]  /*15f0*/  SHF.R.U32.HI R3, RZ, 0x1f, R0 ;  /* 0x0000001fff037819 */ /* 0x000fc60000011600 */
[----:B------:R-:W-:Y:S01]  /*1600*/  IMAD.HI R4, R4, 0x66666667, RZ ;  /* 0x6666666704047827 */ /* 0x000fe200078e02ff */
[----:B------:R-:W-:-:S04]  /*1610*/  LEA.HI.SX32 R48, R0, R3, 0x1a ;  /* 0x0000000300307211 */ /* 0x000fc800078fd2ff */
[----:B------:R-:W-:-:S04]  /*1620*/  SHF.R.U32.HI R5, RZ, 0x1f, R4 ;  /* 0x0000001fff057819 */ /* 0x000fc80000011604 */
[----:B------:R-:W-:Y:S02]  /*1630*/  LEA.HI.SX32 R5, R4, R5, 0x1a ;  /* 0x0000000504057211 */ /* 0x000fe400078fd2ff */
[----:B------:R-:W-:Y:S02]  /*1640*/  IADD3 R4, -R8, RZ, RZ ;  /* 0x000000ff08047210 */ /* 0x000fe40007ffe1ff */
[----:B------:R-:W-:Y:S02]  /*1650*/  VIMNMX R5, R48, R5, PT ;  /* 0x0000000530057248 */ /* 0x000fe40003fe0100 */
[----:B------:R-:W-:-:S03]  /*1660*/  VIMNMX R4, RZ, R4, !PT ;  /* 0x00000004ff047248 */ /* 0x000fc60007fe0100 */
[----:B------:R-:W-:-:S05]  /*1670*/  IMAD R0, R5, 0xa0, -R8 ;  /* 0x000000a005007824 */ /* 0x000fca00078e0a08 */
        /* <DEDUP_REMOVED lines=11> */
[----:B---3--:R-:W-:Y:S05]  /*1730*/  @!P1 BRA `(.L_x_3034) ;  /* 0x0000007c00909947 */ /* 0x008fea0003800000 */
        /* <DEDUP_REMOVED lines=14> */
[----:B------:R-:W-:Y:S01]  /*1820*/  MOV R13, RZ ;  /* 0x000000ff000d7202 */ /* 0x000fe20000000f00 */
[----:B------:R-:W-:-:S02]  /*1830*/  IMAD.U32 R11, RZ, RZ, UR7 ;  /* 0x00000007ff0b7e24 */ /* 0x000fc4000f8e00ff */
[----:B------:R-:W-:Y:S02]  /*1840*/  IMAD.MOV.U32 R8, RZ, RZ, 0x70 ;  /* 0x00000070ff087424 */ /* 0x000fe400078e00ff */
[----:B0-----:R-:W-:-:S07]  /*1850*/  IMAD.MOV.U32 R12, RZ, RZ, 0x1 ;  /* 0x00000001ff0c7424 */ /* 0x001fce00078e00ff */
[----:B------:R-:W-:-:S07]  /*1860*/  LEPC R20, `(.L_x_3036) ;  /* 0x000000001014794e */ /* 0x000fce0000000000 */
[----:B-1---5:R-:W-:Y:S05]  /*1870*/  CALL.ABS.NOINC R14 ;  /* 0x000000000e007343 */ /* 0x022fea0003c00000 */
.L_x_3036:
[----:B------:R-:W-:Y:S05]  /*1880*/  BSYNC B6 ;  /* 0x0000000000067941 */ /* 0x000fea0003800000 */
.L_x_3035:
        /* <DEDUP_REMOVED lines=11> */
[----:B------:R-:W-:Y:S01]  /*1940*/  MOV R10, UR6 ;  /* 0x00000006000a7c02 */ /* 0x000fe20008000f00 */
        /* <DEDUP_REMOVED lines=8> */
.L_x_3038:
[----:B------:R-:W-:Y:S05]  /*19d0*/  BSYNC B6 ;  /* 0x0000000000067941 */ /* 0x000fea0003800000 */
.L_x_3037:
[----:B------:R-:W-:Y:S01]  /*19e0*/  ULDC.64 UR4, c[0x0][0x9f8] ;  /* 0x00027e0000047ab9 */ /* 0x000fe20000000a00 */
[----:B------:R-:W0:Y:S01]  /*19f0*/  LDC.64 R52, c[0x0][0x3f8] ;  /* 0x0000fe00ff347b82 */ /* 0x000e220000000a00 */
[----:B------:R-:W-:-:S04]  /*1a00*/  ISETP.NE.U32.AND P0, PT, RZ, UR4, PT ;  /* 0x00000004ff007c0c */ /* 0x000fc8000bf05070 */
[----:B------:R-:W-:-:S03]  /*1a10*/  ISETP.NE.AND.EX P0, PT, RZ, UR5, PT, P0 ;  /* 0x00000005ff007c0c */ /* 0x000fc6000bf05300 */
[----:B------:R-:W1:Y:S08]  /*1a20*/  LDC R29, c[0x0][0x3f4] ;  /* 0x0000fd00ff1d7b82 */ /* 0x000e700000000800 */
[----:B------:R-:W2:Y:S02]  /*1a30*/  LDC.64 R58, c[0x0][0x408] ;  /* 0x00010200ff3a7b82 */ /* 0x000ea40000000a00 */
[----:B------:R-:W-:-:S04]  /*1a40*/  @P0 IADD3 R4, P1, R214, UR4, RZ ;  /* 0x00000004d6040c10 */ /* 0x000fc8000ff3e0ff */
[----:B------:R-:W-:-:S05]  /*1a50*/  @P0 IADD3.X R5, R215, UR5, RZ, P1, !PT ;  /* 0x00000005d7050c10 */ /* 0x000fca0008ffe4ff */
[----:B------:R3:W4:Y:S01]  /*1a60*/  @P0 LDG.E R2, desc[UR60][R4.64] ;  /* 0x0000003c04020981 */ /* 0x000722000c1e1900 */
[----:B------:R-:W-:Y:S01]  /*1a70*/  SHF.R.S32.HI R3, RZ, 0x1f, R195 ;  /* 0x0000001fff037819 */ /* 0x000fe200000114c3 */
[----:B------:R-:W-:Y:S01]  /*1a80*/  IMAD.SHL.U32 R82, R205, 0x80, RZ ;  /* 0x00000080cd527824 */ /* 0x000fe200078e00ff */
[--C-:B------:R-:W-:Y:S01]  /*1a90*/  SHF.R.S32.HI R23, RZ, 0x1f, R22.reuse ;  /* 0x0000001fff177819 */ /* 0x100fe20000011416 */
[----:B------:R-:W3:Y:S01]  /*1aa0*/  S2R R30, SR_TID.X ;  /* 0x00000000001e7919 */ /* 0x000ee20000002100 */
[----:B-1----:R-:W-:Y:S01]  /*1ab0*/  ISETP.GE.AND P0, PT, R16, R29, PT ;  /* 0x0000001d1000720c */ /* 0x002fe20003f06270 */
[-C--:B0-----:R-:W-:Y:S01]  /*1ac0*/  IMAD R0, R3, R52.reuse, RZ ;  /* 0x0000003403007224 */ /* 0x081fe200078e02ff */
[----:B------:R-:W-:Y:S01]  /*1ad0*/  LOP3.LUT R82, R82, 0x380, RZ, 0xc0, !PT ;  /* 0x0000038052527812 */ /* 0x000fe200078ec0ff */
[C---:B------:R-:W-:Y:S01]  /*1ae0*/  IMAD.WIDE.U32 R6, R195.reuse, R52, R22 ;  /* 0x00000034c3067225 */ /* 0x040fe200078e0016 */
[----:B------:R-:W-:Y:S02]  /*1af0*/  SHF.R.U32.HI R77, RZ, 0x3, R202 ;  /* 0x00000003ff4d7819 */ /* 0x000fe400000116ca */
[----:B------:R-:W-:Y:S01]  /*1b00*/  SHF.R.U32.HI R76, RZ, 0x3, R82 ;  /* 0x00000003ff4c7819 */ /* 0x000fe20000011652 */
[----:B------:R-:W-:Y:S01]  /*1b10*/  IMAD R13, R195, R53, R0 ;  /* 0x00000035c30d7224 */ /* 0x000fe200078e0200 */
[----:B------:R-:W-:Y:S01]  /*1b20*/  SHF.L.U64.HI R86, R52, 0x6, R53 ;  /* 0x0000000634567819 */ /* 0x000fe20000010235 */
[-C--:B--2---:R-:W-:Y:S01]  /*1b30*/  IMAD R0, R3, R58.reuse, RZ ;  /* 0x0000003a03007224 */ /* 0x084fe200078e02ff */
[----:B------:R-:W-:Y:S01]  /*1b40*/  SEL R3, R29, RZ, P0 ;  /* 0x000000ff1d037207 */ /* 0x000fe20000000000 */
[----:B---3--:R-:W-:Y:S01]  /*1b50*/  IMAD.WIDE.U32 R4, R195, R58, R22 ;  /* 0x0000003ac3047225 */ /* 0x008fe200078e0016 */
[----:B------:R-:W-:-:S02]  /*1b60*/  IADD3 R7, R7, R13, RZ ;  /* 0x0000000d07077210 */ /* 0x000fc40007ffe0ff */
[C---:B------:R-:W-:Y:S01]  /*1b70*/  SHF.L.U64.HI R85, R52.reuse, 0x7, R53 ;  /* 0x0000000734557819 */ /* 0x040fe20000010235 */
[C---:B------:R-:W-:Y:S01]  /*1b80*/  IMAD R15, R195.reuse, R59, R0 ;  /* 0x0000003bc30f7224 */ /* 0x040fe200078e0200 */
[----:B------:R-:W-:Y:S01]  /*1b90*/  SHF.L.U32 R84, R52, 0x6, RZ ;  /* 0x0000000634547819 */ /* 0x000fe200000006ff */
[----:B------:R-:W-:Y:S01]  /*1ba0*/  IMAD.WIDE.U32 R8, R195, R52, R16 ;  /* 0x00000034c3087225 */ /* 0x000fe200078e0010 */
[C-C-:B------:R-:W-:Y:S02]  /*1bb0*/  SHF.L.U64.HI R81, R58.reuse, 0x6, R59.reuse ;  /* 0x000000063a517819 */ /* 0x140fe4000001023b */
[----:B------:R-:W-:Y:S01]  /*1bc0*/  SHF.L.U64.HI R80, R58, 0x7, R59 ;  /* 0x000000073a507819 */ /* 0x000fe2000001023b */
[----:B------:R-:W-:Y:S01]  /*1bd0*/  IMAD.IADD R3, R16, 0x1, R3 ;  /* 0x0000000110037824 */ /* 0x000fe200078e0203 */
[----:B------:R-:W-:Y:S01]  /*1be0*/  LOP3.LUT P1, RZ, R205, 0x4, RZ, 0xc0, !PT ;  /* 0x00000004cdff7812 */ /* 0x000fe2000782c0ff */
[----:B------:R-:W-:Y:S01]  /*1bf0*/  IMAD.IADD R5, R5, 0x1, R15 ;  /* 0x0000000105057824 */ /* 0x000fe200078e020f */
[----:B------:R-:W-:Y:S01]  /*1c00*/  SHF.R.S32.HI R75, RZ, 0x1f, R190 ;  /* 0x0000001fff4b7819 */ /* 0x000fe200000114be */
[----:B------:R-:W-:Y:S01]  /*1c10*/  IMAD.IADD R9, R13, 0x1, R9 ;  /* 0x000000010d097824 */ /* 0x000fe200078e0209 */
[----:B-----5:R-:W-:Y:S01]  /*1c20*/  SHF.R.S32.HI R13, RZ, 0x1f, R24 ;  /* 0x0000001fff0d7819 */ /* 0x020fe20000011418 */
[----:B------:R-:W-:Y:S01]  /*1c30*/  IMAD.WIDE.U32 R54, R24, R58, R4 ;  /* 0x0000003a18367225 */ /* 0x000fe200078e0004 */
[----:B------:R-:W-:-:S02]  /*1c40*/  SHF.R.S32.HI R0, RZ, 0x1f, R3 ;  /* 0x0000001fff007819 */ /* 0x000fc40000011403 */
[--C-:B------:R-:W-:Y:S01]  /*1c50*/  LOP3.LUT R5, R82, 0x30, R16.reuse, 0xf8, !PT ;  /* 0x0000003052057812 */ /* 0x100fe200078ef810 */
[----:B------:R-:W-:Y:S01]  /*1c60*/  IMAD.WIDE.U32 R10, R195, R58, R16 ;  /* 0x0000003ac30a7225 */ /* 0x000fe200078e0010 */
[----:B------:R-:W-:Y:S02]  /*1c70*/  SHF.R.U32.HI R30, RZ, 0x7, R30 ;  /* 0x00000007ff1e7819 */ /* 0x000fe4000001161e */
[----:B------:R-:W-:Y:S01]  /*1c80*/  LEA.HI R3, R0, R3, RZ, 0x4 ;  /* 0x0000000300037211 */ /* 0x000fe200078f20ff */
[----:B------:R-:W-:Y:S01]  /*1c90*/  IMAD R0, R13, R52, RZ ;  /* 0x000000340d007224 */ /* 0x000fe200078e02ff */
[C---:B------:R-:W-:Y:S01]  /*1ca0*/  ISETP.NE.AND P6, PT, R30.reuse, 0x1, PT ;  /* 0x000000011e00780c */ /* 0x040fe20003fc5270 */
[----:B------:R-:W-:Y:S01]  /*1cb0*/  VIADD R74, R30, 0x8 ;  /* 0x000000081e4a7836 */ /* 0x000fe20000000000 */
[----:B------:R-:W-:Y:S01]  /*1cc0*/  LOP3.LUT R5, R5, R76, RZ, 0x3c, !PT ;  /* 0x0000004c05057212 */ /* 0x000fe200078e3cff */
[----:B------:R-:W-:Y:S01]  /*1cd0*/  IMAD R67, R24, R53, R0 ;  /* 0x0000003518437224 */ /* 0x000fe200078e0200 */
[----:B------:R-:W-:Y:S01]  /*1ce0*/  LOP3.LUT R0, R201, 0x70, R3, 0xf8, !PT ;  /* 0x00000070c9007812 */ /* 0x000fe200078ef803 */
[----:B------:R-:W-:Y:S01]  /*1cf0*/  IMAD.IADD R11, R15, 0x1, R11 ;  /* 0x000000010f0b7824 */ /* 0x000fe200078e020b */
[----:B------:R-:W-:Y:S01]  /*1d00*/  SHF.R.U32.HI R30, RZ, 0x3, R201 ;  /* 0x00000003ff1e7819 */ /* 0x000fe200000116c9 */
[----:B------:R-:W-:Y:S01]  /*1d10*/  IMAD.IADD R69, R204, 0x1, R5 ;  /* 0x00000001cc457824 */ /* 0x000fe200078e0205 */
[--C-:B------:R-:W-:Y:S01]  /*1d20*/  LOP3.LUT R5, R82, 0x70, R3.reuse, 0xf8, !PT ;  /* 0x0000007052057812 */ /* 0x100fe200078ef803 */
[----:B------:R-:W-:Y:S01]  /*1d30*/  IMAD R13, R13, R58, RZ ;  /* 0x0000003a0d0d7224 */ /* 0x000fe200078e02ff */
[----:B------:R-:W-:Y:S01]  /*1d40*/  LOP3.LUT R4, R202, 0x70, R3, 0xf8, !PT ;  /* 0x00000070ca047812 */ /* 0x000fe200078ef803 */
[----:B------:R-:W-:Y:S01]  /*1d50*/  IMAD.WIDE.U32 R20, R24, R52, R6 ;  /* 0x0000003418147225 */ /* 0x000fe200078e0006 */
[----:B------:R-:W-:Y:S01]  /*1d60*/  SHF.R.S32.HI R64, RZ, 0x4, R3 ;  /* 0x00000004ff407819 */ /* 0x000fe20000011403 */
[----:B------:R-:W-:Y:S05]  /*1d70*/  @!P6 WARPSYNC.ALL ;  /* 0x000000000000e948 */ /* 0x000fea0003800000 */
[----:B------:R-:W-:Y:S01]  /*1d80*/  LOP3.LUT R63, R3, 0xfffffff0, RZ, 0xc0, !PT ;  /* 0xfffffff0033f7812 */ /* 0x000fe200078ec0ff */
[----:B------:R-:W-:Y:S01]  /*1d90*/  ULDC UR4, c[0x0][0x2f4] ;  /* 0x0000bd0000047ab9 */ /* 0x000fe20000000800 */
[----:B------:R-:W-:Y:S01]  /*1da0*/  LOP3.LUT R3, R0, R30, RZ, 0x3c, !PT ;  /* 0x0000001e00037212 */ /* 0x000fe200078e3cff */
[----:B------:R-:W-:Y:S01]  /*1db0*/  IMAD R71, R53, 0xa0, RZ ;  /* 0x000000a035477824 */ /* 0x000fe200078e02ff */
[----:B------:R-:W-:Y:S01]  /*1dc0*/  LOP3.LUT R5, R5, R76, RZ, 0x3c, !PT ;  /* 0x0000004c05057212 */ /* 0x000fe200078e3cff */
[----:B------:R-:W-:Y:S01]  /*1dd0*/  IMAD.SHL.U32 R83, R52, 0x80, RZ ;  /* 0x0000008034537824 */ /* 0x000fe200078e00ff */
[----:B------:R-:W-:Y:S01]  /*1de0*/  LOP3.LUT R0, R4, R77, RZ, 0x3c, !PT ;  /* 0x0000004d04007212 */ /* 0x000fe200078e3cff */
[----:B------:R-:W-:Y:S01]  /*1df0*/  IMAD.WIDE.U32 R50, R24, R52, R8 ;  /* 0x0000003418327225 */ /* 0x000fe200078e0008 */
[----:B------:R-:W-:-:S02]  /*1e00*/  ISETP.GE.AND P2, PT, R19, UR4, PT ;  /* 0x0000000413007c0c */ /* 0x000fc4000bf46270 */
[----:B------:R-:W-:Y:S01]  /*1e10*/  SHF.L.U32 R72, R29, 0x1, RZ ;  /* 0x000000011d487819 */ /* 0x000fe200000006ff */
[----:B------:R-:W-:Y:S01]  /*1e20*/  IMAD R13, R24, R59, R13 ;  /* 0x0000003b180d7224 */ /* 0x000fe200078e020d */
[----:B------:R-:W-:Y:S01]  /*1e30*/  ISETP.GE.AND P1, PT, R16, UR4, PT ;  /* 0x0000000410007c0c */ /* 0x000fe2000bf26270 */
[----:B------:R-:W-:Y:S01]  /*1e40*/  IMAD R7, R59, 0xa0, RZ ;  /* 0x000000a03b077824 */ /* 0x000fe200078e02ff */
[----:B------:R-:W-:Y:S01]  /*1e50*/  P2R R89, PR, RZ, 0x4 ;  /* 0x00000004ff597803 */ /* 0x000fe20000000000 */
[C---:B------:R-:W-:Y:S01]  /*1e60*/  IMAD.SHL.U32 R79, R58.reuse, 0x40, RZ ;  /* 0x000000403a4f7824 */ /* 0x040fe200078e00ff */
[----:B------:R-:W-:Y:S01]  /*1e70*/  IADD3 R66, R55, R13, RZ ;  /* 0x0000000d37427210 */ /* 0x000fe20007ffe0ff */
[----:B------:R-:W-:Y:S01]  /*1e80*/  IMAD.SHL.U32 R78, R58, 0x80, RZ ;  /* 0x000000803a4e7824 */ /* 0x000fe200078e00ff */
[----:B------:R-:W-:Y:S01]  /*1e90*/  SHF.R.S32.HI R61, RZ, 0x1f, R63 ;  /* 0x0000001fff3d7819 */ /* 0x000fe2000001143f */
[----:B------:R-:W-:-:S04]  /*1ea0*/  IMAD.WIDE.U32 R56, R24, R58, R10 ;  /* 0x0000003a18387225 */ /* 0x000fc800078e000a */
[----:B------:R-:W-:-:S04]  /*1eb0*/  IMAD.WIDE.U32 R52, R52, 0xa0, RZ ;  /* 0x000000a034347825 */ /* 0x000fc800078e00ff */
[----:B------:R-:W-:-:S04]  /*1ec0*/  IMAD.WIDE.U32 R58, R58, 0xa0, RZ ;  /* 0x000000a03a3a7825 */ /* 0x000fc800078e00ff */
[----:B------:R-:W-:Y:S02]  /*1ed0*/  IMAD.IADD R68, R21, 0x1, R67 ;  /* 0x0000000115447824 */ /* 0x000fe400078e0243 */
[----:B------:R-:W-:Y:S02]  /*1ee0*/  IMAD.IADD R87, R87, 0x1, R28 ;  /* 0x0000000157577824 */ /* 0x000fe400078e021c */
[----:B------:R-:W-:Y:S02]  /*1ef0*/  IMAD R73, R229, 0x40, R195 ;  /* 0x00000040e5497824 */ /* 0x000fe400078e02c3 */
[----:B------:R-:W-:Y:S02]  /*1f00*/  IMAD.IADD R71, R53, 0x1, R71 ;  /* 0x0000000135477824 */ /* 0x000fe400078e0247 */
        /* <DEDUP_REMOVED lines=8> */
.L_x_3113:
[----:B0-----:R-:W0:Y:S01]  /*1f90*/  LDC R94, c[0x0][0x430] ;  /* 0x00010c00ff5e7b82 */ /* 0x001e220000000800 */
[----:B------:R-:W-:Y:S02]  /*1fa0*/  VIADD R26, R26, 0xffffffff ;  /* 0xffffffff1a1a7836 */ /* 0x000fe40000000000 */
[----:B------:R-:W-:Y:S02]  /*1fb0*/  IMAD.MOV.U32 R93, RZ, RZ, RZ ;  /* 0x000000ffff5d7224 */ /* 0x000fe400078e00ff */
[----:B--23--:R-:W-:-:S03]  /*1fc0*/  IMAD R8, R26, 0xa0, R73 ;  /* 0x000000a01a087824 */ /* 0x00cfc600078e0249 */
[----:B------:R-:W1:Y:S02]  /*1fd0*/  LDC R105, c[0x0][0x3f4] ;  /* 0x0000fd00ff697b82 */ /* 0x000e640000000800 */
[----:B------:R-:W-:Y:S02]  /*1fe0*/  ISETP.GE.AND P2, PT, R8, R25, PT ;  /* 0x000000190800720c */ /* 0x000fe40003f46270 */
[----:B------:R-:W-:Y:S02]  /*1ff0*/  IADD3 R11, R87, R8, RZ ;  /* 0x00000008570b7210 */ /* 0x000fe40007ffe0ff */
[----:B------:R-:W-:-:S03]  /*2000*/  ISETP.GT.OR P2, PT, R73, 0x9f, P2 ;  /* 0x0000009f4900780c */ /* 0x000fc60001744670 */
[----:B------:R-:W-:Y:S01]  /*2010*/  IMAD.MOV.U32 R9, RZ, RZ, R11 ;  /* 0x000000ffff097224 */ /* 0x000fe200078e000b */
[----:B0-----:R-:W-:-:S09]  /*2020*/  ISETP.NE.AND P3, PT, R94, 0x1, PT ;  /* 0x000000015e00780c */ /* 0x001fd20003f65270 */
        /* <DEDUP_REMOVED lines=20> */
[----:B------:R-:W-:Y:S05]  /*2170*/  YIELD ;  /* 0x0000000000007946 */ /* 0x000fea0003800000 */
[----:B-1----:R-:W-:Y:S01]  /*2180*/  ISETP.GE.AND P2, PT, R105, 0x1, PT ;  /* 0x000000016900780c */ /* 0x002fe20003f46270 */
[----:B------:R-:W-:Y:S01]  /*2190*/  BSSY B0, `(.L_x_3039) ;  /* 0x00006ce000007945 */ /* 0x000fe20003800000 */
[----:B------:R-:W-:Y:S01]  /*21a0*/  IADD3 R91, R5, 0x40, RZ ;  /* 0x00000040055b7810 */ /* 0x000fe20007ffe0ff */
[----:B------:R-:W-:-:S02]  /*21b0*/  IMAD R94, R94, R9, R11 ;  /* 0x000000095e5e7224 */ /* 0x000fc400078e020b */
[----:B------:R-:W-:Y:S02]  /*21c0*/  @P4 VIADD R91, R5, 0xffffffc0 ;  /* 0xffffffc0055b4836 */ /* 0x000fe40000000000 */
[C---:B------:R-:W-:Y:S02]  /*21d0*/  IMAD.IADD R92, R18.reuse, 0x1, R5 ;  /* 0x00000001125c7824 */ /* 0x040fe400078e0205 */
[----:B------:R-:W-:-:S04]  /*21e0*/  IMAD.IADD R91, R18, 0x1, R91 ;  /* 0x00000001125b7824 */ /* 0x000fc800078e025b */
        /* <DEDUP_REMOVED lines=15> */
[----:B------:R-:W-:Y:S01]  /*22e0*/  IMAD.IADD R5, R5, 0x1, R7 ;  /* 0x0000000105057824 */ /* 0x000fe200078e0207 */
[----:B------:R-:W-:Y:S01]  /*22f0*/  SHF.R.S32.HI R7, RZ, 0x1f, R26 ;  /* 0x0000001fff077819 */ /* 0x000fe2000001141a */
[----:B------:R-:W-:Y:S02]  /*2300*/  IMAD R9, R75, UR4, RZ ;  /* 0x000000044b097c24 */ /* 0x000fe4000f8e02ff */
[----:B------:R-:W-:-:S04]  /*2310*/  IMAD.WIDE.U32 R102, R190, UR4, R4 ;  /* 0x00000004be667c25 */ /* 0x000fc8000f8e0004 */
[----:B------:R-:W-:Y:S01]  /*2320*/  IMAD R9, R190, UR5, R9 ;  /* 0x00000005be097c24 */ /* 0x000fe2000f8e0209 */
[----:B------:R-:W-:Y:S01]  /*2330*/  ULDC.64 UR4, c[0x0][0x2e8] ;  /* 0x0000ba0000047ab9 */ /* 0x000fe20000000a00 */
[-C--:B------:R-:W-:Y:S01]  /*2340*/  IMAD R4, R71, R26.reuse, RZ ;  /* 0x0000001a47047224 */ /* 0x080fe200078e02ff */
[----:B------:R-:W-:Y:S01]  /*2350*/  IADD3 R101, P2, R102, UR4, RZ ;  /* 0x0000000466657c10 */ /* 0x000fe2000ff5e0ff */
[----:B------:R-:W-:Y:S01]  /*2360*/  ULDC.U8 UR4, c[0x0][0x410] ;  /* 0x0001040000047ab9 */ /* 0x000fe20000000000 */
[----:B------:R-:W-:Y:S02]  /*2370*/  IMAD R5, R70, R26, RZ ;  /* 0x0000001a46057224 */ /* 0x000fe400078e02ff */
[----:B------:R-:W-:Y:S01]  /*2380*/  IADD3.X R102, R103, UR5, R9, P2, !PT ;  /* 0x0000000567667c10 */ /* 0x000fe200097fe409 */
[C---:B------:R-:W-:Y:S01]  /*2390*/  IMAD R11, R7.reuse, R52, R4 ;  /* 0x00000034070b7224 */ /* 0x040fe200078e0204 */
[----:B------:R-:W-:Y:S01]  /*23a0*/  ISETP.NE.AND P2, PT, RZ, UR4, PT ;  /* 0x00000004ff007c0c */ /* 0x000fe2000bf45270 */
[----:B------:R-:W-:-:S02]  /*23b0*/  IMAD R13, R7, R58, R5 ;  /* 0x0000003a070d7224 */ /* 0x000fc400078e0205 */
[----:B------:R-:W-:-:S04]  /*23c0*/  IMAD.WIDE.U32 R4, R52, R26, RZ ;  /* 0x0000001a34047225 */ /* 0x000fc800078e00ff */
[----:B------:R-:W-:Y:S01]  /*23d0*/  IMAD.WIDE.U32 R6, R58, R26, RZ ;  /* 0x0000001a3a067225 */ /* 0x000fe200078e00ff */
[----:B------:R-:W-:-:S03]  /*23e0*/  IADD3 R88, R5, R11, RZ ;  /* 0x0000000b05587210 */ /* 0x000fc60007ffe0ff */
        /* <DEDUP_REMOVED lines=33> */
.L_x_3043:
[----:B------:R-:W-:Y:S05]  /*2600*/  BSYNC B1 ;  /* 0x0000000000017941 */ /* 0x000fea0003800000 */
.L_x_3042:
        /* <DEDUP_REMOVED lines=26> */
.L_x_3045:
[----:B------:R-:W-:Y:S05]  /*27b0*/  BSYNC B1 ;  /* 0x0000000000017941 */ /* 0x000fea0003800000 */
.L_x_3044:
        /* <DEDUP_REMOVED lines=22> */
.L_x_3047:
[----:B------:R-:W-:Y:S05]  /*2920*/  BSYNC B1 ;  /* 0x0000000000017941 */ /* 0x000fea0003800000 */
.L_x_3046:
[----:B------:R-:W-:Y:S01]  /*2930*/  ISETP.NE.AND P5, PT, R198, 0x3, PT ;  /* 0x00000003c600780c */ /* 0x000fe20003fa5270 */
[----:B------:R-:W-:Y:S01]  /*2940*/  IMAD.MOV.U32 R119, RZ, RZ, R46 ;  /* 0x000000ffff777224 */ /* 0x000fe200078e002e */
[----:B------:R-:W-:Y:S01]  /*2950*/  MOV R114, R42 ;  /* 0x0000002a00727202 */ /* 0x000fe20000000f00 */
[----:B-----5:R-:W-:Y:S01]  /*2960*/  IMAD.MOV.U32 R109, RZ, RZ, R34 ;  /* 0x000000ffff6d7224 */ /* 0x020fe200078e0022 */
        /* <DEDUP_REMOVED lines=9> */
.L_x_3048:
[----:B------:R-:W-:Y:S01]  /*2a00*/  IMAD R88, R192, 0x8, R18 ;  /* 0x00000008c0587824 */ /* 0x000fe200078e0212 */
[----:B------:R-:W-:Y:S01]  /*2a10*/  SHF.L.U32 R100, R199, 0x1f, RZ ;  /* 0x0000001fc7647819 */ /* 0x000fe200000006ff */
[----:B------:R-:W-:Y:S03]  /*2a20*/  BSSY B1, `(.L_x_3049) ;  /* 0x0000003000017945 */ /* 0x000fe60003800000 */
[----:B------:R-:W1:Y:S02]  /*2a30*/  SYNCS.PHASECHK.TRANS64.TRYWAIT P6, [R88+URZ+0x22890], R100 ;  /* 0x02289064580075a7 */ /* 0x000e6400080c017f */
[----:B-1----:R-:W-:Y:S05]  /*2a40*/  @!P6 BRA `(.L_x_3050) ;  /* 0x0000022800f4e947 */ /* 0x002fea0003800000 */
.L_x_3343:
[----:B------:R-:W-:Y:S05]  /*2a50*/  BSYNC B1 ;  /* 0x0000000000017941 */ /* 0x000fea0003800000 */
.L_x_3049:
[----:B------:R-:W-:-:S03]  /*2a60*/  UMOV UR4, 0xffffffff ;  /* 0xffffffff00047882 */ /* 0x000fc60000000000 */
[----:B------:R-:W-:Y:S05]  /*2a70*/  BRA.DIV UR4, `(.L_x_3051) ;  /* 0x0000022a04fc7947 */ /* 0x000fea000b800000 */
[----:B------:R2:W3:Y:S04]  /*2a80*/  SHFL.IDX PT, R103, R102, RZ, 0x1c1f ;  /* 0x001c1fff66677589 */ /* 0x0004e800000e0000 */
[----:B------:R2:W4:Y:S02]  /*2a90*/  SHFL.IDX PT, R14, R101, RZ, 0x1c1f ;  /* 0x001c1fff650e7589 */ /* 0x00052400000e0000 */
.L_x_3347:
        /* <DEDUP_REMOVED lines=13> */
[----:B------:R-:W-:Y:S02]  /*2b70*/  SHF.R.U32.HI R115, RZ, 0x10, R99 ;  /* 0x00000010ff737819 */ /* 0x000fe40000011663 */
[----:B------:R-:W-:Y:S01]  /*2b80*/  LOP3.LUT R46, R99, 0xff0000ff, RZ, 0xc0, !PT ;  /* 0xff0000ff632e7812 */ /* 0x000fe200078ec0ff */
[----:B------:R-:W-:Y:S01]  /*2b90*/  IMAD.SHL.U32 R15, R15, 0x100, RZ ;  /* 0x000001000f0f7824 */ /* 0x000fe200078e00ff */
[----:B------:R-:W-:Y:S02]  /*2ba0*/  SHF.L.U32 R13, R13, 0x8, RZ ;  /* 0x000000080d0d7819 */ /* 0x000fe400000006ff */
[----:B------:R-:W-:-:S02]  /*2bb0*/  SHF.R.U32.HI R99, RZ, 0x10, R47 ;  /* 0x00000010ff637819 */ /* 0x000fc4000001162f */
[----:B------:R-:W-:Y:S02]  /*2bc0*/  LOP3.LUT R98, R47, 0xff0000ff, RZ, 0xc0, !PT ;  /* 0xff0000ff2f627812 */ /* 0x000fe400078ec0ff */
        /* <DEDUP_REMOVED lines=94> */
.L_x_3057:
[----:B------:R-:W-:Y:S05]  /*31b0*/  BSYNC B3 ;  /* 0x0000000000037941 */ /* 0x000fea0003800000 */
.L_x_3056:
[----:B0-----:R0:W-:Y:S02]  /*31c0*/  ST.E.128 desc[UR60][R10.64], R4 ;  /* 0x000000040a007985 */ /* 0x0011e4000c101d3c */
.L_x_3055:
[----:B------:R-:W-:Y:S05]  /*31d0*/  BSYNC B2 ;  /* 0x0000000000027941 */ /* 0x000fea0003800000 */
.L_x_3054:
        /* <DEDUP_REMOVED lines=10> */
[--C-:B------:R-:W-:Y:S02]  /*3280*/  SHF.R.U32.HI R42, RZ, 0x8, R43.reuse ;  /* 0x00000008ff2a7819 */ /* 0x100fe4000001162b */
[----:B------:R-:W-:Y:S01]  /*3290*/  MOV R14, R7 ;  /* 0x00000007000e7202 */ /* 0x000fe20000000f00 */
[----:B------:R-:W-:Y:S01]  /*32a0*/  IMAD.SHL.U32 R7, R46, 0x100, RZ ;  /* 0x000001002e077824 */ /* 0x000fe200078e00ff */
[----:B------:R-:W-:Y:S01]  /*32b0*/  LOP3.LUT R12, R45, 0xff0000ff, RZ, 0xc0, !PT ;  /* 0xff0000ff2d0c7812 */ /* 0x000fe200078ec0ff */
[----:B------:R-:W-:Y:S01]  /*32c0*/  IMAD.SHL.U32 R6, R42, 0x100, RZ ;  /* 0x000001002a067824 */ /* 0x000fe200078e00ff */
[----:B------:R-:W-:Y:S02]  /*32d0*/  SHF.R.U32.HI R44, RZ, 0x10, R43 ;  /* 0x00000010ff2c7819 */ /* 0x000fe4000001162b */
[----:B------:R-:W-:-:S02]  /*32e0*/  SHF.R.U32.HI R45, RZ, 0x10, R45 ;  /* 0x00000010ff2d7819 */ /* 0x000fc4000001162d */
[----:B------:R-:W-:Y:S01]  /*32f0*/  LOP3.LUT R15, R43, 0xff0000ff, RZ, 0xc0, !PT ;  /* 0xff0000ff2b0f7812 */ /* 0x000fe200078ec0ff */
[----:B------:R-:W-:Y:S01]  /*3300*/  IMAD.U32 R44, R44, 0x10000, RZ ;  /* 0x000100002c2c7824 */ /* 0x000fe200078e00ff */
[----:B------:R-:W-:Y:S01]  /*3310*/  LOP3.LUT R7, R12, 0xff00, R7, 0xf8, !PT ;  /* 0x0000ff000c077812 */ /* 0x000fe200078ef807 */
[----:B------:R-:W-:Y:S01]  /*3320*/  IMAD.U32 R12, R45, 0x10000, RZ ;  /* 0x000100002d0c7824 */ /* 0x000fe200078e00ff */
[----:B------:R-:W-:Y:S02]  /*3330*/  LOP3.LUT R15, R15, 0xff00, R6, 0xf8, !PT ;  /* 0x0000ff000f0f7812 */ /* 0x000fe400078ef806 */
        /* <DEDUP_REMOVED lines=91> */
.L_x_3059:
[----:B------:R-:W-:Y:S05]  /*38f0*/  BSYNC B2 ;  /* 0x0000000000027941 */ /* 0x000fea0003800000 */
.L_x_3058:
[----:B0-----:R0:W-:Y:S02]  /*3900*/  ST.E.128 desc[UR60][R10.64], R4 ;  /* 0x000000040a007985 */ /* 0x0011e4000c101d3c */
.L_x_3053:
[----:B------:R-:W-:Y:S05]  /*3910*/  BSYNC B1 ;  /* 0x0000000000017941 */ /* 0x000fea0003800000 */
.L_x_3052:
[----:B------:R-:W-:-:S03]  /*3920*/  UMOV UR4, 0xffffffff ;  /* 0xffffffff00047882 */ /* 0x000fc60000000000 */
[----:B------:R-:W-:Y:S05]  /*3930*/  BRA.DIV UR4, `(.L_x_3060) ;  /* 0x0000021e04947947 */ /* 0x000fea000b800000 */
[----:B------:R0:W0:Y:S04]  /*3940*/  SHFL.IDX PT, R43, R102, 0x1, 0x1c1f ;  /* 0x003c1f00662b7f89 */ /* 0x00002800000e0000 */
[----:B----4-:R4:W0:Y:S02]  /*3950*/  SHFL.IDX PT, R14, R101, 0x1, 0x1c1f ;  /* 0x003c1f00650e7f89 */ /* 0x01082400000e0000 */
.L_x_3351:
        /* <DEDUP_REMOVED lines=20> */
[----:B------:R-:W-:-:S02]  /*3aa0*/  LOP3.LUT R7, R12, 0xff00, R7, 0xf8, !PT ;  /* 0x0000ff000c077812 */ /* 0x000fc400078ef807 */
[----:B------:R-:W-:Y:S01]  /*3ab0*/  SHF.L.U32 R12, R40, 0x10, RZ ;  /* 0x00000010280c7819 */ /* 0x000fe200000006ff */
[----:B------:R-:W-:Y:S01]  /*3ac0*/  IMAD.U32 R41, R41, 0x10000, RZ ;  /* 0x0001000029297824 */ /* 0x000fe200078e00ff */
[----:B------:R-:W-:Y:S02]  /*3ad0*/  LOP3.LUT R38, R38, 0xff00, R39, 0xf8, !PT ;  /* 0x0000ff0026267812 */ /* 0x000fe400078ef827 */
        /* <DEDUP_REMOVED lines=44> */
[----:B---3--:R-:W-:Y:S01]  /*3da0*/  F2FP.SATFINITE.E4M3.F32.PACK_AB_MERGE_C R103, R42, R39, RZ ;  /* 0x000000272a67723e */ /* 0x008fe200048070ff */
        /* <DEDUP_REMOVED lines=45> */
.L_x_3066:
[----:B------:R-:W-:Y:S05]  /*4080*/  BSYNC B3 ;  /* 0x0000000000037941 */ /* 0x000fea0003800000 */
.L_x_3065:
[----:B0-----:R0:W-:Y:S02]  /*4090*/  ST.E.128 desc[UR60][R10.64], R4 ;  /* 0x000000040a007985 */ /* 0x0011e4000c101d3c */
.L_x_3064:
[----:B------:R-:W-:Y:S05]  /*40a0*/  BSYNC B2 ;  /* 0x0000000000027941 */ /* 0x000fea0003800000 */
.L_x_3063:
        /* <DEDUP_REMOVED lines=113> */
.L_x_3068:
[----:B------:R-:W-:Y:S05]  /*47c0*/  BSYNC B2 ;  /* 0x0000000000027941 */ /* 0x000fea0003800000 */
.L_x_3067:
[----:B0-----:R0:W-:Y:S02]  /*47d0*/  ST.E.128 desc[UR60][R10.64], R4 ;  /* 0x000000040a007985 */ /* 0x0011e4000c101d3c */
.L_x_3062:
[----:B------:R-:W-:Y:S05]  /*47e0*/  BSYNC B1 ;  /* 0x0000000000017941 */ /* 0x000fea0003800000 */
.L_x_3061:
[----:B------:R-:W-:-:S03]  /*47f0*/  UMOV UR4, 0xffffffff ;  /* 0xffffffff00047882 */ /* 0x000fc60000000000 */
[----:B------:R-:W-:Y:S05]  /*4800*/  BRA.DIV UR4, `(.L_x_3069) ;  /* 0x0000021204287947 */ /* 0x000fea000b800000 */
[----:B------:R1:W1:Y:S04]  /*4810*/  SHFL.IDX PT, R35, R102, 0x2, 0x1c1f ;  /* 0x005c1f0066237f89 */ /* 0x00026800000e0000 */
[----:B0-----:R0:W0:Y:S02]  /*4820*/  SHFL.IDX PT, R14, R101, 0x2, 0x1c1f ;  /* 0x005c1f00650e7f89 */ /* 0x00102400000e0000 */
.L_x_3355:
[----:B------:R-:W-:Y:S05]  /*4830*/  @P4 BRA `(.L_x_3070) ;  /* 0x00000044008c4947 */ /* 0x000fea0003800000 */
[----:B------:R-:W-:Y:S04]  /*4840*/  BSSY B1, `(.L_x_3071) ;  /* 0x0000072000017945 */ /* 0x000fe80003800000 */
[----:B------:R-:W-:Y:S05]  /*4850*/  @P1 BRA `(.L_x_3072) ;  /* 0x0000000400c01947 */ /* 0x000fea0003800000 */
[----:B------:R2:W2:Y:S01]  /*4860*/  LDS.128 R4, [R92+0x1c400] ;  /* 0x01c400005c047984 */ /* 0x0004a20000000c00 */
[----:B0-----:R-:W-:Y:S01]  /*4870*/  IADD3 R10, P2, R16, R14, RZ ;  /* 0x0000000e100a7210 */ /* 0x001fe20007f5e0ff */
[----:B------:R-:W-:Y:S04]  /*4880*/  BSSY B2, `(.L_x_3073) ;  /* 0x000006c000027945 */ /* 0x000fe80003800000 */
[----:B-1----:R-:W-:Y:S01]  /*4890*/  IMAD.X R11, R35, 0x1, R17, P2 ;  /* 0x00000001230b7824 */ /* 0x002fe200010e0611 */
[----:B------:R-:W-:-:S13]  /*48a0*/  ISETP.GE.AND P2, PT, R22, R105, PT ;  /* 0x000000691600720c */ /* 0x000fda0003f46270 */
[----:B------:R-:W-:Y:S05]  /*48b0*/  @P2 BRA `(.L_x_3074) ;  /* 0x0000000400a02947 */ /* 0x000fea0003800000 */
[----:B------:R-:W-:Y:S01]  /*48c0*/  SHF.R.U32.HI R12, RZ, 0x8, R33 ;  /* 0x00000008ff0c7819 */ /* 0x000fe20000011621 */
[----:B--2---:R-:W-:Y:S01]  /*48d0*/  IMAD.MOV.U32 R15, RZ, RZ, R7 ;  /* 0x000000ffff0f7224 */ /* 0x004fe200078e0007 */
[----:B------:R-:W-:Y:S02]  /*48e0*/  SHF.R.U32.HI R34, RZ, 0x8, R31 ;  /* 0x00000008ff227819 */ /* 0x000fe4000001161f */
[----:B------:R-:W-:Y:S01]  /*48f0*/  SHF.R.U32.HI R32, RZ, 0x10, R33 ;  /* 0x00000010ff207819 */ /* 0x000fe20000011621 */
[----:B------:R-:W-:Y:S01]  /*4900*/  IMAD.SHL.U32 R7, R12, 0x100, RZ ;  /* 0x000001000c077824 */ /* 0x000fe200078e00ff */
[----:B------:R-:W-:Y:S02]  /*4910*/  LOP3.LUT R30, R33, 0xff0000ff, RZ, 0xc0, !PT ;  /* 0xff0000ff211e7812 */ /* 0x000fe400078ec0ff */
[----:B------:R-:W-:Y:S01]  /*4920*/  MOV R13, R6 ;  /* 0x00000006000d7202 */ /* 0x000fe20000000f00 */
[----:B------:R-:W-:Y:S01]  /*4930*/  IMAD.SHL.U32 R6, R34, 0x100, RZ ;  /* 0x0000010022067824 */ /* 0x000fe200078e00ff */
[----:B------:R-:W-:-:S02]  /*4940*/  SHF.R.U32.HI R36, RZ, 0x10, R31 ;  /* 0x00000010ff247819 */ /* 0x000fc4000001161f */
        /* <DEDUP_REMOVED lines=82> */
[C---:B------:R-:W-:Y:S01]  /*4e70*/  FMUL.FTZ R36, R4.reuse, R36 ;  /* 0x0000002404247220 */ /* 0x040fe20000410000 */
        /* <DEDUP_REMOVED lines=11> */
[----:B------:R-:W-:-:S07]  /*4f30*/  F2FP.SATFINITE.E4M3.F32.PACK_AB_MERGE_C R7, R15, R30, R33 ;  /* 0x0000001e0f07723e */ /* 0x000fce0004807021 */
.L_x_3074:
[----:B------:R-:W-:Y:S05]  /*4f40*/  BSYNC B2 ;  /* 0x0000000000027941 */ /* 0x000fea0003800000 */
.L_x_3073:
[----:B--2---:R0:W-:Y:S02]  /*4f50*/  ST.E.128 desc[UR60][R10.64], R4 ;  /* 0x000000040a007985 */ /* 0x0041e4000c101d3c */
.L_x_3072:
[----:B------:R-:W-:Y:S05]  /*4f60*/  BSYNC B1 ;  /* 0x0000000000017941 */ /* 0x000fea0003800000 */
.L_x_3071:
[----:B------:R-:W-:-:S13]  /*4f70*/  ISETP.NE.AND P2, PT, R89, RZ, PT ;  /* 0x000000ff5900720c */ /* 0x000fda0003f45270 */
[----:B------:R-:W-:Y:S05]  /*4f80*/  @P2 BRA `(.L_x_3070) ;  /* 0x0000003c00b82947 */ /* 0x000fea0003800000 */
[----:B0-----:R0:W0:Y:S01]  /*4f90*/  LDS.128 R4, [R91+0x1c400] ;  /* 0x01c400005b047984 */ /* 0x0010220000000c00 */
[----:B------:R-:W-:Y:S01]  /*4fa0*/  IADD3 R14, P2, R19, R14, RZ ;  /* 0x0000000e130e7210 */ /* 0x000fe20007f5e0ff */
[----:B------:R-:W-:Y:S04]  /*4fb0*/  BSSY B1, `(.L_x_3075) ;  /* 0x000006d000017945 */ /* 0x000fe80003800000 */
[----:B-1----:R-:W-:Y:S01]  /*4fc0*/  IMAD.X R15, R35, 0x1, R194, P2 ;  /* 0x00000001230f7824 */ /* 0x002fe200010e06c2 */
[----:B------:R-:W-:-:S13]  /*4fd0*/  ISETP.GE.AND P2, PT, R196, R105, PT ;  /* 0x00000069c400720c */ /* 0x000fda0003f46270 */
[----:B------:R-:W-:Y:S05]  /*4fe0*/  @P2 BRA `(.L_x_3076) ;  /* 0x0000000400a42947 */ /* 0x000fea0003800000 */
[----:B------:R-:W-:Y:S02]  /*4ff0*/  SHF.R.U32.HI R30, RZ, 0x8, R9 ;  /* 0x00000008ff1e7819 */ /* 0x000fe40000011609 */
[----:B------:R-:W-:Y:S02]  /*5000*/  SHF.R.U32.HI R12, RZ, 0x8, R29 ;  /* 0x00000008ff0c7819 */ /* 0x000fe4000001161d */
[----:B------:R-:W-:Y:S02]  /*5010*/  LOP3.LUT R8, R9, 0xff0000ff, RZ, 0xc0, !PT ;  /* 0xff0000ff09087812 */ /* 0x000fe400078ec0ff */
[----:B------:R-:W-:Y:S01]  /*5020*/  SHF.R.U32.HI R13, RZ, 0x10, R9 ;  /* 0x00000010ff0d7819 */ /* 0x000fe20000011609 */
[----:B0-----:R-:W-:Y:S01]  /*5030*/  IMAD.MOV.U32 R9, RZ, RZ, R6 ;  /* 0x000000ffff097224 */ /* 0x001fe200078e0006 */
[----:B------:R-:W-:Y:S01]  /*5040*/  MOV R10, R7 ;  /* 0x00000007000a7202 */ /* 0x000fe20000000f00 */
[----:B------:R-:W-:Y:S01]  /*5050*/  IMAD.SHL.U32 R7, R30, 0x100, RZ ;  /* 0x000001001e077824 */ /* 0x000fe200078e00ff */
        /* <DEDUP_REMOVED lines=98> */
.L_x_3076:
[----:B------:R-:W-:Y:S05]  /*5680*/  BSYNC B1 ;  /* 0x0000000000017941 */ /* 0x000fea0003800000 */
.L_x_3075:
[----:B0-----:R0:W-:Y:S01]  /*5690*/  ST.E.128 desc[UR60][R14.64], R4 ;  /* 0x000000040e007985 */ /* 0x0011e2000c101d3c */
[----:B------:R-:W-:Y:S05]  /*56a0*/  BRA `(.L_x_3070) ;  /* 0x0000003400f07947 */ /* 0x000fea0003800000 */
.L_x_3041:
[C---:B------:R-:W-:Y:S01]  /*56b0*/  VIADD R8, R195.reuse, 0x40 ;  /* 0x00000040c3087836 */ /* 0x040fe20000000000 */
        /* <DEDUP_REMOVED lines=44> */
[----:B------:R-:W-:Y:S02]  /*5980*/  CS2R R6, SRZ ;  /* 0x0000000000067805 */ /* 0x000fe4000001ff00 */
[----:B------:R-:W-:-:S02]  /*5990*/  @!P2 IADD3.X R11, R4, R11, RZ, P5, !PT ;  /* 0x0000000b040ba210 */ /* 0x000fc40002ffe4ff */
[----:B------:R-:W-:-:S03]  /*59a0*/  CS2R R4, SRZ ;  /* 0x0000000000047805 */ /* 0x000fc6000001ff00 */
        /* <DEDUP_REMOVED lines=12> */
[----:B-----5:R-:W-:Y:S01]  /*5a70*/  IMAD.MOV.U32 R107, RZ, RZ, R46 ;  /* 0x000000ffff6b7224 */ /* 0x020fe200078e002e */
[----:B------:R-:W-:Y:S01]  /*5a80*/  MOV R105, R44 ;  /* 0x0000002c00697202 */ /* 0x000fe20000000f00 */
[----:B------:R-:W-:Y:S02]  /*5a90*/  IMAD.MOV.U32 R116, RZ, RZ, R6 ;  /* 0x000000ffff747224 */ /* 0x000fe400078e0006 */
[----:B------:R-:W-:Y:S02]  /*5aa0*/  IMAD.MOV.U32 R118, RZ, RZ, R4 ;  /* 0x000000ffff767224 */ /* 0x000fe400078e0004 */
[----:B------:R-:W-:Y:S01]  /*5ab0*/  IMAD.MOV.U32 R110, RZ, RZ, R34 ;  /* 0x000000ffff6e7224 */ /* 0x000fe200078e0022 */
[----:B------:R-:W-:Y:S01]  /*5ac0*/  MOV R112, R32 ;  /* 0x0000002000707202 */ /* 0x000fe20000000f00 */
[----:B------:R-:W-:Y:S06]  /*5ad0*/  @!P5 BRA `(.L_x_3077) ;  /* 0x000000000004d947 */ /* 0x000fec0003800000 */
[----:B------:R-:W-:Y:S01]  /*5ae0*/  BPT.TRAP 0x1 ;  /* 0x000000040000795c */ /* 0x000fe20000300000 */
.L_x_3077:
[----:B------:R-:W-:Y:S01]  /*5af0*/  IMAD R88, R192, 0x8, R18 ;  /* 0x00000008c0587824 */ /* 0x000fe200078e0212 */
[----:B------:R-:W-:Y:S01]  /*5b00*/  SHF.L.U32 R100, R199, 0x1f, RZ ;  /* 0x0000001fc7647819 */ /* 0x000fe200000006ff */
[----:B------:R-:W0:Y:S01]  /*5b10*/  LDC R103, c[0x0][0x2f4] ;  /* 0x0000bd00ff677b82 */ /* 0x000e220000000800 */
[----:B------:R-:W-:Y:S02]  /*5b20*/  BSSY B1, `(.L_x_3078) ;  /* 0x0000003000017945 */ /* 0x000fe40003800000 */
[----:B------:R-:W1:Y:S02]  /*5b30*/  SYNCS.PHASECHK.TRANS64.TRYWAIT P3, [R88+URZ+0x22890], R100 ;  /* 0x02289064580075a7 */ /* 0x000e64000806017f */
[----:B-1----:R-:W-:Y:S05]  /*5b40*/  @!P3 BRA `(.L_x_3079) ;  /* 0x000001fc00a0b947 */ /* 0x002fea0003800000 */
.L_x_3356:
[----:B------:R-:W-:Y:S05]  /*5b50*/  BSYNC B1 ;  /* 0x0000000000017941 */ /* 0x000fea0003800000 */
.L_x_3078:
[----:B------:R-:W-:Y:S01]  /*5b60*/  UMOV UR4, 0xffffffff ;  /* 0xffffffff00047882 */ /* 0x000fe20000000000 */
[----:B0-----:R-:W-:Y:S02]  /*5b70*/  IMAD.IADD R111, R103, 0x1, -R72 ;  /* 0x00000001676f7824 */ /* 0x001fe400078e0a48 */
[----:B------:R-:W-:Y:S05]  /*5b80*/  BRA.DIV UR4, `(.L_x_3080) ;  /* 0x000001fe04a47947 */ /* 0x000fea000b800000 */
[----:B------:R0:W2:Y:S04]  /*5b90*/  SHFL.IDX PT, R104, R102, RZ, 0x1c1f ;  /* 0x001c1fff66687589 */ /* 0x0000a800000e0000 */
[----:B------:R0:W3:Y:S02]  /*5ba0*/  SHFL.IDX PT, R106, R101, RZ, 0x1c1f ;  /* 0x001c1fff656a7589 */ /* 0x0000e400000e0000 */
.L_x_3360:
        /* <DEDUP_REMOVED lines=12> */
[----:B------:R-:W-:-:S05]  /*5c70*/  LOP3.LUT R9, R9, R76, RZ, 0x3c, !PT ;  /* 0x0000004c09097212 */ /* 0x000fca00078e3cff */
[----:B------:R-:W-:Y:S02]  /*5c80*/  IMAD.IADD R11, R204, 0x1, R9 ;  /* 0x00000001cc0b7824 */ /* 0x000fe400078e0209 */
[C---:B------:R-:W-:Y:S02]  /*5c90*/  IMAD R9, R192.reuse, 0x5000, R60 ;  /* 0x00005000c0097824 */ /* 0x040fe400078e023c */
[----:B------:R-:W-:-:S03]  /*5ca0*/  IMAD R11, R192, 0x5000, R11 ;  /* 0x00005000c00b7824 */ /* 0x000fc600078e020b */
[C---:B------:R-:W-:Y:S01]  /*5cb0*/  IADD3 R9, R18.reuse, R9, RZ ;  /* 0x0000000912097210 */ /* 0x040fe20007ffe0ff */
[----:B------:R-:W-:-:S05]  /*5cc0*/  IMAD.IADD R12, R18, 0x1, R11 ;  /* 0x00000001120c7824 */ /* 0x000fca00078e020b */
[----:B------:R-:W2:Y:S04]  /*5cd0*/  LDS.128 R8, [R9+0x18400] ;  /* 0x0184000009087984 */ /* 0x000ea80000000c00 */
[----:B------:R-:W3:Y:S01]  /*5ce0*/  LDS.128 R12, [R12+0x18400] ;  /* 0x018400000c0c7984 */ /* 0x000ee20000000c00 */
[----:B------:R-:W-:Y:S05]  /*5cf0*/  @P2 BRA `(.L_x_3084) ;  /* 0x0000000c003c2947 */ /* 0x000fea0003800000 */
[----:B------:R-:W-:Y:S01]  /*5d00*/  SHF.R.U32.HI R128, RZ, 0x8, R5 ;  /* 0x00000008ff807819 */ /* 0x000fe20000011605 */
[----:B--2---:R-:W-:Y:S01]  /*5d10*/  IMAD.MOV.U32 R28, RZ, RZ, R8 ;  /* 0x000000ffff1c7224 */ /* 0x004fe200078e0008 */
[----:B------:R-:W-:Y:S02]  /*5d20*/  SHF.R.U32.HI R121, RZ, 0x8, R31 ;  /* 0x00000008ff797819 */ /* 0x000fe4000001161f */
[----:B------:R-:W-:Y:S02]  /*5d30*/  LOP3.LUT R4, R5, 0xff0000ff, RZ, 0xc0, !PT ;  /* 0xff0000ff05047812 */ /* 0x000fe400078ec0ff */
[----:B------:R-:W-:Y:S01]  /*5d40*/  SHF.R.U32.HI R125, RZ, 0x10, R5 ;  /* 0x00000010ff7d7819 */ /* 0x000fe20000011605 */
[----:B------:R-:W-:Y:S01]  /*5d50*/  IMAD.SHL.U32 R5, R128, 0x100, RZ ;  /* 0x0000010080057824 */ /* 0x000fe200078e00ff */
[----:B------:R-:W-:Y:S01]  /*5d60*/  SHF.R.U32.HI R122, RZ, 0x8, R29 ;  /* 0x00000008ff7a7819 */ /* 0x000fe2000001161d */
[----:B------:R-:W-:Y:S01]  /*5d70*/  IMAD.SHL.U32 R121, R121, 0x100, RZ ;  /* 0x0000010079797824 */ /* 0x000fe200078e00ff */
[----:B------:R-:W-:-:S02]  /*5d80*/  SHF.R.U32.HI R123, RZ, 0x8, R7 ;  /* 0x00000008ff7b7819 */ /* 0x000fc40000011607 */
[----:B------:R-:W-:Y:S02]  /*5d90*/  LOP3.LUT R30, R29, 0xff0000ff, RZ, 0xc0, !PT ;  /* 0xff0000ff1d1e7812 */ /* 0x000fe400078ec0ff */
[----:B------:R-:W-:Y:S02]  /*5da0*/  SHF.R.U32.HI R124, RZ, 0x10, R29 ;  /* 0x00000010ff7c7819 */ /* 0x000fe4000001161d */
[----:B------:R-:W-:Y:S02]  /*5db0*/  LOP3.LUT R120, R31, 0xff0000ff, RZ, 0xc0, !PT ;  /* 0xff0000ff1f787812 */ /* 0x000fe400078ec0ff */
[----:B------:R-:W-:Y:S01]  /*5dc0*/  SHF.R.U32.HI R126, RZ, 0x10, R31 ;  /* 0x00000010ff7e7819 */ /* 0x000fe2000001161f */
[----:B---3--:R-:W-:Y:S01]  /*5dd0*/  IMAD.MOV.U32 R31, RZ, RZ, R12 ;  /* 0x000000ffff1f7224 */ /* 0x008fe200078e000c */
[----:B------:R-:W-:Y:S01]  /*5de0*/  SHF.L.U32 R29, R122, 0x8, RZ ;  /* 0x000000087a1d7819 */ /* 0x000fe200000006ff */
[----:B------:R-:W-:Y:S01]  /*5df0*/  IMAD.U32 R124, R124, 0x10000, RZ ;  /* 0x000100007c7c7824 */ /* 0x000fe200078e00ff */
[----:B------:R-:W-:Y:S01]  /*5e00*/  LOP3.LUT R6, R7, 0xff0000ff, RZ, 0xc0, !PT ;  /* 0xff0000ff07067812 */ /* 0x000fe200078ec0ff */
[----:B------:R-:W-:Y:S01]  /*5e10*/  IMAD.U32 R126, R126, 0x10000, RZ ;  /* 0x000100007e7e7824 */ /* 0x000fe200078e00ff */
[----:B------:R-:W-:Y:S01]  /*5e20*/  SHF.R.U32.HI R127, RZ, 0x10, R7 ;  /* 0x00000010ff7f7819 */ /* 0x000fe20000011607 */
[----:B------:R-:W-:Y:S01]  /*5e30*/  IMAD.SHL.U32 R7, R123, 0x100, RZ ;  /* 0x000001007b077824 */ /* 0x000fe200078e00ff */
[----:B------:R-:W-:Y:S01]  /*5e40*/  LOP3.LUT R4, R4, 0xff00, R5, 0xf8, !PT ;  /* 0x0000ff0004047812 */ /* 0x000fe200078ef805 */
[----:B------:R-:W-:Y:S01]  /*5e50*/  IMAD.U32 R5, R125, 0x10000, RZ ;  /* 0x000100007d057824 */ /* 0x000fe200078e00ff */
[----:B------:R-:W-:-:S02]  /*5e60*/  LOP3.LUT R123, R30, 0xff00, R29, 0xf8, !PT ;  /* 0x0000ff001e7b7812 */ /* 0x000fc400078ef81d */
[----:B------:R-:W-:Y:S02]  /*5e70*/  LOP3.LUT R125, R120, 0xff00, R121, 0xf8, !PT ;  /* 0x0000ff00787d7812 */ /* 0x000fe400078ef879 */
        /* <DEDUP_REMOVED lines=69> */
[----:B------:R-:W-:Y:S01]  /*62d0*/  FFMA.FTZ R135, R30, R29, R119 ;  /* 0x0000001d1e877223 */ /* 0x000fe20000010077 */
[----:B------:R-:W-:Y:S01]  /*62e0*/  F2FP.F16.E4M3.UNPACK_B R116, R116 ;  /* 0x00000074ff74723e */ /* 0x000fe200020006ff */
[----:B------:R-:W-:Y:S01]  /*62f0*/  HADD2.F32 R14, -RZ, R10.H0_H0 ;  /* 0x2000000aff0e7230 */ /* 0x000fe20000004100 */
[----:B------:R-:W-:Y:S01]  /*6300*/  F2FP.SATFINITE.E4M3.F32.PACK_AB_MERGE_C R8, R127, R8, RZ ;  /* 0x000000087f08723e */ /* 0x000fe200048070ff */
[--C-:B------:R-:W-:Y:S01]  /*6310*/  HADD2.F32 R29, -RZ, R28.reuse.H0_H0 ;  /* 0x2000001cff1d7230 */ /* 0x100fe20000004100 */
[----:B------:R-:W-:Y:S01]  /*6320*/  F2FP.SATFINITE.E4M3.F32.PACK_AB_MERGE_C R135, R135, R120, RZ ;  /* 0x000000788787723e */ /* 0x000fe200048070ff */
[----:B------:R-:W-:Y:S01]  /*6330*/  HADD2.F32 R117, -RZ, R117.H1_H1 ;  /* 0x30000075ff757230 */ /* 0x000fe20000004100 */
[----:B------:R-:W-:Y:S01]  /*6340*/  F2FP.SATFINITE.E4M3.F32.PACK_AB_MERGE_C R8, R122, R123, R8 ;  /* 0x0000007b7a08723e */ /* 0x000fe20004807008 */
[----:B------:R-:W-:-:S02]  /*6350*/  HADD2.F32 R28, -RZ, R28.H1_H1 ;  /* 0x3000001cff1c7230 */ /* 0x000fc40000004100 */
[CC--:B------:R-:W-:Y:S01]  /*6360*/  FMUL.FTZ R119, R29.reuse, R118.reuse ;  /* 0x000000761d777220 */ /* 0x0c0fe20000410000 */
[----:B------:R-:W-:Y:S02]  /*6370*/  HADD2.F32 R30, -RZ, R116.H0_H0 ;  /* 0x20000074ff1e7230 */ /* 0x000fe40000004100 */
[----:B------:R-:W-:Y:S01]  /*6380*/  FMUL.FTZ R118, R14, R118 ;  /* 0x000000760e767220 */ /* 0x000fe20000410000 */
        /* <DEDUP_REMOVED lines=11> */
[--C-:B------:R-:W-:Y:S01]  /*6440*/  HADD2.F32 R31, -RZ, R30.reuse.H0_H0 ;  /* 0x2000001eff1f7230 */ /* 0x100fe20000004100 */
        /* <DEDUP_REMOVED lines=9> */
[----:B------:R-:W-:Y:S01]  /*64e0*/  FMUL.FTZ R120, R28, R120 ;  /* 0x000000781c787220 */ /* 0x000fe20000410000 */
[----:B------:R-:W-:Y:S01]  /*64f0*/  HADD2.F32 R119, -RZ, R119.H1_H1 ;  /* 0x30000077ff777230 */ /* 0x000fe20000004100 */
[----:B------:R-:W-:Y:S01]  /*6500*/  F2FP.F16.E4M3.UNPACK_B R9, R9.H1 ;  /* 0x00000009ff09723e */ /* 0x000fe200030006ff */
[----:B------:R-:W-:Y:S02]  /*6510*/  HADD2.F32 R30, -RZ, R29.H1_H1 ;  /* 0x3000001dff1e7230 */ /* 0x000fe40000004100 */
[-C--:B------:R-:W-:Y:S01]  /*6520*/  FFMA.FTZ R29, R31, R118.reuse, R120 ;  /* 0x000000761f1d7223 */ /* 0x080fe20000010078 */
[----:B------:R-:W-:Y:S02]  /*6530*/  HADD2.F32 R117, -RZ, R117.H1_H1 ;  /* 0x30000075ff757230 */ /* 0x000fe40000004100 */
[----:B------:R-:W-:Y:S01]  /*6540*/  FMUL.FTZ R31, R116, R119 ;  /* 0x00000077741f7220 */ /* 0x000fe20000410000 */
[----:B------:R-:W-:Y:S01]  /*6550*/  F2FP.F16.E4M3.UNPACK_B R13, R13.H1 ;  /* 0x0000000dff0d723e */ /* 0x000fe200030006ff */
[----:B------:R-:W-:Y:S01]  /*6560*/  FMUL.FTZ R119, R30, R119 ;  /* 0x000000771e777220 */ /* 0x000fe20000410000 */
[----:B------:R-:W-:Y:S01]  /*6570*/  FFMA.FTZ R28, R28, R118, -R121 ;  /* 0x000000761c1c7223 */ /* 0x000fe20000010879 */
[----:B------:R-:W-:Y:S01]  /*6580*/  FFMA.FTZ R123, R30, R117, -R31 ;  /* 0x000000751e7b7223 */ /* 0x000fe2000001081f */
[----:B------:R-:W-:Y:S01]  /*6590*/  F2FP.F16.E4M3.UNPACK_B R31, R7.H1 ;  /* 0x00000007ff1f723e */ /* 0x000fe200030006ff */
[----:B------:R-:W-:Y:S01]  /*65a0*/  FFMA.FTZ R122, R116, R117, R119 ;  /* 0x00000075747a7223 */ /* 0x000fe20000010077 */
[----:B------:R-:W-:Y:S01]  /*65b0*/  HADD2.F32 R7, -RZ, R9.H0_H0 ;  /* 0x20000009ff077230 */ /* 0x000fe20000004100 */
[----:B------:R-:W-:Y:S01]  /*65c0*/  F2FP.F16.E4M3.UNPACK_B R6, R6.H1 ;  /* 0x00000006ff06723e */ /* 0x000fe200030006ff */
[----:B------:R-:W-:Y:S01]  /*65d0*/  HADD2.F32 R30, -RZ, R13.H0_H0 ;  /* 0x2000000dff1e7230 */ /* 0x000fe20000004100 */
[----:B------:R-:W-:Y:S01]  /*65e0*/  F2FP.SATFINITE.E4M3.F32.PACK_AB_MERGE_C R12, R129, R12, RZ ;  /* 0x0000000c810c723e */ /* 0x000fe200048070ff */
[----:B------:R-:W-:Y:S01]  /*65f0*/  HADD2.F32 R116, -RZ, R31.H0_H0 ;  /* 0x2000001fff747230 */ /* 0x000fe20000004100 */
[----:B------:R-:W-:Y:S01]  /*6600*/  F2FP.F16.E4M3.UNPACK_B R119, R5.H1 ;  /* 0x00000005ff77723e */ /* 0x000fe200030006ff */
[----:B------:R-:W-:Y:S01]  /*6610*/  HADD2.F32 R13, -RZ, R13.H1_H1 ;  /* 0x3000000dff0d7230 */ /* 0x000fe20000004100 */
[----:B------:R-:W-:Y:S01]  /*6620*/  F2FP.SATFINITE.E4M3.F32.PACK_AB_MERGE_C R12, R125, R124, R12 ;  /* 0x0000007c7d0c723e */ /* 0x000fe2000480700c */
        /* <DEDUP_REMOVED lines=49> */
[----:B------:R-:W-:Y:S01]  /*6940*/  FMUL.FTZ R7, R6, R7 ;  /* 0x0000000706077220 */ /* 0x000fe20000410000 */
[----:B------:R-:W-:Y:S01]  /*6950*/  F2FP.SATFINITE.E4M3.F32.PACK_AB_MERGE_C R125, R126, R125, RZ ;  /* 0x0000007d7e7d723e */ /* 0x000fe200048070ff */
[-C--:B------:R-:W-:Y:S01]  /*6960*/  FFMA.FTZ R9, R6, R5.reuse, -R9 ;  /* 0x0000000506097223 */ /* 0x080fe20000010809 */
[----:B------:R-:W-:Y:S01]  /*6970*/  F2FP.SATFINITE.E4M3.F32.PACK_AB_MERGE_C R11, R11, R130, RZ ;  /* 0x000000820b0b723e */ /* 0x000fe200048070ff */
[----:B------:R-:W-:Y:S01]  /*6980*/  FFMA.FTZ R7, R30, R5, R7 ;  /* 0x000000051e077223 */ /* 0x000fe20000010007 */
[----:B------:R-:W-:-:S02]  /*6990*/  F2FP.SATFINITE.E4M3.F32.PACK_AB_MERGE_C R116, R116, R121, RZ ;  /* 0x000000797474723e */ /* 0x000fc400048070ff */
[----:B------:R-:W-:Y:S02]  /*69a0*/  F2FP.SATFINITE.E4M3.F32.PACK_AB_MERGE_C R123, R123, R28, R124 ;  /* 0x0000001c7b7b723e */ /* 0x000fe4000480707c */
[----:B------:R-:W-:Y:S02]  /*69b0*/  F2FP.SATFINITE.E4M3.F32.PACK_AB_MERGE_C R11, R9, R128, R11 ;  /* 0x00000080090b723e */ /* 0x000fe4000480700b */
[----:B------:R-:W-:Y:S02]  /*69c0*/  F2FP.SATFINITE.E4M3.F32.PACK_AB_MERGE_C R13, R122, R29, R125 ;  /* 0x0000001d7a0d723e */ /* 0x000fe4000480707d */
[----:B------:R-:W-:Y:S02]  /*69d0*/  F2FP.SATFINITE.E4M3.F32.PACK_AB_MERGE_C R15, R7, R120, R116 ;  /* 0x00000078070f723e */ /* 0x000fe40004807074 */
[----:B------:R-:W-:-:S07]  /*69e0*/  MOV R9, R123 ;  /* 0x0000007b00097202 */ /* 0x000fce0000000f00 */
.L_x_3084:
[----:B------:R-:W-:Y:S05]  /*69f0*/  BSYNC B2 ;  /* 0x0000000000027941 */ /* 0x000fea0003800000 */
.L_x_3083:
[----:B------:R-:W-:Y:S01]  /*6a00*/  ISETP.GE.AND P3, PT, R115, R103, PT ;  /* 0x000000677300720c */ /* 0x000fe20003f66270 */
[----:B--2---:R4:W-:-:S12]  /*6a10*/  ST.E.128 desc[UR60][R98.64], R8 ;  /* 0x0000000862007985 */ /* 0x0049d8000c101d3c */
[----:B------:R-:W-:-:S04]  /*6a20*/  @!P3 IADD3 R4, P4, R106, R115, RZ ;  /* 0x000000736a04b210 */ /* 0x000fc80007f9e0ff */
[----:B------:R-:W-:-:S05]  /*6a30*/  @!P3 LEA.HI.X.SX32 R5, R115, R104, 0x1, P4 ;  /* 0x000000687305b211 */ /* 0x000fca00020f0eff */
[----:B---3--:R4:W-:Y:S04]  /*6a40*/  @!P3 ST.E.128 desc[UR60][R4.64], R12 ;  /* 0x0000000c0400b985 */ /* 0x0089e8000c101d3c */
.L_x_3082:
[----:B------:R-:W-:Y:S05]  /*6a50*/  BSYNC B1 ;  /* 0x0000000000017941 */ /* 0x000fea0003800000 */
.L_x_3081:
[----:B------:R-:W-:-:S03]  /*6a60*/  UMOV UR4, 0xffffffff ;  /* 0xffffffff00047882 */ /* 0x000fc60000000000 */
[----:B------:R-:W-:Y:S05]  /*6a70*/  BRA.DIV UR4, `(.L_x_3085) ;  /* 0x000001f204347947 */ /* 0x000fea000b800000 */
[----:B------:R0:W0:Y:S04]  /*6a80*/  SHFL.IDX PT, R28, R102, 0x1, 0x1c1f ;  /* 0x003c1f00661c7f89 */ /* 0x00002800000e0000 */
[----:B----4-:R4:W0:Y:S02]  /*6a90*/  SHFL.IDX PT, R14, R101, 0x1, 0x1c1f ;  /* 0x003c1f00650e7f89 */ /* 0x01082400000e0000 */
.L_x_3364:
        /* <DEDUP_REMOVED lines=14> */
[----:B------:R-:W-:-:S05]  /*6b80*/  LOP3.LUT R5, R4, R6, RZ, 0x3c, !PT ;  /* 0x0000000604057212 */ /* 0x000fca00078e3cff */
[----:B------:R-:W-:Y:S02]  /*6b90*/  IMAD.IADD R7, R206, 0x1, R5 ;  /* 0x00000001ce077824 */ /* 0x000fe400078e0205 */
[C---:B------:R-:W-:Y:S02]  /*6ba0*/  IMAD R5, R192.reuse, 0x5000, R3 ;  /* 0x00005000c0057824 */ /* 0x040fe400078e0203 */
[----:B------:R-:W-:Y:S02]  /*6bb0*/  IMAD R7, R192, 0x5000, R7 ;  /* 0x00005000c0077824 */ /* 0x000fe400078e0207 */
[----:B------:R-:W-:-:S03]  /*6bc0*/  IMAD.IADD R5, R18, 0x1, R5 ;  /* 0x0000000112057824 */ /* 0x000fc600078e0205 */
[----:B------:R-:W-:-:S03]  /*6bd0*/  IADD3 R8, R18, R7, RZ ;  /* 0x0000000712087210 */ /* 0x000fc60007ffe0ff */
        /* <DEDUP_REMOVED lines=9> */
[----:B--2---:R-:W-:Y:S01]  /*6c70*/  SHF.R.U32.HI R104, RZ, 0x8, R35 ;  /* 0x00000008ff687819 */ /* 0x004fe20000011623 */
[----:B------:R-:W-:Y:S01]  /*6c80*/  IMAD.MOV.U32 R34, RZ, RZ, R8 ;  /* 0x000000ffff227224 */ /* 0x000fe200078e0008 */
[----:B------:R-:W-:Y:S01]  /*6c90*/  SHF.R.U32.HI R32, RZ, 0x8, R39 ;  /* 0x00000008ff207819 */ /* 0x000fe20000011627 */
[----:B------:R-:W-:Y:S01]  /*6ca0*/  IMAD.MOV.U32 R29, RZ, RZ, R6 ;  /* 0x000000ffff1d7224 */ /* 0x000fe200078e0006 */
[----:B---3--:R-:W-:Y:S01]  /*6cb0*/  SHF.R.U32.HI R106, RZ, 0x10, R35 ;  /* 0x00000010ff6a7819 */ /* 0x008fe20000011623 */
[----:B------:R-:W-:Y:S01]  /*6cc0*/  IMAD.U32 R8, R115, 0x10000, RZ ;  /* 0x0001000073087824 */ /* 0x000fe200078e00ff */
[----:B------:R-:W-:Y:S01]  /*6cd0*/  LOP3.LUT R33, R33, 0xff00, R4, 0xf8, !PT ;  /* 0x0000ff0021217812 */ /* 0x000fe200078ef804 */
[----:B------:R-:W-:Y:S01]  /*6ce0*/  IMAD.SHL.U32 R10, R32, 0x100, RZ ;  /* 0x00000100200a7824 */ /* 0x000fe200078e00ff */
[----:B------:R-:W-:-:S02]  /*6cf0*/  LOP3.LUT R35, R35, 0xff0000ff, RZ, 0xc0, !PT ;  /* 0xff0000ff23237812 */ /* 0x000fc400078ec0ff */
[----:B------:R-:W-:Y:S02]  /*6d00*/  SHF.L.U32 R4, R104, 0x8, RZ ;  /* 0x0000000868047819 */ /* 0x000fe400000006ff */
[----:B------:R-:W-:Y:S02]  /*6d10*/  SHF.R.U32.HI R36, RZ, 0x8, R37 ;  /* 0x00000008ff247819 */ /* 0x000fe40000011625 */
[----:B------:R-:W-:Y:S02]  /*6d20*/  SHF.R.U32.HI R98, RZ, 0x10, R39 ;  /* 0x00000010ff627819 */ /* 0x000fe40000011627 */
        /* <DEDUP_REMOVED lines=9> */
[----:B------:R-:W-:Y:S02]  /*6dc0*/  F2FP.F16.E4M3.UNPACK_B R32, R31.H1 ;  /* 0x0000001fff20723e */ /* 0x000fe400030006ff */
[----:B------:R-:W-:Y:S02]  /*6dd0*/  F2FP.F16.E4M3.UNPACK_B R35, R34.H1 ;  /* 0x00000022ff23723e */ /* 0x000fe400030006ff */
[----:B------:R-:W-:-:S02]  /*6de0*/  LOP3.LUT R4, R37, 0xff0000, R4, 0xf8, !PT ;  /* 0x00ff000025047812 */ /* 0x000fc400078ef804 */
[----:B------:R-:W-:Y:S01]  /*6df0*/  LOP3.LUT R99, R99, 0xff00, R6, 0xf8, !PT ;  /* 0x0000ff0063637812 */ /* 0x000fe200078ef806 */
[----:B------:R-:W-:Y:S01]  /*6e00*/  HADD2.F32 R6, -RZ, R39.H0_H0 ;  /* 0x20000027ff067230 */ /* 0x000fe20000004100 */
[----:B------:R-:W-:Y:S01]  /*6e10*/  LOP3.LUT R8, R33, 0xff0000, R8, 0xf8, !PT ;  /* 0x00ff000021087812 */ /* 0x000fe200078ef808 */
[----:B------:R-:W-:Y:S01]  /*6e20*/  HADD2.F32 R33, -RZ, R32.H0_H0 ;  /* 0x20000020ff217230 */ /* 0x000fe20000004100 */
[----:B------:R-:W-:Y:S01]  /*6e30*/  F2FP.F16.E4M3.UNPACK_B R37, R112.H1 ;  /* 0x00000070ff25723e */ /* 0x000fe200030006ff */
[----:B------:R-:W-:Y:S01]  /*6e40*/  HADD2.F32 R36, -RZ, R35.H0_H0 ;  /* 0x20000023ff247230 */ /* 0x000fe20000004100 */
[----:B------:R-:W-:Y:S01]  /*6e50*/  SHF.L.U32 R98, R98, 0x10, RZ ;  /* 0x0000001062627819 */ /* 0x000fe200000006ff */
[----:B------:R-:W-:Y:S02]  /*6e60*/  HADD2.F32 R39, -RZ, R39.H1_H1 ;  /* 0x30000027ff277230 */ /* 0x000fe40000004100 */
[----:B------:R-:W-:Y:S01]  /*6e70*/  FMUL.FTZ R117, R33, R6 ;  /* 0x0000000621757220 */ /* 0x000fe20000410000 */
[----:B------:R-:W-:-:S02]  /*6e80*/  HADD2.F32 R38, -RZ, R37.H0_H0 ;  /* 0x20000025ff267230 */ /* 0x000fc40000004100 */
[C---:B------:R-:W-:Y:S01]  /*6e90*/  FMUL.FTZ R104, R36.reuse, R6 ;  /* 0x0000000624687220 */ /* 0x040fe20000410000 */
[----:B------:R-:W-:Y:S01]  /*6ea0*/  F2FP.F16.E4M3.UNPACK_B R114, R114 ;  /* 0x00000072ff72723e */ /* 0x000fe200020006ff */
[----:B------:R-:W-:Y:S01]  /*6eb0*/  HADD2.F32 R37, -RZ, R37.H1_H1 ;  /* 0x30000025ff257230 */ /* 0x000fe20000004100 */
[----:B------:R-:W-:Y:S01]  /*6ec0*/  F2FP.F16.E4M3.UNPACK_B R34, R34 ;  /* 0x00000022ff22723e */ /* 0x000fe200020006ff */
[-C--:B------:R-:W-:Y:S01]  /*6ed0*/  FFMA.FTZ R117, R36, R38.reuse, R117 ;  /* 0x0000002624757223 */ /* 0x080fe20000010075 */
[----:B------:R-:W-:Y:S01]  /*6ee0*/  FFMA.FTZ R106, R33, R38, -R104 ;  /* 0x00000026216a7223 */ /* 0x000fe20000010868 */
[----:B------:R-:W-:Y:S01]  /*6ef0*/  HADD2.F32 R36, -RZ, R35.H1_H1 ;  /* 0x30000023ff247230 */ /* 0x000fe20000004100 */
[----:B------:R-:W-:Y:S01]  /*6f00*/  F2FP.F16.E4M3.UNPACK_B R31, R31 ;  /* 0x0000001fff1f723e */ /* 0x000fe200020006ff */
[----:B------:R-:W-:Y:S01]  /*6f10*/  HADD2.F32 R33, -RZ, R32.H1_H1 ;  /* 0x30000020ff217230 */ /* 0x000fe20000004100 */
[----:B------:R-:W-:Y:S01]  /*6f20*/  LOP3.LUT R6, R115, 0xff0000, R98, 0xf8, !PT ;  /* 0x00ff000073067812 */ /* 0x000fe200078ef862 */
[----:B------:R-:W-:-:S02]  /*6f30*/  HADD2.F32 R38, -RZ, R114.H0_H0 ;  /* 0x20000072ff267230 */ /* 0x000fc40000004100 */
[CC--:B------:R-:W-:Y:S01]  /*6f40*/  FMUL.FTZ R98, R36.reuse, R39.reuse ;  /* 0x0000002724627220 */ /* 0x0c0fe20000410000 */
[----:B------:R-:W-:Y:S01]  /*6f50*/  F2FP.F16.E4M3.UNPACK_B R112, R112 ;  /* 0x00000070ff70723e */ /* 0x000fe200020006ff */
        /* <DEDUP_REMOVED lines=68> */
[--C-:B------:R-:W-:Y:S01]  /*73a0*/  HADD2.F32 R99, -RZ, R38.reuse.H0_H0 ;  /* 0x20000026ff637230 */ /* 0x100fe20000004100 */
[----:B------:R-:W-:Y:S01]  /*73b0*/  F2FP.F16.E4M3.UNPACK_B R37, R8 ;  /* 0x00000008ff25723e */ /* 0x000fe200020006ff */
[----:B------:R-:W-:Y:S01]  /*73c0*/  HADD2.F32 R34, -RZ, R33.H0_H0 ;  /* 0x20000021ff227230 */ /* 0x000fe20000004100 */
[----:B------:R-:W-:Y:S01]  /*73d0*/  F2FP.SATFINITE.E4M3.F32.PACK_AB_MERGE_C R30, R29, R30, R114 ;  /* 0x0000001e1d1e723e */ /* 0x000fe20004807072 */
[----:B------:R-:W-:Y:S01]  /*73e0*/  HADD2.F32 R35, -RZ, R35.H1_H1 ;  /* 0x30000023ff237230 */ /* 0x000fe20000004100 */
[----:B------:R-:W-:Y:S01]  /*73f0*/  F2FP.SATFINITE.E4M3.F32.PACK_AB_MERGE_C R32, R104, R39, R32 ;  /* 0x000000276820723e */ /* 0x000fe20004807020 */
[----:B------:R-:W-:Y:S01]  /*7400*/  HADD2.F32 R39, -RZ, R37.H0_H0 ;  /* 0x20000025ff277230 */ /* 0x000fe20000004100 */
[----:B------:R-:W-:Y:S01]  /*7410*/  F2FP.SATFINITE.E4M3.F32.PACK_AB_MERGE_C R29, R113, R112, R121 ;  /* 0x00000070711d723e */ /* 0x000fe20004807079 */
[-C--:B------:R-:W-:Y:S01]  /*7420*/  FMUL.FTZ R113, R36, R99.reuse ;  /* 0x0000006324717220 */ /* 0x080fe20000410000 */
[----:B------:R-:W-:Y:S01]  /*7430*/  FMUL.FTZ R99, R34, R99 ;  /* 0x0000006322637220 */ /* 0x000fe20000410000 */
        /* <DEDUP_REMOVED lines=15> */
[----:B------:R-:W-:-:S02]  /*7530*/  HADD2.F32 R35, -RZ, R33.H0_H0 ;  /* 0x20000021ff237230 */ /* 0x000fc40000004100 */
[----:B------:R-:W-:Y:S02]  /*7540*/  HADD2.F32 R9, -RZ, R5.H0_H0 ;  /* 0x20000005ff097230 */ /* 0x000fe40000004100 */
[----:B------:R-:W-:Y:S02]  /*7550*/  HADD2.F32 R34, -RZ, R34.H1_H1 ;  /* 0x30000022ff227230 */ /* 0x000fe40000004100 */
[-C--:B------:R-:W-:Y:S01]  /*7560*/  FMUL.FTZ R38, R10, R35.reuse ;  /* 0x000000230a267220 */ /* 0x080fe20000410000 */
[----:B------:R-:W-:Y:S02]  /*7570*/  HADD2.F32 R36, -RZ, R33.H1_H1 ;  /* 0x30000021ff247230 */ /* 0x000fe40000004100 */
[----:B------:R-:W-:Y:S01]  /*7580*/  FMUL.FTZ R35, R9, R35 ;  /* 0x0000002309237220 */ /* 0x000fe20000410000 */
[----:B------:R-:W-:Y:S02]  /*7590*/  HADD2.F32 R33, -RZ, R8.H0_H0 ;  /* 0x20000008ff217230 */ /* 0x000fe40000004100 */
[----:B------:R-:W-:-:S02]  /*75a0*/  HADD2.F32 R5, -RZ, R5.H1_H1 ;  /* 0x30000005ff057230 */ /* 0x000fc40000004100 */
        /* <DEDUP_REMOVED lines=58> */
.L_x_3089:
[----:B------:R-:W-:Y:S05]  /*7950*/  BSYNC B2 ;  /* 0x0000000000027941 */ /* 0x000fea0003800000 */
.L_x_3088:
[----:B------:R-:W-:Y:S01]  /*7960*/  ISETP.GE.AND P3, PT, R15, R103, PT ;  /* 0x000000670f00720c */ /* 0x000fe20003f66270 */
[----:B0-----:R0:W-:-:S12]  /*7970*/  ST.E.128 desc[UR60][R12.64], R4 ;  /* 0x000000040c007985 */ /* 0x0011d8000c101d3c */
[----:B------:R-:W-:-:S04]  /*7980*/  @!P3 IADD3 R14, P4, R15, R14, RZ ;  /* 0x0000000e0f0eb210 */ /* 0x000fc80007f9e0ff */
[----:B------:R-:W-:-:S05]  /*7990*/  @!P3 LEA.HI.X.SX32 R15, R15, R28, 0x1, P4 ;  /* 0x0000001c0f0fb211 */ /* 0x000fca00020f0eff */
[----:B------:R0:W-:Y:S04]  /*79a0*/  @!P3 ST.E.128 desc[UR60][R14.64], R8 ;  /* 0x000000080e00b985 */ /* 0x0001e8000c101d3c */
.L_x_3087:
[----:B------:R-:W-:Y:S05]  /*79b0*/  BSYNC B1 ;  /* 0x0000000000017941 */ /* 0x000fea0003800000 */
.L_x_3086:
[----:B------:R-:W-:-:S03]  /*79c0*/  UMOV UR4, 0xffffffff ;  /* 0xffffffff00047882 */ /* 0x000fc60000000000 */
[----:B------:R-:W-:Y:S05]  /*79d0*/  BRA.DIV UR4, `(.L_x_3090) ;  /* 0x000001e204a47947 */ /* 0x000fea000b800000 */
[----:B0-----:R-:W0:Y:S04]  /*79e0*/  SHFL.IDX PT, R102, R102, 0x2, 0x1c1f ;  /* 0x005c1f0066667f89 */ /* 0x001e2800000e0000 */
[----:B------:R0:W0:Y:S02]  /*79f0*/  SHFL.IDX PT, R14, R101, 0x2, 0x1c1f ;  /* 0x005c1f00650e7f89 */ /* 0x00002400000e0000 */
.L_x_3368:
[----:B------:R-:W-:-:S05]  /*7a00*/  VIADD R4, R195, 0x80 ;  /* 0x00000080c3047836 */ /* 0x000fca0000000000 */
[----:B------:R-:W-:-:S13]  /*7a10*/  ISETP.GE.OR P3, PT, R4, R97, P1 ;  /* 0x000000610400720c */ /* 0x000fda0000f66670 */
[----:B------:R-:W-:Y:S05]  /*7a20*/  @P3 BRA `(.L_x_3070) ;  /* 0x0000001400103947 */ /* 0x000fea0003800000 */
[----:B------:R-:W-:Y:S01]  /*7a30*/  SEL R111, R72, R111, !P0 ;  /* 0x0000006f486f7207 */ /* 0x000fe20004000000 */
[----:B------:R-:W-:Y:S01]  /*7a40*/  IMAD R5, R192, 0x5000, R0 ;  /* 0x00005000c0057824 */ /* 0x000fe200078e0200 */
[----:B0-----:R-:W-:Y:S01]  /*7a50*/  IADD3 R12, P3, R63, R14, RZ ;  /* 0x0000000e3f0c7210 */ /* 0x001fe20007f7e0ff */
[----:B------:R-:W-:Y:S01]  /*7a60*/  BSSY B1, `(.L_x_3091) ;  /* 0x00000e3000017945 */ /* 0x000fe20003800000 */
[----:B------:R-:W-:Y:S01]  /*7a70*/  SHF.R.S32.HI R4, RZ, 0x1f, R111 ;  /* 0x0000001fff047819 */ /* 0x000fe2000001146f */
[----:B------:R-:W-:Y:S01]  /*7a80*/  IMAD.IADD R5, R18, 0x1, R5 ;  /* 0x0000000112057824 */ /* 0x000fe200078e0205 */
[----:B------:R-:W-:Y:S02]  /*7a90*/  IADD3.X R13, R102, R61, RZ, P3, !PT ;  /* 0x0000003d660d7210 */ /* 0x000fe40001ffe4ff */
[----:B------:R-:W-:-:S04]  /*7aa0*/  LEA.HI R111, R4, R111, RZ, 0x5 ;  /* 0x0000006f046f7211 */ /* 0x000fc800078f28ff */
[----:B------:R-:W-:-:S05]  /*7ab0*/  LEA.HI.SX32 R15, R111, R64, 0x1b ;  /* 0x000000406f0f7211 */ /* 0x000fca00078fdaff */
[----:B------:R-:W-:-:S05]  /*7ac0*/  IMAD.SHL.U32 R15, R15, 0x10, RZ ;  /* 0x000000100f0f7824 */ /* 0x000fca00078e00ff */
[----:B------:R-:W-:-:S04]  /*7ad0*/  LOP3.LUT R4, R202, 0x70, R15, 0xf8, !PT ;  /* 0x00000070ca047812 */ /* 0x000fc800078ef80f */
[----:B------:R-:W-:-:S05]  /*7ae0*/  LOP3.LUT R4, R4, R77, RZ, 0x3c, !PT ;  /* 0x0000004d04047212 */ /* 0x000fca00078e3cff */
[----:B------:R-:W-:-:S04]  /*7af0*/  IMAD.IADD R7, R209, 0x1, R4 ;  /* 0x00000001d1077824 */ /* 0x000fc800078e0204 */
[----:B------:R-:W-:-:S04]  /*7b00*/  IMAD R7, R192, 0x5000, R7 ;  /* 0x00005000c0077824 */ /* 0x000fc800078e0207 */
[----:B------:R-:W-:Y:S02]  /*7b10*/  IMAD.IADD R8, R18, 0x1, R7 ;  /* 0x0000000112087824 */ /* 0x000fe400078e0207 */
[----:B------:R-:W0:Y:S04]  /*7b20*/  LDS.128 R4, [R5+0x18400] ;  /* 0x0184000005047984 */ /* 0x000e280000000c00 */
[----:B------:R-:W0:Y:S01]  /*7b30*/  LDS.128 R8, [R8+0x18400] ;  /* 0x0184000008087984 */ /* 0x000e220000000c00 */
        /* <DEDUP_REMOVED lines=9> */
[----:B------:R-:W-:Y:S01]  /*7bd0*/  SHF.R.U32.HI R40, RZ, 0x10, R41 ;  /* 0x00000010ff287819 */ /* 0x000fe20000011629 */
[----:B------:R-:W-:Y:S01]  /*7be0*/  IMAD.SHL.U32 R33, R33, 0x100, RZ ;  /* 0x0000010021217824 */ /* 0x000fe200078e00ff */
[----:B------:R-:W-:Y:S01]  /*7bf0*/  SHF.R.U32.HI R38, RZ, 0x10, R43 ;  /* 0x00000010ff267819 */ /* 0x000fe2000001162b */
[----:B------:R-:W-:Y:S01]  /*7c00*/  IMAD.MOV.U32 R31, RZ, RZ, R6 ;  /* 0x000000ffff1f7224 */ /* 0x000fe200078e0006 */
[----:B------:R-:W-:-:S02]  /*7c10*/  LOP3.LUT R34, R45, 0xff0000ff, RZ, 0xc0, !PT ;  /* 0xff0000ff2d227812 */ /* 0x000fc400078ec0ff */
[----:B------:R-:W-:Y:S01]  /*7c20*/  LOP3.LUT R4, R29, 0xff00, R4, 0xf8, !PT ;  /* 0x0000ff001d047812 */ /* 0x000fe200078ef804 */
[----:B------:R-:W-:Y:S01]  /*7c30*/  IMAD.U32 R29, R40, 0x10000, RZ ;  /* 0x00010000281d7824 */ /* 0x000fe200078e00ff */
[----:B------:R-:W-:Y:S02]  /*7c40*/  LOP3.LUT R30, R43, 0xff0000ff, RZ, 0xc0, !PT ;  /* 0xff0000ff2b1e7812 */ /* 0x000fe400078ec0ff */
[----:B------:R-:W-:Y:S02]  /*7c50*/  SHF.R.U32.HI R39, RZ, 0x8, R47 ;  /* 0x00000008ff277819 */ /* 0x000fe4000001162f */
[----:B------:R-:W-:Y:S02]  /*7c60*/  MOV R32, R8 ;  /* 0x0000000800207202 */ /* 0x000fe40000000f00 */
[----:B------:R-:W-:Y:S01]  /*7c70*/  LOP3.LUT R10, R34, 0xff00, R37, 0xf8, !PT ;  /* 0x0000ff00220a7812 */ /* 0x000fe200078ef825 */
[----:B------:R-:W-:Y:S01]  /*7c80*/  IMAD.U32 R37, R38, 0x10000, RZ ;  /* 0x0001000026257824 */ /* 0x000fe200078e00ff */
[----:B------:R-:W-:-:S02]  /*7c90*/  LOP3.LUT R30, R30, 0xff00, R33, 0xf8, !PT ;  /* 0x0000ff001e1e7812 */ /* 0x000fc400078ef821 */
[----:B------:R-:W-:Y:S02]  /*7ca0*/  LOP3.LUT R36, R47, 0xff0000ff, RZ, 0xc0, !PT ;  /* 0xff0000ff2f247812 */ /* 0x000fe400078ec0ff */
[----:B------:R-:W-:Y:S02]  /*7cb0*/  SHF.L.U32 R39, R39, 0x8, RZ ;  /* 0x0000000827277819 */ /* 0x000fe400000006ff */
[----:B------:R-:W-:Y:S02]  /*7cc0*/  LOP3.LUT R8, R4, 0xff0000, R29, 0xf8, !PT ;  /* 0x00ff000004087812 */ /* 0x000fe400078ef81d */
[----:B------:R-:W-:Y:S02]  /*7cd0*/  F2FP.F16.E4M3.UNPACK_B R38, R105.H1 ;  /* 0x00000069ff26723e */ /* 0x000fe400030006ff */
[----:B------:R-:W-:Y:S02]  /*7ce0*/  F2FP.F16.E4M3.UNPACK_B R33, R32.H1 ;  /* 0x00000020ff21723e */ /* 0x000fe400030006ff */
[----:B------:R-:W-:-:S02]  /*7cf0*/  F2FP.F16.E4M3.UNPACK_B R29, R28.H1 ;  /* 0x0000001cff1d723e */ /* 0x000fc400030006ff */
[----:B------:R-:W-:Y:S01]  /*7d00*/  LOP3.LUT R6, R36, 0xff00, R39, 0xf8, !PT ;  /* 0x0000ff0024067812 */ /* 0x000fe200078ef827 */
[----:B------:R-:W-:Y:S01]  /*7d10*/  HADD2.F32 R39, -RZ, R38.H0_H0 ;  /* 0x20000026ff277230 */ /* 0x000fe20000004100 */
[----:B------:R-:W-:Y:S01]  /*7d20*/  LOP3.LUT R4, R30, 0xff0000, R37, 0xf8, !PT ;  /* 0x00ff00001e047812 */ /* 0x000fe200078ef825 */
[----:B------:R-:W-:Y:S01]  /*7d30*/  HADD2.F32 R34, -RZ, R33.H0_H0 ;  /* 0x20000021ff227230 */ /* 0x000fe20000004100 */
[----:B------:R-:W-:Y:S01]  /*7d40*/  F2FP.F16.E4M3.UNPACK_B R36, R109.H1 ;  /* 0x0000006dff24723e */ /* 0x000fe200030006ff */
[----:B------:R-:W-:Y:S01]  /*7d50*/  HADD2.F32 R30, -RZ, R29.H0_H0 ;  /* 0x2000001dff1e7230 */ /* 0x000fe20000004100 */
[----:B------:R-:W-:Y:S02]  /*7d60*/  SHF.R.U32.HI R41, RZ, 0x10, R45 ;  /* 0x00000010ff297819 */ /* 0x000fe4000001162d */
[-C--:B------:R-:W-:Y:S01]  /*7d70*/  FMUL.FTZ R45, R34, R39.reuse ;  /* 0x00000027222d7220 */ /* 0x080fe20000410000 */
[----:B------:R-:W-:Y:S02]  /*7d80*/  HADD2.F32 R37, -RZ, R36.H0_H0 ;  /* 0x20000024ff257230 */ /* 0x000fe40000004100 */
[----:B------:R-:W-:Y:S01]  /*7d90*/  FMUL.FTZ R39, R30, R39 ;  /* 0x000000271e277220 */ /* 0x000fe20000410000 */
[----:B------:R-:W-:Y:S01]  /*7da0*/  SHF.R.U32.HI R43, RZ, 0x10, R47 ;  /* 0x00000010ff2b7819 */ /* 0x000fe2000001162f */
[----:B------:R-:W-:Y:S01]  /*7db0*/  IMAD.U32 R41, R41, 0x10000, RZ ;  /* 0x0001000029297824 */ /* 0x000fe200078e00ff */
[----:B------:R-:W-:Y:S01]  /*7dc0*/  F2FP.F16.E4M3.UNPACK_B R105, R105 ;  /* 0x00000069ff69723e */ /* 0x000fe200020006ff */
[-C--:B------:R-:W-:Y:S01]  /*7dd0*/  FFMA.FTZ R42, R34, R37.reuse, R39 ;  /* 0x00000025222a7223 */ /* 0x080fe20000010027 */
[----:B------:R-:W-:Y:S01]  /*7de0*/  FFMA.FTZ R45, R30, R37, -R45 ;  /* 0x000000251e2d7223 */ /* 0x000fe2000001082d */
[----:B------:R-:W-:Y:S01]  /*7df0*/  HADD2.F32 R39, -RZ, R38.H1_H1 ;  /* 0x30000026ff277230 */ /* 0x000fe20000004100 */
[----:B------:R-:W-:Y:S01]  /*7e00*/  F2FP.F16.E4M3.UNPACK_B R32, R32 ;  /* 0x00000020ff20723e */ /* 0x000fe200020006ff */
[----:B------:R-:W-:Y:S01]  /*7e10*/  HADD2.F32 R34, -RZ, R33.H1_H1 ;  /* 0x30000021ff227230 */ /* 0x000fe20000004100 */
[----:B------:R-:W-:Y:S01]  /*7e20*/  F2FP.F16.E4M3.UNPACK_B R28, R28 ;  /* 0x0000001cff1c723e */ /* 0x000fe200020006ff */
[----:B------:R-:W-:Y:S01]  /*7e30*/  HADD2.F32 R30, -RZ, R29.H1_H1 ;  /* 0x3000001dff1e7230 */ /* 0x000fe20000004100 */
[----:B------:R-:W-:Y:S01]  /*7e40*/  LOP3.LUT R10, R10, 0xff0000, R41, 0xf8, !PT ;  /* 0x00ff00000a0a7812 */ /* 0x000fe200078ef829 */
[----:B------:R-:W-:-:S02]  /*7e50*/  IMAD.U32 R43, R43, 0x10000, RZ ;  /* 0x000100002b2b7824 */ /* 0x000fc400078e00ff */
[----:B------:R-:W-:Y:S01]  /*7e60*/  FMUL.FTZ R41, R34, R39 ;  /* 0x0000002722297220 */ /* 0x000fe20000410000 */
[----:B------:R-:W-:Y:S01]  /*7e70*/  HADD2.F32 R37, -RZ, R36.H1_H1 ;  /* 0x30000024ff257230 */ /* 0x000fe20000004100 */
[----:B------:R-:W-:Y:S01]  /*7e80*/  F2FP.F16.E4M3.UNPACK_B R109, R109 ;  /* 0x0000006dff6d723e */ /* 0x000fe200020006ff */
[----:B------:R-:W-:Y:S02]  /*7e90*/  HADD2.F32 R36, -RZ, R105.H0_H0 ;  /* 0x20000069ff247230 */ /* 0x000fe40000004100 */
[----:B------:R-:W-:Y:S01]  /*7ea0*/  FMUL.FTZ R39, R30, R39 ;  /* 0x000000271e277220 */ /* 0x000fe20000410000 */
[----:B------:R-:W-:Y:S01]  /*7eb0*/  HADD2.F32 R33, -RZ, R32.H0_H0 ;  /* 0x20000020ff217230 */ /* 0x000fe20000004100 */
[----:B------:R-:W-:Y:S01]  /*7ec0*/  LOP3.LUT R6, R6, 0xff0000, R43, 0xf8, !PT ;  /* 0x00ff000006067812 */ /* 0x000fe200078ef82b */
[----:B------:R-:W-:Y:S02]  /*7ed0*/  HADD2.F32 R29, -RZ, R28.H0_H0 ;  /* 0x2000001cff1d7230 */ /* 0x000fe40000004100 */
[-C--:B------:R-:W-:Y:S01]  /*7ee0*/  FFMA.FTZ R44, R30, R37.reuse, -R41 ;  /* 0x000000251e2c7223 */ /* 0x080fe20000010829 */
[----:B------:R-:W-:Y:S01]  /*7ef0*/  FFMA.FTZ R43, R34, R37, R39 ;  /* 0x00000025222b7223 */ /* 0x000fe20000010027 */
[----:B------:R-:W-:-:S02]  /*7f00*/  HADD2.F32 R30, -RZ, R109.H0_H0 ;  /* 0x2000006dff1e7230 */ /* 0x000fc40000004100 */
[-C--:B------:R-:W-:Y:S01]  /*7f10*/  FMUL.FTZ R34, R33, R36.reuse ;  /* 0x0000002421227220 */ /* 0x080fe20000410000 */
[----:B------:R-:W-:Y:S01]  /*7f20*/  FMUL.FTZ R36, R29, R36 ;  /* 0x000000241d247220 */ /* 0x000fe20000410000 */
[----:B------:R-:W-:Y:S01]  /*7f30*/  HADD2.F32 R105, -RZ, R105.H1_H1 ;  /* 0x30000069ff697230 */ /* 0x000fe20000004100 */
[----:B------:R-:W-:Y:S01]  /*7f40*/  F2FP.SATFINITE.E4M3.F32.PACK_AB_MERGE_C R44, R44, R45, RZ ;  /* 0x0000002d2c2c723e */ /* 0x000fe200048070ff */
[----:B------:R-:W-:Y:S02]  /*7f50*/  HADD2.F32 R32, -RZ, R32.H1_H1 ;  /* 0x30000020ff207230 */ /* 0x000fe40000004100 */
[-C--:B------:R-:W-:Y:S01]  /*7f60*/  FFMA.FTZ R39, R33, R30.reuse, R36 ;  /* 0x0000001e21277223 */ /* 0x080fe20000010024 */
[----:B------:R-:W-:Y:S02]  /*7f70*/  HADD2.F32 R28, -RZ, R28.H1_H1 ;  /* 0x3000001cff1c7230 */ /* 0x000fe40000004100 */
[----:B------:R-:W-:Y:S01]  /*7f80*/  FFMA.FTZ R38, R29, R30, -R34 ;  /* 0x0000001e1d267223 */ /* 0x000fe20000010822 */
[----:B------:R-:W-:-:S02]  /*7f90*/  HADD2.F32 R109, -RZ, R109.H1_H1 ;  /* 0x3000006dff6d7230 */ /* 0x000fc40000004100 */
[----:B------:R-:W-:Y:S01]  /*7fa0*/  FMUL.FTZ R33, R32, R105 ;  /* 0x0000006920217220 */ /* 0x000fe20000410000 */
[----:B------:R-:W-:Y:S01]  /*7fb0*/  F2FP.F16.E4M3.UNPACK_B R29, R107.H1 ;  /* 0x0000006bff1d723e */ /* 0x000fe200030006ff */
[C---:B------:R-:W-:Y:S01]  /*7fc0*/  FMUL.FTZ R105, R28.reuse, R105 ;  /* 0x000000691c697220 */ /* 0x040fe20000410000 */
[----:B------:R-:W-:Y:S01]  /*7fd0*/  F2FP.F16.E4M3.UNPACK_B R30, R35.H1 ;  /* 0x00000023ff1e723e */ /* 0x000fe200030006ff */
        /* <DEDUP_REMOVED lines=10> */
[----:B------:R-:W-:Y:S01]  /*8080*/  HADD2.F32 R32, -RZ, R34.H0_H0 ;  /* 0x20000022ff207230 */ /* 0x000fe20000004100 */
[----:B------:R-:W-:Y:S01]  /*8090*/  F2FP.F16.E4M3.UNPACK_B R35, R35 ;  /* 0x00000023ff23723e */ /* 0x000fe200020006ff */
[----:B------:R-:W-:Y:S02]  /*80a0*/  HADD2.F32 R30, -RZ, R30.H1_H1 ;  /* 0x3000001eff1e7230 */ /* 0x000fe40000004100 */
[C---:B------:R-:W-:Y:S01]  /*80b0*/  FMUL.FTZ R36, R29.reuse, R36 ;  /* 0x000000241d247220 */ /* 0x040fe20000410000 */
[----:B------:R-:W-:Y:S02]  /*80c0*/  HADD2.F32 R28, -RZ, R28.H1_H1 ;  /* 0x3000001cff1c7230 */ /* 0x000fe40000004100 */
[-C--:B------:R-:W-:Y:S01]  /*80d0*/  FFMA.FTZ R47, R29, R32.reuse, -R46 ;  /* 0x000000201d2f7223 */ /* 0x080fe2000001082e */
[----:B------:R-:W-:Y:S02]  /*80e0*/  HADD2.F32 R29, -RZ, R34.H1_H1 ;  /* 0x30000022ff1d7230 */ /* 0x000fe40000004100 */
[----:B------:R-:W-:Y:S01]  /*80f0*/  FMUL.FTZ R99, R30, R37 ;  /* 0x000000251e637220 */ /* 0x000fe20000410000 */
[----:B------:R-:W-:Y:S01]  /*8100*/  F2FP.F16.E4M3.UNPACK_B R31, R31 ;  /* 0x0000001fff1f723e */ /* 0x000fe200020006ff */
[C---:B------:R-:W-:Y:S01]  /*8110*/  FMUL.FTZ R37, R28.reuse, R37 ;  /* 0x000000251c257220 */ /* 0x040fe20000410000 */
[----:B------:R-:W-:Y:S01]  /*8120*/  FFMA.FTZ R98, R33, R32, R36 ;  /* 0x0000002021627223 */ /* 0x000fe20000010024 */
[----:B--2---:R-:W-:Y:S01]  /*8130*/  FFMA.FTZ R104, R28, R29, -R99 ;  /* 0x0000001d1c687223 */ /* 0x004fe20000010863 */
[----:B------:R-:W-:-:S02]  /*8140*/  HADD2.F32 R32, -RZ, R107.H0_H0 ;  /* 0x2000006bff207230 */ /* 0x000fc40000004100 */
[----:B------:R-:W-:Y:S01]  /*8150*/  FFMA.FTZ R99, R30, R29, R37 ;  /* 0x0000001d1e637223 */ /* 0x000fe20000010025 */
[----:B------:R-:W-:Y:S01]  /*8160*/  F2FP.F16.E4M3.UNPACK_B R108, R108 ;  /* 0x0000006cff6c723e */ /* 0x000fe200020006ff */
[----:B------:R-:W-:Y:S01]  /*8170*/  HADD2.F32 R29, -RZ, R35.H0_H0 ;  /* 0x20000023ff1d7230 */ /* 0x000fe20000004100 */
[----:B------:R-:W-:Y:S01]  /*8180*/  F2FP.SATFINITE.E4M3.F32.PACK_AB_MERGE_C R47, R104, R47, RZ ;  /* 0x0000002f682f723e */ /* 0x000fe200048070ff */
[----:B------:R-:W-:Y:S01]  /*8190*/  HADD2.F32 R28, -RZ, R31.H0_H0 ;  /* 0x2000001fff1c7230 */ /* 0x000fe20000004100 */
[----:B------:R-:W-:Y:S01]  /*81a0*/  F2FP.SATFINITE.E4M3.F32.PACK_AB_MERGE_C R42, R43, R42, RZ ;  /* 0x0000002a2b2a723e */ /* 0x000fe200048070ff */
[----:B------:R-:W-:Y:S02]  /*81b0*/  HADD2.F32 R34, -RZ, R107.H1_H1 ;  /* 0x3000006bff227230 */ /* 0x000fe40000004100 */
[-C--:B------:R-:W-:Y:S01]  /*81c0*/  FMUL.FTZ R33, R29, R32.reuse ;  /* 0x000000201d217220 */ /* 0x080fe20000410000 */
[----:B------:R-:W-:Y:S02]  /*81d0*/  HADD2.F32 R35, -RZ, R35.H1_H1 ;  /* 0x30000023ff237230 */ /* 0x000fe40000004100 */
[----:B------:R-:W-:Y:S01]  /*81e0*/  FMUL.FTZ R32, R28, R32 ;  /* 0x000000201c207220 */ /* 0x000fe20000410000 */
[----:B------:R-:W-:Y:S01]  /*81f0*/  HADD2.F32 R31, -RZ, R31.H1_H1 ;  /* 0x3000001fff1f7230 */ /* 0x000fe20000004100 */
[----:B----4-:R-:W-:Y:S01]  /*8200*/  F2FP.SATFINITE.E4M3.F32.PACK_AB_MERGE_C R101, R40, R39, R42 ;  /* 0x000000272865723e */ /* 0x010fe2000480702a */
[----:B------:R-:W-:-:S02]  /*8210*/  HADD2.F32 R30, -RZ, R108.H0_H0 ;  /* 0x2000006cff1e7230 */ /* 0x000fc40000004100 */
[-C--:B------:R-:W-:Y:S01]  /*8220*/  FMUL.FTZ R36, R35, R34.reuse ;  /* 0x0000002223247220 */ /* 0x080fe20000410000 */
[----:B------:R-:W-:Y:S02]  /*8230*/  HADD2.F32 R108, -RZ, R108.H1_H1 ;  /* 0x3000006cff6c7230 */ /* 0x000fe40000004100 */
[----:B------:R-:W-:Y:S01]  /*8240*/  FMUL.FTZ R46, R31, R34 ;  /* 0x000000221f2e7220 */ /* 0x000fe20000410000 */
[-C--:B------:R-:W-:Y:S01]  /*8250*/  FFMA.FTZ R34, R28, R30.reuse, -R33 ;  /* 0x0000001e1c227223 */ /* 0x080fe20000010821 */
[----:B------:R-:W-:Y:S01]  /*8260*/  FFMA.FTZ R37, R29, R30, R32 ;  /* 0x0000001e1d257223 */ /* 0x000fe20000010020 */
[-C--:B------:R-:W-:Y:S01]  /*8270*/  FFMA.FTZ R29, R31, R108.reuse, -R36 ;  /* 0x0000006c1f1d7223 */ /* 0x080fe20000010824 */
[----:B------:R-:W-:Y:S01]  /*8280*/  F2FP.F16.E4M3.UNPACK_B R30, R9 ;  /* 0x00000009ff1e723e */ /* 0x000fe200020006ff */
[----:B------:R-:W-:Y:S01]  /*8290*/  FFMA.FTZ R46, R35, R108, R46 ;  /* 0x0000006c232e7223 */ /* 0x000fe2000001002e */
[----:B------:R-:W-:Y:S02]  /*82a0*/  F2FP.F16.E4M3.UNPACK_B R33, R10 ;  /* 0x0000000aff21723e */ /* 0x000fe400020006ff */
        /* <DEDUP_REMOVED lines=13> */
[----:B------:R-:W-:Y:S01]  /*8380*/  F2FP.SATFINITE.E4M3.F32.PACK_AB_MERGE_C R46, R46, R37, R35 ;  /* 0x000000252e2e723e */ /* 0x000fe20004807023 */
[----:B------:R-:W-:Y:S02]  /*8390*/  HADD2.F32 R28, -RZ, R28.H1_H1 ;  /* 0x3000001cff1c7230 */ /* 0x000fe40000004100 */
[-C--:B------:R-:W-:Y:S01]  /*83a0*/  FFMA.FTZ R38, R29, R34.reuse, -R38 ;  /* 0x000000221d267223 */ /* 0x080fe20000010826 */
[----:B------:R-:W-:Y:S01]  /*83b0*/  FFMA.FTZ R36, R31, R34, R36 ;  /* 0x000000221f247223 */ /* 0x000fe20000010024 */
[----:B------:R-:W-:Y:S02]  /*83c0*/  HADD2.F32 R31, -RZ, R32.H1_H1 ;  /* 0x30000020ff1f7230 */ /* 0x000fe40000004100 */
        /* <DEDUP_REMOVED lines=9> */
[--C-:B------:R-:W-:Y:S01]  /*8460*/  HADD2.F32 R10, -RZ, R29.reuse.H0_H0 ;  /* 0x2000001dff0a7230 */ /* 0x100fe20000004100 */
[----:B------:R-:W-:Y:S01]  /*8470*/  F2FP.F16.E4M3.UNPACK_B R33, R6.H1 ;  /* 0x00000006ff21723e */ /* 0x000fe200030006ff */
[----:B------:R-:W-:Y:S02]  /*8480*/  HADD2.F32 R30, -RZ, R28.H0_H0 ;  /* 0x2000001cff1e7230 */ /* 0x000fe40000004100 */
[----:B------:R-:W-:-:S02]  /*8490*/  HADD2.F32 R29, -RZ, R29.H1_H1 ;  /* 0x3000001dff1d7230 */ /* 0x000fc40000004100 */
[----:B------:R-:W-:Y:S02]  /*84a0*/  HADD2.F32 R32, -RZ, R28.H1_H1 ;  /* 0x3000001cff207230 */ /* 0x000fe40000004100 */
[CC--:B------:R-:W-:Y:S01]  /*84b0*/  FMUL.FTZ R34, R10.reuse, R30.reuse ;  /* 0x0000001e0a227220 */ /* 0x0c0fe20000410000 */
[----:B------:R-:W-:Y:S02]  /*84c0*/  HADD2.F32 R5, -RZ, R5.H1_H1 ;  /* 0x30000005ff057230 */ /* 0x000fe40000004100 */
[----:B------:R-:W-:Y:S01]  /*84d0*/  FMUL.FTZ R31, R9, R30 ;  /* 0x0000001e091f7220 */ /* 0x000fe20000410000 */
[--C-:B------:R-:W-:Y:S02]  /*84e0*/  HADD2.F32 R28, -RZ, R8.reuse.H0_H0 ;  /* 0x20000008ff1c7230 */ /* 0x100fe40000004100 */
[-C--:B------:R-:W-:Y:S01]  /*84f0*/  FMUL.FTZ R30, R29, R32.reuse ;  /* 0x000000201d1e7220 */ /* 0x080fe20000410000 */
[----:B------:R-:W-:Y:S02]  /*8500*/  HADD2.F32 R8, -RZ, R8.H1_H1 ;  /* 0x30000008ff087230 */ /* 0x000fe40000004100 */
[----:B------:R-:W-:Y:S01]  /*8510*/  FMUL.FTZ R32, R5, R32 ;  /* 0x0000002005207220 */ /* 0x000fe20000410000 */
[----:B------:R-:W-:Y:S01]  /*8520*/  FFMA.FTZ R41, R10, R28, R31 ;  /* 0x0000001c0a297223 */ /* 0x000fe2000001001f */
[----:B------:R-:W-:-:S02]  /*8530*/  F2FP.F16.E4M3.UNPACK_B R10, R11 ;  /* 0x0000000bff0a723e */ /* 0x000fc400020006ff */
[----:B------:R-:W-:Y:S01]  /*8540*/  FFMA.FTZ R42, R29, R8, R32 ;  /* 0x000000081d2a7223 */ /* 0x000fe20000010020 */
[----:B------:R-:W-:Y:S01]  /*8550*/  F2FP.F16.E4M3.UNPACK_B R32, R6 ;  /* 0x00000006ff20723e */ /* 0x000fe200020006ff */
[----:B------:R-:W-:Y:S01]  /*8560*/  FFMA.FTZ R43, R5, R8, -R30 ;  /* 0x00000008052b7223 */ /* 0x000fe2000001081e */
[-C--:B------:R-:W-:Y:S01]  /*8570*/  F2FP.F16.E4M3.UNPACK_B R5, R7.reuse ;  /* 0x00000007ff05723e */ /* 0x080fe200020006ff */
[----:B------:R-:W-:Y:S01]  /*8580*/  FFMA.FTZ R40, R9, R28, -R34 ;  /* 0x0000001c09287223 */ /* 0x000fe20000010822 */
[----:B------:R-:W-:Y:S01]  /*8590*/  F2FP.F16.E4M3.UNPACK_B R7, R7.H1 ;  /* 0x00000007ff07723e */ /* 0x000fe200030006ff */
[----:B------:R-:W-:Y:S01]  /*85a0*/  HADD2.F32 R28, -RZ, R10.H0_H0 ;  /* 0x2000000aff1c7230 */ /* 0x000fe20000004100 */
[-C--:B------:R-:W-:Y:S01]  /*85b0*/  F2FP.F16.E4M3.UNPACK_B R6, R4.reuse ;  /* 0x00000004ff06723e */ /* 0x080fe200020006ff */
[----:B------:R-:W-:Y:S01]  /*85c0*/  HADD2.F32 R35, -RZ, R32.H0_H0 ;  /* 0x20000020ff237230 */ /* 0x000fe20000004100 */
[----:B------:R-:W-:Y:S01]  /*85d0*/  F2FP.F16.E4M3.UNPACK_B R11, R11.H1 ;  /* 0x0000000bff0b723e */ /* 0x000fe200030006ff */
        /* <DEDUP_REMOVED lines=8> */
[----:B------:R-:W-:Y:S02]  /*8660*/  HADD2.F32 R4, -RZ, R11.H0_H0 ;  /* 0x2000000bff047230 */ /* 0x000fe40000004100 */
[----:B------:R-:W-:Y:S01]  /*8670*/  FMUL.FTZ R47, R9, R34 ;  /* 0x00000022092f7220 */ /* 0x000fe20000410000 */
[----:B------:R-:W-:Y:S02]  /*8680*/  HADD2.F32 R30, -RZ, R29.H0_H0 ;  /* 0x2000001dff1e7230 */ /* 0x000fe40000004100 */
[----:B------:R-:W-:Y:S01]  /*8690*/  FFMA.FTZ R45, R8, R31, -R45 ;  /* 0x0000001f082d7223 */ /* 0x000fe2000001082d */
[----:B------:R-:W-:-:S02]  /*86a0*/  HADD2.F32 R11, -RZ, R11.H1_H1 ;  /* 0x3000000bff0b7230 */ /* 0x000fc40000004100 */
[C---:B------:R-:W-:Y:S01]  /*86b0*/  FMUL.FTZ R44, R4.reuse, R34 ;  /* 0x00000022042c7220 */ /* 0x040fe20000410000 */
[----:B------:R-:W-:Y:S02]  /*86c0*/  HADD2.F32 R8, -RZ, R33.H1_H1 ;  /* 0x30000021ff087230 */ /* 0x000fe40000004100 */
[-C--:B------:R-:W-:Y:S01]  /*86d0*/  FFMA.FTZ R47, R4, R30.reuse, R47 ;  /* 0x0000001e042f7223 */ /* 0x080fe2000001002f */
[----:B------:R-:W-:Y:S02]  /*86e0*/  HADD2.F32 R7, -RZ, R7.H1_H1 ;  /* 0x30000007ff077230 */ /* 0x000fe40000004100 */
[----:B------:R-:W-:Y:S01]  /*86f0*/  FFMA.FTZ R35, R28, R31, R35 ;  /* 0x0000001f1c237223 */ /* 0x000fe20000010023 */
[----:B------:R-:W-:Y:S02]  /*8700*/  HADD2.F32 R10, -RZ, R10.H1_H1 ;  /* 0x3000000aff0a7230 */ /* 0x000fe40000004100 */
[----:B------:R-:W-:Y:S01]  /*8710*/  FFMA.FTZ R44, R9, R30, -R44 ;  /* 0x0000001e092c7223 */ /* 0x000fe2000001082c */
[----:B------:R-:W-:-:S02]  /*8720*/  HADD2.F32 R32, -RZ, R32.H1_H1 ;  /* 0x30000020ff207230 */ /* 0x000fc40000004100 */
[-C--:B------:R-:W-:Y:S01]  /*8730*/  FMUL.FTZ R28, R11, R8.reuse ;  /* 0x000000080b1c7220 */ /* 0x080fe20000410000 */
[----:B------:R-:W-:Y:S02]  /*8740*/  HADD2.F32 R5, -RZ, R5.H1_H1 ;  /* 0x30000005ff057230 */ /* 0x000fe40000004100 */
[----:B------:R-:W-:Y:S01]  /*8750*/  FMUL.FTZ R30, R7, R8 ;  /* 0x00000008071e7220 */ /* 0x000fe20000410000 */
[----:B------:R-:W-:Y:S02]  /*8760*/  HADD2.F32 R4, -RZ, R29.H1_H1 ;  /* 0x3000001dff047230 */ /* 0x000fe40000004100 */
[-C--:B------:R-:W-:Y:S01]  /*8770*/  FMUL.FTZ R8, R10, R32.reuse ;  /* 0x000000200a087220 */ /* 0x080fe20000410000 */
[----:B------:R-:W-:Y:S02]  /*8780*/  HADD2.F32 R6, -RZ, R6.H1_H1 ;  /* 0x30000006ff067230 */ /* 0x000fe40000004100 */
[----:B------:R-:W-:Y:S01]  /*8790*/  FMUL.FTZ R9, R5, R32 ;  /* 0x0000002005097220 */ /* 0x000fe20000410000 */
[----:B------:R-:W-:Y:S01]  /*87a0*/  F2FP.SATFINITE.E4M3.F32.PACK_AB_MERGE_C R41, R42, R41, RZ ;  /* 0x000000292a29723e */ /* 0x000fe200048070ff */
[-C--:B------:R-:W-:Y:S01]  /*87b0*/  FFMA.FTZ R7, R7, R4.reuse, -R28 ;  /* 0x0000000407077223 */ /* 0x080fe2000001081c */
[----:B------:R-:W-:Y:S01]  /*87c0*/  FFMA.FTZ R30, R11, R4, R30 ;  /* 0x000000040b1e7223 */ /* 0x000fe2000001001e */
[-C--:B------:R-:W-:Y:S01]  /*87d0*/  FFMA.FTZ R8, R5, R6.reuse, -R8 ;  /* 0x0000000605087223 */ /* 0x080fe20000010808 */
[----:B------:R-:W-:Y:S01]  /*87e0*/  FFMA.FTZ R6, R10, R6, R9 ;  /* 0x000000060a067223 */ /* 0x000fe20000010009 */
[----:B------:R-:W-:Y:S01]  /*87f0*/  F2FP.SATFINITE.E4M3.F32.PACK_AB_MERGE_C R5, R37, R38, R40 ;  /* 0x000000262505723e */ /* 0x000fe20004807028 */
        /* <DEDUP_REMOVED lines=8> */
[----:B------:R-:W-:-:S07]  /*8880*/  MOV R8, R101 ;  /* 0x0000006500087202 */ /* 0x000fce0000000f00 */
.L_x_3092:
[----:B------:R-:W-:Y:S05]  /*8890*/  BSYNC B1 ;  /* 0x0000000000017941 */ /* 0x000fea0003800000 */
.L_x_3091:
[----:B0-----:R0:W-:Y:S01]  /*88a0*/  ST.E.128 desc[UR60][R12.64], R4 ;  /* 0x000000040c007985 */ /* 0x0011e2000c101d3c */
[----:B------:R-:W-:-:S13]  /*88b0*/  ISETP.GE.AND P2, PT, R15, R103, PT ;  /* 0x000000670f00720c */ /* 0x000fda0003f46270 */
[----:B------:R-:W-:Y:S05]  /*88c0*/  @P2 BRA `(.L_x_3070) ;  /* 0x0000000400682947 */ /* 0x000fea0003800000 */
[----:B------:R-:W-:-:S04]  /*88d0*/  IADD3 R14, P2, R15, R14, RZ ;  /* 0x0000000e0f0e7210 */ /* 0x000fc80007f5e0ff */
[----:B------:R-:W-:-:S05]  /*88e0*/  LEA.HI.X.SX32 R15, R15, R102, 0x1, P2 ;  /* 0x000000660f0f7211 */ /* 0x000fca00010f0eff */
[----:B------:R0:W-:Y:S01]  /*88f0*/  ST.E.128 desc[UR60][R14.64], R8 ;  /* 0x000000080e007985 */ /* 0x0001e2000c101d3c */
[----:B------:R-:W-:Y:S05]  /*8900*/  BRA `(.L_x_3070) ;  /* 0x0000000400587947 */ /* 0x000fea0003800000 */
.L_x_3040:
[----:B------:R-:W-:-:S13]  /*8910*/  ISETP.NE.AND P5, PT, R198, 0x3, PT ;  /* 0x00000003c600780c */ /* 0x000fda0003fa5270 */
[----:B------:R-:W-:Y:S05]  /*8920*/  @!P5 BRA `(.L_x_3093) ;  /* 0x000000000004d947 */ /* 0x000fea0003800000 */
[----:B------:R-:W-:Y:S01]  /*8930*/  BPT.TRAP 0x1 ;  /* 0x000000040000795c */ /* 0x000fe20000300000 */
.L_x_3093:
[----:B------:R-:W-:Y:S01]  /*8940*/  IMAD R88, R192, 0x8, R18 ;  /* 0x00000008c0587824 */ /* 0x000fe200078e0212 */
[----:B------:R-:W-:Y:S01]  /*8950*/  SHF.L.U32 R100, R199, 0x1f, RZ ;  /* 0x0000001fc7647819 */ /* 0x000fe200000006ff */
[----:B------:R-:W-:Y:S01]  /*8960*/  BSSY B1, `(.L_x_3094) ;  /* 0x0000004000017945 */ /* 0x000fe20003800000 */
[----:B------:R-:W-:Y:S02]  /*8970*/  SHF.R.S32.HI R95, RZ, 0x1f, R94 ;  /* 0x0000001fff5f7819 */ /* 0x000fe4000001145e */
[----:B------:R-:W0:Y:S02]  /*8980*/  SYNCS.PHASECHK.TRANS64.TRYWAIT P2, [R88+URZ+0x22890], R100 ;  /* 0x02289064580075a7 */ /* 0x000e24000804017f */
[----:B0-----:R-:W-:Y:S05]  /*8990*/  @!P2 BRA `(.L_x_3095) ;  /* 0x000001d000fca947 */ /* 0x001fea0003800000 */
.L_x_3369:
[----:B------:R-:W-:Y:S05]  /*89a0*/  BSYNC B1 ;  /* 0x0000000000017941 */ /* 0x000fea0003800000 */
.L_x_3094:
        /* <DEDUP_REMOVED lines=13> */
[----:B------:R-:W-:Y:S01]  /*8a80*/  ULDC.64 UR4, c[0x0][0x308] ;  /* 0x0000c20000047ab9 */ /* 0x000fe20000000a00 */
[----:B------:R-:W-:-:S02]  /*8a90*/  IADD3 R28, -R195, R97, RZ ;  /* 0x00000061c31c7210 */ /* 0x000fc40007ffe1ff */
[----:B------:R-:W-:Y:S02]  /*8aa0*/  IMAD.IADD R5, R5, 0x1, R7 ;  /* 0x0000000105057824 */ /* 0x000fe400078e0207 */
[----:B------:R-:W-:Y:S02]  /*8ab0*/  IMAD R7, R75, UR4, RZ ;  /* 0x000000044b077c24 */ /* 0x000fe4000f8e02ff */
[----:B------:R-:W-:Y:S01]  /*8ac0*/  IMAD.WIDE.U32 R4, R190, UR4, R4 ;  /* 0x00000004be047c25 */ /* 0x000fe2000f8e0004 */
[----:B------:R-:W-:-:S03]  /*8ad0*/  UMOV UR4, 0xffffffff ;  /* 0xffffffff00047882 */ /* 0x000fc60000000000 */
[----:B------:R-:W-:Y:S01]  /*8ae0*/  IMAD R7, R190, UR5, R7 ;  /* 0x00000005be077c24 */ /* 0x000fe2000f8e0207 */
[----:B------:R-:W-:-:S04]  /*8af0*/  IADD3 R8, P2, R4, UR6, RZ ;  /* 0x0000000604087c10 */ /* 0x000fc8000ff5e0ff */
[----:B------:R-:W-:Y:S02]  /*8b00*/  IADD3.X R9, R5, UR7, R7, P2, !PT ;  /* 0x0000000705097c10 */ /* 0x000fe400097fe407 */
[----:B------:R-:W-:Y:S01]  /*8b10*/  ISETP.GE.AND P2, PT, R28, 0x1, PT ;  /* 0x000000011c00780c */ /* 0x000fe20003f46270 */
[----:B------:R-:W-:-:S12]  /*8b20*/  BRA.DIV UR4, `(.L_x_3096) ;  /* 0x000001d204ac7947 */ /* 0x000fd8000b800000 */
[----:B------:R1:W2:Y:S04]  /*8b30*/  SHFL.IDX PT, R5, R9, RZ, 0x1c1f ;  /* 0x001c1fff09057589 */ /* 0x0002a800000e0000 */
[----:B------:R1:W3:Y:S02]  /*8b40*/  SHFL.IDX PT, R14, R8, RZ, 0x1c1f ;  /* 0x001c1fff080e7589 */ /* 0x0002e400000e0000 */
.L_x_3373:
        /* <DEDUP_REMOVED lines=13> */
.L_x_3098:
[----:B------:R-:W-:Y:S05]  /*8c20*/  BSYNC B1 ;  /* 0x0000000000017941 */ /* 0x000fea0003800000 */
.L_x_3097:
[----:B------:R-:W-:-:S03]  /*8c30*/  UMOV UR4, 0xffffffff ;  /* 0xffffffff00047882 */ /* 0x000fc60000000000 */
[----:B------:R-:W-:Y:S05]  /*8c40*/  BRA.DIV UR4, `(.L_x_3099) ;  /* 0x000001d204ac7947 */ /* 0x000fea000b800000 */
[----:B--2-4-:R2:W4:Y:S04]  /*8c50*/  SHFL.IDX PT, R5, R9, 0x1, 0x1c1f ;  /* 0x003c1f0009057f89 */ /* 0x01452800000e0000 */
[----:B---3--:R2:W3:Y:S02]  /*8c60*/  SHFL.IDX PT, R14, R8, 0x1, 0x1c1f ;  /* 0x003c1f00080e7f89 */ /* 0x0084e400000e0000 */
.L_x_3377:
        /* <DEDUP_REMOVED lines=14> */
.L_x_3101:
[----:B------:R-:W-:Y:S05]  /*8d50*/  BSYNC B1 ;  /* 0x0000000000017941 */ /* 0x000fea0003800000 */
.L_x_3100:
[----:B------:R-:W-:-:S03]  /*8d60*/  UMOV UR4, 0xffffffff ;  /* 0xffffffff00047882 */ /* 0x000fc60000000000 */
[----:B------:R-:W-:Y:S05]  /*8d70*/  BRA.DIV UR4, `(.L_x_3102) ;  /* 0x000001d204a87947 */ /* 0x000fea000b800000 */
[----:B---34-:R3:W4:Y:S04]  /*8d80*/  SHFL.IDX PT, R5, R9, 0x2, 0x1c1f ;  /* 0x005c1f0009057f89 */ /* 0x01872800000e0000 */
[----:B------:R3:W0:Y:S02]  /*8d90*/  SHFL.IDX PT, R14, R8, 0x2, 0x1c1f ;  /* 0x005c1f00080e7f89 */ /* 0x00062400000e0000 */
.L_x_3381:
[----:B------:R-:W-:-:S13]  /*8da0*/  ISETP.GE.AND P2, PT, R28, 0x81, PT ;  /* 0x000000811c00780c */ /* 0x000fda0003f46270 */
[----:B------:R-:W-:Y:S05]  /*8db0*/  @!P2 BRA `(.L_x_3070) ;  /* 0x00000000002ca947 */ /* 0x000fea0003800000 */
[----:B------:R-:W-:Y:S02]  /*8dc0*/  ULDC UR4, c[0x0][0x2f4] ;  /* 0x0000bd0000047ab9 */ /* 0x000fe40000000800 */
[----:B------:R-:W-:-:S13]  /*8dd0*/  ISETP.GE.AND P2, PT, R16, UR4, PT ;  /* 0x0000000410007c0c */ /* 0x000fda000bf46270 */
[----:B0123--:R-:W-:-:S05]  /*8de0*/  @!P2 IADD3 R8, P3, R16, R14, RZ ;  /* 0x0000000e1008a210 */ /* 0x00ffca0007f7e0ff */
[----:B----4-:R-:W-:Y:S01]  /*8df0*/  @!P2 IMAD.X R9, R5, 0x1, R17, P3 ;  /* 0x000000010509a824 */ /* 0x010fe200018e0611 */
[----:B------:R-:W-:-:S13]  /*8e00*/  ISETP.GE.AND P3, PT, R19, UR4, PT ;  /* 0x0000000413007c0c */ /* 0x000fda000bf66270 */
[----:B------:R-:W-:-:S04]  /*8e10*/  @!P3 IADD3 R14, P4, R19, R14, RZ ;  /* 0x0000000e130eb210 */ /* 0x000fc80007f9e0ff */
[----:B------:R-:W-:Y:S02]  /*8e20*/  @!P3 IADD3.X R15, R5, R194, RZ, P4, !PT ;  /* 0x000000c2050fb210 */ /* 0x000fe400027fe4ff */
[----:B------:R-:W0:Y:S04]  /*8e30*/  @!P2 LDS.128 R4, [R92+0x1c400] ;  /* 0x01c400005c04a984 */ /* 0x000e280000000c00 */
[----:B0-----:R-:W-:Y:S04]  /*8e40*/  @!P2 ST.E.128 desc[UR60][R8.64], R4 ;  /* 0x000000040800a985 */ /* 0x001fe8000c101d3c */
[----:B------:R-:W0:Y:S04]  /*8e50*/  @!P3 LDS.128 R4, [R91+0x1c400] ;  /* 0x01c400005b04b984 */ /* 0x000e280000000c00 */
[----:B0-----:R0:W-:Y:S02]  /*8e60*/  @!P3 ST.E.128 desc[UR60][R14.64], R4 ;  /* 0x000000040e00b985 */ /* 0x0011e4000c101d3c */
.L_x_3070:
[----:B------:R-:W-:Y:S05]  /*8e70*/  BSYNC B0 ;  /* 0x0000000000007941 */ /* 0x000fea0003800000 */
.L_x_3039:
[----:B0-----:R-:W0:Y:S01]  /*8e80*/  S2R R4, SR_TID.X ;  /* 0x0000000000047919 */ /* 0x001e220000002100 */
[----:B------:R-:W-:Y:S01]  /*8e90*/  @!PT LDS RZ, [RZ] ;  /* 0x00000000fffff984 */ /* 0x000fe20000000800 */
[----:B------:R-:W-:Y:S01]  /*8ea0*/  @!PT LDS RZ, [RZ] ;  /* 0x00000000fffff984 */ /* 0x000fe20000000800 */
[----:B------:R-:W-:Y:S01]  /*8eb0*/  @!PT LDS RZ, [RZ] ;  /* 0x00000000fffff984 */ /* 0x000fe20000000800 */
[----:B------:R-:W-:Y:S01]  /*8ec0*/  @!PT LDS RZ, [RZ] ;  /* 0x00000000fffff984 */ /* 0x000fe20000000800 */
[----:B------:R5:W-:Y:S06]  /*8ed0*/  MEMBAR.ALL.CTA ;  /* 0x0000000000007992 */ /* 0x000bec0000008000 */
[----:B-----5:R-:W5:Y:S01]  /*8ee0*/  FENCE.VIEW.ASYNC.S ;  /* 0x00000000000073c6 */ /* 0x020f620000000000 */
[----:B------:R-:W-:Y:S05]  /*8ef0*/  WARPSYNC.ALL ;  /* 0x0000000000007948 */ /* 0x000fea0003800000 */
[----:B------:R-:W-:Y:S01]  /*8f00*/  BSSY B0, `(.L_x_3103) ;  /* 0x0000008000007945 */ /* 0x000fe20003800000 */
[----:B-----5:R0:W-:Y:S02]  /*8f10*/  BAR.SYNC.DEFER_BLOCKING R74, 0x80 ;  /* 0x0002004a0000751d */ /* 0x0201e40000010000 */
[----:B0-----:R-:W-:-:S13]  /*8f20*/  LOP3.LUT P2, RZ, R4, 0x7f, RZ, 0xc0, !PT ;  /* 0x0000007f04ff7812 */ /* 0x001fda000784c0ff */
[----:B------:R-:W-:-:S05]  /*8f30*/  @!P2 VIADD R4, R88, 0x228a0 ;  /* 0x000228a05804a836 */ /* 0x000fca0000000000 */
[----:B------:R-:W-:-:S04]  /*8f40*/  @!P2 PRMT R4, RZ, 0x654, R4 ;  /* 0x00000654ff04a816 */ /* 0x000fc80000000004 */
[----:B------:R0:W-:Y:S01]  /*8f50*/  @!P2 SYNCS.ARRIVE.TRANS64.RED.A1T0 RZ, [R4+URZ], RZ ;  /* 0x000000ff04ffa9a7 */ /* 0x0001e2000810043f */
[----:B------:R-:W-:Y:S05]  /*8f60*/  @!P5 BRA `(.L_x_3104) ;  /* 0x000000000004d947 */ /* 0x000fea0003800000 */
[----:B------:R-:W-:Y:S01]  /*8f70*/  BPT.TRAP 0x1 ;  /* 0x000000040000795c */ /* 0x000fe20000300000 */
.L_x_3104:
[----:B------:R-:W-:Y:S05]  /*8f80*/  BSYNC B0 ;  /* 0x0000000000007941 */ /* 0x000fea0003800000 */
.L_x_3103:
[----:B------:R-:W5:Y:S01]  /*8f90*/  SYNCS.PHASECHK.TRANS64.TRYWAIT P3, [R88+URZ+0x228b0], R100 ;  /* 0x0228b064580075a7 */ /* 0x000f62000806017f */
[----:B------:R-:W-:Y:S04]  /*8fa0*/  BSSY B0, `(.L_x_3105) ;  /* 0x0000002000007945 */ /* 0x000fe80003800000 */
[----:B-----5:R-:W-:Y:S05]  /*8fb0*/  @!P3 BRA `(.L_x_3106) ;  /* 0x000001d00060b947 */ /* 0x020fea0003800000 */
.L_x_3382:
[----:B------:R-:W-:Y:S05]  /*8fc0*/  BSYNC B0 ;  /* 0x0000000000007941 */ /* 0x000fea0003800000 */
.L_x_3105:
[----:B------:R-:W-:Y:S01]  /*8fd0*/  ULDC.64 UR4, c[0x0][0x328] ;  /* 0x0000ca0000047ab9 */ /* 0x000fe20000000a00 */
[----:B------:R-:W-:Y:S01]  /*8fe0*/  ULDC.64 UR6, c[0x0][0x318] ;  /* 0x0000c60000067ab9 */ /* 0x000fe20000000a00 */
[----:B------:R-:W-:Y:S01]  /*8ff0*/  IMAD R95, R95, UR4, RZ ;  /* 0x000000045f5f7c24 */ /* 0x000fe2000f8e02ff */
[----:B------:R-:W-:Y:S01]  /*9000*/  BSSY B0, `(.L_x_3107) ;  /* 0x000001f000007945 */ /* 0x000fe20003800000 */
[----:B0---4-:R-:W-:-:S04]  /*9010*/  IMAD.WIDE.U32 R4, R94, UR4, RZ ;  /* 0x000000045e047c25 */ /* 0x011fc8000f8e00ff */
        /* <DEDUP_REMOVED lines=23> */
[----:B------:R-:W-:-:S04]  /*9190*/  @!P4 IADD3 R10, P5, R19, R10, RZ ;  /* 0x0000000a130ac210 */ /* 0x000fc80007fbe0ff */
[----:B------:R-:W-:Y:S02]  /*91a0*/  @!P4 IADD3.X R11, R5, R194, RZ, P5, !PT ;  /* 0x000000c2050bc210 */ /* 0x000fe40002ffe4ff */
[----:B------:R-:W0:Y:S04]  /*91b0*/  @!P3 LDS.128 R4, [R92+0xa400] ;  /* 0x00a400005c04b984 */ /* 0x000e280000000c00 */
[----:B0-----:R-:W-:Y:S04]  /*91c0*/  @!P3 ST.E.128 desc[UR60][R8.64], R4 ;  /* 0x000000040800b985 */ /* 0x001fe8000c101d3c */
[----:B------:R-:W0:Y:S04]  /*91d0*/  @!P4 LDS.128 R4, [R91+0xa400] ;  /* 0x00a400005b04c984 */ /* 0x000e280000000c00 */
[----:B0-----:R0:W-:Y:S02]  /*91e0*/  @!P4 ST.E.128 desc[UR60][R10.64], R4 ;  /* 0x000000040a00c985 */ /* 0x0011e4000c101d3c */
.L_x_3108:
[----:B------:R-:W-:Y:S05]  /*91f0*/  BSYNC B0 ;  /* 0x0000000000007941 */ /* 0x000fea0003800000 */
.L_x_3107:
        /* <DEDUP_REMOVED lines=16> */
.L_x_3110:
[----:B------:R-:W-:Y:S05]  /*9300*/  BSYNC B0 ;  /* 0x0000000000007941 */ /* 0x000fea0003800000 */
.L_x_3109:
        /* <DEDUP_REMOVED lines=16> */
.L_x_3112:
[----:B------:R-:W-:Y:S05]  /*9410*/  BSYNC B0 ;  /* 0x0000000000007941 */ /* 0x000fea0003800000 */
.L_x_3111:
        /* <DEDUP_REMOVED lines=8> */
[----:B------:R-:W-:-:S03]  /*94a0*/  ISETP.NE.AND P3, PT, R90, RZ, PT ;  /* 0x000000ff5a00720c */ /* 0x000fc60003f65270 */
[----:B------:R-:W-:Y:S02]  /*94b0*/  @!P2 PRMT R88, RZ, 0x654, R88 ;  /* 0x00000654ff58a816 */ /* 0x000fe40000000058 */
[----:B------:R-:W-:Y:S02]  /*94c0*/  IADD3 R192, R192, 0x1, RZ ;  /* 0x00000001c0c07810 */ /* 0x000fe40007ffe0ff */
[----:B------:R1:W-:Y:S02]  /*94d0*/  @!P2 SYNCS.ARRIVE.TRANS64.RED.A1T0 RZ, [R88+URZ], RZ ;  /* 0x000000ff58ffa9a7 */ /* 0x0003e4000810043f */
        /* <DEDUP_REMOVED lines=10> */
.L_x_3034:
[----:B------:R-:W1:Y:S01]  /*9580*/  LDC R0, c[0x0][0x448] ;  /* 0x00011200ff007b82 */ /* 0x000e620000000800 */
[----:B------:R-:W-:Y:S02]  /*9590*/  CS2R R88, SRZ ;  /* 0x0000000000587805 */ /* 0x000fe4000001ff00 */
[----:B------:R-:W-:Y:S02]  /*95a0*/  CS2R R86, SRZ ;  /* 0x0000000000567805 */ /* 0x000fe4000001ff00 */
[----:B------:R-:W-:Y:S02]  /*95b0*/  CS2R R6, SRZ ;  /* 0x0000000000067805 */ /* 0x000fe4000001ff00 */
[----:B------:R-:W-:Y:S02]  /*95c0*/  CS2R R84, SRZ ;  /* 0x0000000000547805 */ /* 0x000fe4000001ff00 */
[----:B--23--:R-:W-:Y:S02]  /*95d0*/  CS2R R8, SRZ ;  /* 0x0000000000087805 */ /* 0x00cfe4000001ff00 */
[----:B------:R-:W-:-:S02]  /*95e0*/  CS2R R4, SRZ ;  /* 0x0000000000047805 */ /* 0x000fc4000001ff00 */
[----:B------:R-:W-:Y:S02]  /*95f0*/  CS2R R78, SRZ ;  /* 0x00000000004e7805 */ /* 0x000fe4000001ff00 */
[----:B------:R-:W-:Y:S02]  /*9600*/  CS2R R76, SRZ ;  /* 0x00000000004c7805 */ /* 0x000fe4000001ff00 */
[----:B0-----:R-:W-:Y:S02]  /*9610*/  CS2R R10, SRZ ;  /* 0x00000000000a7805 */ /* 0x001fe4000001ff00 */
[----:B------:R-:W-:Y:S02]  /*9620*/  CS2R R70, SRZ ;  /* 0x0000000000467805 */ /* 0x000fe4000001ff00 */
[----:B------:R-:W-:Y:S02]  /*9630*/  CS2R R12, SRZ ;  /* 0x00000000000c7805 */ /* 0x000fe4000001ff00 */
[----:B------:R-:W-:-:S02]  /*9640*/  CS2R R68, SRZ ;  /* 0x0000000000447805 */ /* 0x000fc4000001ff00 */
[----:B------:R-:W-:Y:S02]  /*9650*/  CS2R R14, SRZ ;  /* 0x00000000000e7805 */ /* 0x000fe4000001ff00 */
[----:B------:R-:W-:Y:S02]  /*9660*/  CS2R R62, SRZ ;  /* 0x00000000003e7805 */ /* 0x000fe4000001ff00 */
[----:B------:R-:W-:Y:S02]  /*9670*/  CS2R R20, SRZ ;  /* 0x0000000000147805 */ /* 0x000fe4000001ff00 */
[----:B------:R-:W-:Y:S02]  /*9680*/  CS2R R60, SRZ ;  /* 0x00000000003c7805 */ /* 0x000fe4000001ff00 */
[----:B------:R-:W-:Y:S01]  /*9690*/  CS2R R28, SRZ ;  /* 0x00000000001c7805 */ /* 0x000fe2000001ff00 */
[----:B------:R-:W-:Y:S01]  /*96a0*/  IMAD.MOV.U32 R25, RZ, RZ, RZ ;  /* 0x000000ffff197224 */ /* 0x000fe200078e00ff */
[----:B------:R-:W-:-:S02]  /*96b0*/  CS2R R54, SRZ ;  /* 0x0000000000367805 */ /* 0x000fc4000001ff00 */
[----:B------:R-:W-:Y:S02]  /*96c0*/  CS2R R26, SRZ ;  /* 0x00000000001a7805 */ /* 0x000fe4000001ff00 */
[----:B------:R-:W-:Y:S02]  /*96d0*/  CS2R R52, SRZ ;  /* 0x0000000000347805 */ /* 0x000fe4000001ff00 */
[----:B------:R-:W-:Y:S02]  /*96e0*/  CS2R R32, SRZ ;  /* 0x0000000000207805 */ /* 0x000fe4000001ff00 */
[----:B------:R-:W-:Y:S02]  /*96f0*/  CS2R R46, SRZ ;  /* 0x00000000002e7805 */ /* 0x000fe4000001ff00 */
[----:B-1----:R-:W-:Y:S01]  /*9700*/  ISETP.NE.AND P1, PT, R0, 0x1, PT ;  /* 0x000000010000780c */ /* 0x002fe20003f25270 */
[----:B------:R-:W-:Y:S01]  /*9710*/  VIADD R0, R200, 0x7f ;  /* 0x0000007fc8007836 */ /* 0x000fe20000000000 */
[----:B------:R-:W-:-:S02]  /*9720*/  CS2R R30, SRZ ;  /* 0x00000000001e7805 */ /* 0x000fc4000001ff00 */
[----:B------:R-:W-:Y:S02]  /*9730*/  CS2R R44, SRZ ;  /* 0x00000000002c7805 */ /* 0x000fe4000001ff00 */
[----:B------:R-:W-:Y:S02]  /*9740*/  CS2R R36, SRZ ;  /* 0x0000000000247805 */ /* 0x000fe4000001ff00 */
[----:B------:R-:W-:Y:S01]  /*9750*/  CS2R R38, SRZ ;  /* 0x0000000000267805 */ /* 0x000fe2000001ff00 */
[----:B------:R-:W-:Y:S01]  /*9760*/  IMAD.MOV.U32 R34, RZ, RZ, RZ ;  /* 0x000000ffff227224 */ /* 0x000fe200078e00ff */
[----:B------:R-:W-:Y:S02]  /*9770*/  CS2R R90, SRZ ;  /* 0x00000000005a7805 */ /* 0x000fe4000001ff00 */
[----:B------:R-:W-:Y:S02]  /*9780*/  CS2R R40, SRZ ;  /* 0x0000000000287805 */ /* 0x000fe4000001ff00 */
[----:B------:R-:W-:Y:S01]  /*9790*/  CS2R R92, SRZ ;  /* 0x00000000005c7805 */ /* 0x000fe2000001ff00 */
[----:B------:R-:W-:Y:S01]  /*97a0*/  IMAD.MOV.U32 R94, RZ, RZ, RZ ;  /* 0x000000ffff5e7224 */ /* 0x000fe200078e00ff */
[----:B------:R-:W-:Y:S01]  /*97b0*/  MOV R57, RZ ;  /* 0x000000ff00397202 */ /* 0x000fe20000000f00 */
[----:B------:R-:W0:Y:S08]  /*97c0*/  @P1 LDC R3, c[0x0][0x44c] ;  /* 0x00011300ff031b82 */ /* 0x000e300000000800 */
[----:B------:R-:W1:Y:S01]  /*97d0*/  @P1 LDC R2, c[0x0][0x450] ;  /* 0x00011400ff021b82 */ /* 0x000e620000000800 */
[----:B0-----:R-:W-:-:S05]  /*97e0*/  @P1 IMAD.HI.U32 R3, R0, R3, RZ ;  /* 0x0000000300031227 */ /* 0x001fca00078e00ff */
[----:B-1----:R-:W-:Y:S02]  /*97f0*/  @P1 SHF.R.U32.HI R0, RZ, R2, R3 ;  /* 0x00000002ff001219 */ /* 0x002fe40000011603 */
[----:B------:R-:W-:-:S03]  /*9800*/  PLOP3.LUT P1, PT, PT, PT, PT, 0x80, 0x0 ;  /* 0x000000000000781c */ /* 0x000fc60003f2f070 */
[----:B------:R-:W-:-:S04]  /*9810*/  IMAD.IADD R0, R49, 0x1, R0 ;  /* 0x0000000131007824 */ /* 0x000fc800078e0200 */
[----:B------:R-:W-:-:S05]  /*9820*/  IMAD.HI R0, R0, 0x66666667, RZ ;  /* 0x6666666700007827 */ /* 0x000fca00078e02ff */
[----:B------:R-:W-:-:S04]  /*9830*/  SHF.R.U32.HI R3, RZ, 0x1f, R0 ;  /* 0x0000001fff037819 */ /* 0x000fc80000011600 */
[----:B------:R-:W-:-:S04]  /*9840*/  LEA.HI.SX32 R3, R0, R3, 0x1a ;  /* 0x0000000300037211 */ /* 0x000fc800078fd2ff */
[----:B------:R-:W-:Y:S02]  /*9850*/  VIMNMX R104, R48, R3, PT ;  /* 0x0000000330687248 */ /* 0x000fe40003fe0100 */
[----:B------:R-:W-:Y:S02]  /*9860*/  CS2R R48, SRZ ;  /* 0x0000000000307805 */ /* 0x000fe4000001ff00 */
[----:B------:R-:W-:Y:S01]  /*9870*/  ISETP.GE.AND P2, PT, R104, 0x1, PT ;  /* 0x000000016800780c */ /* 0x000fe20003f46270 */
[----:B------:R-:W-:-:S12]  /*9880*/  @P0 BRA `(.L_x_3114) ;  /* 0x00000000000c0947 */ /* 0x000fd80003800000 */
[----:B------:R-:W0:Y:S01]  /*9890*/  FENCE.VIEW.ASYNC.G ;  /* 0x00000000000073c6 */ /* 0x000e220000000100 */
[----:B------:R-:W-:Y:S05]  /*98a0*/  WARPSYNC.ALL ;  /* 0x0000000000007948 */ /* 0x000fea0003800000 */
[----:B0-----:R-:W-:Y:S06]  /*98b0*/  BAR.ARV 0xc, 0x180 ;  /* 0x0306000000007b1d */ /* 0x001fec0000002000 */
.L_x_3114:
[----:B------:R-:W-:Y:S02]  /*98c0*/  IMAD.MOV.U32 R95, RZ, RZ, RZ ;  /* 0x000000ffff5f7224 */ /* 0x000fe400078e00ff */
        /* <DEDUP_REMOVED lines=10> */
.L_x_3385:
[----:B01----:R-:W-:Y:S01]  /*9970*/  LEA.HI R0, R188, R188, RZ, 0x1 ;  /* 0x000000bcbc007211 */ /* 0x003fe200078f08ff */
[----:B------:R-:W-:Y:S01]  /*9980*/  VIADD R26, R18, 0x14400 ;  /* 0x00014400121a7836 */ /* 0x000fe20000000000 */
[----:B------:R-:W-:Y:S02]  /*9990*/  BSSY B6, `(.L_x_3117) ;  /* 0x0000018000067945 */ /* 0x000fe40003800000 */
[----:B------:R-:W-:Y:S02]  /*99a0*/  LOP3.LUT R3, R0, 0x1e, RZ, 0xc0, !PT ;  /* 0x0000001e00037812 */ /* 0x000fe400078ec0ff */
[----:B------:R-:W-:-:S03]  /*99b0*/  LOP3.LUT P0, RZ, R26, 0x9f, RZ, 0xc0, !PT ;  /* 0x0000009f1aff7812 */ /* 0x000fc6000780c0ff */
[----:B------:R-:W-:-:S05]  /*99c0*/  IMAD.IADD R3, R188, 0x1, -R3 ;  /* 0x00000001bc037824 */ /* 0x000fca00078e0a03 */
[----:B------:R-:W-:-:S04]  /*99d0*/  LEA R3, R3, R26, 0xd ;  /* 0x0000001a03037211 */ /* 0x000fc800078e68ff */
        /* <DEDUP_REMOVED lines=19> */
.L_x_3118:
[----:B------:R-:W-:Y:S05]  /*9b10*/  BSYNC B6 ;  /* 0x0000000000067941 */ /* 0x000fea0003800000 */
.L_x_3117:
[----:B------:R-:W-:Y:S01]  /*9b20*/  ULDC.64 UR4, c[0x0][0x990] ;  /* 0x0002640000047ab9 */ /* 0x000fe20000000a00 */
[----:B------:R-:W-:Y:S01]  /*9b30*/  ULDC.64 UR6, c[0x0][0x998] ;  /* 0x0002660000067ab9 */ /* 0x000fe20000000a00 */
[----:B------:R-:W-:Y:S02]  /*9b40*/  ISETP.NE.U32.AND P0, PT, RZ, UR4, PT ;  /* 0x00000004ff007c0c */ /* 0x000fe4000bf05070 */
[----:B------:R-:W-:Y:S02]  /*9b50*/  ISETP.NE.U32.AND P1, PT, RZ, UR6, PT ;  /* 0x00000006ff007c0c */ /* 0x000fe4000bf25070 */
[----:B------:R-:W-:Y:S02]  /*9b60*/  ISETP.NE.AND.EX P0, PT, RZ, UR5, PT, P0 ;  /* 0x00000005ff007c0c */ /* 0x000fe4000bf05300 */
[----:B------:R-:W-:-:S11]  /*9b70*/  ISETP.NE.AND.EX P1, PT, RZ, UR7, PT, P1 ;  /* 0x00000007ff007c0c */ /* 0x000fd6000bf25310 */
[----:B------:R-:W0:Y:S01]  /*9b80*/  @P0 LDC.64 R6, c[0x0][0x9a8] ;  /* 0x00026a00ff060b82 */ /* 0x000e220000000a00 */
[----:B------:R-:W-:-:S07]  /*9b90*/  @P0 SHF.R.S32.HI R15, RZ, 0x1f, R190 ;  /* 0x0000001fff0f0819 */ /* 0x000fce00000114be */
[----:B------:R-:W1:Y:S08]  /*9ba0*/  @P1 LDC.64 R8, c[0x0][0x9b8] ;  /* 0x00026e00ff081b82 */ /* 0x000e700000000a00 */
[----:B------:R-:W2:Y:S08]  /*9bb0*/  @P0 LDC.64 R10, c[0x0][0x9b0] ;  /* 0x00026c00ff0a0b82 */ /* 0x000eb00000000a00 */
[----:B------:R-:W3:Y:S01]  /*9bc0*/  @P1 LDC.64 R12, c[0x0][0x9c0] ;  /* 0x00027000ff0c1b82 */ /* 0x000ee20000000a00 */
[----:B0-----:R-:W-:-:S02]  /*9bd0*/  @P0 IMAD R0, R221, R6, RZ ;  /* 0x00000006dd000224 */ /* 0x001fc400078e02ff */
[----:B------:R-:W-:-:S04]  /*9be0*/  @P0 IMAD.WIDE.U32 R2, R210, R6, RZ ;  /* 0x00000006d2020225 */ /* 0x000fc800078e00ff */
[C---:B------:R-:W-:Y:S02]  /*9bf0*/  @P0 IMAD R7, R210.reuse, R7, R0 ;  /* 0x00000007d2070224 */ /* 0x040fe400078e0200 */
        /* <DEDUP_REMOVED lines=12> */
[----:B------:R-:W-:Y:S02]  /*9cc0*/  @P0 IADD3 R5, R3, R9, RZ ;  /* 0x0000000903050210 */ /* 0x000fe40007ffe0ff */
[----:B------:R-:W-:Y:S01]  /*9cd0*/  @P0 LEA R4, P2, R2, UR4, 0x2 ;  /* 0x0000000402040c11 */ /* 0x000fe2000f8410ff */
[----:B------:R-:W-:Y:S01]  /*9ce0*/  @P1 IMAD.IADD R3, R7, 0x1, R11 ;  /* 0x0000000107031824 */ /* 0x000fe200078e020b */
[----:B------:R-:W-:Y:S01]  /*9cf0*/  @P1 LEA R8, P3, R6, UR6, 0x2 ;  /* 0x0000000606081c11 */ /* 0x000fe2000f8610ff */
[----:B------:R-:W-:Y:S01]  /*9d00*/  IMAD.MOV.U32 R0, RZ, RZ, 0x3f800000 ;  /* 0x3f800000ff007424 */ /* 0x000fe200078e00ff */
[----:B------:R-:W-:Y:S01]  /*9d10*/  @P0 LEA.HI.X R5, R2, UR5, R5, 0x2, P2 ;  /* 0x0000000502050c11 */ /* 0x000fe200090f1405 */
[----:B------:R-:W-:Y:S01]  /*9d20*/  ULDC UR4, c[0x0][0x3f4] ;  /* 0x0000fd0000047ab9 */ /* 0x000fe20000000800 */
        /* <DEDUP_REMOVED lines=18> */
.L_x_3122:
[----:B-1----:R1:W2:Y:S02]  /*9e50*/  SYNCS.PHASECHK.TRANS64.TRYWAIT P0, [R18+URZ+0x22800], R3 ;  /* 0x02280003120075a7 */ /* 0x0022a4000800017f */
[----:B--2---:R-:W-:Y:S05]  /*9e60*/  @!P0 NANOSLEEP.SYNCS 0x989680 ;  /* 0x009896800000895d */ /* 0x004fea0003900000 */
[----:B------:R-:W2:Y:S02]  /*9e70*/  @!P0 SYNCS.PHASECHK.TRANS64 P0, [R18+URZ+0x22800], R3 ;  /* 0x02280003120085a7 */ /* 0x000ea4000800007f */
[----:B--2---:R-:W-:Y:S05]  /*9e80*/  @!P0 BRA `(.L_x_3122) ;  /* 0xfffffffc00f08947 */ /* 0x004fea000383ffff */
.L_x_3121:
[----:B------:R-:W-:Y:S05]  /*9e90*/  BSYNC B0 ;  /* 0x0000000000007941 */ /* 0x000fea0003800000 */
.L_x_3120:
[----:B------:R-:W-:Y:S05]  /*9ea0*/  BRA `(.L_x_3123) ;  /* 0x0000004c00987947 */ /* 0x000fea0003800000 */
.L_x_3119:
[----:B-----5:R-:W-:Y:S01]  /*9eb0*/  SHF.R.S32.HI R0, RZ, 0x1f, R24 ;  /* 0x0000001fff007819 */ /* 0x020fe20000011418 */
[----:B------:R-:W-:Y:S01]  /*9ec0*/  ULDC.64 UR4, c[0x0][0x3f8] ;  /* 0x0000fe0000047ab9 */ /* 0x000fe20000000a00 */
[----:B------:R-:W-:Y:S01]  /*9ed0*/  LOP3.LUT P0, RZ, R26, 0x3ff, RZ, 0xc0, !PT ;  /* 0x000003ff1aff7812 */ /* 0x000fe2000780c0ff */
        /* <DEDUP_REMOVED lines=8> */
[----:B------:R-:W-:Y:S01]  /*9f60*/  IMAD.IADD R29, R3, 0x1, R27 ;  /* 0x00000001031d7824 */ /* 0x000fe200078e021b */
[----:B------:R-:W-:Y:S01]  /*9f70*/  IADD3 R31, R5, R25, RZ ;  /* 0x00000019051f7210 */ /* 0x000fe20007ffe0ff */
        /* <DEDUP_REMOVED lines=17> */
.L_x_3125:
[----:B------:R-:W-:Y:S05]  /*a090*/  BSYNC B6 ;  /* 0x0000000000067941 */ /* 0x000fea0003800000 */
.L_x_3124:
[----:B------:R-:W-:Y:S01]  /*a0a0*/  ULDC.U8 UR4, c[0x0][0x410] ;  /* 0x0001040000047ab9 */ /* 0x000fe20000000000 */
[----:B------:R-:W-:Y:S01]  /*a0b0*/  BSSY B0, `(.L_x_3126) ;  /* 0x00004bd000007945 */ /* 0x000fe20003800000 */
[----:B------:R-:W-:Y:S01]  /*a0c0*/  ISETP.NE.AND P0, PT, RZ, UR4, PT ;  /* 0x00000004ff007c0c */ /* 0x000fe2000bf05270 */
[----:B------:R-:W-:-:S12]  /*a0d0*/  IMAD.IADD R36, R195, 0x1, R200 ;  /* 0x00000001c3247824 */ /* 0x000fd800078e02c8 */
[----:B------:R-:W-:Y:S05]  /*a0e0*/  @!P0 BRA `(.L_x_3127) ;  /* 0x0000002400a48947 */ /* 0x000fea0003800000 */
[----:B------:R-:W0:Y:S01]  /*a0f0*/  LDC R20, c[0x0][0x448] ;  /* 0x00011200ff147b82 */ /* 0x000e220000000800 */
[----:B------:R-:W-:Y:S01]  /*a100*/  IMAD R3, R229, 0x40, R36 ;  /* 0x00000040e5037824 */ /* 0x000fe200078e0224 */
[----:B------:R-:W-:Y:S01]  /*a110*/  MOV R4, R26 ;  /* 0x0000001a00047202 */ /* 0x000fe20000000f00 */
[----:B------:R-:W-:Y:S01]  /*a120*/  IMAD.MOV.U32 R8, RZ, RZ, R24 ;  /* 0x000000ffff087224 */ /* 0x000fe200078e0018 */
[----:B------:R-:W-:Y:S01]  /*a130*/  ULDC.64 UR4, c[0x0][0x3f8] ;  /* 0x0000fe0000047ab9 */ /* 0x000fe20000000a00 */
[----:B------:R-:W-:Y:S01]  /*a140*/  IMAD.MOV.U32 R9, RZ, RZ, R31 ;  /* 0x000000ffff097224 */ /* 0x000fe200078e001f */
[----:B------:R-:W-:Y:S01]  /*a150*/  ULDC.64 UR6, c[0x0][0x408] ;  /* 0x0001020000067ab9 */ /* 0x000fe20000000a00 */
[----:B------:R-:W-:Y:S01]  /*a160*/  ULDC.64 UR8, c[0x0][0x400] ;  /* 0x0001000000087ab9 */ /* 0x000fe20000000a00 */
        /* <DEDUP_REMOVED lines=10> */
[----:B------:R-:W-:Y:S02]  /*a210*/  IMAD R10, R0, UR6, RZ ;  /* 0x00000006000a7c24 */ /* 0x000fe4000f8e02ff */
[C---:B------:R-:W-:Y:S01]  /*a220*/  IMAD R7, R3.reuse, UR5, R6 ;  /* 0x0000000503077c24 */ /* 0x040fe2000f8e0206 */
[----:B------:R-:W-:Y:S01]  /*a230*/  ULDC.64 UR4, c[0x0][0x3e8] ;  /* 0x0000fa0000047ab9 */ /* 0x000fe20000000a00 */
[----:B------:R-:W-:Y:S01]  /*a240*/  IADD3 R6, P1, R8, UR8, RZ ;  /* 0x0000000808067c10 */ /* 0x000fe2000ff3e0ff */
        /* <DEDUP_REMOVED lines=10> */
.L_x_3391:
        /* <DEDUP_REMOVED lines=11> */
[----:B------:R-:W-:Y:S02]  /*a3a0*/  CS2R R20, SRZ ;  /* 0x0000000000147805 */ /* 0x000fe4000001ff00 */
[----:B------:R-:W-:Y:S02]  /*a3b0*/  ISETP.GE.AND P5, PT, R196, UR4, PT ;  /* 0x00000004c4007c0c */ /* 0x000fe4000bfa6270 */
[----:B------:R-:W-:Y:S02]  /*a3c0*/  CS2R R30, SRZ ;  /* 0x00000000001e7805 */ /* 0x000fe4000001ff00 */
[----:B------:R-:W-:-:S05]  /*a3d0*/  CS2R R28, SRZ ;  /* 0x00000000001c7805 */ /* 0x000fca000001ff00 */
[CC--:B----4-:R-:W-:Y:S02]  /*a3e0*/  @!P4 IADD3 R32, P1, R22.reuse, R14.reuse, RZ ;  /* 0x0000000e1620c210 */ /* 0x0d0fe40007f3e0ff */
[-C--:B--2---:R-:W-:Y:S02]  /*a3f0*/  @!P4 IADD3 R10, P0, R22, R5.reuse, RZ ;  /* 0x00000005160ac210 */ /* 0x084fe40007f1e0ff */
[C---:B------:R-:W-:Y:S02]  /*a400*/  @!P5 IADD3 R12, P2, R196.reuse, R5, RZ ;  /* 0x00000005c40cd210 */ /* 0x040fe40007f5e0ff */
[----:B------:R-:W-:Y:S02]  /*a410*/  @!P4 SHF.R.S32.HI R26, RZ, 0x1f, R22 ;  /* 0x0000001fff1ac819 */ /* 0x000fe40000011416 */
[----:B------:R-:W-:Y:S01]  /*a420*/  @!P5 IADD3 R14, P3, R196, R14, RZ ;  /* 0x0000000ec40ed210 */ /* 0x000fe20007f7e0ff */
[----:B-1----:R-:W-:Y:S01]  /*a430*/  @!P5 IMAD.X R13, R3, 0x1, R228, P2 ;  /* 0x00000001030dd824 */ /* 0x002fe200010e06e4 */
[----:B---3--:R-:W-:Y:S01]  /*a440*/  @!P4 IADD3.X R33, R7, R26, RZ, P1, !PT ;  /* 0x0000001a0721c210 */ /* 0x008fe20000ffe4ff */
[----:B------:R-:W-:-:S02]  /*a450*/  @!P4 IMAD.X R11, R3, 0x1, R26, P0 ;  /* 0x00000001030bc824 */ /* 0x000fc400000e061a */
[----:B------:R-:W-:Y:S01]  /*a460*/  @!P5 IMAD.X R15, R7, 0x1, R228, P3 ;  /* 0x00000001070fd824 */ /* 0x000fe200018e06e4 */
[----:B------:R1:W5:Y:S04]  /*a470*/  @!P5 LD.E.64 R24, desc[UR60][R12.64] ;  /* 0x0000003c0c18d980 */ /* 0x000368000c101b00 */
[----:B------:R1:W5:Y:S04]  /*a480*/  @!P5 LD.E.64 R20, desc[UR60][R14.64] ;  /* 0x0000003c0e14d980 */ /* 0x000368000c101b00 */
[----:B------:R1:W5:Y:S04]  /*a490*/  @!P4 LD.E.64 R30, desc[UR60][R10.64] ;  /* 0x0000003c0a1ec980 */ /* 0x000368000c101b00 */
[----:B------:R1:W5:Y:S02]  /*a4a0*/  @!P4 LD.E.64 R28, desc[UR60][R32.64] ;  /* 0x0000003c201cc980 */ /* 0x000364000c101b00 */
.L_x_3130:
[----:B------:R-:W-:Y:S05]  /*a4b0*/  BSYNC B1 ;  /* 0x0000000000017941 */ /* 0x000fea0003800000 */
.L_x_3129:
[----:B------:R-:W-:Y:S01]  /*a4c0*/  UMOV UR4, 0xffffffff ;  /* 0xffffffff00047882 */ /* 0x000fe20000000000 */
[----:B------:R-:W-:Y:S02]  /*a4d0*/  CS2R R26, SRZ ;  /* 0x00000000001a7805 */ /* 0x000fe4000001ff00 */
[----:B------:R-:W-:Y:S05]  /*a4e0*/  BRA.DIV UR4, `(.L_x_3131) ;  /* 0x000001be04d87947 */ /* 0x000fea000b800000 */
[----:B-1----:R1:W0:Y:S04]  /*a4f0*/  SHFL.IDX PT, R3, R4, 0x1, 0x1c1f ;  /* 0x003c1f0004037f89 */ /* 0x00222800000e0000 */
[----:B--2---:R1:W2:Y:S04]  /*a500*/  SHFL.IDX PT, R5, R0, 0x1, 0x1c1f ;  /* 0x003c1f0000057f89 */ /* 0x0042a800000e0000 */
[----:B---3--:R1:W3:Y:S04]  /*a510*/  SHFL.IDX PT, R7, R8, 0x1, 0x1c1f ;  /* 0x003c1f0008077f89 */ /* 0x0082e800000e0000 */
[----:B----4-:R1:W4:Y:S02]  /*a520*/  SHFL.IDX PT, R14, R6, 0x1, 0x1c1f ;  /* 0x003c1f00060e7f89 */ /* 0x01032400000e0000 */
.L_x_3397:
[----:B01----:R-:W-:Y:S01]  /*a530*/  VIADD R0, R36, 0x40 ;  /* 0x0000004024007836 */ /* 0x003fe20000000000 */
        /* <DEDUP_REMOVED lines=22> */
[----:B------:R-:W-:Y:S01]  /*a6a0*/  @!P5 IMAD.X R33, R3, 0x1, R228, P2 ;  /* 0x000000010321d824 */ /* 0x000fe200010e06e4 */
[----:B---3--:R-:W-:Y:S01]  /*a6b0*/  @!P4 IADD3.X R39, R7, R0, RZ, P1, !PT ;  /* 0x000000000727c210 */ /* 0x008fe20000ffe4ff */
[----:B------:R-:W-:-:S02]  /*a6c0*/  @!P4 IMAD.X R5, R3, 0x1, R0, P0 ;  /* 0x000000010305c824 */ /* 0x000fc400000e0600 */
[----:B------:R-:W-:Y:S01]  /*a6d0*/  @!P5 IMAD.X R15, R7, 0x1, R228, P3 ;  /* 0x00000001070fd824 */ /* 0x000fe200018e06e4 */
[----:B------:R0:W5:Y:S04]  /*a6e0*/  @!P5 LD.E.64 R10, desc[UR60][R32.64] ;  /* 0x0000003c200ad980 */ /* 0x000168000c101b00 */
[----:B------:R0:W5:Y:S04]  /*a6f0*/  @!P5 LD.E.64 R8, desc[UR60][R14.64] ;  /* 0x0000003c0e08d980 */ /* 0x000168000c101b00 */
[----:B------:R0:W5:Y:S04]  /*a700*/  @!P4 LD.E.64 R12, desc[UR60][R4.64] ;  /* 0x0000003c040cc980 */ /* 0x000168000c101b00 */
[----:B------:R0:W5:Y:S02]  /*a710*/  @!P4 LD.E.64 R26, desc[UR60][R38.64] ;  /* 0x0000003c261ac980 */ /* 0x000164000c101b00 */
.L_x_3133:
[----:B------:R-:W-:Y:S05]  /*a720*/  BSYNC B1 ;  /* 0x0000000000017941 */ /* 0x000fea0003800000 */
.L_x_3132:
[----:B------:R-:W1:Y:S01]  /*a730*/  SYNCS.PHASECHK.TRANS64.TRYWAIT P0, [R18+URZ+0x22800], R35 ;  /* 0x02280023120075a7 */ /* 0x000e62000800017f */
[----:B------:R-:W-:Y:S01]  /*a740*/  IMAD.SHL.U32 R0, R205, 0x80, RZ ;  /* 0x00000080cd007824 */ /* 0x000fe200078e00ff */
[----:B0---4-:R-:W-:Y:S01]  /*a750*/  VIADDMNMX R14, R37, -R200, 0x80, PT ;  /* 0x00000080250e7446 */ /* 0x011fe200038009c8 */
        /* <DEDUP_REMOVED lines=11> */
.L_x_3398:
[----:B------:R-:W-:Y:S05]  /*a810*/  BSYNC B1 ;  /* 0x0000000000017941 */ /* 0x000fea0003800000 */
.L_x_3134:
[----:B------:R-:W-:Y:S01]  /*a820*/  BSSY B1, `(.L_x_3136) ;  /* 0x00000fa000017945 */ /* 0x000fe20003800000 */
[----:B------:R-:W-:-:S03]  /*a830*/  @P2 VIADD R0, R4, 0xffffffc0 ;  /* 0xffffffc004002836 */ /* 0x000fc60000000000 */
[----:B------:R-:W-:Y:S05]  /*a840*/  @P1 BRA `(.L_x_3137) ;  /* 0x0000000c00dc1947 */ /* 0x000fea0003800000 */
[----:B--2---:R-:W1:Y:S01]  /*a850*/  LDC R5, c[0x0][0x3f4] ;  /* 0x0000fd00ff057b82 */ /* 0x004e620000000800 */
        /* <DEDUP_REMOVED lines=9> */
[----:B------:R-:W-:Y:S02]  /*a8f0*/  SHF.R.U32.HI R38, RZ, 0x8, R29 ;  /* 0x00000008ff267819 */ /* 0x000fe4000001161d */
[----:B------:R-:W-:-:S02]  /*a900*/  LOP3.LUT R33, R31, 0xff, RZ, 0xc0, !PT ;  /* 0x000000ff1f217812 */ /* 0x000fc400078ec0ff */
[----:B------:R-:W-:Y:S02]  /*a910*/  LOP3.LUT R36, R36, 0xff, RZ, 0xc0, !PT ;  /* 0x000000ff24247812 */ /* 0x000fe400078ec0ff */
[----:B------:R-:W-:Y:S02]  /*a920*/  PRMT R15, R32, 0x7604, R15 ;  /* 0x00007604200f7816 */ /* 0x000fe4000000000f */
[----:B------:R-:W-:Y:S02]  /*a930*/  SHF.R.U32.HI R39, RZ, 0x10, R29 ;  /* 0x00000010ff277819 */ /* 0x000fe4000001161d */
[----:B------:R-:W-:Y:S02]  /*a940*/  SHF.R.U32.HI R32, RZ, 0x8, R28 ;  /* 0x00000008ff207819 */ /* 0x000fe4000001161c */
[----:B------:R-:W-:Y:S01]  /*a950*/  SHF.R.U32.HI R40, RZ, 0x10, R31 ;  /* 0x00000010ff287819 */ /* 0x000fe2000001161f */
[----:B------:R-:W-:Y:S01]  /*a960*/  IMAD.U32 R39, R39, 0x10000, RZ ;  /* 0x0001000027277824 */ /* 0x000fe200078e00ff */
[----:B------:R-:W-:-:S02]  /*a970*/  LOP3.LUT R37, R29, 0xff, RZ, 0xc0, !PT ;  /* 0x000000ff1d257812 */ /* 0x000fc400078ec0ff */
[----:B------:R-:W-:Y:S02]  /*a980*/  LOP3.LUT R38, R38, 0xff, RZ, 0xc0, !PT ;  /* 0x000000ff26267812 */ /* 0x000fe400078ec0ff */
[----:B------:R-:W-:Y:S02]  /*a990*/  PRMT R33, R36, 0x7604, R33 ;  /* 0x0000760424217816 */ /* 0x000fe40000000021 */
[----:B0-----:R-:W-:Y:S02]  /*a9a0*/  LOP3.LUT R35, R28, 0xff, RZ, 0xc0, !PT ;  /* 0x000000ff1c237812 */ /* 0x001fe400078ec0ff */
[----:B------:R-:W-:Y:S02]  /*a9b0*/  LOP3.LUT R36, R32, 0xff, RZ, 0xc0, !PT ;  /* 0x000000ff20247812 */ /* 0x000fe400078ec0ff */
[----:B------:R-:W-:Y:S02]  /*a9c0*/  SHF.L.U32 R32, R40, 0x10, RZ ;  /* 0x0000001028207819 */ /* 0x000fe400000006ff */
[----:B------:R-:W-:-:S02]  /*a9d0*/  PRMT R38, R38, 0x7604, R37 ;  /* 0x0000760426267816 */ /* 0x000fc40000000025 */
[----:B------:R-:W-:Y:S02]  /*a9e0*/  PRMT R37, R36, 0x7604, R35 ;  /* 0x0000760424257816 */ /* 0x000fe40000000023 */
[----:B------:R-:W-:Y:S02]  /*a9f0*/  LOP3.LUT R35, R33, 0xff0000, R32, 0xf8, !PT ;  /* 0x00ff000021237812 */ /* 0x000fe400078ef820 */
[----:B------:R-:W-:Y:S02]  /*aa00*/  LOP3.LUT R39, R38, 0xff0000, R39, 0xf8, !PT ;  /* 0x00ff000026277812 */ /* 0x000fe400078ef827 */
[----:B------:R-:W-:Y:S02]  /*aa10*/  LOP3.LUT R35, R35, 0xff000000, R31, 0xf8, !PT ;  /* 0xff00000023237812 */ /* 0x000fe400078ef81f */
[----:B------:R-:W-:Y:S02]  /*aa20*/  LOP3.LUT R39, R39, 0xff000000, R29, 0xf8, !PT ;  /* 0xff00000027277812 */ /* 0x000fe400078ef81d */
[----:B------:R-:W-:-:S02]  /*aa30*/  LOP3.LUT R33, R15, 0xff0000, R30, 0xf8, !PT ;  /* 0x00ff00000f217812 */ /* 0x000fc400078ef81e */
[-C--:B-1----:R-:W-:Y:S02]  /*aa40*/  F2FP.F16.E4M3.UNPACK_B R15, R6.reuse.H1 ;  /* 0x00000006ff0f723e */ /* 0x082fe400030006ff */
[----:B------:R-:W-:Y:S02]  /*aa50*/  F2FP.F16.E4M3.UNPACK_B R38, R39 ;  /* 0x00000027ff26723e */ /* 0x000fe400020006ff */
[----:B------:R-:W-:Y:S02]  /*aa60*/  F2FP.F16.E4M3.UNPACK_B R32, R35 ;  /* 0x00000023ff20723e */ /* 0x000fe400020006ff */
[----:B------:R-:W-:Y:S01]  /*aa70*/  LOP3.LUT R33, R33, 0xff000000, R30, 0xf8, !PT ;  /* 0xff00000021217812 */ /* 0x000fe200078ef81e */
[--C-:B------:R-:W-:Y:S01]  /*aa80*/  HADD2.F32 R30, -RZ, R15.reuse.H0_H0 ;  /* 0x2000000fff1e7230 */ /* 0x100fe20000004100 */
[--C-:B------:R-:W-:Y:S01]  /*aa90*/  LOP3.LUT R37, R37, 0xff0000, R28.reuse, 0xf8, !PT ;  /* 0x00ff000025257812 */ /* 0x100fe200078ef81c */
[----:B------:R-:W-:Y:S01]  /*aaa0*/  HADD2.F32 R15, -RZ, R15.H1_H1 ;  /* 0x3000000fff0f7230 */ /* 0x000fe20000004100 */
[----:B------:R-:W-:Y:S01]  /*aab0*/  F2FP.F16.E4M3.UNPACK_B R29, R6 ;  /* 0x00000006ff1d723e */ /* 0x000fe200020006ff */
[----:B------:R-:W-:Y:S01]  /*aac0*/  HADD2.F32 R40, -RZ, R38.H1_H1 ;  /* 0x30000026ff287230 */ /* 0x000fe20000004100 */
[----:B------:R-:W-:Y:S01]  /*aad0*/  LOP3.LUT R37, R37, 0xff000000, R28, 0xf8, !PT ;  /* 0xff00000025257812 */ /* 0x000fe200078ef81c */
[----:B------:R-:W-:Y:S01]  /*aae0*/  HADD2.F32 R36, -RZ, R32.H1_H1 ;  /* 0x30000020ff247230 */ /* 0x000fe20000004100 */
[----:B------:R-:W-:Y:S01]  /*aaf0*/  F2FP.F16.E4M3.UNPACK_B R28, R5.H1 ;  /* 0x00000005ff1c723e */ /* 0x000fe200030006ff */
[----:B------:R-:W-:-:S02]  /*ab00*/  HADD2.F32 R38, -RZ, R38.H0_H0 ;  /* 0x20000026ff267230 */ /* 0x000fc40000004100 */
[C---:B------:R-:W-:Y:S01]  /*ab10*/  FMUL.FTZ R41, R15.reuse, R40 ;  /* 0x000000280f297220 */ /* 0x040fe20000410000 */
[----:B------:R-:W-:Y:S02]  /*ab20*/  HADD2.F32 R32, -RZ, R32.H0_H0 ;  /* 0x20000020ff207230 */ /* 0x000fe40000004100 */
[-C--:B------:R-:W-:Y:S01]  /*ab30*/  FMUL.FTZ R43, R15, R36.reuse ;  /* 0x000000240f2b7220 */ /* 0x080fe20000410000 */
[----:B------:R-:W-:Y:S01]  /*ab40*/  F2FP.F16.E4M3.UNPACK_B R15, R5 ;  /* 0x00000005ff0f723e */ /* 0x000fe200020006ff */
[--C-:B------:R-:W-:Y:S01]  /*ab50*/  HADD2.F32 R5, -RZ, R29.reuse.H1_H1 ;  /* 0x3000001dff057230 */ /* 0x100fe20000004100 */
[----:B------:R-:W-:Y:S01]  /*ab60*/  F2FP.F16.E4M3.UNPACK_B R31, R7 ;  /* 0x00000007ff1f723e */ /* 0x000fe200020006ff */
[C---:B------:R-:W-:Y:S01]  /*ab70*/  FFMA.FTZ R42, R30.reuse, R36, -R41 ;  /* 0x000000241e2a7223 */ /* 0x040fe20000010829 */
        /* <DEDUP_REMOVED lines=53> */
[----:B------:R-:W-:Y:S02]  /*aed0*/  HADD2.F32 R4, -RZ, R15.H1_H1 ;  /* 0x3000000fff047230 */ /* 0x000fe40000004100 */
[-C--:B------:R-:W-:Y:S01]  /*aee0*/  FMUL.FTZ R38, R5, R6.reuse ;  /* 0x0000000605267220 */ /* 0x080fe20000410000 */
[----:B------:R-:W-:Y:S02]  /*aef0*/  HADD2.F32 R33, -RZ, R33.H0_H0 ;  /* 0x20000021ff217230 */ /* 0x000fe40000004100 */
[----:B------:R-:W-:Y:S01]  /*af00*/  FFMA.FTZ R31, R28, R6, -R31 ;  /* 0x000000061c1f7223 */ /* 0x000fe2000001081f */
[----:B------:R-:W-:Y:S02]  /*af10*/  HADD2.F32 R15, -RZ, R15.H0_H0 ;  /* 0x2000000fff0f7230 */ /* 0x000fe40000004100 */
[----:B------:R-:W-:Y:S01]  /*af20*/  FMUL.FTZ R32, R4, R37 ;  /* 0x0000002504207220 */ /* 0x000fe20000410000 */
[----:B------:R-:W-:Y:S01]  /*af30*/  FFMA.FTZ R38, R28, R7, R38 ;  /* 0x000000071c267223 */ /* 0x000fe20000010026 */
[-C--:B------:R-:W-:Y:S01]  /*af40*/  FMUL.FTZ R4, R4, R33.reuse ;  /* 0x0000002104047220 */ /* 0x080fe20000410000 */
[----:B------:R-:W-:Y:S01]  /*af50*/  F2FP.SATFINITE.E4M3.F32.PACK_AB_MERGE_C R6, R43, R42, RZ ;  /* 0x0000002a2b06723e */ /* 0x000fe200048070ff */
[C---:B------:R-:W-:Y:S01]  /*af60*/  FFMA.FTZ R5, R15.reuse, R33, -R32 ;  /* 0x000000210f057223 */ /* 0x040fe20000010820 */
[----:B------:R-:W-:Y:S01]  /*af70*/  F2FP.SATFINITE.E4M3.F32.PACK_AB_MERGE_C R7, R46, R45, RZ ;  /* 0x0000002d2e07723e */ /* 0x000fe200048070ff */
[----:B------:R-:W-:Y:S01]  /*af80*/  FFMA.FTZ R28, R15, R37, R4 ;  /* 0x000000250f1c7223 */ /* 0x000fe20000010004 */
[----:B------:R-:W-:-:S02]  /*af90*/  F2FP.SATFINITE.E4M3.F32.PACK_AB_MERGE_C R4, R35, R36, RZ ;  /* 0x000000242304723e */ /* 0x000fc400048070ff */
[----:B------:R-:W-:Y:S02]  /*afa0*/  F2FP.SATFINITE.E4M3.F32.PACK_AB_MERGE_C R31, R38, R31, RZ ;  /* 0x0000001f261f723e */ /* 0x000fe400048070ff */
[----:B------:R-:W-:Y:S02]  /*afb0*/  F2FP.SATFINITE.E4M3.F32.PACK_AB_MERGE_C R6, R41, R40, R6 ;  /* 0x000000282906723e */ /* 0x000fe40004807006 */
[----:B------:R-:W-:Y:S02]  /*afc0*/  F2FP.SATFINITE.E4M3.F32.PACK_AB_MERGE_C R7, R44, R39, R7 ;  /* 0x000000272c07723e */ /* 0x000fe40004807007 */
[----:B------:R-:W-:Y:S02]  /*afd0*/  F2FP.SATFINITE.E4M3.F32.PACK_AB_MERGE_C R4, R30, R29, R4 ;  /* 0x0000001d1e04723e */ /* 0x000fe40004807004 */
[----:B------:R-:W-:-:S05]  /*afe0*/  F2FP.SATFINITE.E4M3.F32.PACK_AB_MERGE_C R5, R28, R5, R31 ;  /* 0x000000051c05723e */ /* 0x000fca000480701f */
[----:B------:R1:W-:Y:S02]  /*aff0*/  STS.128 [R3+0x14400], R4 ;  /* 0x0144000403007388 */ /* 0x0003e40000000c00 */
.L_x_3139:
[----:B------:R-:W-:Y:S05]  /*b000*/  BSYNC B2 ;  /* 0x0000000000027941 */ /* 0x000fea0003800000 */
.L_x_3138:
[----:B------:R-:W-:Y:S05]  /*b010*/  @P1 BRA `(.L_x_3137) ;  /* 0x0000000400e81947 */ /* 0x000fea0003800000 */
[----:B-1-3--:R-:W1:Y:S01]  /*b020*/  LDS.128 R4, [R0] ;  /* 0x0000000000047984 */ /* 0x00ae620000000c00 */
[----:B-----5:R-:W-:Y:S02]  /*b030*/  SHF.R.U32.HI R29, RZ, 0x8, R25 ;  /* 0x00000008ff1d7819 */ /* 0x020fe40000011619 */
[----:B0-----:R-:W-:Y:S02]  /*b040*/  SHF.R.U32.HI R35, RZ, 0x8, R21 ;  /* 0x00000008ff237819 */ /* 0x001fe40000011615 */
[----:B------:R-:W-:Y:S02]  /*b050*/  SHF.R.U32.HI R31, RZ, 0x8, R20 ;  /* 0x00000008ff1f7819 */ /* 0x000fe40000011614 */
[----:B------:R-:W-:Y:S02]  /*b060*/  LOP3.LUT R30, R25, 0xff, RZ, 0xc0, !PT ;  /* 0x000000ff191e7812 */ /* 0x000fe400078ec0ff */
[----:B------:R-:W-:Y:S02]  /*b070*/  LOP3.LUT R36, R21, 0xff, RZ, 0xc0, !PT ;  /* 0x000000ff15247812 */ /* 0x000fe400078ec0ff */
[----:B------:R-:W-:-:S02]  /*b080*/  LOP3.LUT R29, R29, 0xff, RZ, 0xc0, !PT ;  /* 0x000000ff1d1d7812 */ /* 0x000fc400078ec0ff */
[----:B------:R-:W-:Y:S02]  /*b090*/  LOP3.LUT R35, R35, 0xff, RZ, 0xc0, !PT ;  /* 0x000000ff23237812 */ /* 0x000fe400078ec0ff */
[----:B------:R-:W-:Y:S02]  /*b0a0*/  SHF.R.U32.HI R15, RZ, 0x8, R24 ;  /* 0x00000008ff0f7819 */ /* 0x000fe40000011618 */
[----:B------:R-:W-:Y:S02]  /*b0b0*/  LOP3.LUT R32, R31, 0xff, RZ, 0xc0, !PT ;  /* 0x000000ff1f207812 */ /* 0x000fe400078ec0ff */
[----:B------:R-:W-:Y:S02]  /*b0c0*/  PRMT R31, R29, 0x7604, R30 ;  /* 0x000076041d1f7816 */ /* 0x000fe4000000001e */
[----:B------:R-:W-:Y:S02]  /*b0d0*/  PRMT R36, R35, 0x7604, R36 ;  /* 0x0000760423247816 */ /* 0x000fe40000000024 */
[----:B------:R-:W-:-:S02]  /*b0e0*/  SHF.R.U32.HI R30, RZ, 0x10, R25 ;  /* 0x00000010ff1e7819 */ /* 0x000fc40000011619 */
[----:B------:R-:W-:Y:S02]  /*b0f0*/  SHF.R.U32.HI R35, RZ, 0x10, R21 ;  /* 0x00000010ff237819 */ /* 0x000fe40000011615 */
[----:B------:R-:W-:Y:S02]  /*b100*/  LOP3.LUT R28, R24, 0xff, RZ, 0xc0, !PT ;  /* 0x000000ff181c7812 */ /* 0x000fe400078ec0ff */
[----:B------:R-:W-:Y:S02]  /*b110*/  LOP3.LUT R15, R15, 0xff, RZ, 0xc0, !PT ;  /* 0x000000ff0f0f7812 */ /* 0x000fe400078ec0ff */
[----:B------:R-:W-:Y:S02]  /*b120*/  LOP3.LUT R30, R30, 0xff, RZ, 0xc0, !PT ;  /* 0x000000ff1e1e7812 */ /* 0x000fe400078ec0ff */
[----:B------:R-:W-:Y:S02]  /*b130*/  LOP3.LUT R35, R35, 0xff, RZ, 0xc0, !PT ;  /* 0x000000ff23237812 */ /* 0x000fe400078ec0ff */
[----:B------:R-:W-:-:S02]  /*b140*/  PRMT R28, R15, 0x7604, R28 ;  /* 0x000076040f1c7816 */ /* 0x000fc4000000001c */
[----:B------:R-:W-:Y:S02]  /*b150*/  LOP3.LUT R33, R20, 0xff, RZ, 0xc0, !PT ;  /* 0x000000ff14217812 */ /* 0x000fe400078ec0ff */
[----:B------:R-:W-:Y:S02]  /*b160*/  SHF.R.U32.HI R15, RZ, 0x10, R24 ;  /* 0x00000010ff0f7819 */ /* 0x000fe40000011618 */
[----:B------:R-:W-:Y:S02]  /*b170*/  SHF.R.U32.HI R29, RZ, 0x10, R20 ;  /* 0x00000010ff1d7819 */ /* 0x000fe40000011614 */
[----:B------:R-:W-:Y:S02]  /*b180*/  PRMT R31, R30, 0x7054, R31 ;  /* 0x000070541e1f7816 */ /* 0x000fe4000000001f */
        /* <DEDUP_REMOVED lines=23> */
[-C--:B------:R-:W-:Y:S01]  /*b300*/  FMUL.FTZ R39, R15, R30.reuse ;  /* 0x0000001e0f277220 */ /* 0x080fe20000410000 */
        /* <DEDUP_REMOVED lines=74> */
[----:B------:R4:W-:Y:S02]  /*b7b0*/  STS.128 [R0], R4 ;  /* 0x0000000400007388 */ /* 0x0009e40000000c00 */
.L_x_3137:
[----:B------:R-:W-:Y:S05]  /*b7c0*/  BSYNC B1 ;  /* 0x0000000000017941 */ /* 0x000fea0003800000 */
.L_x_3136:
[----:B-1--4-:R-:W-:-:S05]  /*b7d0*/  VIADD R4, R195, 0x40 ;  /* 0x00000040c3047836 */ /* 0x012fca0000000000 */
[----:B------:R-:W-:-:S13]  /*b7e0*/  ISETP.GE.AND P0, PT, R4, R14, PT ;  /* 0x0000000e0400720c */ /* 0x000fda0003f06270 */
        /* <DEDUP_REMOVED lines=13> */
[----:B------:R-:W-:Y:S02]  /*b8c0*/  SHF.R.U32.HI R14, RZ, 0x8, R12 ;  /* 0x00000008ff0e7819 */ /* 0x000fe4000001160c */
        /* <DEDUP_REMOVED lines=27> */
[----:B------:R-:W-:Y:S01]  /*ba80*/  HADD2.F32 R12, -RZ, R14.H1_H1 ;  /* 0x3000000eff0c7230 */ /* 0x000fe20000004100 */
[----:B------:R-:W-:Y:S01]  /*ba90*/  LOP3.LUT R29, R29, 0xff000000, R26, 0xf8, !PT ;  /* 0xff0000001d1d7812 */ /* 0x000fe200078ef81a */
[--C-:B------:R-:W-:Y:S01]  /*baa0*/  HADD2.F32 R28, -RZ, R27.reuse.H1_H1 ;  /* 0x3000001bff1c7230 */ /* 0x100fe20000004100 */
[----:B------:R-:W-:Y:S01]  /*bab0*/  F2FP.F16.E4M3.UNPACK_B R13, R5.H1 ;  /* 0x00000005ff0d723e */ /* 0x000fe200030006ff */
[----:B------:R-:W-:Y:S01]  /*bac0*/  HADD2.F32 R26, -RZ, R24.H1_H1 ;  /* 0x30000018ff1a7230 */ /* 0x000fe20000004100 */
[----:B------:R-:W-:Y:S01]  /*bad0*/  F2FP.F16.E4M3.UNPACK_B R20, R7 ;  /* 0x00000007ff14723e */ /* 0x000fe200020006ff */
[----:B------:R-:W-:Y:S01]  /*bae0*/  HADD2.F32 R15, -RZ, R14.H0_H0 ;  /* 0x2000000eff0f7230 */ /* 0x000fe20000004100 */
[----:B------:R-:W-:Y:S01]  /*baf0*/  F2FP.F16.E4M3.UNPACK_B R14, R6 ;  /* 0x00000006ff0e723e */ /* 0x000fe200020006ff */
[C---:B------:R-:W-:Y:S01]  /*bb00*/  FMUL.FTZ R30, R12.reuse, R28 ;  /* 0x0000001c0c1e7220 */ /* 0x040fe20000410000 */
[----:B------:R-:W-:Y:S01]  /*bb10*/  FMUL.FTZ R33, R12, R26 ;  /* 0x0000001a0c217220 */ /* 0x000fe20000410000 */
[----:B------:R-:W-:Y:S01]  /*bb20*/  F2FP.F16.E4M3.UNPACK_B R12, R5 ;  /* 0x00000005ff0c723e */ /* 0x000fe200020006ff */
[----:B------:R-:W-:-:S02]  /*bb30*/  HADD2.F32 R27, -RZ, R27.H0_H0 ;  /* 0x2000001bff1b7230 */ /* 0x000fc40000004100 */
[C---:B------:R-:W-:Y:S01]  /*bb40*/  FFMA.FTZ R32, R15.reuse, R26, -R30 ;  /* 0x0000001a0f207223 */ /* 0x040fe2000001081e */
[----:B------:R-:W-:Y:S02]  /*bb50*/  HADD2.F32 R5, -RZ, R14.H1_H1 ;  /* 0x3000000eff057230 */ /* 0x000fe40000004100 */
[----:B0-----:R-:W-:Y:S01]  /*bb60*/  FFMA.FTZ R35, R15, R28, R33 ;  /* 0x0000001c0f237223 */ /* 0x001fe20000010021 */
[----:B------:R-:W-:Y:S01]  /*bb70*/  HADD2.F32 R24, -RZ, R24.H0_H0 ;  /* 0x20000018ff187230 */ /* 0x000fe20000004100 */
[----:B------:R-:W-:Y:S01]  /*bb80*/  F2FP.F16.E4M3.UNPACK_B R31, R31.H1 ;  /* 0x0000001fff1f723e */ /* 0x000fe200030006ff */
[----:B------:R-:W-:Y:S01]  /*bb90*/  HADD2.F32 R14, -RZ, R14.H0_H0 ;  /* 0x2000000eff0e7230 */ /* 0x000fe20000004100 */
[----:B------:R-:W-:Y:S01]  /*bba0*/  F2FP.F16.E4M3.UNPACK_B R25, R25.H1 ;  /* 0x00000019ff19723e */ /* 0x000fe200030006ff */
[C---:B------:R-:W-:Y:S01]  /*bbb0*/  FMUL.FTZ R15, R5.reuse, R27 ;  /* 0x0000001b050f7220 */ /* 0x040fe20000410000 */
[----:B------:R-:W-:Y:S01]  /*bbc0*/  FMUL.FTZ R30, R5, R24 ;  /* 0x00000018051e7220 */ /* 0x000fe20000410000 */
[----:B------:R-:W-:Y:S01]  /*bbd0*/  F2FP.F16.E4M3.UNPACK_B R7, R7.H1 ;  /* 0x00000007ff07723e */ /* 0x000fe200030006ff */
        /* <DEDUP_REMOVED lines=16> */
[----:B------:R-:W-:Y:S01]  /*bce0*/  F2FP.F16.E4M3.UNPACK_B R4, R4.H1 ;  /* 0x00000004ff04723e */ /* 0x000fe200030006ff */
[----:B------:R-:W-:Y:S01]  /*bcf0*/  FMUL.FTZ R20, R14, R25 ;  /* 0x000000190e147220 */ /* 0x000fe20000410000 */
[----:B------:R-:W-:Y:S01]  /*bd00*/  F2FP.F16.E4M3.UNPACK_B R15, R29 ;  /* 0x0000001dff0f723e */ /* 0x000fe200020006ff */
[C---:B------:R-:W-:Y:S01]  /*bd10*/  FFMA.FTZ R36, R5.reuse, R25, -R24 ;  /* 0x0000001905247223 */ /* 0x040fe20000010818 */
[----:B------:R-:W-:Y:S01]  /*bd20*/  F2FP.F16.E4M3.UNPACK_B R14, R21 ;  /* 0x00000015ff0e723e */ /* 0x000fe200020006ff */
[----:B------:R-:W-:Y:S01]  /*bd30*/  FFMA.FTZ R31, R5, R31, R20 ;  /* 0x0000001f051f7223 */ /* 0x000fe20000010014 */
[----:B------:R-:W-:Y:S01]  /*bd40*/  HADD2.F32 R7, -RZ, R4.H1_H1 ;  /* 0x30000004ff077230 */ /* 0x000fe20000004100 */
[----:B------:R-:W-:Y:S01]  /*bd50*/  F2FP.F16.E4M3.UNPACK_B R21, R21.H1 ;  /* 0x00000015ff15723e */ /* 0x000fe200030006ff */
[----:B------:R-:W-:Y:S01]  /*bd60*/  HADD2.F32 R24, -RZ, R15.H1_H1 ;  /* 0x3000000fff187230 */ /* 0x000fe20000004100 */
[----:B------:R-:W-:Y:S01]  /*bd70*/  F2FP.F16.E4M3.UNPACK_B R29, R29.H1 ;  /* 0x0000001dff1d723e */ /* 0x000fe200030006ff */
[----:B------:R-:W-:Y:S01]  /*bd80*/  HADD2.F32 R20, -RZ, R14.H1_H1 ;  /* 0x3000000eff147230 */ /* 0x000fe20000004100 */
[----:B------:R-:W-:Y:S01]  /*bd90*/  F2FP.SATFINITE.E4M3.F32.PACK_AB_MERGE_C R31, R31, R36, RZ ;  /* 0x000000241f1f723e */ /* 0x000fe200048070ff */
[----:B------:R-:W-:-:S02]  /*bda0*/  HADD2.F32 R5, -RZ, R4.H0_H0 ;  /* 0x20000004ff057230 */ /* 0x000fc40000004100 */
[----:B------:R-:W-:Y:S01]  /*bdb0*/  FMUL.FTZ R26, R7, R24 ;  /* 0x00000018071a7220 */ /* 0x000fe20000410000 */
[----:B------:R-:W-:Y:S02]  /*bdc0*/  HADD2.F32 R25, -RZ, R15.H0_H0 ;  /* 0x2000000fff197230 */ /* 0x000fe40000004100 */
[----:B------:R-:W-:Y:S02]  /*bdd0*/  HADD2.F32 R4, -RZ, R6.H1_H1 ;  /* 0x30000006ff047230 */ /* 0x000fe40000004100 */
[-C--:B------:R-:W-:Y:S01]  /*bde0*/  FFMA.FTZ R26, R5, R20.reuse, -R26 ;  /* 0x00000014051a7223 */ /* 0x080fe2000001081a */
[----:B------:R-:W-:Y:S02]  /*bdf0*/  HADD2.F32 R15, -RZ, R14.H0_H0 ;  /* 0x2000000eff0f7230 */ /* 0x000fe40000004100 */
[----:B------:R-:W-:Y:S01]  /*be00*/  FMUL.FTZ R14, R7, R20 ;  /* 0x00000014070e7220 */ /* 0x000fe20000410000 */
[----:B------:R-:W-:Y:S02]  /*be10*/  HADD2.F32 R6, -RZ, R6.H0_H0 ;  /* 0x20000006ff067230 */ /* 0x000fe40000004100 */
[C---:B------:R-:W-:Y:S01]  /*be20*/  FMUL.FTZ R7, R4.reuse, R25 ;  /* 0x0000001904077220 */ /* 0x040fe20000410000 */
[----:B------:R-:W-:Y:S01]  /*be30*/  FMUL.FTZ R4, R4, R15 ;  /* 0x0000000f04047220 */ /* 0x000fe20000410000 */
[----:B------:R-:W-:-:S02]  /*be40*/  FFMA.FTZ R27, R5, R24, R14 ;  /* 0x00000018051b7223 */ /* 0x000fc4000001000e */
[C---:B------:R-:W-:Y:S01]  /*be50*/  FFMA.FTZ R15, R6.reuse, R15, -R7 ;  /* 0x0000000f060f7223 */ /* 0x040fe20000010807 */
[----:B------:R-:W-:Y:S02]  /*be60*/  HADD2.F32 R5, -RZ, R13.H1_H1 ;  /* 0x3000000dff057230 */ /* 0x000fe40000004100 */
[----:B------:R-:W-:Y:S01]  /*be70*/  FFMA.FTZ R20, R6, R25, R4 ;  /* 0x0000001906147223 */ /* 0x000fe20000010004 */
[----:B------:R-:W-:Y:S02]  /*be80*/  HADD2.F32 R6, -RZ, R21.H1_H1 ;  /* 0x30000015ff067230 */ /* 0x000fe40000004100 */
[--C-:B------:R-:W-:Y:S02]  /*be90*/  HADD2.F32 R14, -RZ, R29.reuse.H1_H1 ;  /* 0x3000001dff0e7230 */ /* 0x100fe40000004100 */
[----:B------:R-:W-:Y:S02]  /*bea0*/  HADD2.F32 R29, -RZ, R29.H0_H0 ;  /* 0x2000001dff1d7230 */ /* 0x000fe40000004100 */
[----:B------:R-:W-:Y:S01]  /*beb0*/  FMUL.FTZ R7, R5, R6 ;  /* 0x0000000605077220 */ /* 0x000fe20000410000 */
[----:B------:R-:W-:-:S02]  /*bec0*/  HADD2.F32 R4, -RZ, R12.H1_H1 ;  /* 0x3000000cff047230 */ /* 0x000fc40000004100 */
[----:B------:R-:W-:Y:S01]  /*bed0*/  FMUL.FTZ R24, R5, R14 ;  /* 0x0000000e05187220 */ /* 0x000fe20000410000 */
[----:B------:R-:W-:Y:S02]  /*bee0*/  HADD2.F32 R21, -RZ, R21.H0_H0 ;  /* 0x20000015ff157230 */ /* 0x000fe40000004100 */
        /* <DEDUP_REMOVED lines=15> */
[----:B------:R1:W-:Y:S02]  /*bfe0*/  STS.128 [R3+0x16400], R4 ;  /* 0x0164000403007388 */ /* 0x0003e40000000c00 */
.L_x_3142:
[----:B------:R-:W-:Y:S05]  /*bff0*/  BSYNC B1 ;  /* 0x0000000000017941 */ /* 0x000fea0003800000 */
.L_x_3141:
        /* <DEDUP_REMOVED lines=13> */
[----:B------:R-:W-:-:S02]  /*c0d0*/  LOP3.LUT R20, R9, 0xff, RZ, 0xc0, !PT ;  /* 0x000000ff09147812 */ /* 0x000fc400078ec0ff */
        /* <DEDUP_REMOVED lines=10> */
[----:B------:R-:W-:Y:S02]  /*c180*/  LOP3.LUT R15, R15, 0xff000000, R11, 0xf8, !PT ;  /* 0xff0000000f0f7812 */ /* 0x000fe400078ef80b */
[----:B------:R-:W-:Y:S02]  /*c190*/  LOP3.LUT R25, R25, 0xff000000, R9, 0xf8, !PT ;  /* 0xff00000019197812 */ /* 0x000fe400078ef809 */
[----:B------:R-:W-:Y:S02]  /*c1a0*/  LOP3.LUT R13, R3, 0xff0000, R10, 0xf8, !PT ;  /* 0x00ff0000030d7812 */ /* 0x000fe400078ef80a */
[----:B-1----:R-:W-:-:S02]  /*c1b0*/  F2FP.F16.E4M3.UNPACK_B R3, R6.H1 ;  /* 0x00000006ff03723e */ /* 0x002fc400030006ff */
        /* <DEDUP_REMOVED lines=8> */
[----:B------:R-:W-:Y:S01]  /*c240*/  LOP3.LUT R13, R13, 0xff000000, R10, 0xf8, !PT ;  /* 0xff0000000d0d7812 */ /* 0x000fe200078ef80a */
[----:B------:R-:W-:Y:S01]  /*c250*/  HADD2.F32 R14, -RZ, R12.H1_H1 ;  /* 0x3000000cff0e7230 */ /* 0x000fe20000004100 */
[-C--:B------:R-:W-:Y:S01]  /*c260*/  F2FP.F16.E4M3.UNPACK_B R10, R7.reuse ;  /* 0x00000007ff0a723e */ /* 0x080fe200020006ff */
[----:B------:R-:W-:Y:S01]  /*c270*/  HADD2.F32 R20, -RZ, R20.H0_H0 ;  /* 0x20000014ff147230 */ /* 0x000fe20000004100 */
[----:B------:R-:W-:Y:S01]  /*c280*/  F2FP.F16.E4M3.UNPACK_B R11, R7.H1 ;  /* 0x00000007ff0b723e */ /* 0x000fe200030006ff */
[C---:B------:R-:W-:Y:S01]  /*c290*/  FMUL.FTZ R26, R8.reuse, R24 ;  /* 0x00000018081a7220 */ /* 0x040fe20000410000 */
[----:B------:R-:W-:Y:S01]  /*c2a0*/  FMUL.FTZ R27, R8, R14 ;  /* 0x0000000e081b7220 */ /* 0x000fe20000410000 */
[-C--:B------:R-:W-:Y:S01]  /*c2b0*/  F2FP.F16.E4M3.UNPACK_B R7, R5.reuse ;  /* 0x00000005ff07723e */ /* 0x080fe200020006ff */
[----:B------:R-:W-:Y:S01]  /*c2c0*/  HADD2.F32 R12, -RZ, R12.H0_H0 ;  /* 0x2000000cff0c7230 */ /* 0x000fe20000004100 */
[----:B------:R-:W-:Y:S01]  /*c2d0*/  F2FP.F16.E4M3.UNPACK_B R8, R5.H1 ;  /* 0x00000005ff08723e */ /* 0x000fe200030006ff */
[----:B------:R-:W-:-:S02]  /*c2e0*/  HADD2.F32 R5, -RZ, R6.H1_H1 ;  /* 0x30000006ff057230 */ /* 0x000fc40000004100 */
[C---:B------:R-:W-:Y:S01]  /*c2f0*/  FFMA.FTZ R26, R9.reuse, R14, -R26 ;  /* 0x0000000e091a7223 */ /* 0x040fe2000001081a */
[----:B------:R-:W-:Y:S01]  /*c300*/  FFMA.FTZ R29, R9, R24, R27 ;  /* 0x00000018091d7223 */ /* 0x000fe2000001001b */
[----:B------:R-:W-:Y:S01]  /*c310*/  HADD2.F32 R6, -RZ, R6.H0_H0 ;  /* 0x20000006ff067230 */ /* 0x000fe20000004100 */
[----:B------:R-:W-:Y:S01]  /*c320*/  F2FP.F16.E4M3.UNPACK_B R25, R25.H1 ;  /* 0x00000019ff19723e */ /* 0x000fe200030006ff */
[C---:B------:R-:W-:Y:S01]  /*c330*/  FMUL.FTZ R9, R5.reuse, R20 ;  /* 0x0000001405097220 */ /* 0x040fe20000410000 */
[----:B------:R-:W-:Y:S01]  /*c340*/  F2FP.F16.E4M3.UNPACK_B R15, R15.H1 ;  /* 0x0000000fff0f723e */ /* 0x000fe200030006ff */
[-C--:B------:R-:W-:Y:S01]  /*c350*/  FMUL.FTZ R27, R5, R12.reuse ;  /* 0x0000000c051b7220 */ /* 0x080fe20000410000 */
[----:B------:R-:W-:Y:S02]  /*c360*/  HADD2.F32 R5, -RZ, R10.H1_H1 ;  /* 0x3000000aff057230 */ /* 0x000fe40000004100 */
[----:B------:R-:W-:Y:S01]  /*c370*/  FFMA.FTZ R24, R6, R12, -R9 ;  /* 0x0000000c06187223 */ /* 0x000fe20000010809 */
[----:B------:R-:W-:-:S02]  /*c380*/  HADD2.F32 R14, -RZ, R25.H0_H0 ;  /* 0x20000019ff0e7230 */ /* 0x000fc40000004100 */
[----:B------:R-:W-:Y:S01]  /*c390*/  FFMA.FTZ R27, R6, R20, R27 ;  /* 0x00000014061b7223 */ /* 0x000fe2000001001b */
[----:B------:R-:W-:Y:S01]  /*c3a0*/  HADD2.F32 R9, -RZ, R15.H0_H0 ;  /* 0x2000000fff097230 */ /* 0x000fe20000004100 */
[----:B------:R-:W-:Y:S01]  /*c3b0*/  F2FP.F16.E4M3.UNPACK_B R3, R4 ;  /* 0x00000004ff03723e */ /* 0x000fe200020006ff */
[----:B------:R-:W-:Y:S02]  /*c3c0*/  HADD2.F32 R10, -RZ, R10.H0_H0 ;  /* 0x2000000aff0a7230 */ /* 0x000fe40000004100 */
[C---:B------:R-:W-:Y:S01]  /*c3d0*/  FMUL.FTZ R31, R5.reuse, R14 ;  /* 0x0000000e051f7220 */ /* 0x040fe20000410000 */
[----:B------:R-:W-:Y:S02]  /*c3e0*/  HADD2.F32 R25, -RZ, R25.H1_H1 ;  /* 0x30000019ff197230 */ /* 0x000fe40000004100 */
[-C--:B------:R-:W-:Y:S01]  /*c3f0*/  FMUL.FTZ R5, R5, R9.reuse ;  /* 0x0000000905057220 */ /* 0x080fe20000410000 */
[----:B------:R-:W-:Y:S02]  /*c400*/  HADD2.F32 R6, -RZ, R11.H1_H1 ;  /* 0x3000000bff067230 */ /* 0x000fe40000004100 */
[----:B------:R-:W-:Y:S01]  /*c410*/  FFMA.FTZ R31, R10, R9, -R31 ;  /* 0x000000090a1f7223 */ /* 0x000fe2000001081f */
[----:B------:R-:W-:-:S02]  /*c420*/  HADD2.F32 R15, -RZ, R15.H1_H1 ;  /* 0x3000000fff0f7230 */ /* 0x000fc40000004100 */
[----:B------:R-:W-:Y:S01]  /*c430*/  FFMA.FTZ R28, R10, R14, R5 ;  /* 0x0000000e0a1c7223 */ /* 0x000fe20000010005 */
[----:B------:R-:W-:Y:S02]  /*c440*/  HADD2.F32 R11, -RZ, R11.H0_H0 ;  /* 0x2000000bff0b7230 */ /* 0x000fe40000004100 */
[C---:B------:R-:W-:Y:S01]  /*c450*/  FMUL.FTZ R12, R6.reuse, R25 ;  /* 0x00000019060c7220 */ /* 0x040fe20000410000 */
[----:B------:R-:W-:Y:S01]  /*c460*/  F2FP.F16.E4M3.UNPACK_B R5, R21 ;  /* 0x00000015ff05723e */ /* 0x000fe200020006ff */
[-C--:B------:R-:W-:Y:S01]  /*c470*/  FMUL.FTZ R10, R6, R15.reuse ;  /* 0x0000000f060a7220 */ /* 0x080fe20000410000 */
[----:B------:R-:W-:Y:S01]  /*c480*/  F2FP.F16.E4M3.UNPACK_B R4, R4.H1 ;  /* 0x00000004ff04723e */ /* 0x000fe200030006ff */
[C---:B------:R-:W-:Y:S01]  /*c490*/  FFMA.FTZ R30, R11.reuse, R15, -R12 ;  /* 0x0000000f0b1e7223 */ /* 0x040fe2000001080c */
[----:B------:R-:W-:Y:S01]  /*c4a0*/  F2FP.F16.E4M3.UNPACK_B R9, R13 ;  /* 0x0000000dff09723e */ /* 0x000fe200020006ff */
[----:B------:R-:W-:Y:S01]  /*c4b0*/  FFMA.FTZ R25, R11, R25, R10 ;  /* 0x000000190b197223 */ /* 0x000fe2000001000a */
[--C-:B------:R-:W-:Y:S01]  /*c4c0*/  HADD2.F32 R12, -RZ, R5.reuse.H1_H1 ;  /* 0x30000005ff0c7230 */ /* 0x100fe20000004100 */
[----:B------:R-:W-:Y:S01]  /*c4d0*/  F2FP.F16.E4M3.UNPACK_B R13, R13.H1 ;  /* 0x0000000dff0d723e */ /* 0x000fe200030006ff */
[----:B------:R-:W-:Y:S01]  /*c4e0*/  HADD2.F32 R11, -RZ, R5.H0_H0 ;  /* 0x20000005ff0b7230 */ /* 0x000fe20000004100 */
[----:B------:R-:W-:Y:S01]  /*c4f0*/  F2FP.F16.E4M3.UNPACK_B R21, R21.H1 ;  /* 0x00000015ff15723e */ /* 0x000fe200030006ff */
[----:B------:R-:W-:-:S02]  /*c500*/  HADD2.F32 R6, -RZ, R4.H1_H1 ;  /* 0x30000004ff067230 */ /* 0x000fc40000004100 */
[----:B------:R-:W-:Y:S02]  /*c510*/  HADD2.F32 R10, -RZ, R9.H1_H1 ;  /* 0x30000009ff0a7230 */ /* 0x000fe40000004100 */
[----:B------:R-:W-:Y:S02]  /*c520*/  HADD2.F32 R5, -RZ, R4.H0_H0 ;  /* 0x20000004ff057230 */ /* 0x000fe40000004100 */
[C---:B------:R-:W-:Y:S01]  /*c530*/  FMUL.FTZ R14, R6.reuse, R12 ;  /* 0x0000000c060e7220 */ /* 0x040fe20000410000 */
[----:B------:R-:W-:Y:S02]  /*c540*/  HADD2.F32 R4, -RZ, R3.H1_H1 ;  /* 0x30000003ff047230 */ /* 0x000fe40000004100 */
[-C--:B------:R-:W-:Y:S01]  /*c550*/  FMUL.FTZ R20, R6, R10.reuse ;  /* 0x0000000a06147220 */ /* 0x080fe20000410000 */
[----:B------:R-:W-:Y:S02]  /*c560*/  HADD2.F32 R9, -RZ, R9.H0_H0 ;  /* 0x20000009ff097230 */ /* 0x000fe40000004100 */
[----:B------:R-:W-:Y:S01]  /*c570*/  FFMA.FTZ R14, R5, R10, -R14 ;  /* 0x0000000a050e7223 */ /* 0x000fe2000001080e */
[----:B------:R-:W-:-:S02]  /*c580*/  HADD2.F32 R3, -RZ, R3.H0_H0 ;  /* 0x20000003ff037230 */ /* 0x000fc40000004100 */
[C---:B------:R-:W-:Y:S01]  /*c590*/  FMUL.FTZ R6, R4.reuse, R11 ;  /* 0x0000000b04067220 */ /* 0x040fe20000410000 */
[----:B------:R-:W-:Y:S01]  /*c5a0*/  FFMA.FTZ R15, R5, R12, R20 ;  /* 0x0000000c050f7223 */ /* 0x000fe20000010014 */
[-C--:B------:R-:W-:Y:S01]  /*c5b0*/  FMUL.FTZ R4, R4, R9.reuse ;  /* 0x0000000904047220 */ /* 0x080fe20000410000 */
[----:B------:R-:W-:Y:S02]  /*c5c0*/  HADD2.F32 R5, -RZ, R13.H1_H1 ;  /* 0x3000000dff057230 */ /* 0x000fe40000004100 */
[C---:B------:R-:W-:Y:S01]  /*c5d0*/  FFMA.FTZ R12, R3.reuse, R9, -R6 ;  /* 0x00000009030c7223 */ /* 0x040fe20000010806 */
[--C-:B------:R-:W-:Y:S02]  /*c5e0*/  HADD2.F32 R9, -RZ, R21.reuse.H1_H1 ;  /* 0x30000015ff097230 */ /* 0x100fe40000004100 */
[----:B------:R-:W-:Y:S01]  /*c5f0*/  FFMA.FTZ R11, R3, R11, R4 ;  /* 0x0000000b030b7223 */ /* 0x000fe20000010004 */
[----:B------:R-:W-:Y:S02]  /*c600*/  HADD2.F32 R4, -RZ, R8.H1_H1 ;  /* 0x30000008ff047230 */ /* 0x000fe40000004100 */
[----:B------:R-:W-:-:S02]  /*c610*/  HADD2.F32 R10, -RZ, R21.H0_H0 ;  /* 0x20000015ff0a7230 */ /* 0x000fc40000004100 */
[----:B------:R-:W-:Y:S02]  /*c620*/  HADD2.F32 R3, -RZ, R7.H1_H1 ;  /* 0x30000007ff037230 */ /* 0x000fe40000004100 */
[C---:B------:R-:W-:Y:S01]  /*c630*/  FMUL.FTZ R20, R4.reuse, R5 ;  /* 0x0000000504147220 */ /* 0x040fe20000410000 */
[----:B------:R-:W-:Y:S02]  /*c640*/  HADD2.F32 R6, -RZ, R13.H0_H0 ;  /* 0x2000000dff067230 */ /* 0x000fe40000004100 */
[----:B------:R-:W-:Y:S01]  /*c650*/  FMUL.FTZ R13, R4, R9 ;  /* 0x00000009040d7220 */ /* 0x000fe20000410000 */
        /* <DEDUP_REMOVED lines=15> */
[----:B------:R-:W-:-:S05]  /*c750*/  F2FP.SATFINITE.E4M3.F32.PACK_AB_MERGE_C R5, R10, R5, R13 ;  /* 0x000000050a05723e */ /* 0x000fca000480700d */
[----:B------:R4:W-:Y:S01]  /*c760*/  STS.128 [R0+0x2000], R4 ;  /* 0x0020000400007388 */ /* 0x0009e20000000c00 */
[----:B------:R-:W-:Y:S05]  /*c770*/  BRA `(.L_x_3140) ;  /* 0x0000002400407947 */ /* 0x000fea0003800000 */
.L_x_3127:
[----:B------:R-:W0:Y:S01]  /*c780*/  LDC R10, c[0x0][0x448] ;  /* 0x00011200ff0a7b82 */ /* 0x000e220000000800 */
[----:B------:R-:W-:Y:S01]  /*c790*/  IMAD R3, R229, 0x40, R36 ;  /* 0x00000040e5037824 */ /* 0x000fe200078e0224 */
[----:B------:R-:W-:Y:S01]  /*c7a0*/  MOV R4, R26 ;  /* 0x0000001a00047202 */ /* 0x000fe20000000f00 */
[----:B------:R-:W-:Y:S01]  /*c7b0*/  ULDC.64 UR4, c[0x0][0x3f8] ;  /* 0x0000fe0000047ab9 */ /* 0x000fe20000000a00 */
[----:B------:R-:W-:Y:S01]  /*c7c0*/  IMAD.MOV.U32 R6, RZ, RZ, R24 ;  /* 0x000000ffff067224 */ /* 0x000fe200078e0018 */
[----:B------:R-:W-:Y:S01]  /*c7d0*/  ULDC.64 UR6, c[0x0][0x408] ;  /* 0x0001020000067ab9 */ /* 0x000fe20000000a00 */
[----:B------:R-:W-:Y:S01]  /*c7e0*/  IMAD.MOV.U32 R7, RZ, RZ, R31 ;  /* 0x000000ffff077224 */ /* 0x000fe200078e001f */
        /* <DEDUP_REMOVED lines=30> */
[----:B--2---:R-:W-:Y:S02]  /*c9d0*/  @!P1 IADD3 R14, P3, R16, R14, RZ ;  /* 0x0000000e100e9210 */ /* 0x004fe40007f7e0ff */
[----:B------:R-:W-:Y:S01]  /*c9e0*/  @!P1 MOV R4, R0 ;  /* 0x0000000000049202 */ /* 0x000fe20000000f00 */
[--C-:B---3--:R-:W-:Y:S02]  /*c9f0*/  @!P1 IMAD.X R5, R3, 0x1, R17.reuse, P2 ;  /* 0x0000000103059824 */ /* 0x108fe400010e0611 */
[----:B----4-:R-:W-:Y:S02]  /*ca00*/  @!P1 IMAD.X R3, R7, 0x1, R17, P3 ;  /* 0x0000000107039824 */ /* 0x010fe400018e0611 */
[----:B------:R-:W-:Y:S02]  /*ca10*/  @!P1 IMAD.MOV.U32 R24, RZ, RZ, R14 ;  /* 0x000000ffff189224 */ /* 0x000fe400078e000e */
[----:B------:R-:W-:Y:S01]  /*ca20*/  @!P1 IMAD.MOV.U32 R25, RZ, RZ, R3 ;  /* 0x000000ffff199224 */ /* 0x000fe200078e0003 */
[----:B------:R-:W2:Y:S05]  /*ca30*/  @!P1 LD.E.128 R4, desc[UR60][R4.64] ;  /* 0x0000003c04049980 */ /* 0x000eaa000c101d00 */
        /* <DEDUP_REMOVED lines=9> */
[----:B--2---:R-:W-:Y:S01]  /*cad0*/  @!P1 IMAD.MOV.U32 R32, RZ, RZ, R4 ;  /* 0x000000ffff209224 */ /* 0x004fe200078e0004 */
[----:B------:R-:W-:Y:S01]  /*cae0*/  @!P1 MOV R31, R7 ;  /* 0x00000007001f9202 */ /* 0x000fe20000000f00 */
[----:B------:R-:W-:Y:S01]  /*caf0*/  @!P1 IMAD.MOV.U32 R33, RZ, RZ, R5 ;  /* 0x000000ffff219224 */ /* 0x000fe200078e0005 */
[----:B------:R-:W-:Y:S01]  /*cb00*/  CS2R R4, SRZ ;  /* 0x0000000000047805 */ /* 0x000fe2000001ff00 */
[----:B------:R-:W-:-:S02]  /*cb10*/  @!P1 IMAD.MOV.U32 R30, RZ, RZ, R6 ;  /* 0x000000ffff1e9224 */ /* 0x000fc400078e0006 */
[----:B---3--:R-:W-:Y:S02]  /*cb20*/  @!P1 IMAD.MOV.U32 R28, RZ, RZ, R24 ;  /* 0x000000ffff1c9224 */ /* 0x008fe400078e0018 */
[----:B------:R-:W-:Y:S02]  /*cb30*/  @!P1 IMAD.MOV.U32 R29, RZ, RZ, R25 ;  /* 0x000000ffff1d9224 */ /* 0x000fe400078e0019 */
[----:B------:R-:W-:Y:S02]  /*cb40*/  @!P1 IMAD.MOV.U32 R20, RZ, RZ, R26 ;  /* 0x000000ffff149224 */ /* 0x000fe400078e001a */
[----:B01--4-:R-:W-:-:S07]  /*cb50*/  @!P1 IMAD.MOV.U32 R21, RZ, RZ, R27 ;  /* 0x000000ffff159224 */ /* 0x013fce00078e001b */
.L_x_3408:
[----:B------:R-:W-:Y:S01]  /*cb60*/  VIADD R36, R36, 0x40 ;  /* 0x0000004024247836 */ /* 0x000fe20000000000 */
[----:B------:R-:W-:Y:S01]  /*cb70*/  LEA.HI R0, R216, R216, RZ, 0x1 ;  /* 0x000000d8d8007211 */ /* 0x000fe200078f08ff */
[----:B------:R-:W-:Y:S01]  /*cb80*/  BSSY B1, `(.L_x_3144) ;  /* 0x0000013000017945 */ /* 0x000fe20003800000 */
[----:B------:R-:W-:Y:S02]  /*cb90*/  CS2R R8, SRZ ;  /* 0x0000000000087805 */ /* 0x000fe4000001ff00 */
[----:B------:R-:W-:Y:S02]  /*cba0*/  CS2R R10, SRZ ;  /* 0x00000000000a7805 */ /* 0x000fe4000001ff00 */
[----:B------:R-:W-:Y:S02]  /*cbb0*/  ISETP.GE.AND P1, PT, R36, R39, PT ;  /* 0x000000272400720c */ /* 0x000fe40003f26270 */
[----:B------:R-:W-:-:S04]  /*cbc0*/  LOP3.LUT R7, R0, 0xfffffffe, RZ, 0xc0, !PT ;  /* 0xfffffffe00077812 */ /* 0x000fc800078ec0ff */
[----:B------:R-:W-:Y:S02]  /*cbd0*/  IADD3 R13, R216, -R7, RZ ;  /* 0x80000007d80d7210 */ /* 0x000fe40007ffe0ff */
[----:B------:R-:W-:Y:S02]  /*cbe0*/  CS2R R6, SRZ ;  /* 0x0000000000067805 */ /* 0x000fe4000001ff00 */
[----:B------:R-:W-:-:S03]  /*cbf0*/  SHF.L.U32 R13, R13, 0x1f, RZ ;  /* 0x0000001f0d0d7819 */ /* 0x000fc600000006ff */
[----:B------:R-:W-:Y:S05]  /*cc00*/  @P1 BRA `(.L_x_3145) ;  /* 0x0000000000281947 */ /* 0x000fea0003800000 */
        /* <DEDUP_REMOVED lines=10> */
.L_x_3145:
[----:B------:R-:W-:Y:S05]  /*ccb0*/  BSYNC B1 ;  /* 0x0000000000017941 */ /* 0x000fea0003800000 */
.L_x_3144:
[----:B------:R-:W0:Y:S01]  /*ccc0*/  SYNCS.PHASECHK.TRANS64.TRYWAIT P1, [R18+URZ+0x22800], R13 ;  /* 0x0228000d120075a7 */ /* 0x000e22000802017f */
[----:B------:R-:W-:Y:S01]  /*ccd0*/  VIADD R3, R195, 0x40 ;  /* 0x00000040c3037836 */ /* 0x000fe20000000000 */
[----:B------:R-:W-:Y:S01]  /*cce0*/  VIADDMNMX R0, R39, -R200, 0x80, PT ;  /* 0x0000008027007446 */ /* 0x000fe200038009c8 */
[----:B------:R-:W-:Y:S03]  /*ccf0*/  BSSY B1, `(.L_x_3146) ;  /* 0x0000004000017945 */ /* 0x000fe60003800000 */
[-C--:B------:R-:W-:Y:S02]  /*cd00*/  ISETP.GE.OR P2, PT, R195, R0.reuse, P0 ;  /* 0x00000000c300720c */ /* 0x080fe40000746670 */
[----:B------:R-:W-:Y:S01]  /*cd10*/  ISETP.GE.OR P0, PT, R3, R0, P0 ;  /* 0x000000000300720c */ /* 0x000fe20000706670 */
[----:B0-----:R-:W-:-:S12]  /*cd20*/  @!P1 BRA `(.L_x_3147) ;  /* 0x0000019c00749947 */ /* 0x001fd80003800000 */
.L_x_3409:
[----:B------:R-:W-:Y:S05]  /*cd30*/  BSYNC B1 ;  /* 0x0000000000017941 */ /* 0x000fea0003800000 */
.L_x_3146:
[----:B------:R-:W-:Y:S04]  /*cd40*/  BSSY B1, `(.L_x_3148) ;  /* 0x0000100000017945 */ /* 0x000fe80003800000 */
[----:B------:R-:W-:Y:S05]  /*cd50*/  @P2 BRA `(.L_x_3149) ;  /* 0x0000000c00f82947 */ /* 0x000fea0003800000 */
[----:B------:R-:W-:Y:S02]  /*cd60*/  SHF.R.U32.HI R0, RZ, 0x8, R32 ;  /* 0x00000008ff007819 */ /* 0x000fe40000011620 */
[----:B------:R-:W-:Y:S02]  /*cd70*/  LOP3.LUT R3, R32, 0xff, RZ, 0xc0, !PT ;  /* 0x000000ff20037812 */ /* 0x000fe400078ec0ff */
[----:B------:R-:W-:Y:S02]  /*cd80*/  LOP3.LUT R0, R0, 0xff, RZ, 0xc0, !PT ;  /* 0x000000ff00007812 */ /* 0x000fe400078ec0ff */
[----:B------:R-:W-:Y:S02]  /*cd90*/  SHF.R.U32.HI R12, RZ, 0x8, R33 ;  /* 0x00000008ff0c7819 */ /* 0x000fe40000011621 */
[----:B------:R-:W-:Y:S02]  /*cda0*/  SHF.R.U32.HI R14, RZ, 0x8, R30 ;  /* 0x00000008ff0e7819 */ /* 0x000fe4000001161e */
[----:B------:R-:W-:Y:S01]  /*cdb0*/  PRMT R36, R0, 0x7604, R3 ;  /* 0x0000760400247816 */ /* 0x000fe20000000003 */
[----:B------:R-:W-:Y:S01]  /*cdc0*/  IMAD.SHL.U32 R3, R205, 0x80, RZ ;  /* 0x00000080cd037824 */ /* 0x000fe200078e00ff */
[----:B0-----:R-:W-:-:S02]  /*cdd0*/  LOP3.LUT R13, R33, 0xff, RZ, 0xc0, !PT ;  /* 0x000000ff210d7812 */ /* 0x001fc400078ec0ff */
[----:B------:R-:W-:Y:S02]  /*cde0*/  LOP3.LUT R12, R12, 0xff, RZ, 0xc0, !PT ;  /* 0x000000ff0c0c7812 */ /* 0x000fe400078ec0ff */
[----:B------:R-:W-:Y:S02]  /*cdf0*/  LOP3.LUT R15, R30, 0xff, RZ, 0xc0, !PT ;  /* 0x000000ff1e0f7812 */ /* 0x000fe400078ec0ff */
[----:B------:R-:W-:Y:S02]  /*ce00*/  LOP3.LUT R14, R14, 0xff, RZ, 0xc0, !PT ;  /* 0x000000ff0e0e7812 */ /* 0x000fe400078ec0ff */
[----:B------:R-:W-:Y:S02]  /*ce10*/  PRMT R38, R12, 0x7604, R13 ;  /* 0x000076040c267816 */ /* 0x000fe4000000000d */
[----:B------:R-:W-:Y:S02]  /*ce20*/  SHF.R.U32.HI R0, RZ, 0x8, R28 ;  /* 0x00000008ff007819 */ /* 0x000fe4000001161c */
[----:B------:R-:W-:-:S02]  /*ce30*/  SHF.R.U32.HI R13, RZ, 0x8, R31 ;  /* 0x00000008ff0d7819 */ /* 0x000fc4000001161f */
[----:B------:R-:W-:Y:S01]  /*ce40*/  LOP3.LUT R12, R3, 0x380, RZ, 0xc0, !PT ;  /* 0x00000380030c7812 */ /* 0x000fe200078ec0ff */
[----:B------:R-:W-:Y:S01]  /*ce50*/  IMAD.IADD R3, R16, 0x1, R41 ;  /* 0x0000000110037824 */ /* 0x000fe200078e0229 */
[----:B------:R-:W-:Y:S02]  /*ce60*/  PRMT R40, R14, 0x7604, R15 ;  /* 0x000076040e287816 */ /* 0x000fe4000000000f */
[----:B------:R-:W-:Y:S02]  /*ce70*/  LOP3.LUT R15, R0, 0xff, RZ, 0xc0, !PT ;  /* 0x000000ff000f7812 */ /* 0x000fe400078ec0ff */
[----:B------:R-:W-:Y:S02]  /*ce80*/  LOP3.LUT R14, R31, 0xff, RZ, 0xc0, !PT ;  /* 0x000000ff1f0e7812 */ /* 0x000fe400078ec0ff */
[----:B------:R-:W-:Y:S02]  /*ce90*/  LOP3.LUT R13, R13, 0xff, RZ, 0xc0, !PT ;  /* 0x000000ff0d0d7812 */ /* 0x000fe400078ec0ff */
[----:B------:R-:W-:-:S02]  /*cea0*/  LOP3.LUT R0, R12, 0x70, R16, 0xf8, !PT ;  /* 0x000000700c007812 */ /* 0x000fc400078ef810 */
[----:B------:R-:W-:Y:S02]  /*ceb0*/  SHF.R.U32.HI R25, RZ, 0x3, R12 ;  /* 0x00000003ff197819 */ /* 0x000fe4000001160c */
[----:B------:R-:W-:Y:S02]  /*cec0*/  LOP3.LUT R12, R12, 0x70, R3, 0xf8, !PT ;  /* 0x000000700c0c7812 */ /* 0x000fe400078ef803 */
[----:B------:R-:W-:Y:S02]  /*ced0*/  LOP3.LUT R24, R28, 0xff, RZ, 0xc0, !PT ;  /* 0x000000ff1c187812 */ /* 0x000fe400078ec0ff */
[----:B------:R-:W-:Y:S02]  /*cee0*/  PRMT R43, R13, 0x7604, R14 ;  /* 0x000076040d2b7816 */ /* 0x000fe4000000000e */
[----:B------:R-:W-:Y:S02]  /*cef0*/  LOP3.LUT R3, R0, R25, RZ, 0x3c, !PT ;  /* 0x0000001900037212 */ /* 0x000fe400078e3cff */
[----:B------:R-:W-:-:S02]  /*cf00*/  SHF.R.U32.HI R13, RZ, 0x8, R29 ;  /* 0x00000008ff0d7819 */ /* 0x000fc4000001161d */
[----:B------:R-:W-:Y:S02]  /*cf10*/  PRMT R45, R15, 0x7604, R24 ;  /* 0x000076040f2d7816 */ /* 0x000fe40000000018 */
[----:B------:R-:W-:Y:S02]  /*cf20*/  LOP3.LUT R25, R12, R25, RZ, 0x3c, !PT ;  /* 0x000000190c197212 */ /* 0x000fe400078e3cff */
[----:B------:R-:W-:Y:S02]  /*cf30*/  IADD3 R0, R18, R3, R204 ;  /* 0x0000000312007210 */ /* 0x000fe40007ffe0cc */
[----:B------:R-:W-:Y:S02]  /*cf40*/  LOP3.LUT R24, R29, 0xff, RZ, 0xc0, !PT ;  /* 0x000000ff1d187812 */ /* 0x000fe400078ec0ff */
[----:B------:R-:W-:Y:S02]  /*cf50*/  SHF.R.U32.HI R12, RZ, 0x8, R20 ;  /* 0x00000008ff0c7819 */ /* 0x000fe40000011614 */
[----:B------:R-:W-:-:S02]  /*cf60*/  LOP3.LUT R3, R13, 0xff, RZ, 0xc0, !PT ;  /* 0x000000ff0d037812 */ /* 0x000fc400078ec0ff */
[----:B------:R-:W-:Y:S02]  /*cf70*/  LOP3.LUT R27, R20, 0xff, RZ, 0xc0, !PT ;  /* 0x000000ff141b7812 */ /* 0x000fe400078ec0ff */
[----:B------:R-:W-:Y:S02]  /*cf80*/  LOP3.LUT R26, R12, 0xff, RZ, 0xc0, !PT ;  /* 0x000000ff0c1a7812 */ /* 0x000fe400078ec0ff */
[----:B------:R-:W-:Y:S01]  /*cf90*/  PRMT R47, R3, 0x7604, R24 ;  /* 0x00007604032f7816 */ /* 0x000fe20000000018 */
[----:B------:R-:W-:Y:S01]  /*cfa0*/  LDS.128 R12, [R0+0x14400] ;  /* 0x01440000000c7984 */ /* 0x000fe20000000c00 */
[----:B------:R-:W-:Y:S02]  /*cfb0*/  IADD3 R3, R18, R25, R204 ;  /* 0x0000001912037210 */ /* 0x000fe40007ffe0cc */
[----:B------:R-:W-:Y:S02]  /*cfc0*/  PRMT R51, R26, 0x7604, R27 ;  /* 0x000076041a337816 */ /* 0x000fe4000000001b */
[----:B------:R-:W-:Y:S01]  /*cfd0*/  SHF.R.U32.HI R35, RZ, 0x8, R21 ;  /* 0x00000008ff237819 */ /* 0x000fe20000011615 */
[----:B------:R-:W0:Y:S01]  /*cfe0*/  LDS.128 R24, [R3+0x14400] ;  /* 0x0144000003187984 */ /* 0x000e220000000c00 */
[----:B------:R-:W-:-:S02]  /*cff0*/  SHF.R.U32.HI R37, RZ, 0x10, R33 ;  /* 0x00000010ff257819 */ /* 0x000fc40000011621 */
[----:B------:R-:W-:Y:S02]  /*d000*/  LOP3.LUT R42, R21, 0xff, RZ, 0xc0, !PT ;  /* 0x000000ff152a7812 */ /* 0x000fe400078ec0ff */
[----:B------:R-:W-:Y:S02]  /*d010*/  LOP3.LUT R35, R35, 0xff, RZ, 0xc0, !PT ;  /* 0x000000ff23237812 */ /* 0x000fe400078ec0ff */
[----:B------:R-:W-:Y:S02]  /*d020*/  LOP3.LUT R37, R37, 0xff, RZ, 0xc0, !PT ;  /* 0x000000ff25257812 */ /* 0x000fe400078ec0ff */
[----:B------:R-:W-:Y:S02]  /*d030*/  PRMT R53, R35, 0x7604, R42 ;  /* 0x0000760423357816 */ /* 0x000fe4000000002a */
[----:B------:R-:W-:Y:S02]  /*d040*/  SHF.R.U32.HI R39, RZ, 0x10, R30 ;  /* 0x00000010ff277819 */ /* 0x000fe4000001161e */
[----:B------:R-:W-:-:S02]  /*d050*/  SHF.R.U32.HI R42, RZ, 0x10, R31 ;  /* 0x00000010ff2a7819 */ /* 0x000fc4000001161f */
[----:B------:R-:W-:Y:S02]  /*d060*/  SHF.R.U32.HI R35, RZ, 0x10, R32 ;  /* 0x00000010ff237819 */ /* 0x000fe40000011620 */
[----:B------:R-:W-:Y:S02]  /*d070*/  PRMT R37, R37, 0x7054, R38 ;  /* 0x0000705425257816 */ /* 0x000fe40000000026 */
[----:B------:R-:W-:Y:S02]  /*d080*/  SHF.R.U32.HI R38, RZ, 0x10, R29 ;  /* 0x00000010ff267819 */ /* 0x000fe4000001161d */
[----:B------:R-:W-:Y:S02]  /*d090*/  LOP3.LUT R39, R39, 0xff, RZ, 0xc0, !PT ;  /* 0x000000ff27277812 */ /* 0x000fe400078ec0ff */
[----:B------:R-:W-:Y:S02]  /*d0a0*/  LOP3.LUT R42, R42, 0xff, RZ, 0xc0, !PT ;  /* 0x000000ff2a2a7812 */ /* 0x000fe400078ec0ff */
[----:B------:R-:W-:-:S02]  /*d0b0*/  LOP3.LUT R35, R35, 0xff, RZ, 0xc0, !PT ;  /* 0x000000ff23237812 */ /* 0x000fc400078ec0ff */
[----:B------:R-:W-:Y:S02]  /*d0c0*/  LOP3.LUT R38, R38, 0xff, RZ, 0xc0, !PT ;  /* 0x000000ff26267812 */ /* 0x000fe400078ec0ff */
[----:B------:R-:W-:Y:S02]  /*d0d0*/  PRMT R39, R39, 0x7054, R40 ;  /* 0x0000705427277816 */ /* 0x000fe40000000028 */
[----:B------:R-:W-:Y:S02]  /*d0e0*/  PRMT R43, R42, 0x7054, R43 ;  /* 0x000070542a2b7816 */ /* 0x000fe4000000002b */
[----:B------:R-:W-:Y:S02]  /*d0f0*/  PRMT R35, R35, 0x7054, R36 ;  /* 0x0000705423237816 */ /* 0x000fe40000000024 */
[----:B------:R-:W-:Y:S02]  /*d100*/  SHF.R.U32.HI R40, RZ, 0x10, R20 ;  /* 0x00000010ff287819 */ /* 0x000fe40000011614 */
[----:B------:R-:W-:-:S02]  /*d110*/  SHF.R.U32.HI R42, RZ, 0x10, R21 ;  /* 0x00000010ff2a7819 */ /* 0x000fc40000011615 */
[----:B------:R-:W-:Y:S02]  /*d120*/  SHF.R.U32.HI R36, RZ, 0x10, R28 ;  /* 0x00000010ff247819 */ /* 0x000fe4000001161c */
[----:B------:R-:W-:Y:S02]  /*d130*/  PRMT R49, R38, 0x7054, R47 ;  /* 0x0000705426317816 */ /* 0x000fe4000000002f */
[----:B------:R-:W-:Y:S02]  /*d140*/  LOP3.LUT R40, R40, 0xff, RZ, 0xc0, !PT ;  /* 0x000000ff28287812 */ /* 0x000fe400078ec0ff */
[----:B------:R-:W-:Y:S02]  /*d150*/  LOP3.LUT R42, R42, 0xff, RZ, 0xc0, !PT ;  /* 0x000000ff2a2a7812 */ /* 0x000fe400078ec0ff */
[----:B------:R-:W-:Y:S02]  /*d160*/  LOP3.LUT R36, R36, 0xff, RZ, 0xc0, !PT ;  /* 0x000000ff24247812 */ /* 0x000fe400078ec0ff */
[----:B------:R-:W-:-:S02]  /*d170*/  LOP3.LUT R49, R49, 0xff000000, R29, 0xf8, !PT ;  /* 0xff00000031317812 */ /* 0x000fc400078ef81d */
[----:B------:R-:W-:Y:S02]  /*d180*/  PRMT R51, R40, 0x7054, R51 ;  /* 0x0000705428337816 */ /* 0x000fe40000000033 */
[----:B------:R-:W-:Y:S02]  /*d190*/  PRMT R53, R42, 0x7054, R53 ;  /* 0x000070542a357816 */ /* 0x000fe40000000035 */
[----:B------:R-:W-:Y:S02]  /*d1a0*/  PRMT R45, R36, 0x7054, R45 ;  /* 0x00007054242d7816 */ /* 0x000fe4000000002d */
[----:B------:R-:W-:Y:S02]  /*d1b0*/  LOP3.LUT R40, R35, 0xff000000, R32, 0xf8, !PT ;  /* 0xff00000023287812 */ /* 0x000fe400078ef820 */
[----:B------:R-:W-:Y:S02]  /*d1c0*/  LOP3.LUT R42, R37, 0xff000000, R33, 0xf8, !PT ;  /* 0xff000000252a7812 */ /* 0x000fe400078ef821 */
[----:B------:R-:W-:-:S02]  /*d1d0*/  F2FP.F16.E4M3.UNPACK_B R48, R49.H1 ;  /* 0x00000031ff30723e */ /* 0x000fc400030006ff */
[----:B0-----:R-:W-:Y:S02]  /*d1e0*/  F2FP.F16.E4M3.UNPACK_B R35, R25.H1 ;  /* 0x00000019ff23723e */ /* 0x001fe400030006ff */
[----:B------:R-:W-:Y:S02]  /*d1f0*/  LOP3.LUT R46, R43, 0xff000000, R31, 0xf8, !PT ;  /* 0xff0000002b2e7812 */ /* 0x000fe400078ef81f */
[----:B------:R-:W-:Y:S02]  /*d200*/  LOP3.LUT R47, R45, 0xff000000, R28, 0xf8, !PT ;  /* 0xff0000002d2f7812 */ /* 0x000fe400078ef81c */
[----:B------:R-:W-:Y:S01]  /*d210*/  LOP3.LUT R50, R51, 0xff000000, R20, 0xf8, !PT ;  /* 0xff00000033327812 */ /* 0x000fe200078ef814 */
[--C-:B------:R-:W-:Y:S01]  /*d220*/  HADD2.F32 R51, -RZ, R48.reuse.H0_H0 ;  /* 0x20000030ff337230 */ /* 0x100fe20000004100 */
[----:B------:R-:W-:Y:S01]  /*d230*/  F2FP.F16.E4M3.UNPACK_B R43, R42.H1 ;  /* 0x0000002aff2b723e */ /* 0x000fe200030006ff */
[----:B------:R-:W-:Y:S01]  /*d240*/  HADD2.F32 R48, -RZ, R48.H1_H1 ;  /* 0x30000030ff307230 */ /* 0x000fe20000004100 */
[----:B------:R-:W-:-:S02]  /*d250*/  F2FP.F16.E4M3.UNPACK_B R31, R15 ;  /* 0x0000000fff1f723e */ /* 0x000fc400020006ff */
        /* <DEDUP_REMOVED lines=174> */
.L_x_3149:
[----:B------:R-:W-:Y:S05]  /*dd40*/  BSYNC B1 ;  /* 0x0000000000017941 */ /* 0x000fea0003800000 */
.L_x_3148:
[----:B------:R-:W-:Y:S05]  /*dd50*/  @P0 BRA `(.L_x_3140) ;  /* 0x0000000c00c80947 */ /* 0x000fea0003800000 */
[----:B------:R-:W2:Y:S01]  /*dd60*/  LDL R53, [R1+0xc] ;  /* 0x00000c0001357983 */ /* 0x000ea20000100800 */
[----:B-1---5:R-:W-:Y:S02]  /*dd70*/  SHF.R.U32.HI R3, RZ, 0x8, R8 ;  /* 0x00000008ff037819 */ /* 0x022fe40000011608 */
[----:B------:R-:W-:Y:S02]  /*dd80*/  LOP3.LUT R0, R8, 0xff, RZ, 0xc0, !PT ;  /* 0x000000ff08007812 */ /* 0x000fe400078ec0ff */
[----:B------:R-:W-:Y:S02]  /*dd90*/  LOP3.LUT R3, R3, 0xff, RZ, 0xc0, !PT ;  /* 0x000000ff03037812 */ /* 0x000fe400078ec0ff */
[----:B------:R-:W-:Y:S02]  /*dda0*/  IADD3 R24, R16, R41, RZ ;  /* 0x0000002910187210 */ /* 0x000fe40007ffe0ff */
[----:B------:R-:W-:Y:S02]  /*ddb0*/  PRMT R21, R3, 0x7604, R0 ;  /* 0x0000760403157816 */ /* 0x000fe40000000000 */
[----:B------:R-:W-:-:S02]  /*ddc0*/  SHF.R.U32.HI R3, RZ, 0x8, R10 ;  /* 0x00000008ff037819 */ /* 0x000fc4000001160a */
[----:B------:R-:W-:Y:S02]  /*ddd0*/  LOP3.LUT R0, R10, 0xff, RZ, 0xc0, !PT ;  /* 0x000000ff0a007812 */ /* 0x000fe400078ec0ff */
[----:B------:R-:W-:Y:S02]  /*dde0*/  LOP3.LUT R3, R3, 0xff, RZ, 0xc0, !PT ;  /* 0x000000ff03037812 */ /* 0x000fe400078ec0ff */
[----:B0-----:R-:W-:Y:S02]  /*ddf0*/  SHF.R.U32.HI R13, RZ, 0x8, R9 ;  /* 0x00000008ff0d7819 */ /* 0x001fe40000011609 */
[----:B------:R-:W-:Y:S02]  /*de00*/  PRMT R29, R3, 0x7604, R0 ;  /* 0x00007604031d7816 */ /* 0x000fe40000000000 */
[----:B------:R-:W-:Y:S02]  /*de10*/  LOP3.LUT R0, R201, 0x70, R24, 0xf8, !PT ;  /* 0x00000070c9007812 */ /* 0x000fe400078ef818 */
[----:B------:R-:W-:-:S02]  /*de20*/  SHF.R.U32.HI R25, RZ, 0x3, R201 ;  /* 0x00000003ff197819 */ /* 0x000fc400000116c9 */
[----:B------:R-:W-:Y:S02]  /*de30*/  LOP3.LUT R12, R9, 0xff, RZ, 0xc0, !PT ;  /* 0x000000ff090c7812 */ /* 0x000fe400078ec0ff */
[----:B------:R-:W-:Y:S02]  /*de40*/  LOP3.LUT R13, R13, 0xff, RZ, 0xc0, !PT ;  /* 0x000000ff0d0d7812 */ /* 0x000fe400078ec0ff */
[----:B------:R-:W-:Y:S02]  /*de50*/  LOP3.LUT R3, R0, R25, RZ, 0x3c, !PT ;  /* 0x0000001900037212 */ /* 0x000fe400078e3cff */
[----:B------:R-:W-:Y:S02]  /*de60*/  PRMT R20, R13, 0x7604, R12 ;  /* 0x000076040d147816 */ /* 0x000fe4000000000c */
[----:B------:R-:W-:Y:S02]  /*de70*/  SHF.R.U32.HI R13, RZ, 0x8, R11 ;  /* 0x00000008ff0d7819 */ /* 0x000fe4000001160b */
[----:B------:R-:W-:-:S02]  /*de80*/  SHF.R.U32.HI R15, RZ, 0x8, R4 ;  /* 0x00000008ff0f7819 */ /* 0x000fc40000011604 */
[----:B------:R-:W-:Y:S02]  /*de90*/  SHF.R.U32.HI R24, RZ, 0x8, R5 ;  /* 0x00000008ff187819 */ /* 0x000fe40000011605 */
[----:B------:R-:W-:Y:S02]  /*dea0*/  IADD3 R0, R18, R3, R206 ;  /* 0x0000000312007210 */ /* 0x000fe40007ffe0ce */
[----:B------:R-:W-:Y:S02]  /*deb0*/  LOP3.LUT R12, R11, 0xff, RZ, 0xc0, !PT ;  /* 0x000000ff0b0c7812 */ /* 0x000fe400078ec0ff */
[----:B------:R-:W-:Y:S02]  /*dec0*/  LOP3.LUT R14, R4, 0xff, RZ, 0xc0, !PT ;  /* 0x000000ff040e7812 */ /* 0x000fe400078ec0ff */
[----:B------:R-:W-:Y:S02]  /*ded0*/  LOP3.LUT R13, R13, 0xff, RZ, 0xc0, !PT ;  /* 0x000000ff0d0d7812 */ /* 0x000fe400078ec0ff */
[----:B------:R-:W-:-:S02]  /*dee0*/  LOP3.LUT R15, R15, 0xff, RZ, 0xc0, !PT ;  /* 0x000000ff0f0f7812 */ /* 0x000fc400078ec0ff */
[----:B------:R-:W-:Y:S02]  /*def0*/  LOP3.LUT R3, R24, 0xff, RZ, 0xc0, !PT ;  /* 0x000000ff18037812 */ /* 0x000fe400078ec0ff */
[----:B------:R-:W0:Y:S01]  /*df00*/  LDS.128 R24, [R0+0x14400] ;  /* 0x0144000000187984 */ /* 0x000e220000000c00 */
[----:B------:R-:W-:Y:S02]  /*df10*/  PRMT R28, R13, 0x7604, R12 ;  /* 0x000076040d1c7816 */ /* 0x000fe4000000000c */
[----:B------:R-:W-:Y:S02]  /*df20*/  PRMT R35, R15, 0x7604, R14 ;  /* 0x000076040f237816 */ /* 0x000fe4000000000e */
[----:B------:R-:W-:Y:S02]  /*df30*/  SHF.R.U32.HI R32, RZ, 0x8, R6 ;  /* 0x00000008ff207819 */ /* 0x000fe40000011606 */
[----:B------:R-:W-:Y:S02]  /*df40*/  LOP3.LUT R30, R5, 0xff, RZ, 0xc0, !PT ;  /* 0x000000ff051e7812 */ /* 0x000fe400078ec0ff */
[----:B------:R-:W-:-:S02]  /*df50*/  LOP3.LUT R31, R6, 0xff, RZ, 0xc0, !PT ;  /* 0x000000ff061f7812 */ /* 0x000fc400078ec0ff */
[----:B------:R-:W-:Y:S02]  /*df60*/  LOP3.LUT R32, R32, 0xff, RZ, 0xc0, !PT ;  /* 0x000000ff20207812 */ /* 0x000fe400078ec0ff */
        /* <DEDUP_REMOVED lines=15> */
[----:B------:R-:W-:-:S02]  /*e060*/  PRMT R36, R36, 0x7604, R33 ;  /* 0x0000760424247816 */ /* 0x000fc40000000021 */
[----:B------:R-:W-:Y:S02]  /*e070*/  LOP3.LUT R33, R28, 0xff0000, R31, 0xf8, !PT ;  /* 0x00ff00001c217812 */ /* 0x000fe400078ef81f */
[----:B------:R-:W-:Y:S02]  /*e080*/  LOP3.LUT R31, R29, 0xff0000, R10, 0xf8, !PT ;  /* 0x00ff00001d1f7812 */ /* 0x000fe400078ef80a */
[----:B------:R-:W-:Y:S02]  /*e090*/  LOP3.LUT R29, R3, 0xff000000, R9, 0xf8, !PT ;  /* 0xff000000031d7812 */ /* 0x000fe400078ef809 */
[----:B------:R-:W-:Y:S02]  /*e0a0*/  LOP3.LUT R37, R37, 0xff000000, R5, 0xf8, !PT ;  /* 0xff00000025257812 */ /* 0x000fe400078ef805 */
[----:B------:R-:W-:Y:S02]  /*e0b0*/  LOP3.LUT R41, R36, 0xff0000, R41, 0xf8, !PT ;  /* 0x00ff000024297812 */ /* 0x000fe400078ef829 */
[----:B------:R-:W-:-:S02]  /*e0c0*/  LOP3.LUT R35, R35, 0xff0000, R4, 0xf8, !PT ;  /* 0x00ff000023237812 */ /* 0x000fc400078ef804 */
[----:B------:R-:W-:Y:S02]  /*e0d0*/  LOP3.LUT R32, R31, 0xff000000, R10, 0xf8, !PT ;  /* 0xff0000001f207812 */ /* 0x000fe400078ef80a */
[----:B------:R-:W-:Y:S02]  /*e0e0*/  LOP3.LUT R33, R33, 0xff000000, R11, 0xf8, !PT ;  /* 0xff00000021217812 */ /* 0x000fe400078ef80b */
[----:B------:R-:W-:Y:S02]  /*e0f0*/  F2FP.F16.E4M3.UNPACK_B R36, R37 ;  /* 0x00000025ff24723e */ /* 0x000fe400020006ff */
[----:B0-----:R-:W-:Y:S02]  /*e100*/  F2FP.F16.E4M3.UNPACK_B R10, R25 ;  /* 0x00000019ff0a723e */ /* 0x001fe400020006ff */
[----:B------:R-:W-:Y:S01]  /*e110*/  F2FP.F16.E4M3.UNPACK_B R11, R29 ;  /* 0x0000001dff0b723e */ /* 0x000fe200020006ff */
[----:B------:R-:W-:Y:S01]  /*e120*/  HADD2.F32 R31, -RZ, R36.H0_H0 ;  /* 0x20000024ff1f7230 */ /* 0x000fe20000004100 */
[----:B------:R-:W-:Y:S01]  /*e130*/  LOP3.LUT R35, R35, 0xff000000, R4, 0xf8, !PT ;  /* 0xff00000023237812 */ /* 0x000fe200078ef804 */
[--C-:B------:R-:W-:Y:S01]  /*e140*/  HADD2.F32 R5, -RZ, R10.reuse.H0_H0 ;  /* 0x2000000aff057230 */ /* 0x100fe20000004100 */
[--C-:B------:R-:W-:Y:S01]  /*e150*/  LOP3.LUT R39, R39, 0xff0000, R6.reuse, 0xf8, !PT ;  /* 0x00ff000027277812 */ /* 0x100fe200078ef806 */
[----:B------:R-:W-:Y:S01]  /*e160*/  HADD2.F32 R30, -RZ, R11.H0_H0 ;  /* 0x2000000bff1e7230 */ /* 0x000fe20000004100 */
[----:B------:R-:W-:Y:S01]  /*e170*/  F2FP.F16.E4M3.UNPACK_B R25, R25.H1 ;  /* 0x00000019ff19723e */ /* 0x000fe200030006ff */
[----:B------:R-:W-:Y:S01]  /*e180*/  HADD2.F32 R10, -RZ, R10.H1_H1 ;  /* 0x3000000aff0a7230 */ /* 0x000fe20000004100 */
[----:B------:R-:W-:Y:S01]  /*e190*/  LOP3.LUT R38, R39, 0xff000000, R6, 0xf8, !PT ;  /* 0xff00000027267812 */ /* 0x000fe200078ef806 */
[C---:B------:R-:W-:Y:S01]  /*e1a0*/  FMUL.FTZ R39, R5.reuse, R31 ;  /* 0x0000001f05277220 */ /* 0x040fe20000410000 */
[----:B------:R-:W-:Y:S01]  /*e1b0*/  FMUL.FTZ R40, R5, R30 ;  /* 0x0000001e05287220 */ /* 0x000fe20000410000 */
[----:B------:R-:W-:-:S02]  /*e1c0*/  F2FP.F16.E4M3.UNPACK_B R37, R37.H1 ;  /* 0x00000025ff25723e */ /* 0x000fc400030006ff */
[----:B------:R-:W-:Y:S02]  /*e1d0*/  F2FP.F16.E4M3.UNPACK_B R29, R29.H1 ;  /* 0x0000001dff1d723e */ /* 0x000fe400030006ff */
[--C-:B------:R-:W-:Y:S02]  /*e1e0*/  LOP3.LUT R21, R21, 0xff0000, R8.reuse, 0xf8, !PT ;  /* 0x00ff000015157812 */ /* 0x100fe400078ef808 */
[----:B------:R-:W-:Y:S02]  /*e1f0*/  LOP3.LUT R41, R41, 0xff000000, R7, 0xf8, !PT ;  /* 0xff00000029297812 */ /* 0x000fe400078ef807 */
[----:B------:R-:W-:Y:S02]  /*e200*/  LOP3.LUT R28, R21, 0xff000000, R8, 0xf8, !PT ;  /* 0xff000000151c7812 */ /* 0x000fe400078ef808 */
[-C--:B------:R-:W-:Y:S02]  /*e210*/  F2FP.F16.E4M3.UNPACK_B R21, R27.reuse ;  /* 0x0000001bff15723e */ /* 0x080fe400020006ff */
[----:B------:R-:W-:-:S02]  /*e220*/  F2FP.F16.E4M3.UNPACK_B R27, R27.H1 ;  /* 0x0000001bff1b723e */ /* 0x000fc400030006ff */
[-C--:B------:R-:W-:Y:S02]  /*e230*/  F2FP.F16.E4M3.UNPACK_B R9, R24.reuse ;  /* 0x00000018ff09723e */ /* 0x080fe400020006ff */
[----:B------:R-:W-:Y:S02]  /*e240*/  F2FP.F16.E4M3.UNPACK_B R24, R24.H1 ;  /* 0x00000018ff18723e */ /* 0x000fe400030006ff */
[-C--:B------:R-:W-:Y:S02]  /*e250*/  F2FP.F16.E4M3.UNPACK_B R20, R26.reuse ;  /* 0x0000001aff14723e */ /* 0x080fe400020006ff */
[----:B------:R-:W-:Y:S01]  /*e260*/  F2FP.F16.E4M3.UNPACK_B R26, R26.H1 ;  /* 0x0000001aff1a723e */ /* 0x000fe200030006ff */
[----:B--2---:R-:W0:Y:S02]  /*e270*/  LDS.128 R12, [R53+0x14400] ;  /* 0x01440000350c7984 */ /* 0x004e240000000c00 */
[-C--:B0-----:R-:W-:Y:S02]  /*e280*/  F2FP.F16.E4M3.UNPACK_B R4, R13.reuse ;  /* 0x0000000dff04723e */ /* 0x081fe400020006ff */
[----:B------:R-:W-:-:S02]  /*e290*/  F2FP.F16.E4M3.UNPACK_B R13, R13.H1 ;  /* 0x0000000dff0d723e */ /* 0x000fc400030006ff */
[-C--:B------:R-:W-:Y:S01]  /*e2a0*/  F2FP.F16.E4M3.UNPACK_B R8, R15.reuse ;  /* 0x0000000fff08723e */ /* 0x080fe200020006ff */
[--C-:B------:R-:W-:Y:S01]  /*e2b0*/  HADD2.F32 R6, -RZ, R4.reuse.H0_H0 ;  /* 0x20000004ff067230 */ /* 0x100fe20000004100 */
[----:B------:R-:W-:Y:S01]  /*e2c0*/  F2FP.F16.E4M3.UNPACK_B R15, R15.H1 ;  /* 0x0000000fff0f723e */ /* 0x000fe200030006ff */
[----:B------:R-:W-:Y:S01]  /*e2d0*/  HADD2.F32 R4, -RZ, R4.H1_H1 ;  /* 0x30000004ff047230 */ /* 0x000fe20000004100 */
[----:B------:R-:W-:Y:S02]  /*e2e0*/  F2FP.F16.E4M3.UNPACK_B R3, R12 ;  /* 0x0000000cff03723e */ /* 0x000fe400020006ff */
[C---:B------:R-:W-:Y:S01]  /*e2f0*/  FFMA.FTZ R5, R6.reuse, R30, -R39 ;  /* 0x0000001e06057223 */ /* 0x040fe20000010827 */
[----:B------:R-:W-:Y:S01]  /*e300*/  FFMA.FTZ R40, R6, R31, R40 ;  /* 0x0000001f06287223 */ /* 0x000fe20000010028 */
[----:B------:R-:W-:Y:S01]  /*e310*/  HADD2.F32 R31, -RZ, R11.H1_H1 ;  /* 0x3000000bff1f7230 */ /* 0x000fe20000004100 */
[----:B------:R-:W-:Y:S01]  /*e320*/  F2FP.F16.E4M3.UNPACK_B R12, R12.H1 ;  /* 0x0000000cff0c723e */ /* 0x000fe200030006ff */
[----:B------:R-:W-:Y:S01]  /*e330*/  HADD2.F32 R39, -RZ, R36.H1_H1 ;  /* 0x30000024ff277230 */ /* 0x000fe20000004100 */
[-C--:B------:R-:W-:Y:S01]  /*e340*/  F2FP.F16.E4M3.UNPACK_B R7, R14.reuse ;  /* 0x0000000eff07723e */ /* 0x080fe200020006ff */
[----:B------:R-:W-:Y:S01]  /*e350*/  HADD2.F32 R36, -RZ, R37.H0_H0 ;  /* 0x20000025ff247230 */ /* 0x000fe20000004100 */
[----:B------:R-:W-:Y:S01]  /*e360*/  F2FP.F16.E4M3.UNPACK_B R14, R14.H1 ;  /* 0x0000000eff0e723e */ /* 0x000fe200030006ff */
[----:B------:R-:W-:-:S02]  /*e370*/  HADD2.F32 R11, -RZ, R25.H0_H0 ;  /* 0x20000019ff0b7230 */ /* 0x000fc40000004100 */
[C---:B------:R-:W-:Y:S01]  /*e380*/  FMUL.FTZ R43, R10.reuse, R39 ;  /* 0x000000270a2b7220 */ /* 0x040fe20000410000 */
[----:B------:R-:W-:Y:S02]  /*e390*/  HADD2.F32 R30, -RZ, R29.H0_H0 ;  /* 0x2000001dff1e7230 */ /* 0x000fe40000004100 */
[-C--:B------:R-:W-:Y:S01]  /*e3a0*/  FMUL.FTZ R10, R10, R31.reuse ;  /* 0x0000001f0a0a7220 */ /* 0x080fe20000410000 */
[----:B------:R-:W-:Y:S02]  /*e3b0*/  HADD2.F32 R6, -RZ, R13.H0_H0 ;  /* 0x2000000dff067230 */ /* 0x000fe40000004100 */
[C---:B------:R-:W-:Y:S01]  /*e3c0*/  FMUL.FTZ R45, R11.reuse, R36 ;  /* 0x000000240b2d7220 */ /* 0x040fe20000410000 */
[----:B------:R-:W-:Y:S01]  /*e3d0*/  FFMA.FTZ R42, R4, R31, -R43 ;  /* 0x0000001f042a7223 */ /* 0x000fe2000001082b */
[-C--:B------:R-:W-:Y:S01]  /*e3e0*/  FMUL.FTZ R11, R11, R30.reuse ;  /* 0x0000001e0b0b7220 */ /* 0x080fe20000410000 */
[----:B------:R-:W-:Y:S01]  /*e3f0*/  F2FP.F16.E4M3.UNPACK_B R31, R41 ;  /* 0x00000029ff1f723e */ /* 0x000fe200020006ff */
[----:B------:R-:W-:Y:S01]  /*e400*/  FFMA.FTZ R45, R6, R30, -R45 ;  /* 0x0000001e062d7223 */ /* 0x000fe2000001082d */
[----:B------:R-:W-:Y:S01]  /*e410*/  FFMA.FTZ R39, R4, R39, R10 ;  /* 0x0000002704277223 */ /* 0x000fe2000001000a */
[----:B------:R-:W-:Y:S01]  /*e420*/  FFMA.FTZ R43, R6, R36, R11 ;  /* 0x00000024062b7223 */ /* 0x000fe2000001000b */
[----:B------:R-:W-:Y:S01]  /*e430*/  F2FP.F16.E4M3.UNPACK_B R11, R33 ;  /* 0x00000021ff0b723e */ /* 0x000fe200020006ff */
[----:B------:R-:W-:Y:S01]  /*e440*/  HADD2.F32 R30, -RZ, R37.H1_H1 ;  /* 0x30000025ff1e7230 */ /* 0x000fe20000004100 */
[----:B------:R-:W-:Y:S01]  /*e450*/  F2FP.F16.E4M3.UNPACK_B R41, R41.H1 ;  /* 0x00000029ff29723e */ /* 0x000fe200030006ff */
        /* <DEDUP_REMOVED lines=13> */
[C---:B------:R-:W-:Y:S01]  /*e530*/  FFMA.FTZ R46, R13.reuse, R30, R25 ;  /* 0x0000001e0d2e7223 */ /* 0x040fe20000010019 */
[----:B------:R-:W-:Y:S02]  /*e540*/  HADD2.F32 R31, -RZ, R31.H1_H1 ;  /* 0x3000001fff1f7230 */ /* 0x000fe40000004100 */
[----:B------:R-:W-:Y:S01]  /*e550*/  FFMA.FTZ R37, R4, R37, R6 ;  /* 0x0000002504257223 */ /* 0x000fe20000010006 */
[----:B------:R-:W-:Y:S02]  /*e560*/  HADD2.F32 R21, -RZ, R21.H1_H1 ;  /* 0x30000015ff157230 */ /* 0x000fe40000004100 */
[----:B------:R-:W-:Y:S01]  /*e570*/  FFMA.FTZ R44, R13, R10, -R36 ;  /* 0x0000000a0d2c7223 */ /* 0x000fe20000010824 */
[----:B------:R-:W-:-:S02]  /*e580*/  HADD2.F32 R25, -RZ, R41.H0_H0 ;  /* 0x20000029ff197230 */ /* 0x000fc40000004100 */
[----:B------:R-:W-:Y:S01]  /*e590*/  FFMA.FTZ R47, R4, R29, -R47 ;  /* 0x0000001d042f7223 */ /* 0x000fe2000001082f */
[----:B------:R-:W-:Y:S02]  /*e5a0*/  HADD2.F32 R6, -RZ, R27.H0_H0 ;  /* 0x2000001bff067230 */ /* 0x000fe40000004100 */
[C---:B------:R-:W-:Y:S01]  /*e5b0*/  FMUL.FTZ R29, R21.reuse, R31 ;  /* 0x0000001f151d7220 */ /* 0x040fe20000410000 */
[----:B------:R-:W-:Y:S02]  /*e5c0*/  HADD2.F32 R13, -RZ, R33.H0_H0 ;  /* 0x20000021ff0d7230 */ /* 0x000fe40000004100 */
[----:B------:R-:W-:Y:S01]  /*e5d0*/  FMUL.FTZ R10, R21, R11 ;  /* 0x0000000b150a7220 */ /* 0x000fe20000410000 */
[----:B------:R-:W-:Y:S02]  /*e5e0*/  HADD2.F32 R4, -RZ, R15.H0_H0 ;  /* 0x2000000fff047230 */ /* 0x000fe40000004100 */
[----:B------:R-:W-:Y:S01]  /*e5f0*/  FMUL.FTZ R21, R6, R25 ;  /* 0x0000001906157220 */ /* 0x000fe20000410000 */
[----:B------:R-:W-:-:S02]  /*e600*/  HADD2.F32 R8, -RZ, R8.H1_H1 ;  /* 0x30000008ff087230 */ /* 0x000fc40000004100 */
[-C--:B------:R-:W-:Y:S01]  /*e610*/  FMUL.FTZ R6, R6, R13.reuse ;  /* 0x0000000d06067220 */ /* 0x080fe20000410000 */
[----:B------:R-:W-:Y:S02]  /*e620*/  HADD2.F32 R30, -RZ, R41.H1_H1 ;  /* 0x30000029ff1e7230 */ /* 0x000fe40000004100 */
[----:B------:R-:W-:Y:S01]  /*e630*/  FFMA.FTZ R49, R4, R13, -R21 ;  /* 0x0000000d04317223 */ /* 0x000fe20000010815 */
[----:B------:R-:W-:Y:S01]  /*e640*/  F2FP.F16.E4M3.UNPACK_B R13, R35.H1 ;  /* 0x00000023ff0d723e */ /* 0x000fe200030006ff */
[C---:B------:R-:W-:Y:S01]  /*e650*/  FFMA.FTZ R48, R8.reuse, R11, -R29 ;  /* 0x0000000b08307223 */ /* 0x040fe2000001081d */
[----:B------:R-:W-:Y:S01]  /*e660*/  FFMA.FTZ R50, R8, R31, R10 ;  /* 0x0000001f08327223 */ /* 0x000fe2000001000a */
[----:B------:R-:W-:Y:S01]  /*e670*/  HADD2.F32 R27, -RZ, R27.H1_H1 ;  /* 0x3000001bff1b7230 */ /* 0x000fe20000004100 */
[----:B------:R-:W-:Y:S01]  /*e680*/  F2FP.F16.E4M3.UNPACK_B R8, R28.H1 ;  /* 0x0000001cff08723e */ /* 0x000fe200030006ff */
[----:B------:R-:W-:Y:S02]  /*e690*/  HADD2.F32 R10, -RZ, R33.H1_H1 ;  /* 0x30000021ff0a7230 */ /* 0x000fe40000004100 */
[----:B------:R-:W-:Y:S01]  /*e6a0*/  FFMA.FTZ R51, R4, R25, R6 ;  /* 0x0000001904337223 */ /* 0x000fe20000010006 */
[----:B------:R-:W-:-:S02]  /*e6b0*/  HADD2.F32 R15, -RZ, R15.H1_H1 ;  /* 0x3000000fff0f7230 */ /* 0x000fc40000004100 */
[C---:B------:R-:W-:Y:S01]  /*e6c0*/  FMUL.FTZ R36, R27.reuse, R30 ;  /* 0x0000001e1b247220 */ /* 0x040fe20000410000 */
[----:B------:R-:W-:Y:S02]  /*e6d0*/  HADD2.F32 R21, -RZ, R13.H0_H0 ;  /* 0x2000000dff157230 */ /* 0x000fe40000004100 */
[-C--:B------:R-:W-:Y:S01]  /*e6e0*/  FMUL.FTZ R27, R27, R10.reuse ;  /* 0x0000000a1b1b7220 */ /* 0x080fe20000410000 */
[----:B------:R-:W-:Y:S02]  /*e6f0*/  HADD2.F32 R6, -RZ, R24.H0_H0 ;  /* 0x20000018ff067230 */ /* 0x000fe40000004100 */
[C---:B------:R-:W-:Y:S01]  /*e700*/  FFMA.FTZ R52, R15.reuse, R10, -R36 ;  /* 0x0000000a0f347223 */ /* 0x040fe20000010824 */
[----:B------:R-:W-:Y:S02]  /*e710*/  HADD2.F32 R11, -RZ, R8.H0_H0 ;  /* 0x20000008ff0b7230 */ /* 0x000fe40000004100 */
[----:B------:R-:W-:Y:S01]  /*e720*/  FFMA.FTZ R54, R15, R30, R27 ;  /* 0x0000001e0f367223 */ /* 0x000fe2000001001b */
        /* <DEDUP_REMOVED lines=8> */
[----:B------:R-:W-:Y:S01]  /*e7b0*/  HADD2.F32 R12, -RZ, R12.H1_H1 ;  /* 0x3000000cff0c7230 */ /* 0x000fe20000004100 */
[----:B------:R-:W-:Y:S01]  /*e7c0*/  F2FP.F16.E4M3.UNPACK_B R35, R35 ;  /* 0x00000023ff23723e */ /* 0x000fe200020006ff */
[C---:B------:R-:W-:Y:S01]  /*e7d0*/  FMUL.FTZ R21, R24.reuse, R15 ;  /* 0x0000000f18157220 */ /* 0x040fe20000410000 */
[----:B------:R-:W-:Y:S01]  /*e7e0*/  F2FP.F16.E4M3.UNPACK_B R28, R28 ;  /* 0x0000001cff1c723e */ /* 0x000fe200020006ff */
[----:B------:R-:W-:Y:S01]  /*e7f0*/  FMUL.FTZ R24, R24, R11 ;  /* 0x0000000b18187220 */ /* 0x000fe20000410000 */
[----:B------:R-:W-:-:S02]  /*e800*/  HADD2.F32 R6, -RZ, R9.H0_H0 ;  /* 0x20000009ff067230 */ /* 0x000fc40000004100 */
[C---:B------:R-:W-:Y:S01]  /*e810*/  FFMA.FTZ R30, R12.reuse, R11, -R21 ;  /* 0x0000000b0c1e7223 */ /* 0x040fe20000010815 */
[--C-:B------:R-:W-:Y:S02]  /*e820*/  HADD2.F32 R13, -RZ, R35.reuse.H0_H0 ;  /* 0x20000023ff0d7230 */ /* 0x100fe40000004100 */
[----:B------:R-:W-:Y:S01]  /*e830*/  FFMA.FTZ R36, R12, R15, R24 ;  /* 0x0000000f0c247223 */ /* 0x000fe20000010018 */
[--C-:B------:R-:W-:Y:S01]  /*e840*/  HADD2.F32 R11, -RZ, R28.reuse.H0_H0 ;  /* 0x2000001cff0b7230 */ /* 0x100fe20000004100 */
[----:B------:R-:W-:Y:S01]  /*e850*/  F2FP.F16.E4M3.UNPACK_B R10, R38.H1 ;  /* 0x00000026ff0a723e */ /* 0x000fe200030006ff */
[----:B------:R-:W-:Y:S02]  /*e860*/  HADD2.F32 R8, -RZ, R35.H1_H1 ;  /* 0x30000023ff087230 */ /* 0x000fe40000004100 */
[C---:B------:R-:W-:Y:S01]  /*e870*/  FMUL.FTZ R15, R6.reuse, R13 ;  /* 0x0000000d060f7220 */ /* 0x040fe20000410000 */
[----:B------:R-:W-:Y:S02]  /*e880*/  HADD2.F32 R9, -RZ, R9.H1_H1 ;  /* 0x30000009ff097230 */ /* 0x000fe40000004100 */
[----:B------:R-:W-:Y:S01]  /*e890*/  FMUL.FTZ R21, R6, R11 ;  /* 0x0000000b06157220 */ /* 0x000fe20000410000 */
[----:B------:R-:W-:Y:S01]  /*e8a0*/  HADD2.F32 R4, -RZ, R3.H0_H0 ;  /* 0x20000003ff047230 */ /* 0x000fe20000004100 */
[----:B------:R-:W-:Y:S01]  /*e8b0*/  F2FP.F16.E4M3.UNPACK_B R6, R32.H1 ;  /* 0x00000020ff06723e */ /* 0x000fe200030006ff */
[----:B------:R-:W-:-:S02]  /*e8c0*/  HADD2.F32 R28, -RZ, R28.H1_H1 ;  /* 0x3000001cff1c7230 */ /* 0x000fc40000004100 */
[C---:B------:R-:W-:Y:S01]  /*e8d0*/  FMUL.FTZ R12, R9.reuse, R8 ;  /* 0x00000008090c7220 */ /* 0x040fe20000410000 */
[----:B------:R-:W-:Y:S02]  /*e8e0*/  HADD2.F32 R3, -RZ, R3.H1_H1 ;  /* 0x30000003ff037230 */ /* 0x000fe40000004100 */
[C---:B------:R-:W-:Y:S01]  /*e8f0*/  FFMA.FTZ R15, R4.reuse, R11, -R15 ;  /* 0x0000000b040f7223 */ /* 0x040fe2000001080f */
[----:B------:R-:W-:Y:S01]  /*e900*/  FFMA.FTZ R21, R4, R13, R21 ;  /* 0x0000000d04157223 */ /* 0x000fe20000010015 */
[-C--:B------:R-:W-:Y:S01]  /*e910*/  FMUL.FTZ R9, R9, R28.reuse ;  /* 0x0000001c09097220 */ /* 0x080fe20000410000 */
[----:B------:R-:W-:Y:S02]  /*e920*/  HADD2.F32 R11, -RZ, R10.H0_H0 ;  /* 0x2000000aff0b7230 */ /* 0x000fe40000004100 */
[C---:B------:R-:W-:Y:S01]  /*e930*/  FFMA.FTZ R12, R3.reuse, R28, -R12 ;  /* 0x0000001c030c7223 */ /* 0x040fe2000001080c */
[----:B------:R-:W-:Y:S02]  /*e940*/  HADD2.F32 R4, -RZ, R26.H0_H0 ;  /* 0x2000001aff047230 */ /* 0x000fe40000004100 */
[----:B------:R-:W-:Y:S01]  /*e950*/  FFMA.FTZ R24, R3, R8, R9 ;  /* 0x0000000803187223 */ /* 0x000fe20000010009 */
[--C-:B------:R-:W-:Y:S01]  /*e960*/  HADD2.F32 R8, -RZ, R6.reuse.H0_H0 ;  /* 0x20000006ff087230 */ /* 0x100fe20000004100 */
[----:B------:R-:W-:Y:S01]  /*e970*/  F2FP.F16.E4M3.UNPACK_B R38, R38 ;  /* 0x00000026ff26723e */ /* 0x000fe200020006ff */
[----:B------:R-:W-:-:S02]  /*e980*/  HADD2.F32 R9, -RZ, R6.H1_H1 ;  /* 0x30000006ff097230 */ /* 0x000fc40000004100 */
[C---:B------:R-:W-:Y:S01]  /*e990*/  FMUL.FTZ R6, R4.reuse, R11 ;  /* 0x0000000b04067220 */ /* 0x040fe20000410000 */
[----:B------:R-:W-:Y:S02]  /*e9a0*/  HADD2.F32 R3, -RZ, R14.H0_H0 ;  /* 0x2000000eff037230 */ /* 0x000fe40000004100 */
[----:B------:R-:W-:Y:S01]  /*e9b0*/  FMUL.FTZ R4, R4, R8 ;  /* 0x0000000804047220 */ /* 0x000fe20000410000 */
[----:B------:R-:W-:Y:S01]  /*e9c0*/  HADD2.F32 R26, -RZ, R26.H1_H1 ;  /* 0x3000001aff1a7230 */ /* 0x000fe20000004100 */
[----:B------:R-:W-:Y:S01]  /*e9d0*/  F2FP.F16.E4M3.UNPACK_B R32, R32 ;  /* 0x00000020ff20723e */ /* 0x000fe200020006ff */
[----:B------:R-:W-:Y:S02]  /*e9e0*/  HADD2.F32 R13, -RZ, R10.H1_H1 ;  /* 0x3000000aff0d7230 */ /* 0x000fe40000004100 */
[----:B------:R-:W-:Y:S01]  /*e9f0*/  FFMA.FTZ R28, R3, R8, -R6 ;  /* 0x00000008031c7223 */ /* 0x000fe20000010806 */
[----:B------:R-:W-:Y:S02]  /*ea00*/  HADD2.F32 R14, -RZ, R14.H1_H1 ;  /* 0x3000000eff0e7230 */ /* 0x000fe40000004100 */
[----:B------:R-:W-:Y:S01]  /*ea10*/  FMUL.FTZ R6, R26, R9 ;  /* 0x000000091a067220 */ /* 0x000fe20000410000 */
[----:B------:R-:W-:-:S02]  /*ea20*/  HADD2.F32 R8, -RZ, R38.H0_H0 ;  /* 0x20000026ff087230 */ /* 0x000fc40000004100 */
[----:B------:R-:W-:Y:S01]  /*ea30*/  FMUL.FTZ R29, R26, R13 ;  /* 0x0000000d1a1d7220 */ /* 0x000fe20000410000 */
[----:B------:R-:W-:Y:S01]  /*ea40*/  FFMA.FTZ R26, R3, R11, R4 ;  /* 0x0000000b031a7223 */ /* 0x000fe20000010004 */
[C---:B------:R-:W-:Y:S01]  /*ea50*/  FFMA.FTZ R31, R14.reuse, R13, R6 ;  /* 0x0000000d0e1f7223 */ /* 0x040fe20000010006 */
[----:B------:R-:W-:Y:S02]  /*ea60*/  HADD2.F32 R4, -RZ, R20.H0_H0 ;  /* 0x20000014ff047230 */ /* 0x000fe40000004100 */
[----:B------:R-:W-:Y:S01]  /*ea70*/  FFMA.FTZ R29, R14, R9, -R29 ;  /* 0x000000090e1d7223 */ /* 0x000fe2000001081d */
[--C-:B------:R-:W-:Y:S01]  /*ea80*/  HADD2.F32 R6, -RZ, R32.reuse.H0_H0 ;  /* 0x20000020ff067230 */ /* 0x100fe20000004100 */
[----:B------:R-:W-:Y:S01]  /*ea90*/  F2FP.SATFINITE.E4M3.F32.PACK_AB_MERGE_C R44, R44, R45, RZ ;  /* 0x0000002d2c2c723e */ /* 0x000fe200048070ff */
[----:B------:R-:W-:Y:S02]  /*eaa0*/  HADD2.F32 R32, -RZ, R32.H1_H1 ;  /* 0x30000020ff207230 */ /* 0x000fe40000004100 */
[----:B------:R-:W-:Y:S01]  /*eab0*/  FMUL.FTZ R10, R4, R8 ;  /* 0x00000008040a7220 */ /* 0x000fe20000410000 */
[----:B------:R-:W-:-:S02]  /*eac0*/  HADD2.F32 R38, -RZ, R38.H1_H1 ;  /* 0x30000026ff267230 */ /* 0x000fc40000004100 */
[----:B------:R-:W-:Y:S01]  /*ead0*/  FMUL.FTZ R9, R4, R6 ;  /* 0x0000000604097220 */ /* 0x000fe20000410000 */
[----:B------:R-:W-:Y:S01]  /*eae0*/  HADD2.F32 R20, -RZ, R20.H1_H1 ;  /* 0x30000014ff147230 */ /* 0x000fe20000004100 */
[----:B------:R-:W-:Y:S01]  /*eaf0*/  F2FP.SATFINITE.E4M3.F32.PACK_AB_MERGE_C R28, R29, R28, RZ ;  /* 0x0000001c1d1c723e */ /* 0x000fe200048070ff */
[--C-:B------:R-:W-:Y:S01]  /*eb00*/  HADD2.F32 R3, -RZ, R7.reuse.H0_H0 ;  /* 0x20000007ff037230 */ /* 0x100fe20000004100 */
[----:B------:R-:W-:Y:S01]  /*eb10*/  F2FP.SATFINITE.E4M3.F32.PACK_AB_MERGE_C R26, R31, R26, RZ ;  /* 0x0000001a1f1a723e */ /* 0x000fe200048070ff */
        /* <DEDUP_REMOVED lines=19> */
[----:B------:R-:W-:Y:S02]  /*ec50*/  F2FP.SATFINITE.E4M3.F32.PACK_AB_MERGE_C R8, R24, R21, R8 ;  /* 0x000000151808723e */ /* 0x000fe40004807008 */
[----:B------:R-:W-:-:S05]  /*ec60*/  F2FP.SATFINITE.E4M3.F32.PACK_AB_MERGE_C R10, R13, R10, R26 ;  /* 0x0000000a0d0a723e */ /* 0x000fca000480701a */
[----:B------:R2:W-:Y:S02]  /*ec70*/  STS.128 [R0+0x14400], R8 ;  /* 0x0144000800007388 */ /* 0x0005e40000000c00 */
.L_x_3140:
[----:B------:R-:W-:Y:S05]  /*ec80*/  BSYNC B0 ;  /* 0x0000000000007941 */ /* 0x000fea0003800000 */
.L_x_3126:
        /* <DEDUP_REMOVED lines=8> */
.L_x_3123:
[----:B------:R-:W-:-:S13]  /*ed10*/  ISETP.NE.AND P1, PT, R198, 0x3, PT ;  /* 0x00000003c600780c */ /* 0x000fda0003f25270 */
[----:B------:R-:W-:Y:S05]  /*ed20*/  @!P1 BRA `(.L_x_3150) ;  /* 0x0000000000049947 */ /* 0x000fea0003800000 */
[----:B------:R-:W-:Y:S01]  /*ed30*/  BPT.TRAP 0x1 ;  /* 0x000000040000795c */ /* 0x000fe20000300000 */
.L_x_3150:
[----:B-12-4-:R-:W-:Y:S01]  /*ed40*/  IMAD R0, R193, 0x8, R18 ;  /* 0x00000008c1007824 */ /* 0x016fe200078e0212 */
[----:B-----5:R-:W-:-:S04]  /*ed50*/  SHF.L.U32 R5, R197, 0x1f, RZ ;  /* 0x0000001fc5057819 */ /* 0x020fc800000006ff */
[----:B------:R1:W2:Y:S01]  /*ed60*/  SYNCS.PHASECHK.TRANS64.TRYWAIT P0, [R0+URZ+0x22830], R5 ;  /* 0x02283005000075a7 */ /* 0x0002a2000800017f */
[----:B------:R-:W-:Y:S05]  /*ed70*/  @!P1 BRA `(.L_x_3151) ;  /* 0x0000000000049947 */ /* 0x000fea0003800000 */
[----:B------:R-:W-:Y:S01]  /*ed80*/  BPT.TRAP 0x1 ;  /* 0x000000040000795c */ /* 0x000fe20000300000 */
.L_x_3151:
[----:B0-----:R-:W-:-:S04]  /*ed90*/  IADD3 R3, R18, 0x18400, RZ ;  /* 0x0001840012037810 */ /* 0x001fc80007ffe0ff */
[----:B------:R-:W-:-:S04]  /*eda0*/  SHF.R.U32.HI R3, RZ, 0x4, R3 ;  /* 0x00000004ff037819 */ /* 0x000fc80000011603 */
[----:B------:R-:W-:-:S04]  /*edb0*/  LOP3.LUT R3, R3, 0x3fff, RZ, 0xc0, !PT ;  /* 0x00003fff03037812 */ /* 0x000fc800078ec0ff */
[----:B------:R-:W-:-:S05]  /*edc0*/  LOP3.LUT R12, R3, 0x10000, RZ, 0xfc, !PT ;  /* 0x00010000030c7812 */ /* 0x000fca00078efcff */
[----:B------:R-:W-:Y:S01]  /*edd0*/  IMAD R4, R193, 0x500, R12 ;  /* 0x00000500c1047824 */ /* 0x000fe200078e020c */
[----:B--2---:R-:W-:Y:S06]  /*ede0*/  @P0 BRA `(.L_x_3152) ;  /* 0x0000000000080947 */ /* 0x004fec0003800000 */
[----:B------:R-:W0:Y:S02]  /*edf0*/  SYNCS.PHASECHK.TRANS64.TRYWAIT P0, [R0+URZ+0x22830], R5 ;  /* 0x02283005000075a7 */ /* 0x000e24000800017f */
[----:B0-----:R-:W-:Y:S05]  /*ee00*/  @!P0 BRA `(.L_x_3153) ;  /* 0x0000017c00508947 */ /* 0x001fea0003800000 */
.L_x_3152:
[----:B------:R-:W-:Y:S01]  /*ee10*/  VIADD R8, R4, 0x200 ;  /* 0x0000020004087836 */ /* 0x000fe20000000000 */
[----:B------:R-:W-:Y:S05]  /*ee20*/  WARPSYNC.ALL ;  /* 0x0000000000007948 */ /* 0x000fea0003800000 */
[----:B01----:R-:W-:Y:S01]  /*ee30*/  IMAD.MOV.U32 R5, RZ, RZ, 0x40000040 ;  /* 0x40000040ff057424 */ /* 0x003fe200078e00ff */
[----:B------:R-:W-:Y:S01]  /*ee40*/  R2UR UR14, R8 ;  /* 0x00000000080e72ca */ /* 0x000fe200000e0000 */
[----:B------:R-:W-:Y:S01]  /*ee50*/  IMAD.MOV.U32 R9, RZ, RZ, 0x40000040 ;  /* 0x40000040ff097424 */ /* 0x000fe200078e00ff */
[----:B------:R-:W-:Y:S01]  /*ee60*/  LOP3.LUT R8, R34, 0x10000, RZ, 0xfc, !PT ;  /* 0x0001000022087812 */ /* 0x000fe200078efcff */
[----:B------:R-:W-:Y:S01]  /*ee70*/  WARPGROUP.ARRIVE ;  /* 0x00000000000079c5 */ /* 0x000fe20000000000 */
[C---:B------:R-:W-:Y:S01]  /*ee80*/  R2UR UR6, R4.reuse ;  /* 0x00000000040672ca */ /* 0x040fe200000e0000 */
[----:B------:R-:W-:Y:S01]  /*ee90*/  VIADD R6, R4, 0x100 ;  /* 0x0000010004067836 */ /* 0x000fe20000000000 */
[----:B------:R-:W-:Y:S01]  /*eea0*/  R2UR UR7, R5 ;  /* 0x00000000050772ca */ /* 0x000fe200000e0000 */
[----:B---3--:R-:W-:Y:S01]  /*eeb0*/  IMAD.MOV.U32 R7, RZ, RZ, 0x40000040 ;  /* 0x40000040ff077424 */ /* 0x008fe200078e00ff */
[----:B------:R-:W-:Y:S01]  /*eec0*/  R2UR UR4, R8 ;  /* 0x00000000080472ca */ /* 0x000fe200000e0000 */
[----:B------:R-:W-:Y:S01]  /*eed0*/  IMAD.MOV.U32 R11, RZ, RZ, 0x40000040 ;  /* 0x40000040ff0b7424 */ /* 0x000fe200078e00ff */
[----:B------:R-:W-:Y:S01]  /*eee0*/  R2UR UR5, R9 ;  /* 0x00000000090572ca */ /* 0x000fe200000e0000 */
[----:B------:R-:W-:Y:S01]  /*eef0*/  VIADD R14, R4, 0x302 ;  /* 0x00000302040e7836 */ /* 0x000fe20000000000 */
[----:B------:R-:W-:Y:S01]  /*ef00*/  R2UR UR10, R6 ;  /* 0x00000000060a72ca */ /* 0x000fe200000e0000 */
[C---:B------:R-:W-:Y:S01]  /*ef10*/  VIADD R6, R4.reuse, 0x300 ;  /* 0x0000030004067836 */ /* 0x040fe20000000000 */
[----:B------:R-:W-:Y:S01]  /*ef20*/  R2UR UR11, R7 ;  /* 0x00000000070b72ca */ /* 0x000fe200000e0000 */
[----:B------:R-:W-:Y:S01]  /*ef30*/  VIADD R20, R4, 0x402 ;  /* 0x0000040204147836 */ /* 0x000fe20000000000 */
[C---:B------:R-:W-:Y:S01]  /*ef40*/  R2UR UR8, R8.reuse ;  /* 0x00000000080872ca */ /* 0x040fe200000e0000 */
[----:B------:R-:W-:Y:S01]  /*ef50*/  IMAD.MOV.U32 R21, RZ, RZ, 0x40000040 ;  /* 0x40000040ff157424 */ /* 0x000fe200078e00ff */
[C---:B------:R-:W-:Y:S01]  /*ef60*/  R2UR UR9, R9.reuse ;  /* 0x00000000090972ca */ /* 0x040fe200000e0000 */
[----:B------:R-:W-:Y:S01]  /*ef70*/  IMAD.MOV.U32 R5, RZ, RZ, 0x40000040 ;  /* 0x40000040ff057424 */ /* 0x000fe200078e00ff */
[C---:B------:R-:W-:Y:S01]  /*ef80*/  R2UR UR15, R9.reuse ;  /* 0x00000000090f72ca */ /* 0x040fe200000e0000 */
[----:B------:R-:W-:Y:S01]  /*ef90*/  IMAD.MOV.U32 R107, RZ, RZ, 0x40000040 ;  /* 0x40000040ff6b7424 */ /* 0x000fe200078e00ff */
[----:B------:R-:W-:Y:S01]  /*efa0*/  R2UR UR12, R8 ;  /* 0x00000000080c72ca */ /* 0x000fe200000e0000 */
[----:B------:R-:W-:Y:S01]  /*efb0*/  QGMMA.64x32x32.F32.E4M3.E4M3 R88, gdesc[UR4], RZ, !UPT, gsb0 ;  /* 0x00600000045879f3 */ /* 0x000fe2000c0008ff */
[----:B------:R-:W-:-:S02]  /*efc0*/  R2UR UR13, R9 ;  /* 0x00000000090d72ca */ /* 0x000fc400000e0000 */
[----:B------:R-:W-:Y:S01]  /*efd0*/  R2UR UR18, R6 ;  /* 0x00000000061272ca */ /* 0x000fe200000e0000 */
[----:B------:R-:W-:Y:S01]  /*efe0*/  VIADD R6, R4, 0x2 ;  /* 0x0000000204067836 */ /* 0x000fe20000000000 */
[----:B------:R-:W-:Y:S01]  /*eff0*/  R2UR UR19, R7 ;  /* 0x00000000071372ca */ /* 0x000fe200000e0000 */
[----:B------:R-:W-:Y:S01]  /*f000*/  IMAD.MOV.U32 R7, RZ, RZ, 0x40000040 ;  /* 0x40000040ff077424 */ /* 0x000fe200078e00ff */
[----:B------:R-:W-:Y:S02]  /*f010*/  R2UR UR16, R8 ;  /* 0x00000000081072ca */ /* 0x000fe400000e0000 */
[----:B------:R-:W-:Y:S02]  /*f020*/  R2UR UR17, R9 ;  /* 0x00000000091172ca */ /* 0x000fe400000e0000 */
[----:B------:R-:W-:Y:S02]  /*f030*/  IADD3 R10, R4, 0x400, RZ ;  /* 0x00000400040a7810 */ /* 0x000fe40007ffe0ff */
[----:B------:R-:W-:Y:S01]  /*f040*/  R2UR UR23, R11 ;  /* 0x000000000b1772ca */ /* 0x000fe200000e0000 */
[----:B------:R-:W-:Y:S01]  /*f050*/  IMAD.MOV.U32 R11, RZ, RZ, 0x40000040 ;  /* 0x40000040ff0b7424 */ /* 0x000fe200078e00ff */
[----:B------:R-:W-:Y:S01]  /*f060*/  R2UR UR22, R10 ;  /* 0x000000000a1672ca */ /* 0x000fe200000e0000 */
[----:B------:R-:W-:Y:S01]  /*f070*/  VIADD R10, R4, 0x102 ;  /* 0x00000102040a7836 */ /* 0x000fe20000000000 */
[----:B------:R-:W-:-:S02]  /*f080*/  R2UR UR20, R8 ;  /* 0x00000000081472ca */ /* 0x000fc400000e0000 */
[----:B------:R-:W-:Y:S02]  /*f090*/  R2UR UR21, R9 ;  /* 0x00000000091572ca */ /* 0x000fe400000e0000 */
[----:B------:R-:W-:Y:S02]  /*f0a0*/  R2UR UR6, R6 ;  /* 0x00000000060672ca */ /* 0x000fe400000e0000 */
[----:B------:R-:W-:Y:S01]  /*f0b0*/  R2UR UR7, R7 ;  /* 0x00000000070772ca */ /* 0x000fe200000e0000 */
[----:B------:R-:W-:Y:S01]  /*f0c0*/  IMAD.MOV.U32 R7, RZ, RZ, 0x40000040 ;  /* 0x40000040ff077424 */ /* 0x000fe200078e00ff */
[C---:B------:R-:W-:Y:S02]  /*f0d0*/  IADD3 R6, R4.reuse, 0x202, RZ ;  /* 0x0000020204067810 */ /* 0x040fe40007ffe0ff */
[----:B------:R-:W-:Y:S02]  /*f0e0*/  MOV R15, 0x40000040 ;  /* 0x40000040000f7802 */ /* 0x000fe40000000f00 */
[----:B------:R-:W-:Y:S01]  /*f0f0*/  IADD3 R106, R4, 0x206, RZ ;  /* 0x00000206046a7810 */ /* 0x000fe20007ffe0ff */
        /* <DEDUP_REMOVED lines=42> */
[----:B------:R-:W-:Y:S01]  /*f3a0*/  IMAD.MOV.U32 R7, RZ, RZ, 0x40000040 ;  /* 0x40000040ff077424 */ /* 0x000fe200078e00ff */
[----:B------:R-:W-:Y:S02]  /*f3b0*/  R2UR UR6, R6 ;  /* 0x00000000060672ca */ /* 0x000fe400000e0000 */
[----:B------:R-:W-:Y:S01]  /*f3c0*/  IADD3 R6, R4, 0x204, RZ ;  /* 0x0000020404067810 */ /* 0x000fe20007ffe0ff */
[----:B------:R-:W-:Y:S02]  /*f3d0*/  WARPGROUP.DEPBAR.LE gsb0, 0x0 ;  /* 0x00008000000079c5 */ /* 0x000fe40000010000 */
[----:B------:R-:W-:-:S06]  /*f3e0*/  WARPGROUP.ARRIVE ;  /* 0x00000000000079c5 */ /* 0x000fcc0000000000 */
[----:B------:R-:W-:Y:S01]  /*f3f0*/  QGMMA.64x32x32.F32.E4M3.E4M3 R72, gdesc[UR8], R72, gsb0 ;  /* 0x00600000084879f3 */ /* 0x000fe20008000848 */
[----:B------:R-:W-:Y:S01]  /*f400*/  R2UR UR10, R14 ;  /* 0x000000000e0a72ca */ /* 0x000fe200000e0000 */
[----:B------:R-:W-:Y:S01]  /*f410*/  VIADD R14, R4, 0x304 ;  /* 0x00000304040e7836 */ /* 0x000fe20000000000 */
[----:B------:R-:W-:Y:S02]  /*f420*/  R2UR UR11, R15 ;  /* 0x000000000f0b72ca */ /* 0x000fe400000e0000 */
[----:B------:R-:W-:Y:S01]  /*f430*/  MOV R15, 0x40000040 ;  /* 0x40000040000f7802 */ /* 0x000fe20000000f00 */
        /* <DEDUP_REMOVED lines=46> */
[----:B------:R-:W-:Y:S02]  /*f720*/  R2UR UR9, R5 ;  /* 0x00000000050972ca */ /* 0x000fe400000e0000 */
[----:B------:R-:W-:Y:S02]  /*f730*/  MOV R21, 0x40000040 ;  /* 0x4000004000157802 */ /* 0x000fe40000000f00 */
[C---:B------:R-:W-:Y:S02]  /*f740*/  R2UR UR4, R4.reuse ;  /* 0x00000000040472ca */ /* 0x040fe400000e0000 */
[----:B------:R-:W-:Y:S01]  /*f750*/  R2UR UR8, R4 ;  /* 0x00000000040872ca */ /* 0x000fe200000e0000 */
[----:B------:R-:W-:-:S02]  /*f760*/  WARPGROUP.DEPBAR.LE gsb0, 0x0 ;  /* 0x00008000000079c5 */ /* 0x000fc40000010000 */
        /* <DEDUP_REMOVED lines=38> */
.L_x_3154:
[C---:B------:R-:W-:Y:S01]  /*f9d0*/  FMUL.FTZ R124, R2.reuse, R75 ;  /* 0x0000004b027c7220 */ /* 0x040fe20000410000 */
[C---:B------:R-:W-:Y:S01]  /*f9e0*/  FMUL.FTZ R75, R2.reuse, R77 ;  /* 0x0000004d024b7220 */ /* 0x040fe20000410000 */
[C---:B------:R-:W-:Y:S01]  /*f9f0*/  FMUL.FTZ R77, R2.reuse, R81 ;  /* 0x00000051024d7220 */ /* 0x040fe20000410000 */
[C---:B------:R-:W-:Y:S01]  /*fa00*/  FMUL.FTZ R130, R2.reuse, R102 ;  /* 0x0000006602827220 */ /* 0x040fe20000410000 */
[----:B------:R-:W0:Y:S01]  /*fa10*/  LDC R81, c[0x0][0x448] ;  /* 0x00011200ff517b82 */ /* 0x000e220000000800 */
[C---:B------:R-:W-:Y:S01]  /*fa20*/  FMUL.FTZ R102, R2.reuse, R62 ;  /* 0x0000003e02667220 */ /* 0x040fe20000410000 */
[C---:B------:R-:W-:Y:S01]  /*fa30*/  FMUL.FTZ R118, R2.reuse, R82 ;  /* 0x0000005202767220 */ /* 0x040fe20000410000 */
[C---:B------:R-:W-:Y:S01]  /*fa40*/  FMUL.FTZ R13, R2.reuse, R89 ;  /* 0x00000059020d7220 */ /* 0x040fe20000410000 */
[C---:B------:R-:W-:Y:S01]  /*fa50*/  FMUL.FTZ R89, R2.reuse, R100 ;  /* 0x0000006402597220 */ /* 0x040fe20000410000 */
[----:B------:R-:W-:Y:S01]  /*fa60*/  FMUL.FTZ R100, R2, R63 ;  /* 0x0000003f02647220 */ /* 0x000fe20000410000 */
        /* <DEDUP_REMOVED lines=11> */
[----:B------:R-:W-:-:S02]  /*fb20*/  IMAD.MOV.U32 R65, RZ, RZ, -0xa0 ;  /* 0xffffff60ff417424 */ /* 0x000fc400078e00ff */
[C---:B------:R-:W-:Y:S01]  /*fb30*/  FMUL.FTZ R90, R2.reuse, R90 ;  /* 0x0000005a025a7220 */ /* 0x040fe20000410000 */
[C---:B------:R-:W-:Y:S01]  /*fb40*/  FMUL.FTZ R91, R2.reuse, R91 ;  /* 0x0000005b025b7220 */ /* 0x040fe20000410000 */
[C---:B------:R-:W-:Y:S01]  /*fb50*/  FMUL.FTZ R142, R2.reuse, R98 ;  /* 0x00000062028e7220 */ /* 0x040fe20000410000 */
[C---:B------:R-:W-:Y:S01]  /*fb60*/  FMUL.FTZ R106, R2.reuse, R59 ;  /* 0x0000003b026a7220 */ /* 0x040fe20000410000 */
[----:B------:R-:W-:Y:S01]  /*fb70*/  FMUL.FTZ R59, R2, R64 ;  /* 0x00000040023b7220 */ /* 0x000fe20000410000 */
[----:B------:R1:W-:Y:S01]  /*fb80*/  MUFU.TANH R98, R66 ;  /* 0x0000004200627308 */ /* 0x0003e20000002400 */
[----:B0-----:R-:W-:Y:S01]  /*fb90*/  ISETP.NE.AND P0, PT, R81, 0x1, PT ;  /* 0x000000015100780c */ /* 0x001fe20003f05270 */
[----:B------:R-:W-:Y:S02]  /*fba0*/  IMAD R64, R104, -0xa0, R189 ;  /* 0xffffff6068407824 */ /* 0x000fe400078e02bd */
[C---:B------:R-:W-:Y:S01]  /*fbb0*/  FMUL.FTZ R15, R2.reuse, R92 ;  /* 0x0000005c020f7220 */ /* 0x040fe20000410000 */
[C---:B------:R-:W-:Y:S01]  /*fbc0*/  FMUL.FTZ R92, R2.reuse, R94 ;  /* 0x0000005e025c7220 */ /* 0x040fe20000410000 */
[----:B------:R-:W-:Y:S01]  /*fbd0*/  FMUL.FTZ R14, R2, R93 ;  /* 0x0000005d020e7220 */ /* 0x000fe20000410000 */
[----:B------:R-:W-:-:S02]  /*fbe0*/  VIADD R64, R64, 0xa0 ;  /* 0x000000a040407836 */ /* 0x000fc40000000000 */
[----:B------:R-:W-:Y:S01]  /*fbf0*/  FMUL.FTZ R93, R2, R95 ;  /* 0x0000005f025d7220 */ /* 0x000fe20000410000 */
[----:B------:R-:W0:Y:S01]  /*fc00*/  MUFU.TANH R90, R90 ;  /* 0x0000005a005a7308 */ /* 0x000e220000002400 */
[----:B-1----:R-:W-:Y:S02]  /*fc10*/  IMAD R66, R104, R65, 0xa1 ;  /* 0x000000a168427424 */ /* 0x002fe400078e0241 */
[C---:B------:R-:W-:Y:S01]  /*fc20*/  FMUL.FTZ R67, R2.reuse, R67 ;  /* 0x0000004302437220 */ /* 0x040fe20000410000 */
[C---:B------:R-:W-:Y:S02]  /*fc30*/  IMAD R65, R207.reuse, -0x2, R64 ;  /* 0xfffffffecf417824 */ /* 0x040fe400078e0240 */
[C---:B------:R-:W-:Y:S01]  /*fc40*/  FMUL.FTZ R20, R2.reuse, R96 ;  /* 0x0000006002147220 */ /* 0x040fe20000410000 */
[----:B------:R-:W-:Y:S01]  /*fc50*/  IMAD R66, R207, -0x2, R66 ;  /* 0xfffffffecf427824 */ /* 0x000fe200078e0242 */
[----:B------:R-:W1:Y:S01]  /*fc60*/  @P0 LDC R62, c[0x0][0x44c] ;  /* 0x00011300ff3e0b82 */ /* 0x000e620000000800 */
[C---:B------:R-:W-:Y:S01]  /*fc70*/  FMUL.FTZ R138, R2.reuse, R99 ;  /* 0x00000063028a7220 */ /* 0x040fe20000410000 */
[----:B------:R-:W2:Y:S01]  /*fc80*/  MUFU.TANH R91, R91 ;  /* 0x0000005b005b7308 */ /* 0x000ea20000002400 */
[C---:B------:R-:W-:Y:S01]  /*fc90*/  FMUL.FTZ R128, R2.reuse, R103 ;  /* 0x0000006702807220 */ /* 0x040fe20000410000 */
[----:B------:R-:W-:Y:S01]  /*fca0*/  IADD3 R114, -R191, R66, R189 ;  /* 0x00000042bf727210 */ /* 0x000fe20007ffe1bd */
[C---:B------:R-:W-:Y:S01]  /*fcb0*/  FMUL.FTZ R122, R2.reuse, R78 ;  /* 0x0000004e027a7220 */ /* 0x040fe20000410000 */
[C---:B------:R-:W-:Y:S01]  /*fcc0*/  FMUL.FTZ R120, R2.reuse, R79 ;  /* 0x0000004f02787220 */ /* 0x040fe20000410000 */
[C---:B------:R-:W-:Y:S01]  /*fcd0*/  FMUL.FTZ R116, R2.reuse, R83 ;  /* 0x0000005302747220 */ /* 0x040fe20000410000 */
[----:B------:R-:W3:Y:S01]  /*fce0*/  @P0 LDC R82, c[0x0][0x450] ;  /* 0x00011400ff520b82 */ /* 0x000ee20000000800 */
        /* <DEDUP_REMOVED lines=15> */
[----:B-1----:R-:W-:-:S04]  /*fde0*/  @P0 IMAD.HI.U32 R61, R63, R62, RZ ;  /* 0x0000003e3f3d0227 */ /* 0x002fc800078e00ff */
[C---:B------:R-:W-:Y:S01]  /*fdf0*/  FMUL.FTZ R62, R2.reuse, R68 ;  /* 0x00000044023e7220 */ /* 0x040fe20000410000 */
[----:B------:R1:W-:Y:S01]  /*fe00*/  MUFU.TANH R96, R67 ;  /* 0x0000004300607308 */ /* 0x0003e20000002400 */
[C---:B------:R-:W-:Y:S01]  /*fe10*/  FMUL.FTZ R31, R2.reuse, R31 ;  /* 0x0000001f021f7220 */ /* 0x040fe20000410000 */
[C---:B------:R-:W-:Y:S01]  /*fe20*/  FMUL.FTZ R35, R2.reuse, R35 ;  /* 0x0000002302237220 */ /* 0x040fe20000410000 */
[C---:B------:R-:W-:Y:S01]  /*fe30*/  FMUL.FTZ R79, R2.reuse, R84 ;  /* 0x00000054024f7220 */ /* 0x040fe20000410000 */
[C---:B------:R-:W-:Y:S01]  /*fe40*/  FMUL.FTZ R39, R2.reuse, R39 ;  /* 0x0000002702277220 */ /* 0x040fe20000410000 */
[C---:B------:R-:W-:Y:S01]  /*fe50*/  FMUL.FTZ R3, R2.reuse, R88 ;  /* 0x0000005802037220 */ /* 0x040fe20000410000 */
[----:B---3--:R-:W-:Y:S01]  /*fe60*/  @P0 SHF.R.U32.HI R63, RZ, R82, R61 ;  /* 0x00000052ff3f0219 */ /* 0x008fe2000001163d */
[C---:B------:R-:W-:Y:S01]  /*fe70*/  FMUL.FTZ R61, R2.reuse, R69 ;  /* 0x00000045023d7220 */ /* 0x040fe20000410000 */
[----:B------:R-:W3:Y:S01]  /*fe80*/  MUFU.TANH R142, R142 ;  /* 0x0000008e008e7308 */ /* 0x000ee20000002400 */
[----:B------:R-:W-:Y:S01]  /*fe90*/  ULDC UR4, c[0x0][0x988] ;  /* 0x0002620000047ab9 */ /* 0x000fe20000000800 */
[C---:B------:R-:W-:Y:S01]  /*fea0*/  FMUL.FTZ R21, R2.reuse, R97 ;  /* 0x0000006102157220 */ /* 0x040fe20000410000 */
[----:B------:R-:W1:Y:S01]  /*feb0*/  SHFL.IDX PT, R68, R63, 0x1, 0x1c1f ;  /* 0x003c1f003f447f89 */ /* 0x000e6200000e0000 */
[C---:B------:R-:W-:Y:S01]  /*fec0*/  FMUL.FTZ R88, R2.reuse, R101 ;  /* 0x0000006502587220 */ /* 0x040fe20000410000 */
[C---:B------:R-:W-:Y:S01]  /*fed0*/  FMUL.FTZ R72, R2.reuse, R72 ;  /* 0x0000004802487220 */ /* 0x040fe20000410000 */
[C---:B------:R-:W-:Y:S01]  /*fee0*/  FMUL.FTZ R73, R2.reuse, R73 ;  /* 0x0000004902497220 */ /* 0x040fe20000410000 */
[----:B------:R-:W3:Y:S01]  /*fef0*/  SHFL.IDX PT, R63, R63, RZ, 0x1c1f ;  /* 0x001c1fff3f3f7589 */ /* 0x000ee200000e0000 */
[----:B------:R-:W3:Y:S01]  /*ff00*/  MUFU.TANH R138, R138 ;  /* 0x0000008a008a7308 */ /* 0x000ee20000002400 */
[C---:B------:R-:W-:Y:S01]  /*ff10*/  FMUL.FTZ R78, R2.reuse, R85 ;  /* 0x00000055024e7220 */ /* 0x040fe20000410000 */
[C---:B------:R-:W-:Y:S01]  /*ff20*/  FMUL.FTZ R40, R2.reuse, R40 ;  /* 0x0000002802287220 */ /* 0x040fe20000410000 */
[----:B------:R-:W-:Y:S01]  /*ff30*/  FMUL.FTZ R41, R2, R41 ;  /* 0x0000002902297220 */ /* 0x000fe20000410000 */
[----:B------:R-:W3:Y:S01]  /*ff40*/  S2R R105, SR_CgaCtaId ;  /* 0x0000000000697919 */ /* 0x000ee20000008800 */
[----:B------:R-:W-:-:S02]  /*ff50*/  VIADD R0, R0, 0x22840 ;  /* 0x0002284000007836 */ /* 0x000fc40000000000 */
[----:B------:R-:W-:Y:S01]  /*ff60*/  VIADD R219, R104, 0xfffffffe ;  /* 0xfffffffe68db7836 */ /* 0x000fe20000000000 */
[----:B------:R-:W3:Y:S08]  /*ff70*/  MUFU.TANH R130, R130 ;  /* 0x0000008200827308 */ /* 0x000ef00000002400 */
[----:B------:R-:W3:Y:S01]  /*ff80*/  MUFU.TANH R128, R128 ;  /* 0x0000008000807308 */ /* 0x000ee20000002400 */
[----:B-1----:R-:W-:-:S04]  /*ff90*/  VIADDMNMX R67, R68, R114, R65, PT ;  /* 0x0000007244437246 */ /* 0x002fc80003800141 */
[----:B------:R-:W-:-:S03]  /*ffa0*/  ISETP.GT.AND P2, PT, R67, RZ, PT ;  /* 0x000000ff4300720c */ /* 0x000fc60003f44270 */
[----:B------:R-:W1:Y:S01]  /*ffb0*/  MUFU.TANH R126, R126 ;  /* 0x0000007e007e7308 */ /* 0x000e620000002400 */
[C---:B------:R-:W-:Y:S02]  /*ffc0*/  ISETP.GT.AND P3, PT, R67.reuse, 0x1, PT ;  /* 0x000000014300780c */ /* 0x040fe40003f64270 */
[----:B------:R-:W-:Y:S02]  /*ffd0*/  ISETP.GT.AND P4, PT, R67, 0x8, PT ;  /* 0x000000084300780c */ /* 0x000fe40003f84270 */
[----:B0-----:R-:W-:Y:S02]  /*ffe0*/  FSEL R134, R90, -INF , P2 ;  /* 0xff8000005a867808 */ /* 0x001fe40001000000 */
[----:B--2---:R-:W-:Y:S01]  /*fff0*/  FSEL R132, R91, -INF , P3 ;  /* 0xff8000005b847808 */ /* 0x004fe20001800000 */
[----:B------:R-:W0:Y:S01]  /*10000*/  MUFU.TANH R124, R124 ;  /* 0x0000007c007c7308 */ /* 0x000e220000002400 */
[----:B------:R-:W-:Y:S02]  /*10010*/  ISETP.GT.AND P2, PT, R67, 0x9, PT ;  /* 0x000000094300780c */ /* 0x000fe40003f44270 */
[----:B----4-:R-:W-:-:S02]  /*10020*/  FSEL R136, R92, -INF , P4 ;  /* 0xff8000005c887808 */ /* 0x010fc40002000000 */
[----:B------:R-:W-:Y:S02]  /*10030*/  FMNMX.FTZ R69, R134, R132, !PT ;  /* 0x0000008486457209 */ /* 0x000fe40007810000 */
[----:B------:R-:W-:Y:S01]  /*10040*/  ISETP.GT.AND P3, PT, R67, 0x10, PT ;  /* 0x000000104300780c */ /* 0x000fe20003f64270 */
[----:B------:R-:W2:Y:S01]  /*10050*/  MUFU.TANH R122, R122 ;  /* 0x0000007a007a7308 */ /* 0x000ea20000002400 */
[----:B-----5:R-:W-:Y:S02]  /*10060*/  FSEL R140, R93, -INF , P2 ;  /* 0xff8000005d8c7808 */ /* 0x020fe40001000000 */
[----:B------:R-:W-:Y:S02]  /*10070*/  FMNMX.FTZ R69, R136, R69, !PT ;  /* 0x0000004588457209 */ /* 0x000fe40007810000 */
[----:B------:R-:W-:Y:S02]  /*10080*/  ISETP.GT.AND P2, PT, R67, 0x11, PT ;  /* 0x000000114300780c */ /* 0x000fe40003f44270 */
[----:B---3--:R-:W-:Y:S01]  /*10090*/  FSEL R142, R142, -INF , P3 ;  /* 0xff8000008e8e7808 */ /* 0x008fe20001800000 */
[----:B------:R-:W3:Y:S01]  /*100a0*/  MUFU.TANH R120, R120 ;  /* 0x0000007800787308 */ /* 0x000ee20000002400 */
[----:B------:R-:W-:-:S02]  /*100b0*/  FMNMX.FTZ R69, R140, R69, !PT ;  /* 0x000000458c457209 */ /* 0x000fc40007810000 */
[C---:B------:R-:W-:Y:S02]  /*100c0*/  ISETP.GT.AND P3, PT, R67.reuse, 0x18, PT ;  /* 0x000000184300780c */ /* 0x040fe40003f64270 */
[----:B------:R-:W-:Y:S02]  /*100d0*/  FSEL R138, R138, -INF , P2 ;  /* 0xff8000008a8a7808 */ /* 0x000fe40001000000 */
[----:B------:R-:W-:Y:S01]  /*100e0*/  FMNMX.FTZ R69, R142, R69, !PT ;  /* 0x000000458e457209 */ /* 0x000fe20007810000 */
[----:B------:R-:W4:Y:S01]  /*100f0*/  MUFU.TANH R118, R118 ;  /* 0x0000007600767308 */ /* 0x000f220000002400 */
[----:B------:R-:W-:Y:S02]  /*10100*/  ISETP.GT.AND P2, PT, R67, 0x19, PT ;  /* 0x000000194300780c */ /* 0x000fe40003f44270 */
[----:B------:R-:W-:Y:S02]  /*10110*/  FSEL R130, R130, -INF , P3 ;  /* 0xff80000082827808 */ /* 0x000fe40001800000 */
[----:B------:R-:W-:-:S02]  /*10120*/  FMNMX.FTZ R69, R138, R69, !PT ;  /* 0x000000458a457209 */ /* 0x000fc40007810000 */
[C---:B------:R-:W-:Y:S01]  /*10130*/  ISETP.GT.AND P3, PT, R67.reuse, 0x20, PT ;  /* 0x000000204300780c */ /* 0x040fe20003f64270 */
[----:B------:R-:W5:Y:S01]  /*10140*/  MUFU.TANH R116, R116 ;  /* 0x0000007400747308 */ /* 0x000f620000002400 */
[----:B------:R-:W-:Y:S02]  /*10150*/  FSEL R128, R128, -INF , P2 ;  /* 0xff80000080807808 */ /* 0x000fe40001000000 */
[----:B------:R-:W-:Y:S02]  /*10160*/  FMNMX.FTZ R69, R130, R69, !PT ;  /* 0x0000004582457209 */ /* 0x000fe40007810000 */
[----:B------:R-:W-:Y:S02]  /*10170*/  ISETP.GT.AND P2, PT, R67, 0x21, PT ;  /* 0x000000214300780c */ /* 0x000fe40003f44270 */
[----:B-1----:R-:W-:Y:S01]  /*10180*/  FSEL R126, R126, -INF , P3 ;  /* 0xff8000007e7e7808 */ /* 0x002fe20001800000 */
[----:B------:R-:W1:Y:S01]  /*10190*/  MUFU.TANH R112, R112 ;  /* 0x0000007000707308 */ /* 0x000e620000002400 */
[----:B------:R-:W-:-:S02]  /*101a0*/  FMNMX.FTZ R69, R128, R69, !PT ;  /* 0x0000004580457209 */ /* 0x000fc40007810000 */
[C---:B------:R-:W-:Y:S02]  /*101b0*/  ISETP.GT.AND P3, PT, R67.reuse, 0x28, PT ;  /* 0x000000284300780c */ /* 0x040fe40003f64270 */
[----:B0-----:R-:W-:Y:S02]  /*101c0*/  FSEL R124, R124, -INF , P2 ;  /* 0xff8000007c7c7808 */ /* 0x001fe40001000000 */
[----:B------:R-:W-:Y:S01]  /*101d0*/  FMNMX.FTZ R69, R126, R69, !PT ;  /* 0x000000457e457209 */ /* 0x000fe20007810000 */
[----:B------:R-:W0:Y:S01]  /*101e0*/  MUFU.TANH R110, R110 ;  /* 0x0000006e006e7308 */ /* 0x000e220000002400 */
[----:B------:R-:W-:Y:S02]  /*101f0*/  ISETP.GT.AND P2, PT, R67, 0x29, PT ;  /* 0x000000294300780c */ /* 0x000fe40003f44270 */
[----:B--2---:R-:W-:Y:S02]  /*10200*/  FSEL R122, R122, -INF , P3 ;  /* 0xff8000007a7a7808 */ /* 0x004fe40001800000 */
[----:B------:R-:W-:-:S02]  /*10210*/  FMNMX.FTZ R69, R124, R69, !PT ;  /* 0x000000457c457209 */ /* 0x000fc40007810000 */
[C---:B------:R-:W-:Y:S01]  /*10220*/  ISETP.GT.AND P3, PT, R67.reuse, 0x30, PT ;  /* 0x000000304300780c */ /* 0x040fe20003f64270 */
[----:B------:R-:W2:Y:S01]  /*10230*/  MUFU.TANH R108, R108 ;  /* 0x0000006c006c7308 */ /* 0x000ea20000002400 */
[----:B---3--:R-:W-:Y:S02]  /*10240*/  FSEL R120, R120, -INF , P2 ;  /* 0xff80000078787808 */ /* 0x008fe40001000000 */
[----:B------:R-:W-:Y:S02]  /*10250*/  FMNMX.FTZ R69, R122, R69, !PT ;  /* 0x000000457a457209 */ /* 0x000fe40007810000 */
[----:B------:R-:W-:Y:S02]  /*10260*/  ISETP.GT.AND P2, PT, R67, 0x31, PT ;  /* 0x000000314300780c */ /* 0x000fe40003f44270 */
[----:B----4-:R-:W-:Y:S01]  /*10270*/  FSEL R118, R118, -INF , P3 ;  /* 0xff80000076767808 */ /* 0x010fe20001800000 */
[----:B------:R-:W3:Y:S01]  /*10280*/  MUFU.TANH R106, R106 ;  /* 0x0000006a006a7308 */ /* 0x000ee20000002400 */
[----:B------:R-:W-:-:S02]  /*10290*/  FMNMX.FTZ R69, R120, R69, !PT ;  /* 0x0000004578457209 */ /* 0x000fc40007810000 */
[C---:B------:R-:W-:Y:S02]  /*102a0*/  ISETP.GT.AND P3, PT, R67.reuse, 0x38, PT ;  /* 0x000000384300780c */ /* 0x040fe40003f64270 */
[----:B-----5:R-:W-:Y:S02]  /*102b0*/  FSEL R116, R116, -INF , P2 ;  /* 0xff80000074747808 */ /* 0x020fe40001000000 */
[----:B------:R-:W-:Y:S01]  /*102c0*/  FMNMX.FTZ R69, R118, R69, !PT ;  /* 0x0000004576457209 */ /* 0x000fe20007810000 */
[----:B------:R-:W4:Y:S01]  /*102d0*/  MUFU.TANH R102, R102 ;  /* 0x0000006600667308 */ /* 0x000f220000002400 */
[----:B------:R-:W-:Y:S02]  /*102e0*/  ISETP.GT.AND P2, PT, R67, 0x39, PT ;  /* 0x000000394300780c */ /* 0x000fe40003f44270 */
[----:B-1----:R-:W-:Y:S02]  /*102f0*/  FSEL R112, R112, -INF , P3 ;  /* 0xff80000070707808 */ /* 0x002fe40001800000 */
[----:B------:R-:W-:-:S02]  /*10300*/  FMNMX.FTZ R69, R116, R69, !PT ;  /* 0x0000004574457209 */ /* 0x000fc40007810000 */
[C---:B------:R-:W-:Y:S01]  /*10310*/  ISETP.GT.AND P3, PT, R67.reuse, 0x40, PT ;  /* 0x000000404300780c */ /* 0x040fe20003f64270 */
[----:B------:R-:W1:Y:S01]  /*10320*/  MUFU.TANH R100, R100 ;  /* 0x0000006400647308 */ /* 0x000e620000002400 */
[----:B0-----:R-:W-:Y:S02]  /*10330*/  FSEL R110, R110, -INF , P2 ;  /* 0xff8000006e6e7808 */ /* 0x001fe40001000000 */
[----:B------:R-:W-:Y:S02]  /*10340*/  FMNMX.FTZ R69, R112, R69, !PT ;  /* 0x0000004570457209 */ /* 0x000fe40007810000 */
[----:B------:R-:W-:Y:S02]  /*10350*/  ISETP.GT.AND P2, PT, R67, 0x41, PT ;  /* 0x000000414300780c */ /* 0x000fe40003f44270 */
[----:B--2---:R-:W-:Y:S01]  /*10360*/  FSEL R108, R108, -INF , P3 ;  /* 0xff8000006c6c7808 */ /* 0x004fe20001800000 */
[----:B------:R-:W-:Y:S01]  /*10370*/  MUFU.TANH R70, R70 ;  /* 0x0000004600467308 */ /* 0x000fe20000002400 */
[----:B------:R-:W-:-:S02]  /*10380*/  FMNMX.FTZ R69, R110, R69, !PT ;  /* 0x000000456e457209 */ /* 0x000fc40007810000 */
[C---:B------:R-:W-:Y:S02]  /*10390*/  ISETP.GT.AND P3, PT, R67.reuse, 0x48, PT ;  /* 0x000000484300780c */ /* 0x040fe40003f64270 */
[----:B---3--:R-:W-:Y:S02]  /*103a0*/  FSEL R106, R106, -INF , P2 ;  /* 0xff8000006a6a7808 */ /* 0x008fe40001000000 */
[----:B------:R-:W-:Y:S01]  /*103b0*/  FMNMX.FTZ R69, R108, R69, !PT ;  /* 0x000000456c457209 */ /* 0x000fe20007810000 */
[----:B------:R-:W0:Y:S01]  /*103c0*/  MUFU.TANH R71, R71 ;  /* 0x0000004700477308 */ /* 0x000e220000002400 */
[----:B------:R-:W-:Y:S02]  /*103d0*/  ISETP.GT.AND P2, PT, R67, 0x49, PT ;  /* 0x000000494300780c */ /* 0x000fe40003f44270 */
[----:B----4-:R-:W-:Y:S02]  /*103e0*/  FSEL R102, R102, -INF , P3 ;  /* 0xff80000066667808 */ /* 0x010fe40001800000 */
[----:B------:R-:W-:-:S02]  /*103f0*/  FMNMX.FTZ R69, R106, R69, !PT ;  /* 0x000000456a457209 */ /* 0x000fc40007810000 */
[C---:B------:R-:W-:Y:S01]  /*10400*/  ISETP.GT.AND P3, PT, R67.reuse, 0x50, PT ;  /* 0x000000504300780c */ /* 0x040fe20003f64270 */
[----:B------:R2:W-:Y:S01]  /*10410*/  MUFU.TANH R64, R42 ;  /* 0x0000002a00407308 */ /* 0x0005e20000002400 */
[----:B-1----:R-:W-:Y:S02]  /*10420*/  FSEL R100, R100, -INF , P2 ;  /* 0xff80000064647808 */ /* 0x002fe40001000000 */
[----:B------:R-:W-:Y:S02]  /*10430*/  FMNMX.FTZ R69, R102, R69, !PT ;  /* 0x0000004566457209 */ /* 0x000fe40007810000 */
[C---:B------:R-:W-:Y:S02]  /*10440*/  ISETP.GT.AND P2, PT, R67.reuse, 0x51, PT ;  /* 0x000000514300780c */ /* 0x040fe40003f44270 */
[----:B------:R-:W-:Y:S01]  /*10450*/  FSEL R98, R98, -INF , P3 ;  /* 0xff80000062627808 */ /* 0x000fe20001800000 */
[----:B------:R1:W3:Y:S01]  /*10460*/  MUFU.TANH R66, R43 ;  /* 0x0000002b00427308 */ /* 0x0002e20000002400 */
[----:B------:R-:W-:Y:S01]  /*10470*/  FMNMX.FTZ R69, R100, R69, !PT ;  /* 0x0000004564457209 */ /* 0x000fe20007810000 */
[----:B--2---:R-:W-:Y:S01]  /*10480*/  FMUL.FTZ R42, R2, R26 ;  /* 0x0000001a022a7220 */ /* 0x004fe20000410000 */
[----:B------:R-:W-:-:S02]  /*10490*/  ISETP.GT.AND P3, PT, R67, 0x58, PT ;  /* 0x000000584300780c */ /* 0x000fc40003f64270 */
[----:B------:R-:W-:Y:S02]  /*104a0*/  FSEL R96, R96, -INF , P2 ;  /* 0xff80000060607808 */ /* 0x000fe40001000000 */
[----:B------:R-:W-:Y:S01]  /*104b0*/  FMNMX.FTZ R69, R98, R69, !PT ;  /* 0x0000004562457209 */ /* 0x000fe20007810000 */
[----:B------:R-:W2:Y:S01]  /*104c0*/  MUFU.TANH R46, R46 ;  /* 0x0000002e002e7308 */ /* 0x000ea20000002400 */
[----:B------:R-:W-:Y:S01]  /*104d0*/  ISETP.GT.AND P2, PT, R67, 0x59, PT ;  /* 0x000000594300780c */ /* 0x000fe20003f44270 */
[----:B-1----:R-:W-:Y:S01]  /*104e0*/  FMUL.FTZ R43, R2, R30 ;  /* 0x0000001e022b7220 */ /* 0x002fe20000410000 */
[----:B------:R-:W-:Y:S02]  /*104f0*/  FMNMX.FTZ R69, R96, R69, !PT ;  /* 0x0000004560457209 */ /* 0x000fe40007810000 */
[----:B0-----:R-:W-:Y:S01]  /*10500*/  FSEL R26, R71, -INF , P2 ;  /* 0xff800000471a7808 */ /* 0x001fe20001000000 */
[----:B------:R-:W-:Y:S01]  /*10510*/  FMUL.FTZ R71, R2, R32 ;  /* 0x0000002002477220 */ /* 0x000fe20000410000 */
[----:B------:R-:W-:Y:S01]  /*10520*/  ISETP.GT.AND P2, PT, R67, 0x61, PT ;  /* 0x000000614300780c */ /* 0x000fe20003f44270 */
[----:B------:R0:W-:Y:S01]  /*10530*/  MUFU.TANH R81, R54 ;  /* 0x0000003600517308 */ /* 0x0001e20000002400 */
[----:B------:R-:W-:-:S02]  /*10540*/  MOV R91, UR4 ;  /* 0x00000004005b7c02 */ /* 0x000fc40008000f00 */
[----:B---3--:R-:W-:Y:S02]  /*10550*/  FSEL R30, R66, -INF , P2 ;  /* 0xff800000421e7808 */ /* 0x008fe40001000000 */
[----:B------:R-:W-:Y:S02]  /*10560*/  ISETP.GT.AND P2, PT, R67, 0x69, PT ;  /* 0x000000694300780c */ /* 0x000fe40003f44270 */
[----:B------:R-:W-:Y:S01]  /*10570*/  VIADDMNMX R65, R63, R114, R65, PT ;  /* 0x000000723f417246 */ /* 0x000fe20003800141 */
[----:B------:R-:W1:Y:S01]  /*10580*/  MUFU.TANH R47, R47 ;  /* 0x0000002f002f7308 */ /* 0x000e620000002400 */
[----:B0-----:R-:W-:Y:S02]  /*10590*/  FSEL R54, R70, -INF , P3 ;  /* 0xff80000046367808 */ /* 0x001fe40001800000 */
[----:B------:R-:W-:Y:S02]  /*105a0*/  ISETP.GT.AND P3, PT, R67, 0x60, PT ;  /* 0x000000604300780c */ /* 0x000fe40003f64270 */
[----:B------:R-:W-:-:S02]  /*105b0*/  FMNMX.FTZ R69, R54, R69, !PT ;  /* 0x0000004536457209 */ /* 0x000fc40007810000 */
[----:B------:R-:W-:Y:S01]  /*105c0*/  ISETP.GT.AND P4, PT, R65, 0x8, PT ;  /* 0x000000084100780c */ /* 0x000fe20003f84270 */
[----:B------:R-:W-:Y:S01]  /*105d0*/  MUFU.TANH R68, R50 ;  /* 0x0000003200447308 */ /* 0x000fe20000002400 */
[----:B------:R-:W-:-:S07]  /*105e0*/  FMNMX.FTZ R69, R26, R69, !PT ;  /* 0x000000451a457209 */ /* 0x000fce0007810000 */
[----:B------:R0:W-:Y:S08]  /*105f0*/  MUFU.TANH R82, R42 ;  /* 0x0000002a00527308 */ /* 0x0001f00000002400 */
[----:B------:R-:W3:Y:S01]  /*10600*/  MUFU.TANH R51, R51 ;  /* 0x0000003300337308 */ /* 0x000ee20000002400 */
[----:B0-----:R-:W-:Y:S02]  /*10610*/  FSEL R42, R64, -INF , P3 ;  /* 0xff800000402a7808 */ /* 0x001fe40001800000 */
[----:B------:R-:W-:-:S02]  /*10620*/  ISETP.GT.AND P3, PT, R67, 0x68, PT ;  /* 0x000000684300780c */ /* 0x000fc40003f64270 */
[----:B------:R-:W-:Y:S02]  /*10630*/  FMNMX.FTZ R69, R42, R69, !PT ;  /* 0x000000452a457209 */ /* 0x000fe40007810000 */
[----:B--2---:R-:W-:Y:S01]  /*10640*/  FSEL R50, R46, -INF , P3 ;  /* 0xff8000002e327808 */ /* 0x004fe20001800000 */
[----:B------:R-:W0:Y:S01]  /*10650*/  MUFU.TANH R55, R55 ;  /* 0x0000003700377308 */ /* 0x000e220000002400 */
[----:B------:R-:W-:Y:S02]  /*10660*/  FMNMX.FTZ R69, R30, R69, !PT ;  /* 0x000000451e457209 */ /* 0x000fe40007810000 */
[----:B------:R-:W-:Y:S02]  /*10670*/  ISETP.GT.AND P3, PT, R67, 0x70, PT ;  /* 0x000000704300780c */ /* 0x000fe40003f64270 */
[----:B-1----:R-:W-:Y:S02]  /*10680*/  FSEL R46, R47, -INF , P2 ;  /* 0xff8000002f2e7808 */ /* 0x002fe40001000000 */
[----:B------:R-:W-:Y:S01]  /*10690*/  FMNMX.FTZ R69, R50, R69, !PT ;  /* 0x0000004532457209 */ /* 0x000fe20007810000 */
[----:B------:R1:W2:Y:S01]  /*106a0*/  MUFU.TANH R83, R27 ;  /* 0x0000001b00537308 */ /* 0x0002a20000002400 */
[----:B------:R-:W-:-:S02]  /*106b0*/  ISETP.GT.AND P2, PT, R67, 0x71, PT ;  /* 0x000000714300780c */ /* 0x000fc40003f44270 */
[----:B------:R-:W-:Y:S02]  /*106c0*/  FMNMX.FTZ R69, R46, R69, !PT ;  /* 0x000000452e457209 */ /* 0x000fe40007810000 */
[----:B---3--:R-:W-:Y:S02]  /*106d0*/  FSEL R64, R51, -INF , P2 ;  /* 0xff80000033407808 */ /* 0x008fe40001000000 */
[C---:B------:R-:W-:Y:S01]  /*106e0*/  ISETP.GT.AND P2, PT, R67.reuse, 0x79, PT ;  /* 0x000000794300780c */ /* 0x040fe20003f44270 */
[----:B------:R-:W3:Y:S01]  /*106f0*/  MUFU.TANH R43, R43 ;  /* 0x0000002b002b7308 */ /* 0x000ee20000002400 */
[----:B-1----:R-:W-:Y:S01]  /*10700*/  FMUL.FTZ R27, R2, R34 ;  /* 0x00000022021b7220 */ /* 0x002fe20000410000 */
[----:B------:R-:W-:Y:S02]  /*10710*/  FSEL R34, R68, -INF , P3 ;  /* 0xff80000044227808 */ /* 0x000fe40001800000 */
[----:B------:R-:W-:Y:S02]  /*10720*/  ISETP.GT.AND P3, PT, R67, 0x78, PT ;  /* 0x000000784300780c */ /* 0x000fe40003f64270 */
[----:B------:R-:W-:-:S02]  /*10730*/  FMNMX.FTZ R69, R34, R69, !PT ;  /* 0x0000004522457209 */ /* 0x000fc40007810000 */
[----:B------:R-:W-:Y:S01]  /*10740*/  FSEL R68, R81, -INF , P3 ;  /* 0xff80000051447808 */ /* 0x000fe20001800000 */
[----:B------:R-:W1:Y:S01]  /*10750*/  MUFU.TANH R31, R31 ;  /* 0x0000001f001f7308 */ /* 0x000e620000002400 */
[----:B------:R-:W-:Y:S01]  /*10760*/  FMNMX.FTZ R69, R64, R69, !PT ;  /* 0x0000004540457209 */ /* 0x000fe20007810000 */
[C---:B------:R-:W-:Y:S01]  /*10770*/  FMUL.FTZ R81, R2.reuse, R37 ;  /* 0x0000002502517220 */ /* 0x040fe20000410000 */
[----:B------:R-:W-:Y:S02]  /*10780*/  ISETP.GT.AND P3, PT, R67, 0x80, PT ;  /* 0x000000804300780c */ /* 0x000fe40003f64270 */
[----:B0-----:R-:W-:Y:S01]  /*10790*/  FSEL R66, R55, -INF , P2 ;  /* 0xff80000037427808 */ /* 0x001fe20001000000 */
[----:B------:R-:W-:Y:S01]  /*107a0*/  FMUL.FTZ R55, R2, R29 ;  /* 0x0000001d02377220 */ /* 0x000fe20000410000 */
[----:B------:R-:W-:Y:S01]  /*107b0*/  FMNMX.FTZ R69, R68, R69, !PT ;  /* 0x0000004544457209 */ /* 0x000fe20007810000 */
[----:B------:R0:W4:Y:S01]  /*107c0*/  MUFU.TANH R47, R27 ;  /* 0x0000001b002f7308 */ /* 0x0001220000002400 */
[----:B------:R-:W-:-:S02]  /*107d0*/  ISETP.GT.AND P2, PT, R67, 0x81, PT ;  /* 0x000000814300780c */ /* 0x000fc40003f44270 */
[----:B------:R-:W-:Y:S02]  /*107e0*/  FSEL R70, R82, -INF , P3 ;  /* 0xff80000052467808 */ /* 0x000fe40001800000 */
[----:B------:R-:W-:Y:S02]  /*107f0*/  FMNMX.FTZ R69, R66, R69, !PT ;  /* 0x0000004542457209 */ /* 0x000fe40007810000 */
[----:B------:R-:W-:Y:S01]  /*10800*/  ISETP.GT.AND P3, PT, R67, 0x88, PT ;  /* 0x000000884300780c */ /* 0x000fe20003f64270 */
[----:B------:R5:W4:Y:S01]  /*10810*/  MUFU.TANH R51, R35 ;  /* 0x0000002300337308 */ /* 0x000b220000002400 */
[C---:B0-----:R-:W-:Y:S01]  /*10820*/  FMUL.FTZ R27, R2.reuse, R38 ;  /* 0x00000026021b7220 */ /* 0x041fe20000410000 */
[----:B--2---:R-:W-:Y:S01]  /*10830*/  FSEL R38, R83, -INF , P2 ;  /* 0xff80000053267808 */ /* 0x004fe20001000000 */
[----:B------:R-:W-:Y:S01]  /*10840*/  FMUL.FTZ R83, R2, R36 ;  /* 0x0000002402537220 */ /* 0x000fe20000410000 */
[----:B------:R-:W-:Y:S02]  /*10850*/  FMNMX.FTZ R69, R70, R69, !PT ;  /* 0x0000004546457209 */ /* 0x000fe40007810000 */
[----:B------:R-:W-:-:S02]  /*10860*/  ISETP.GT.AND P2, PT, R67, 0x89, PT ;  /* 0x000000894300780c */ /* 0x000fc40003f44270 */
[----:B------:R-:W0:Y:S01]  /*10870*/  MUFU.TANH R27, R27 ;  /* 0x0000001b001b7308 */ /* 0x000e220000002400 */
[----:B---3--:R-:W-:Y:S01]  /*10880*/  FSEL R84, R43, -INF , P3 ;  /* 0xff8000002b547808 */ /* 0x008fe20001800000 */
[----:B-----5:R-:W-:Y:S01]  /*10890*/  FMUL.FTZ R35, R2, R44 ;  /* 0x0000002c02237220 */ /* 0x020fe20000410000 */
[----:B------:R-:W-:Y:S01]  /*108a0*/  FMNMX.FTZ R69, R38, R69, !PT ;  /* 0x0000004526457209 */ /* 0x000fe20007810000 */
[----:B------:R-:W-:Y:S01]  /*108b0*/  FMUL.FTZ R43, R2, R48 ;  /* 0x00000030022b7220 */ /* 0x000fe20000410000 */
[----:B------:R-:W-:Y:S02]  /*108c0*/  ISETP.GT.AND P3, PT, R67, 0x90, PT ;  /* 0x000000904300780c */ /* 0x000fe40003f64270 */
[----:B-1----:R-:W-:Y:S01]  /*108d0*/  FSEL R86, R31, -INF , P2 ;  /* 0xff8000001f567808 */ /* 0x002fe20001000000 */
[----:B------:R1:W2:Y:S01]  /*108e0*/  MUFU.TANH R94, R39 ;  /* 0x00000027005e7308 */ /* 0x0002a20000002400 */
[----:B------:R-:W-:Y:S02]  /*108f0*/  FMNMX.FTZ R69, R84, R69, !PT ;  /* 0x0000004554457209 */ /* 0x000fe40007810000 */
[----:B------:R-:W-:-:S02]  /*10900*/  ISETP.GT.AND P2, PT, R67, 0x91, PT ;  /* 0x000000914300780c */ /* 0x000fc40003f44270 */
[----:B----4-:R-:W-:Y:S01]  /*10910*/  FSEL R44, R47, -INF , P3 ;  /* 0xff8000002f2c7808 */ /* 0x010fe20001800000 */
[----:B------:R-:W-:Y:S01]  /*10920*/  FMUL.FTZ R47, R2, R53 ;  /* 0x00000035022f7220 */ /* 0x000fe20000410000 */
[----:B------:R-:W-:Y:S01]  /*10930*/  FMNMX.FTZ R69, R86, R69, !PT ;  /* 0x0000004556457209 */ /* 0x000fe20007810000 */
[----:B------:R-:W-:Y:S01]  /*10940*/  MUFU.TANH R3, R3 ;  /* 0x0000000300037308 */ /* 0x000fe20000002400 */
[----:B------:R-:W-:Y:S01]  /*10950*/  ISETP.GT.AND P3, PT, R67, 0x98, PT ;  /* 0x000000984300780c */ /* 0x000fe20003f64270 */
[C---:B------:R-:W-:Y:S01]  /*10960*/  FMUL.FTZ R53, R2.reuse, R24 ;  /* 0x0000001802357220 */ /* 0x040fe20000410000 */
[----:B------:R-:W-:Y:S01]  /*10970*/  FSEL R82, R51, -INF , P2 ;  /* 0xff80000033527808 */ /* 0x000fe20001000000 */
[----:B------:R-:W-:Y:S01]  /*10980*/  FMUL.FTZ R51, R2, R25 ;  /* 0x0000001902337220 */ /* 0x000fe20000410000 */
[----:B------:R-:W-:Y:S01]  /*10990*/  FMNMX.FTZ R69, R44, R69, !PT ;  /* 0x000000452c457209 */ /* 0x000fe20007810000 */
[C---:B-1----:R-:W-:Y:S01]  /*109a0*/  FMUL.FTZ R39, R2.reuse, R45 ;  /* 0x0000002d02277220 */ /* 0x042fe20000410000 */
[----:B------:R-:W-:Y:S01]  /*109b0*/  ISETP.GT.AND P2, PT, R67, 0x99, PT ;  /* 0x000000994300780c */ /* 0x000fe20003f44270 */
[----:B------:R-:W1:Y:S01]  /*109c0*/  MUFU.TANH R13, R13 ;  /* 0x0000000d000d7308 */ /* 0x000e620000002400 */
[----:B0-----:R-:W-:Y:S01]  /*109d0*/  FSEL R92, R27, -INF , P3 ;  /* 0xff8000001b5c7808 */ /* 0x001fe20001800000 */
[----:B------:R-:W-:Y:S01]  /*109e0*/  FMUL.FTZ R67, R2, R28 ;  /* 0x0000001c02437220 */ /* 0x000fe20000410000 */
[----:B------:R-:W-:Y:S01]  /*109f0*/  FMNMX.FTZ R69, R82, R69, !PT ;  /* 0x0000004552457209 */ /* 0x000fe20007810000 */
[----:B------:R-:W-:Y:S01]  /*10a00*/  FMUL.FTZ R45, R2, R49 ;  /* 0x00000031022d7220 */ /* 0x000fe20000410000 */
[----:B--2---:R-:W-:Y:S01]  /*10a10*/  FSEL R94, R94, -INF , P2 ;  /* 0xff8000005e5e7808 */ /* 0x004fe20001000000 */
[----:B------:R-:W-:Y:S01]  /*10a20*/  FMUL.FTZ R49, R2, R52 ;  /* 0x0000003402317220 */ /* 0x000fe20000410000 */
[----:B------:R-:W-:Y:S01]  /*10a30*/  FMNMX.FTZ R69, R92, R69, !PT ;  /* 0x000000455c457209 */ /* 0x000fe20007810000 */
[----:B------:R-:W0:Y:S01]  /*10a40*/  MUFU.TANH R15, R15 ;  /* 0x0000000f000f7308 */ /* 0x000e220000002400 */
[----:B------:R-:W-:-:S02]  /*10a50*/  ISETP.GT.AND P3, PT, R65, 0x1, PT ;  /* 0x000000014100780c */ /* 0x000fc40003f64270 */
[----:B------:R-:W-:-:S05]  /*10a60*/  FMNMX.FTZ R69, R94, R69, !PT ;  /* 0x000000455e457209 */ /* 0x000fca0007810000 */
[----:B------:R-:W2:Y:S01]  /*10a70*/  SHFL.BFLY PT, R48, R69, 0x2, 0x1f ;  /* 0x0c401f0045307f89 */ /* 0x000ea200000e0000 */
[----:B------:R-:W3:Y:S01]  /*10a80*/  MUFU.TANH R14, R14 ;  /* 0x0000000e000e7308 */ /* 0x000ee20000002400 */
[----:B-1----:R-:W-:Y:S02]  /*10a90*/  FSEL R37, R13, -INF , P3 ;  /* 0xff8000000d257808 */ /* 0x002fe40001800000 */
[----:B------:R-:W-:-:S05]  /*10aa0*/  ISETP.GT.AND P3, PT, R65, 0x10, PT ;  /* 0x000000104100780c */ /* 0x000fca0003f64270 */
[----:B------:R-:W1:Y:S08]  /*10ab0*/  MUFU.TANH R20, R20 ;  /* 0x0000001400147308 */ /* 0x000e700000002400 */
[----:B------:R-:W4:Y:S01]  /*10ac0*/  MUFU.TANH R21, R21 ;  /* 0x0000001500157308 */ /* 0x000f220000002400 */
[----:B--2---:R-:W-:-:S07]  /*10ad0*/  FMNMX.FTZ R48, R69, R48, !PT ;  /* 0x0000003045307209 */ /* 0x004fce0007810000 */
[----:B------:R-:W2:Y:S01]  /*10ae0*/  MUFU.TANH R89, R89 ;  /* 0x0000005900597308 */ /* 0x000ea20000002400 */
[----:B------:R-:W-:Y:S01]  /*10af0*/  FMUL.FTZ R69, R2, R33 ;  /* 0x0000002102457220 */ /* 0x000fe20000410000 */
[----:B------:R-:W5:Y:S06]  /*10b00*/  SHFL.BFLY PT, R25, R48, 0x1, 0x1f ;  /* 0x0c201f0030197f89 */ /* 0x000f6c00000e0000 */
[----:B------:R-:W2:Y:S08]  /*10b10*/  MUFU.TANH R88, R88 ;  /* 0x0000005800587308 */ /* 0x000eb00000002400 */
[----:B------:R-:W2:Y:S08]  /*10b20*/  MUFU.TANH R72, R72 ;  /* 0x0000004800487308 */ /* 0x000eb00000002400 */
[----:B------:R-:W2:Y:S01]  /*10b30*/  MUFU.TANH R73, R73 ;  /* 0x0000004900497308 */ /* 0x000ea20000002400 */
[----:B-----5:R-:W-:-:S04]  /*10b40*/  FMNMX.FTZ R90, R48, R25, !PT ;  /* 0x00000019305a7209 */ /* 0x020fc80007810000 */
[C---:B------:R-:W-:Y:S01]  /*10b50*/  FSETP.NEU.FTZ.AND P2, PT, R90.reuse, -INF , PT ;  /* 0xff8000005a00780b */ /* 0x040fe20003f5d000 */
[----:B------:R-:W-:-:S02]  /*10b60*/  FFMA.FTZ R25, R90, R91, -8 ;  /* 0xc10000005a197423 */ /* 0x000fc4000001005b */
[----:B------:R-:W5:Y:S03]  /*10b70*/  MUFU.TANH R74, R74 ;  /* 0x0000004a004a7308 */ /* 0x000f660000002400 */
[----:B------:R-:W-:Y:S02]  /*10b80*/  FSEL R25, R25, RZ, P2 ;  /* 0x000000ff19197208 */ /* 0x000fe40001000000 */
[----:B------:R-:W-:-:S03]  /*10b90*/  ISETP.GT.AND P2, PT, R65, RZ, PT ;  /* 0x000000ff4100720c */ /* 0x000fc60003f44270 */
[----:B------:R-:W5:Y:S01]  /*10ba0*/  MUFU.TANH R75, R75 ;  /* 0x0000004b004b7308 */ /* 0x000f620000002400 */
[----:B------:R-:W-:-:S01]  /*10bb0*/  FFMA.FTZ R24, R134, R91, -R25 ;  /* 0x0000005b86187223 */ /* 0x000fc20000010819 */
[----:B------:R-:W-:Y:S01]  /*10bc0*/  FSEL R114, R3, -INF , P2 ;  /* 0xff80000003727808 */ /* 0x000fe20001000000 */
[----:B------:R-:W-:-:S01]  /*10bd0*/  FFMA.FTZ R27, R132, R91, -R25 ;  /* 0x0000005b841b7223 */ /* 0x000fc20000010819 */
[----:B------:R-:W-:Y:S01]  /*10be0*/  ISETP.GT.AND P2, PT, R65, 0x9, PT ;  /* 0x000000094100780c */ /* 0x000fe20003f44270 */
[----:B------:R-:W-:-:S01]  /*10bf0*/  FFMA.FTZ R28, R136, R91, -R25 ;  /* 0x0000005b881c7223 */ /* 0x000fc20000010819 */
[----:B0-----:R-:W-:Y:S01]  /*10c00*/  FSEL R134, R15, -INF , P4 ;  /* 0xff8000000f867808 */ /* 0x001fe20002000000 */
[----:B------:R-:W-:-:S01]  /*10c10*/  FFMA.FTZ R36, R124, R91, -R25 ;  /* 0x0000005b7c247223 */ /* 0x000fc20000010819 */
[----:B------:R-:W-:Y:S01]  /*10c20*/  FMNMX.FTZ R3, R114, R37, !PT ;  /* 0x0000002572037209 */ /* 0x000fe20007810000 */
[----:B------:R-:W0:Y:S01]  /*10c30*/  MUFU.TANH R76, R76 ;  /* 0x0000004c004c7308 */ /* 0x000e220000002400 */
[----:B---3--:R-:W-:Y:S01]  /*10c40*/  FSEL R132, R14, -INF , P2 ;  /* 0xff8000000e847808 */ /* 0x008fe20001000000 */
[--C-:B------:R-:W-:Y:S01]  /*10c50*/  FFMA.FTZ R14, R130, R91, -R25.reuse ;  /* 0x0000005b820e7223 */ /* 0x100fe20000010819 */
[----:B------:R-:W-:Y:S01]  /*10c60*/  FMNMX.FTZ R13, R134, R3, !PT ;  /* 0x00000003860d7209 */ /* 0x000fe20007810000 */
[-CC-:B------:R-:W-:Y:S01]  /*10c70*/  FFMA.FTZ R52, R120, R91.reuse, -R25.reuse ;  /* 0x0000005b78347223 */ /* 0x180fe20000010819 */
[C---:B------:R-:W-:Y:S01]  /*10c80*/  ISETP.GT.AND P2, PT, R65.reuse, 0x11, PT ;  /* 0x000000114100780c */ /* 0x040fe20003f44270 */
[-CC-:B------:R-:W-:Y:S01]  /*10c90*/  FFMA.FTZ R48, R116, R91.reuse, -R25.reuse ;  /* 0x0000005b74307223 */ /* 0x180fe20000010819 */
[----:B-1----:R-:W-:Y:S01]  /*10ca0*/  FSEL R130, R20, -INF , P3 ;  /* 0xff80000014827808 */ /* 0x002fe20001800000 */
[--C-:B------:R-:W-:Y:S01]  /*10cb0*/  FFMA.FTZ R20, R128, R91, -R25.reuse ;  /* 0x0000005b80147223 */ /* 0x100fe20000010819 */
[----:B------:R-:W-:Y:S01]  /*10cc0*/  FMNMX.FTZ R13, R132, R13, !PT ;  /* 0x0000000d840d7209 */ /* 0x000fe20007810000 */
[----:B------:R1:W-:Y:S01]  /*10cd0*/  MUFU.EX2 R3, R14 ;  /* 0x0000000e00037308 */ /* 0x0003e20000000800 */
[----:B------:R-:W-:Y:S01]  /*10ce0*/  ISETP.GT.AND P3, PT, R65, 0x18, PT ;  /* 0x000000184100780c */ /* 0x000fe20003f64270 */
[-CC-:B------:R-:W-:Y:S01]  /*10cf0*/  FFMA.FTZ R32, R138, R91.reuse, -R25.reuse ;  /* 0x0000005b8a207223 */ /* 0x180fe20000010819 */
[----:B----4-:R-:W-:Y:S01]  /*10d00*/  FSEL R136, R21, -INF , P2 ;  /* 0xff80000015887808 */ /* 0x010fe20001000000 */
[--C-:B------:R-:W-:Y:S01]  /*10d10*/  FFMA.FTZ R21, R122, R91, -R25.reuse ;  /* 0x0000005b7a157223 */ /* 0x100fe20000010819 */
[----:B------:R-:W-:Y:S01]  /*10d20*/  FMNMX.FTZ R13, R130, R13, !PT ;  /* 0x0000000d820d7209 */ /* 0x000fe20007810000 */
[-CC-:B------:R-:W-:Y:S01]  /*10d30*/  FFMA.FTZ R29, R140, R91.reuse, -R25.reuse ;  /* 0x0000005b8c1d7223 */ /* 0x180fe20000010819 */
[----:B------:R-:W-:Y:S01]  /*10d40*/  ISETP.GT.AND P2, PT, R65, 0x19, PT ;  /* 0x000000194100780c */ /* 0x000fe20003f44270 */
[----:B------:R-:W3:Y:S01]  /*10d50*/  MUFU.TANH R77, R77 ;  /* 0x0000004d004d7308 */ /* 0x000ee20000002400 */
[----:B--2---:R-:W-:Y:S01]  /*10d60*/  FSEL R128, R89, -INF , P3 ;  /* 0xff80000059807808 */ /* 0x004fe20001800000 */
[--C-:B-1----:R-:W-:Y:S01]  /*10d70*/  FFMA.FTZ R14, R126, R91, -R25.reuse ;  /* 0x0000005b7e0e7223 */ /* 0x102fe20000010819 */
[----:B------:R-:W-:Y:S01]  /*10d80*/  FMNMX.FTZ R13, R136, R13, !PT ;  /* 0x0000000d880d7209 */ /* 0x000fe20007810000 */
[-CC-:B------:R-:W-:Y:S01]  /*10d90*/  FFMA.FTZ R31, R142, R91.reuse, -R25.reuse ;  /* 0x0000005b8e1f7223 */ /* 0x180fe20000010819 */
[C---:B------:R-:W-:Y:S01]  /*10da0*/  ISETP.GT.AND P3, PT, R65.reuse, 0x20, PT ;  /* 0x000000204100780c */ /* 0x040fe20003f64270 */
[--C-:B------:R-:W-:Y:S01]  /*10db0*/  FFMA.FTZ R100, R100, R91, -R25.reuse ;  /* 0x0000005b64647223 */ /* 0x100fe20000010819 */
[----:B------:R-:W-:Y:S01]  /*10dc0*/  FSEL R88, R88, -INF , P2 ;  /* 0xff80000058587808 */ /* 0x000fe20001000000 */
[----:B------:R-:W1:Y:S01]  /*10dd0*/  MUFU.TANH R79, R79 ;  /* 0x0000004f004f7308 */ /* 0x000e620000002400 */
[----:B------:R-:W-:Y:S01]  /*10de0*/  FMNMX.FTZ R15, R128, R13, !PT ;  /* 0x0000000d800f7209 */ /* 0x000fe20007810000 */
[-CC-:B------:R-:W-:Y:S01]  /*10df0*/  FFMA.FTZ R96, R96, R91.reuse, -R25.reuse ;  /* 0x0000005b60607223 */ /* 0x180fe20000010819 */
[C---:B------:R-:W-:Y:S01]  /*10e00*/  ISETP.GT.AND P2, PT, R65.reuse, 0x21, PT ;  /* 0x000000214100780c */ /* 0x040fe20003f44270 */
[-CC-:B------:R-:W-:Y:S01]  /*10e10*/  FFMA.FTZ R34, R34, R91.reuse, -R25.reuse ;  /* 0x0000005b22227223 */ /* 0x180fe20000010819 */
[----:B------:R-:W-:Y:S01]  /*10e20*/  FSEL R72, R72, -INF , P3 ;  /* 0xff80000048487808 */ /* 0x000fe20001800000 */
[----:B------:R-:W-:Y:S01]  /*10e30*/  FFMA.FTZ R44, R44, R91, -R25 ;  /* 0x0000005b2c2c7223 */ /* 0x000fe20000010819 */
[----:B------:R-:W-:Y:S01]  /*10e40*/  FMNMX.FTZ R15, R88, R15, !PT ;  /* 0x0000000f580f7209 */ /* 0x000fe20007810000 */
[----:B------:R-:W2:Y:S01]  /*10e50*/  MUFU.TANH R78, R78 ;  /* 0x0000004e004e7308 */ /* 0x000ea20000002400 */
[----:B------:R-:W-:-:S02]  /*10e60*/  ISETP.GT.AND P3, PT, R65, 0x28, PT ;  /* 0x000000284100780c */ /* 0x000fc40003f64270 */
[----:B------:R-:W-:Y:S02]  /*10e70*/  FSEL R126, R73, -INF , P2 ;  /* 0xff800000497e7808 */ /* 0x000fe40001000000 */
[----:B------:R-:W-:Y:S02]  /*10e80*/  FMNMX.FTZ R15, R72, R15, !PT ;  /* 0x0000000f480f7209 */ /* 0x000fe40007810000 */
[C---:B------:R-:W-:Y:S01]  /*10e90*/  ISETP.GT.AND P2, PT, R65.reuse, 0x29, PT ;  /* 0x000000294100780c */ /* 0x040fe20003f44270 */
[----:B------:R-:W4:Y:S01]  /*10ea0*/  MUFU.TANH R80, R80 ;  /* 0x0000005000507308 */ /* 0x000f220000002400 */
[----:B-----5:R-:W-:Y:S02]  /*10eb0*/  FSEL R74, R74, -INF , P3 ;  /* 0xff8000004a4a7808 */ /* 0x020fe40001800000 */
[----:B------:R-:W-:Y:S02]  /*10ec0*/  FMNMX.FTZ R15, R126, R15, !PT ;  /* 0x0000000f7e0f7209 */ /* 0x000fe40007810000 */
[----:B------:R-:W-:-:S02]  /*10ed0*/  ISETP.GT.AND P3, PT, R65, 0x30, PT ;  /* 0x000000304100780c */ /* 0x000fc40003f64270 */
[----:B------:R-:W-:Y:S01]  /*10ee0*/  FSEL R124, R75, -INF , P2 ;  /* 0xff8000004b7c7808 */ /* 0x000fe20001000000 */
[----:B------:R-:W-:Y:S01]  /*10ef0*/  MUFU.TANH R56, R56 ;  /* 0x0000003800387308 */ /* 0x000fe20000002400 */
[----:B------:R-:W-:Y:S02]  /*10f00*/  FMNMX.FTZ R15, R74, R15, !PT ;  /* 0x0000000f4a0f7209 */ /* 0x000fe40007810000 */
[C---:B------:R-:W-:Y:S02]  /*10f10*/  ISETP.GT.AND P2, PT, R65.reuse, 0x31, PT ;  /* 0x000000314100780c */ /* 0x040fe40003f44270 */
[----:B0-----:R-:W-:Y:S02]  /*10f20*/  FSEL R76, R76, -INF , P3 ;  /* 0xff8000004c4c7808 */ /* 0x001fe40001800000 */
[----:B------:R-:W-:Y:S01]  /*10f30*/  FMNMX.FTZ R15, R124, R15, !PT ;  /* 0x0000000f7c0f7209 */ /* 0x000fe20007810000 */
[----:B------:R-:W0:Y:S01]  /*10f40*/  MUFU.TANH R57, R57 ;  /* 0x0000003900397308 */ /* 0x000e220000002400 */
[----:B------:R-:W-:-:S02]  /*10f50*/  ISETP.GT.AND P3, PT, R65, 0x38, PT ;  /* 0x000000384100780c */ /* 0x000fc40003f64270 */
[----:B---3--:R-:W-:Y:S02]  /*10f60*/  FSEL R122, R77, -INF , P2 ;  /* 0xff8000004d7a7808 */ /* 0x008fe40001000000 */
[----:B------:R-:W-:Y:S02]  /*10f70*/  FMNMX.FTZ R15, R76, R15, !PT ;  /* 0x0000000f4c0f7209 */ /* 0x000fe40007810000 */
[----:B------:R-:W-:Y:S01]  /*10f80*/  ISETP.GT.AND P2, PT, R65, 0x39, PT ;  /* 0x000000394100780c */ /* 0x000fe20003f44270 */
[----:B------:R-:W3:Y:S01]  /*10f90*/  MUFU.TANH R58, R58 ;  /* 0x0000003a003a7308 */ /* 0x000ee20000002400 */
[----:B-1----:R-:W-:Y:S02]  /*10fa0*/  FSEL R120, R79, -INF , P3 ;  /* 0xff8000004f787808 */ /* 0x002fe40001800000 */
[----:B------:R-:W-:Y:S02]  /*10fb0*/  FMNMX.FTZ R15, R122, R15, !PT ;  /* 0x0000000f7a0f7209 */ /* 0x000fe40007810000 */
[----:B------:R-:W-:-:S02]  /*10fc0*/  ISETP.GT.AND P3, PT, R65, 0x40, PT ;  /* 0x000000404100780c */ /* 0x000fc40003f64270 */
[----:B--2---:R-:W-:Y:S01]  /*10fd0*/  FSEL R78, R78, -INF , P2 ;  /* 0xff8000004e4e7808 */ /* 0x004fe20001000000 */
[----:B------:R-:W1:Y:S01]  /*10fe0*/  MUFU.TANH R59, R59 ;  /* 0x0000003b003b7308 */ /* 0x000e620000002400 */
[----:B------:R-:W-:Y:S02]  /*10ff0*/  FMNMX.FTZ R33, R120, R15, !PT ;  /* 0x0000000f78217209 */ /* 0x000fe40007810000 */
[C---:B------:R-:W-:Y:S02]  /*11000*/  ISETP.GT.AND P2, PT, R65.reuse, 0x41, PT ;  /* 0x000000414100780c */ /* 0x040fe40003f44270 */
[----:B----4-:R-:W-:Y:S02]  /*11010*/  FSEL R80, R80, -INF , P3 ;  /* 0xff80000050507808 */ /* 0x010fe40001800000 */
[----:B------:R-:W-:Y:S01]  /*11020*/  FMNMX.FTZ R33, R78, R33, !PT ;  /* 0x000000214e217209 */ /* 0x000fe20007810000 */
[----:B------:R2:W-:Y:S01]  /*11030*/  MUFU.EX2 R13, R14 ;  /* 0x0000000e000d7308 */ /* 0x0005e20000000800 */
[----:B------:R-:W-:-:S02]  /*11040*/  ISETP.GT.AND P3, PT, R65, 0x48, PT ;  /* 0x000000484100780c */ /* 0x000fc40003f64270 */
[----:B------:R-:W-:Y:S02]  /*11050*/  FMNMX.FTZ R33, R80, R33, !PT ;  /* 0x0000002150217209 */ /* 0x000fe40007810000 */
[----:B0-----:R-:W-:Y:S01]  /*11060*/  FSEL R116, R57, -INF , P3 ;  /* 0xff80000039747808 */ /* 0x001fe20001800000 */
[-CC-:B------:R-:W-:Y:S01]  /*11070*/  FFMA.FTZ R57, R110, R91.reuse, -R25.reuse ;  /* 0x0000005b6e397223 */ /* 0x180fe20000010819 */
[----:B------:R-:W-:Y:S01]  /*11080*/  ISETP.GT.AND P3, PT, R65, 0x50, PT ;  /* 0x000000504100780c */ /* 0x000fe20003f64270 */
[----:B------:R-:W0:Y:S01]  /*11090*/  MUFU.TANH R60, R60 ;  /* 0x0000003c003c7308 */ /* 0x000e220000002400 */
[----:B--2---:R-:W-:-:S01]  /*110a0*/  FFMA.FTZ R14, R118, R91, -R25 ;  /* 0x0000005b760e7223 */ /* 0x004fc20000010819 */
[----:B------:R-:W-:Y:S01]  /*110b0*/  FSEL R118, R56, -INF , P2 ;  /* 0xff80000038767808 */ /* 0x000fe20001000000 */
[----:B------:R-:W-:-:S01]  /*110c0*/  FFMA.FTZ R56, R112, R91, -R25 ;  /* 0x0000005b70387223 */ /* 0x000fc20000010819 */
[----:B------:R-:W-:Y:S02]  /*110d0*/  ISETP.GT.AND P2, PT, R65, 0x49, PT ;  /* 0x000000494100780c */ /* 0x000fe40003f44270 */
[----:B------:R-:W-:-:S02]  /*110e0*/  FMNMX.FTZ R33, R118, R33, !PT ;  /* 0x0000002176217209 */ /* 0x000fc40007810000 */
[----:B------:R-:W2:Y:S01]  /*110f0*/  MUFU.TANH R62, R62 ;  /* 0x0000003e003e7308 */ /* 0x000ea20000002400 */
[----:B---3--:R-:W-:Y:S02]  /*11100*/  FSEL R58, R58, -INF , P2 ;  /* 0xff8000003a3a7808 */ /* 0x008fe40001000000 */
[----:B------:R-:W-:Y:S02]  /*11110*/  FMNMX.FTZ R33, R116, R33, !PT ;  /* 0x0000002174217209 */ /* 0x000fe40007810000 */
[----:B------:R-:W-:Y:S02]  /*11120*/  ISETP.GT.AND P2, PT, R65, 0x51, PT ;  /* 0x000000514100780c */ /* 0x000fe40003f44270 */
[----:B-1----:R-:W-:Y:S01]  /*11130*/  FSEL R112, R59, -INF , P3 ;  /* 0xff8000003b707808 */ /* 0x002fe20001800000 */
[----:B------:R-:W1:Y:S01]  /*11140*/  MUFU.TANH R61, R61 ;  /* 0x0000003d003d7308 */ /* 0x000e620000002400 */
[----:B------:R-:W-:Y:S02]  /*11150*/  FMNMX.FTZ R33, R58, R33, !PT ;  /* 0x000000213a217209 */ /* 0x000fe40007810000 */
[----:B------:R-:W-:-:S02]  /*11160*/  ISETP.GT.AND P3, PT, R65, 0x58, PT ;  /* 0x000000584100780c */ /* 0x000fc40003f64270 */
[----:B0-----:R-:W-:Y:S02]  /*11170*/  FSEL R60, R60, -INF , P2 ;  /* 0xff8000003c3c7808 */ /* 0x001fe40001000000 */
[----:B------:R-:W-:Y:S01]  /*11180*/  FMNMX.FTZ R33, R112, R33, !PT ;  /* 0x0000002170217209 */ /* 0x000fe20007810000 */
[----:B------:R-:W0:Y:S01]  /*11190*/  MUFU.TANH R40, R40 ;  /* 0x0000002800287308 */ /* 0x000e220000002400 */
[C---:B------:R-:W-:Y:S02]  /*111a0*/  ISETP.GT.AND P2, PT, R65.reuse, 0x59, PT ;  /* 0x000000594100780c */ /* 0x040fe40003f44270 */
[----:B--2---:R-:W-:Y:S02]  /*111b0*/  FSEL R62, R62, -INF , P3 ;  /* 0xff8000003e3e7808 */ /* 0x004fe40001800000 */
[----:B------:R-:W-:Y:S02]  /*111c0*/  FMNMX.FTZ R33, R60, R33, !PT ;  /* 0x000000213c217209 */ /* 0x000fe40007810000 */
[----:B------:R-:W-:Y:S01]  /*111d0*/  ISETP.GT.AND P3, PT, R65, 0x60, PT ;  /* 0x000000604100780c */ /* 0x000fe20003f64270 */
[----:B------:R-:W-:Y:S01]  /*111e0*/  MUFU.TANH R41, R41 ;  /* 0x0000002900297308 */ /* 0x000fe20000002400 */
[----:B-1----:R-:W-:-:S02]  /*111f0*/  FSEL R110, R61, -INF , P2 ;  /* 0xff8000003d6e7808 */ /* 0x002fc40001000000 */
[----:B------:R-:W-:Y:S02]  /*11200*/  FMNMX.FTZ R59, R62, R33, !PT ;  /* 0x000000213e3b7209 */ /* 0x000fe40007810000 */
[C---:B------:R-:W-:Y:S02]  /*11210*/  ISETP.GT.AND P2, PT, R65.reuse, 0x61, PT ;  /* 0x000000614100780c */ /* 0x040fe40003f44270 */
[----:B------:R-:W-:Y:S01]  /*11220*/  FMNMX.FTZ R59, R110, R59, !PT ;  /* 0x0000003b6e3b7209 */ /* 0x000fe20007810000 */
[----:B------:R-:W1:Y:S01]  /*11230*/  MUFU.TANH R35, R35 ;  /* 0x0000002300237308 */ /* 0x000e620000002400 */
[----:B0-----:R-:W-:Y:S01]  /*11240*/  FSEL R138, R40, -INF , P3 ;  /* 0xff800000288a7808 */ /* 0x001fe20001800000 */
[----:B------:R-:W-:Y:S01]  /*11250*/  FFMA.FTZ R40, R106, R91, -R25 ;  /* 0x0000005b6a287223 */ /* 0x000fe20000010819 */
[----:B------:R-:W-:Y:S02]  /*11260*/  ISETP.GT.AND P3, PT, R65, 0x68, PT ;  /* 0x000000684100780c */ /* 0x000fe40003f64270 */
[----:B------:R-:W-:-:S03]  /*11270*/  FMNMX.FTZ R59, R138, R59, !PT ;  /* 0x0000003b8a3b7209 */ /* 0x000fc60007810000 */
[----:B------:R-:W0:Y:S08]  /*11280*/  MUFU.TANH R39, R39 ;  /* 0x0000002700277308 */ /* 0x000e300000002400 */
[----:B------:R-:W2:Y:S01]  /*11290*/  MUFU.TANH R43, R43 ;  /* 0x0000002b002b7308 */ /* 0x000ea20000002400 */
[----:B-1----:R-:W-:Y:S01]  /*112a0*/  FSEL R106, R35, -INF , P3 ;  /* 0xff800000236a7808 */ /* 0x002fe20001800000 */
[----:B------:R-:W-:Y:S01]  /*112b0*/  FFMA.FTZ R35, R102, R91, -R25 ;  /* 0x0000005b66237223 */ /* 0x000fe20000010819 */
[----:B------:R-:W-:-:S05]  /*112c0*/  ISETP.GT.AND P3, PT, R65, 0x70, PT ;  /* 0x000000704100780c */ /* 0x000fca0003f64270 */
[----:B------:R1:W-:Y:S08]  /*112d0*/  MUFU.EX2 R15, R14 ;  /* 0x0000000e000f7308 */ /* 0x0003f00000000800 */
[----:B------:R-:W3:Y:S01]  /*112e0*/  MUFU.TANH R45, R45 ;  /* 0x0000002d002d7308 */ /* 0x000ee20000002400 */
[----:B-1----:R-:W-:-:S01]  /*112f0*/  FFMA.FTZ R14, R108, R91, -R25 ;  /* 0x0000005b6c0e7223 */ /* 0x002fc20000010819 */
[----:B------:R-:W-:Y:S01]  /*11300*/  FSEL R108, R41, -INF , P2 ;  /* 0xff800000296c7808 */ /* 0x000fe20001000000 */
[----:B------:R-:W-:-:S01]  /*11310*/  FFMA.FTZ R41, R54, R91, -R25 ;  /* 0x0000005b36297223 */ /* 0x000fc20000010819 */
[----:B------:R-:W-:Y:S01]  /*11320*/  ISETP.GT.AND P2, PT, R65, 0x69, PT ;  /* 0x000000694100780c */ /* 0x000fe20003f44270 */
[----:B------:R-:W-:-:S01]  /*11330*/  FFMA.FTZ R54, R26, R91, -R25 ;  /* 0x0000005b1a367223 */ /* 0x000fc20000010819 */
[----:B------:R-:W-:Y:S01]  /*11340*/  FMNMX.FTZ R59, R108, R59, !PT ;  /* 0x0000003b6c3b7209 */ /* 0x000fe20007810000 */
[----:B------:R-:W-:-:S01]  /*11350*/  FFMA.FTZ R26, R42, R91, -R25 ;  /* 0x0000005b2a1a7223 */ /* 0x000fc20000010819 */
[----:B------:R-:W1:Y:S01]  /*11360*/  MUFU.TANH R49, R49 ;  /* 0x0000003100317308 */ /* 0x000e620000002400 */
[----:B0-----:R-:W-:Y:S01]  /*11370*/  FSEL R140, R39, -INF , P2 ;  /* 0xff800000278c7808 */ /* 0x001fe20001000000 */
[--C-:B------:R-:W-:Y:S01]  /*11380*/  FFMA.FTZ R39, R98, R91, -R25.reuse ;  /* 0x0000005b62277223 */ /* 0x100fe20000010819 */
[----:B------:R-:W-:Y:S01]  /*11390*/  FMNMX.FTZ R59, R106, R59, !PT ;  /* 0x0000003b6a3b7209 */ /* 0x000fe20007810000 */
[----:B------:R-:W-:Y:S01]  /*113a0*/  FFMA.FTZ R42, R68, R91, -R25 ;  /* 0x0000005b442a7223 */ /* 0x000fe20000010819 */
[----:B------:R-:W-:-:S02]  /*113b0*/  ISETP.GT.AND P2, PT, R65, 0x71, PT ;  /* 0x000000714100780c */ /* 0x000fc40003f44270 */
[----:B--2---:R-:W-:Y:S01]  /*113c0*/  FSEL R102, R43, -INF , P3 ;  /* 0xff8000002b667808 */ /* 0x004fe20001800000 */
[----:B------:R-:W0:Y:S01]  /*113d0*/  MUFU.TANH R47, R47 ;  /* 0x0000002f002f7308 */ /* 0x000e220000002400 */
[----:B------:R-:W-:Y:S01]  /*113e0*/  FMNMX.FTZ R59, R140, R59, !PT ;  /* 0x0000003b8c3b7209 */ /* 0x000fe20007810000 */
[-CC-:B------:R-:W-:Y:S01]  /*113f0*/  FFMA.FTZ R43, R30, R91.reuse, -R25.reuse ;  /* 0x0000005b1e2b7223 */ /* 0x180fe20000010819 */
[----:B------:R-:W-:Y:S01]  /*11400*/  ISETP.GT.AND P3, PT, R65, 0x78, PT ;  /* 0x000000784100780c */ /* 0x000fe20003f64270 */
[-CC-:B------:R-:W-:Y:S01]  /*11410*/  FFMA.FTZ R30, R50, R91.reuse, -R25.reuse ;  /* 0x0000005b321e7223 */ /* 0x180fe20000010819 */
[----:B---3--:R-:W-:Y:S01]  /*11420*/  FSEL R142, R45, -INF , P2 ;  /* 0xff8000002d8e7808 */ /* 0x008fe20001000000 */
[--C-:B------:R-:W-:Y:S01]  /*11430*/  FFMA.FTZ R45, R46, R91, -R25.reuse ;  /* 0x0000005b2e2d7223 */ /* 0x100fe20000010819 */
[----:B------:R-:W-:Y:S01]  /*11440*/  FMNMX.FTZ R59, R102, R59, !PT ;  /* 0x0000003b663b7209 */ /* 0x000fe20007810000 */
[----:B------:R-:W2:Y:S01]  /*11450*/  MUFU.TANH R53, R53 ;  /* 0x0000003500357308 */ /* 0x000ea20000002400 */
[----:B------:R-:W-:Y:S01]  /*11460*/  ISETP.GT.AND P2, PT, R65, 0x79, PT ;  /* 0x000000794100780c */ /* 0x000fe20003f44270 */
[-CC-:B------:R-:W-:Y:S01]  /*11470*/  FFMA.FTZ R46, R70, R91.reuse, -R25.reuse ;  /* 0x0000005b462e7223 */ /* 0x180fe20000010819 */
[----:B-1----:R-:W-:Y:S01]  /*11480*/  FSEL R144, R49, -INF , P3 ;  /* 0xff80000031907808 */ /* 0x002fe20001800000 */
[----:B------:R-:W-:Y:S01]  /*11490*/  FFMA.FTZ R49, R66, R91, -R25 ;  /* 0x0000005b42317223 */ /* 0x000fe20000010819 */
[----:B------:R-:W-:-:S02]  /*114a0*/  FMNMX.FTZ R59, R142, R59, !PT ;  /* 0x0000003b8e3b7209 */ /* 0x000fc40007810000 */
[----:B------:R-:W-:Y:S01]  /*114b0*/  ISETP.GT.AND P3, PT, R65, 0x80, PT ;  /* 0x000000804100780c */ /* 0x000fe20003f64270 */
[----:B------:R-:W1:Y:S01]  /*114c0*/  MUFU.TANH R51, R51 ;  /* 0x0000003300337308 */ /* 0x000e620000002400 */
[----:B0-----:R-:W-:Y:S01]  /*114d0*/  FSEL R146, R47, -INF , P2 ;  /* 0xff8000002f927808 */ /* 0x001fe20001000000 */
[--C-:B------:R-:W-:Y:S01]  /*114e0*/  FFMA.FTZ R47, R64, R91, -R25.reuse ;  /* 0x0000005b402f7223 */ /* 0x100fe20000010819 */
[----:B------:R-:W-:Y:S02]  /*114f0*/  FMNMX.FTZ R59, R144, R59, !PT ;  /* 0x0000003b903b7209 */ /* 0x000fe40007810000 */
[----:B------:R-:W-:Y:S02]  /*11500*/  ISETP.GT.AND P2, PT, R65, 0x81, PT ;  /* 0x000000814100780c */ /* 0x000fe40003f44270 */
[----:B------:R-:W-:Y:S01]  /*11510*/  FMNMX.FTZ R59, R146, R59, !PT ;  /* 0x0000003b923b7209 */ /* 0x000fe20007810000 */
[----:B------:R-:W0:Y:S01]  /*11520*/  MUFU.TANH R67, R67 ;  /* 0x0000004300437308 */ /* 0x000e220000002400 */
[----:B--2---:R-:W-:Y:S01]  /*11530*/  FSEL R98, R53, -INF , P3 ;  /* 0xff80000035627808 */ /* 0x004fe20001800000 */
[----:B------:R-:W-:Y:S01]  /*11540*/  FFMA.FTZ R53, R86, R91, -R25 ;  /* 0x0000005b56357223 */ /* 0x000fe20000010819 */
[----:B------:R-:W-:-:S02]  /*11550*/  ISETP.GT.AND P3, PT, R65, 0x88, PT ;  /* 0x000000884100780c */ /* 0x000fc40003f64270 */
[----:B------:R-:W-:-:S03]  /*11560*/  FMNMX.FTZ R59, R98, R59, !PT ;  /* 0x0000003b623b7209 */ /* 0x000fc60007810000 */
[----:B------:R-:W2:Y:S01]  /*11570*/  MUFU.TANH R55, R55 ;  /* 0x0000003700377308 */ /* 0x000ea20000002400 */
[----:B-1----:R-:W-:Y:S01]  /*11580*/  FSEL R148, R51, -INF , P2 ;  /* 0xff80000033947808 */ /* 0x002fe20001000000 */
[-CC-:B------:R-:W-:Y:S01]  /*11590*/  FFMA.FTZ R51, R38, R91.reuse, -R25.reuse ;  /* 0x0000005b26337223 */ /* 0x180fe20000010819 */
[----:B------:R-:W-:Y:S01]  /*115a0*/  ISETP.GT.AND P2, PT, R65, 0x89, PT ;  /* 0x000000894100780c */ /* 0x000fe20003f44270 */
[----:B------:R-:W-:Y:S01]  /*115b0*/  FFMA.FTZ R38, R84, R91, -R25 ;  /* 0x0000005b54267223 */ /* 0x000fe20000010819 */
[----:B------:R-:W-:-:S03]  /*115c0*/  FMNMX.FTZ R59, R148, R59, !PT ;  /* 0x0000003b943b7209 */ /* 0x000fc60007810000 */
[----:B------:R-:W1:Y:S01]  /*115d0*/  MUFU.TANH R71, R71 ;  /* 0x0000004700477308 */ /* 0x000e620000002400 */
[----:B0-----:R-:W-:Y:S02]  /*115e0*/  FSEL R150, R67, -INF , P3 ;  /* 0xff80000043967808 */ /* 0x001fe40001800000 */
[----:B------:R-:W-:Y:S02]  /*115f0*/  ISETP.GT.AND P3, PT, R65, 0x90, PT ;  /* 0x000000904100780c */ /* 0x000fe40003f64270 */
[----:B------:R-:W-:-:S03]  /*11600*/  FMNMX.FTZ R59, R150, R59, !PT ;  /* 0x0000003b963b7209 */ /* 0x000fc60007810000 */
[----:B------:R-:W0:Y:S01]  /*11610*/  MUFU.TANH R69, R69 ;  /* 0x0000004500457308 */ /* 0x000e220000002400 */
[----:B--2---:R-:W-:Y:S02]  /*11620*/  FSEL R152, R55, -INF , P2 ;  /* 0xff80000037987808 */ /* 0x004fe40001000000 */
[----:B------:R-:W-:Y:S02]  /*11630*/  ISETP.GT.AND P2, PT, R65, 0x91, PT ;  /* 0x000000914100780c */ /* 0x000fe40003f44270 */
[----:B------:R-:W-:-:S03]  /*11640*/  FMNMX.FTZ R59, R152, R59, !PT ;  /* 0x0000003b983b7209 */ /* 0x000fc60007810000 */
[----:B------:R-:W2:Y:S01]  /*11650*/  MUFU.TANH R83, R83 ;  /* 0x0000005300537308 */ /* 0x000ea20000002400 */
[----:B-1----:R-:W-:Y:S02]  /*11660*/  FSEL R154, R71, -INF , P3 ;  /* 0xff800000479a7808 */ /* 0x002fe40001800000 */
[----:B------:R-:W-:Y:S02]  /*11670*/  ISETP.GT.AND P3, PT, R65, 0x98, PT ;  /* 0x000000984100780c */ /* 0x000fe40003f64270 */
[----:B------:R-:W-:-:S03]  /*11680*/  FMNMX.FTZ R59, R154, R59, !PT ;  /* 0x0000003b9a3b7209 */ /* 0x000fc60007810000 */
[----:B------:R-:W1:Y:S01]  /*11690*/  MUFU.TANH R81, R81 ;  /* 0x0000005100517308 */ /* 0x000e620000002400 */
[----:B0-----:R-:W-:Y:S02]  /*116a0*/  FSEL R156, R69, -INF , P2 ;  /* 0xff800000459c7808 */ /* 0x001fe40001000000 */
[----:B------:R-:W-:Y:S02]  /*116b0*/  ISETP.GT.AND P2, PT, R65, 0x99, PT ;  /* 0x000000994100780c */ /* 0x000fe40003f44270 */
[----:B------:R-:W-:-:S03]  /*116c0*/  FMNMX.FTZ R59, R156, R59, !PT ;  /* 0x0000003b9c3b7209 */ /* 0x000fc60007810000 */
[----:B------:R0:W-:Y:S01]  /*116d0*/  MUFU.EX2 R33, R14 ;  /* 0x0000000e00217308 */ /* 0x0001e20000000800 */
[----:B--2---:R-:W-:-:S04]  /*116e0*/  FSEL R158, R83, -INF , P3 ;  /* 0xff800000539e7808 */ /* 0x004fc80001800000 */
[----:B------:R-:W-:-:S03]  /*116f0*/  FMNMX.FTZ R59, R158, R59, !PT ;  /* 0x0000003b9e3b7209 */ /* 0x000fc60007810000 */
[----:B------:R-:W-:Y:S01]  /*11700*/  MUFU.EX2 R24, R24 ;  /* 0x0000001800187308 */ /* 0x000fe20000000800 */
[----:B-1----:R-:W-:-:S04]  /*11710*/  FSEL R160, R81, -INF , P2 ;  /* 0xff80000051a07808 */ /* 0x002fc80001000000 */
[----:B------:R-:W-:-:S03]  /*11720*/  FMNMX.FTZ R59, R160, R59, !PT ;  /* 0x0000003ba03b7209 */ /* 0x000fc60007810000 */
[----:B------:R-:W1:Y:S02]  /*11730*/  MUFU.EX2 R27, R27 ;  /* 0x0000001b001b7308 */ /* 0x000e640000000800 */
[----:B0-----:R-:W0:Y:S06]  /*11740*/  SHFL.BFLY PT, R14, R59, 0x2, 0x1f ;  /* 0x0c401f003b0e7f89 */ /* 0x001e2c00000e0000 */
[----:B------:R-:W2:Y:S08]  /*11750*/  MUFU.EX2 R28, R28 ;  /* 0x0000001c001c7308 */ /* 0x000eb00000000800 */
[----:B------:R-:W3:Y:S01]  /*11760*/  MUFU.EX2 R29, R29 ;  /* 0x0000001d001d7308 */ /* 0x000ee20000000800 */
[----:B-1----:R-:W-:-:S07]  /*11770*/  FADD.FTZ R87, R24, R27 ;  /* 0x0000001b18577221 */ /* 0x002fce0000010000 */
[----:B------:R-:W1:Y:S01]  /*11780*/  MUFU.EX2 R31, R31 ;  /* 0x0000001f001f7308 */ /* 0x000e620000000800 */
[----:B--2---:R-:W-:-:S01]  /*11790*/  FADD.FTZ R86, R28, R87 ;  /* 0x000000571c567221 */ /* 0x004fc20000010000 */
[----:B0-----:R-:W-:-:S05]  /*117a0*/  FMNMX.FTZ R50, R59, R14, !PT ;  /* 0x0000000e3b327209 */ /* 0x001fca0007810000 */
[----:B------:R-:W0:Y:S01]  /*117b0*/  SHFL.BFLY PT, R55, R50, 0x1, 0x1f ;  /* 0x0c201f0032377f89 */ /* 0x000e2200000e0000 */
[----:B------:R-:W2:Y:S01]  /*117c0*/  MUFU.EX2 R32, R32 ;  /* 0x0000002000207308 */ /* 0x000ea20000000800 */
[----:B---3--:R-:W-:-:S01]  /*117d0*/  FADD.FTZ R86, R29, R86 ;  /* 0x000000561d567221 */ /* 0x008fc20000010000 */
[----:B------:R-:W-:-:S04]  /*117e0*/  F2FP.SATFINITE.E4M3.F32.PACK_AB_MERGE_C R185, R29, R28, RZ ;  /* 0x0000001c1db9723e */ /* 0x000fc800048070ff */
[----:B------:R-:W-:Y:S02]  /*117f0*/  F2FP.SATFINITE.E4M3.F32.PACK_AB_MERGE_C R185, R27, R24, R185 ;  /* 0x000000181bb9723e */ /* 0x000fe400048070b9 */
[----:B------:R-:W3:Y:S01]  /*11800*/  MUFU.EX2 R20, R20 ;  /* 0x0000001400147308 */ /* 0x000ee20000000800 */
[----:B-1----:R-:W-:-:S07]  /*11810*/  FADD.FTZ R93, R31, R86 ;  /* 0x000000561f5d7221 */ /* 0x002fce0000010000 */
[----:B------:R-:W1:Y:S01]  /*11820*/  MUFU.EX2 R36, R36 ;  /* 0x0000002400247308 */ /* 0x000e620000000800 */
[----:B--2---:R-:W-:-:S04]  /*11830*/  FADD.FTZ R86, R32, R93 ;  /* 0x0000005d20567221 */ /* 0x004fc80000010000 */
[----:B------:R-:W-:Y:S01]  /*11840*/  FADD.FTZ R93, R3, R86 ;  /* 0x00000056035d7221 */ /* 0x000fe20000010000 */
[----:B0-----:R-:W-:Y:S01]  /*11850*/  FMNMX.FTZ R14, R50, R55, !PT ;  /* 0x00000037320e7209 */ /* 0x001fe20007810000 */
[----:B------:R-:W-:Y:S01]  /*11860*/  FFMA.FTZ R55, R82, R91, -R25 ;  /* 0x0000005b52377223 */ /* 0x000fe20000010819 */
[----:B------:R-:W-:Y:S01]  /*11870*/  MUFU.EX2 R21, R21 ;  /* 0x0000001500157308 */ /* 0x000fe20000000800 */
[----:B---3--:R-:W-:-:S01]  /*11880*/  FADD.FTZ R86, R20, R93 ;  /* 0x0000005d14567221 */ /* 0x008fc20000010000 */
[C---:B------:R-:W-:Y:S01]  /*11890*/  FSETP.NEU.FTZ.AND P2, PT, R14.reuse, -INF , PT ;  /* 0xff8000000e00780b */ /* 0x040fe20003f5d000 */
[----:B------:R-:W-:-:S01]  /*118a0*/  FFMA.FTZ R61, R14, R91, -8 ;  /* 0xc10000000e3d7423 */ /* 0x000fc2000001005b */
[----:B------:R-:W-:Y:S01]  /*118b0*/  F2FP.SATFINITE.E4M3.F32.PACK_AB_MERGE_C R187, R20, R3, RZ ;  /* 0x0000000314bb723e */ /* 0x000fe200048070ff */
[----:B------:R-:W-:-:S01]  /*118c0*/  FADD.FTZ R93, R13, R86 ;  /* 0x000000560d5d7221 */ /* 0x000fc20000010000 */
[-CC-:B------:R-:W-:Y:S01]  /*118d0*/  FFMA.FTZ R50, R92, R91.reuse, -R25.reuse ;  /* 0x0000005b5c327223 */ /* 0x180fe20000010819 */
[----:B------:R-:W-:-:S01]  /*118e0*/  FFMA.FTZ R25, R94, R91, -R25 ;  /* 0x0000005b5e197223 */ /* 0x000fc20000010819 */
[----:B------:R-:W-:Y:S01]  /*118f0*/  FSEL R61, R61, RZ, P2 ;  /* 0x000000ff3d3d7208 */ /* 0x000fe20001000000 */
[----:B------:R-:W0:Y:S01]  /*11900*/  MUFU.EX2 R52, R52 ;  /* 0x0000003400347308 */ /* 0x000e220000000800 */
[----:B-1----:R-:W-:-:S01]  /*11910*/  FADD.FTZ R86, R36, R93 ;  /* 0x0000005d24567221 */ /* 0x002fc20000010000 */
[----:B------:R-:W-:-:S02]  /*11920*/  F2FP.SATFINITE.E4M3.F32.PACK_AB_MERGE_C R187, R32, R31, R187 ;  /* 0x0000001f20bb723e */ /* 0x000fc400048070bb */
[----:B------:R-:W-:-:S01]  /*11930*/  FFMA.FTZ R59, R114, R91, -R61 ;  /* 0x0000005b723b7223 */ /* 0x000fc2000001083d */
[-CC-:B------:R-:W-:Y:S01]  /*11940*/  FFMA.FTZ R64, R37, R91.reuse, -R61.reuse ;  /* 0x0000005b25407223 */ /* 0x180fe2000001083d */
[----:B------:R-:W-:-:S01]  /*11950*/  FFMA.FTZ R63, R134, R91, -R61 ;  /* 0x0000005b863f7223 */ /* 0x000fc2000001083d */
[-CC-:B------:R-:W-:Y:S01]  /*11960*/  FFMA.FTZ R68, R132, R91.reuse, -R61.reuse ;  /* 0x0000005b84447223 */ /* 0x180fe2000001083d */
[----:B------:R-:W-:-:S01]  /*11970*/  FFMA.FTZ R37, R130, R91, -R61 ;  /* 0x0000005b82257223 */ /* 0x000fc2000001083d */
[-CC-:B------:R-:W-:Y:S01]  /*11980*/  FFMA.FTZ R66, R136, R91.reuse, -R61.reuse ;  /* 0x0000005b88427223 */ /* 0x180fe2000001083d */
        /* <DEDUP_REMOVED lines=17> */
[----:B0-----:R-:W-:Y:S01]  /*11aa0*/  F2FP.SATFINITE.E4M3.F32.PACK_AB_MERGE_C R181, R52, R21, RZ ;  /* 0x0000001534b5723e */ /* 0x001fe200048070ff */
[-CC-:B------:R-:W-:Y:S01]  /*11ab0*/  FFMA.FTZ R58, R112, R91.reuse, -R61.reuse ;  /* 0x0000005b703a7223 */ /* 0x180fe2000001083d */
[----:B------:R-:W-:-:S01]  /*11ac0*/  FFMA.FTZ R73, R60, R91, -R61 ;  /* 0x0000005b3c497223 */ /* 0x000fc2000001083d */
[-CC-:B------:R-:W-:Y:S01]  /*11ad0*/  FFMA.FTZ R60, R62, R91.reuse, -R61.reuse ;  /* 0x0000005b3e3c7223 */ /* 0x180fe2000001083d */
[----:B------:R-:W-:-:S01]  /*11ae0*/  FFMA.FTZ R77, R110, R91, -R61 ;  /* 0x0000005b6e4d7223 */ /* 0x000fc2000001083d */
[----:B------:R-:W-:Y:S01]  /*11af0*/  FFMA.FTZ R138, R138, R91, -R61 ;  /* 0x0000005b8a8a7223 */ /* 0x000fe2000001083d */
[----:B------:R-:W-:Y:S01]  /*11b00*/  PRMT R62, R105, 0x654, R0 ;  /* 0x00000654693e7816 */ /* 0x000fe20000000000 */
[----:B------:R-:W0:Y:S01]  /*11b10*/  MUFU.EX2 R68, R68 ;  /* 0x0000004400447308 */ /* 0x000e220000000800 */
[----:B-1----:R-:W-:-:S01]  /*11b20*/  FADD.FTZ R80, R59, R64 ;  /* 0x000000403b507221 */ /* 0x002fc20000010000 */
[-CC-:B------:R-:W-:Y:S01]  /*11b30*/  FFMA.FTZ R79, R108, R91.reuse, -R61.reuse ;  /* 0x0000005b6c4f7223 */ /* 0x180fe2000001083d */
[----:B------:R1:W-:Y:S01]  /*11b40*/  SYNCS.ARRIVE.TRANS64.RED.A1T0 RZ, [R62+URZ], RZ ;  /* 0x000000ff3eff79a7 */ /* 0x0003e2000810043f */
[----:B------:R-:W-:-:S01]  /*11b50*/  FFMA.FTZ R85, R140, R91, -R61 ;  /* 0x0000005b8c557223 */ /* 0x000fc2000001083d */
[-CC-:B------:R-:W-:Y:S01]  /*11b60*/  FFMA.FTZ R78, R102, R91.reuse, -R61.reuse ;  /* 0x0000005b664e7223 */ /* 0x180fe2000001083d */
[----:B------:R-:W-:-:S01]  /*11b70*/  FFMA.FTZ R87, R142, R91, -R61 ;  /* 0x0000005b8e577223 */ /* 0x000fc2000001083d */
[----:B------:R-:W-:Y:S01]  /*11b80*/  FFMA.FTZ R144, R144, R91, -R61 ;  /* 0x0000005b90907223 */ /* 0x000fe2000001083d */
[----:B------:R-:W3:Y:S01]  /*11b90*/  MUFU.EX2 R37, R37 ;  /* 0x0000002500257308 */ /* 0x000ee20000000800 */
[----:B--2---:R-:W-:-:S01]  /*11ba0*/  FADD.FTZ R89, R63, R80 ;  /* 0x000000503f597221 */ /* 0x004fc20000010000 */
[-CC-:B------:R-:W-:Y:S01]  /*11bb0*/  FFMA.FTZ R146, R146, R91.reuse, -R61.reuse ;  /* 0x0000005b92927223 */ /* 0x180fe2000001083d */
[----:B-1----:R-:W-:-:S01]  /*11bc0*/  FFMA.FTZ R62, R106, R91, -R61 ;  /* 0x0000005b6a3e7223 */ /* 0x002fc2000001083d */
[-CC-:B------:R-:W-:Y:S01]  /*11bd0*/  FFMA.FTZ R98, R98, R91.reuse, -R61.reuse ;  /* 0x0000005b62627223 */ /* 0x180fe2000001083d */
[----:B------:R-:W1:Y:S01]  /*11be0*/  @P0 LDC R31, c[0x0][0x44c] ;  /* 0x00011300ff1f0b82 */ /* 0x000e620000000800 */
[----:B------:R-:W-:-:S01]  /*11bf0*/  FFMA.FTZ R148, R148, R91, -R61 ;  /* 0x0000005b94947223 */ /* 0x000fc2000001083d */
[----:B------:R-:W-:Y:S01]  /*11c00*/  FFMA.FTZ R150, R150, R91, -R61 ;  /* 0x0000005b96967223 */ /* 0x000fe2000001083d */
[----:B------:R-:W2:Y:S01]  /*11c10*/  MUFU.EX2 R66, R66 ;  /* 0x0000004200427308 */ /* 0x000ea20000000800 */
[----:B0-----:R-:W-:-:S01]  /*11c20*/  FADD.FTZ R80, R68, R89 ;  /* 0x0000005944507221 */ /* 0x001fc20000010000 */
[----:B------:R-:W-:Y:S01]  /*11c30*/  FFMA.FTZ R152, R152, R91, -R61 ;  /* 0x0000005b98987223 */ /* 0x000fe2000001083d */
[----:B------:R-:W-:Y:S01]  /*11c40*/  F2FP.SATFINITE.E4M3.F32.PACK_AB_MERGE_C R181, R36, R13, R181 ;  /* 0x0000000d24b5723e */ /* 0x000fe200048070b5 */
[-CC-:B------:R-:W-:Y:S01]  /*11c50*/  FFMA.FTZ R154, R154, R91.reuse, -R61.reuse ;  /* 0x0000005b9a9a7223 */ /* 0x180fe2000001083d */
[----:B------:R-:W-:-:S01]  /*11c60*/  FFMA.FTZ R156, R156, R91, -R61 ;  /* 0x0000005b9c9c7223 */ /* 0x000fc2000001083d */
[-CC-:B------:R-:W-:Y:S01]  /*11c70*/  FFMA.FTZ R158, R158, R91.reuse, -R61.reuse ;  /* 0x0000005b9e9e7223 */ /* 0x180fe2000001083d */
[----:B------:R-:W-:-:S01]  /*11c80*/  FFMA.FTZ R61, R160, R91, -R61 ;  /* 0x0000005ba03d7223 */ /* 0x000fc2000001083d */
[----:B------:R-:W0:Y:S01]  /*11c90*/  MUFU.EX2 R67, R67 ;  /* 0x0000004300437308 */ /* 0x000e220000000800 */
[----:B---3--:R-:W-:-:S01]  /*11ca0*/  FADD.FTZ R89, R37, R80 ;  /* 0x0000005025597221 */ /* 0x008fc20000010000 */
[----:B------:R-:W-:-:S04]  /*11cb0*/  F2FP.SATFINITE.E4M3.F32.PACK_AB_MERGE_C R184, R68, R63, RZ ;  /* 0x0000003f44b8723e */ /* 0x000fc800048070ff */
[----:B------:R-:W-:Y:S02]  /*11cc0*/  F2FP.SATFINITE.E4M3.F32.PACK_AB_MERGE_C R184, R64, R59, R184 ;  /* 0x0000003b40b8723e */ /* 0x000fe400048070b8 */
[----:B------:R-:W3:Y:S01]  /*11cd0*/  MUFU.EX2 R82, R82 ;  /* 0x0000005200527308 */ /* 0x000ee20000000800 */
[----:B--2---:R-:W-:-:S07]  /*11ce0*/  FADD.FTZ R80, R66, R89 ;  /* 0x0000005942507221 */ /* 0x004fce0000010000 */
[----:B------:R-:W2:Y:S01]  /*11cf0*/  MUFU.EX2 R65, R65 ;  /* 0x0000004100417308 */ /* 0x000ea20000000800 */
[----:B0-----:R-:W-:-:S07]  /*11d00*/  FADD.FTZ R89, R67, R80 ;  /* 0x0000005043597221 */ /* 0x001fce0000010000 */
[----:B------:R-:W0:Y:S01]  /*11d10*/  MUFU.EX2 R70, R70 ;  /* 0x0000004600467308 */ /* 0x000e220000000800 */
[----:B---3--:R-:W-:-:S01]  /*11d20*/  FADD.FTZ R80, R82, R89 ;  /* 0x0000005952507221 */ /* 0x008fc20000010000 */
[----:B------:R-:W-:-:S04]  /*11d30*/  F2FP.SATFINITE.E4M3.F32.PACK_AB_MERGE_C R186, R82, R67, RZ ;  /* 0x0000004352ba723e */ /* 0x000fc800048070ff */
[----:B------:R-:W-:Y:S02]  /*11d40*/  F2FP.SATFINITE.E4M3.F32.PACK_AB_MERGE_C R186, R66, R37, R186 ;  /* 0x0000002542ba723e */ /* 0x000fe400048070ba */
[----:B------:R-:W-:Y:S01]  /*11d50*/  CS2R R66, SRZ ;  /* 0x0000000000427805 */ /* 0x000fe2000001ff00 */
[----:B------:R-:W3:Y:S01]  /*11d60*/  MUFU.EX2 R81, R81 ;  /* 0x0000005100517308 */ /* 0x000ee20000000800 */
[----:B--2---:R-:W-:-:S01]  /*11d70*/  FADD.FTZ R89, R65, R80 ;  /* 0x0000005041597221 */ /* 0x004fc20000010000 */
[----:B------:R-:W-:-:S06]  /*11d80*/  CS2R R36, SRZ ;  /* 0x0000000000247805 */ /* 0x000fcc000001ff00 */
[----:B------:R-:W2:Y:S01]  /*11d90*/  MUFU.EX2 R124, R124 ;  /* 0x0000007c007c7308 */ /* 0x000ea20000000800 */
[----:B0-----:R-:W-:-:S01]  /*11da0*/  FADD.FTZ R80, R70, R89 ;  /* 0x0000005946507221 */ /* 0x001fc20000010000 */
[----:B------:R-:W-:-:S04]  /*11db0*/  FADD.FTZ R89, R21, R86 ;  /* 0x0000005615597221 */ /* 0x000fc80000010000 */
[----:B------:R-:W-:Y:S02]  /*11dc0*/  FADD.FTZ R28, R52, R89 ;  /* 0x00000059341c7221 */ /* 0x000fe40000010000 */
[----:B------:R-:W0:Y:S01]  /*11dd0*/  MUFU.EX2 R69, R69 ;  /* 0x0000004500457308 */ /* 0x000e220000000800 */
[----:B---3--:R-:W-:-:S07]  /*11de0*/  FADD.FTZ R29, R81, R80 ;  /* 0x00000050511d7221 */ /* 0x008fce0000010000 */
[----:B------:R-:W3:Y:S01]  /*11df0*/  MUFU.EX2 R48, R48 ;  /* 0x0000003000307308 */ /* 0x000ee20000000800 */
[----:B--2---:R-:W-:-:S01]  /*11e00*/  FADD.FTZ R20, R124, R29 ;  /* 0x0000001d7c147221 */ /* 0x004fc20000010000 */
[----:B------:R-:W-:Y:S01]  /*11e10*/  FADD.FTZ R29, R15, R28 ;  /* 0x0000001c0f1d7221 */ /* 0x000fe20000010000 */
[----:B------:R-:W-:Y:S02]  /*11e20*/  F2FP.SATFINITE.E4M3.F32.PACK_AB_MERGE_C R180, R124, R81, RZ ;  /* 0x000000517cb4723e */ /* 0x000fe400048070ff */
[----:B------:R-:W-:Y:S02]  /*11e30*/  CS2R R80, SRZ ;  /* 0x0000000000507805 */ /* 0x000fe4000001ff00 */
[----:B------:R-:W-:Y:S01]  /*11e40*/  F2FP.SATFINITE.E4M3.F32.PACK_AB_MERGE_C R180, R70, R65, R180 ;  /* 0x0000004146b4723e */ /* 0x000fe200048070b4 */
[----:B------:R-:W2:Y:S01]  /*11e50*/  MUFU.EX2 R72, R72 ;  /* 0x0000004800487308 */ /* 0x000ea20000000800 */
[----:B0-----:R-:W-:-:S01]  /*11e60*/  FADD.FTZ R3, R69, R20 ;  /* 0x0000001445037221 */ /* 0x001fc20000010000 */
[----:B------:R-:W-:-:S06]  /*11e70*/  CS2R R64, SRZ ;  /* 0x0000000000407805 */ /* 0x000fcc000001ff00 */
        /* <DEDUP_REMOVED lines=9> */
[----:B--2---:R-:W-:-:S01]  /*11f10*/  FADD.FTZ R28, R57, R28 ;  /* 0x0000001c391c7221 */ /* 0x004fc20000010000 */
[----:B------:R-:W-:Y:S02]  /*11f20*/  F2FP.SATFINITE.E4M3.F32.PACK_AB_MERGE_C R183, R57, R56, RZ ;  /* 0x0000003839b7723e */ /* 0x000fe400048070ff */
[----:B------:R-:W-:Y:S01]  /*11f30*/  CS2R R56, SRZ ;  /* 0x0000000000387805 */ /* 0x000fe2000001ff00 */
[----:B------:R-:W-:Y:S01]  /*11f40*/  FADD.FTZ R27, R33, R28 ;  /* 0x0000001c211b7221 */ /* 0x000fe20000010000 */
[----:B------:R-:W-:Y:S01]  /*11f50*/  F2FP.SATFINITE.E4M3.F32.PACK_AB_MERGE_C R183, R48, R15, R183 ;  /* 0x0000000f30b7723e */ /* 0x000fe200048070b7 */
[----:B-1----:R-:W-:Y:S01]  /*11f60*/  @P0 IMAD.HI.U32 R28, R200, R31, RZ ;  /* 0x0000001fc81c0227 */ /* 0x002fe200078e00ff */
[----:B------:R-:W1:Y:S01]  /*11f70*/  MUFU.EX2 R40, R40 ;  /* 0x0000002800287308 */ /* 0x000e620000000800 */
[C---:B0-----:R-:W-:Y:S02]  /*11f80*/  F2FP.SATFINITE.E4M3.F32.PACK_AB_MERGE_C R182, R84.reuse, R83, RZ ;  /* 0x0000005354b6723e */ /* 0x041fe400048070ff */
[----:B------:R-:W-:Y:S01]  /*11f90*/  FADD.FTZ R84, R84, R21 ;  /* 0x0000001554547221 */ /* 0x000fe20000010000 */
[----:B------:R-:W-:-:S02]  /*11fa0*/  CS2R R82, SRZ ;  /* 0x0000000000527805 */ /* 0x000fc4000001ff00 */
[----:B------:R-:W-:Y:S02]  /*11fb0*/  F2FP.SATFINITE.E4M3.F32.PACK_AB_MERGE_C R182, R72, R69, R182 ;  /* 0x0000004548b6723e */ /* 0x000fe400048070b6 */
[----:B------:R-:W-:Y:S01]  /*11fc0*/  CS2R R68, SRZ ;  /* 0x0000000000447805 */ /* 0x000fe2000001ff00 */
[----:B------:R-:W0:Y:S01]  /*11fd0*/  MUFU.EX2 R74, R74 ;  /* 0x0000004a004a7308 */ /* 0x000e220000000800 */
[----:B---3--:R-:W-:-:S07]  /*11fe0*/  FADD.FTZ R21, R71, R84 ;  /* 0x0000005447157221 */ /* 0x008fce0000010000 */
[----:B------:R-:W2:Y:S01]  /*11ff0*/  MUFU.EX2 R35, R35 ;  /* 0x0000002300237308 */ /* 0x000ea20000000800 */
[----:B-1----:R-:W-:-:S07]  /*12000*/  FADD.FTZ R24, R40, R27 ;  /* 0x0000001b28187221 */ /* 0x002fce0000010000 */
[----:B------:R-:W1:Y:S01]  /*12010*/  MUFU.EX2 R100, R100 ;  /* 0x0000006400647308 */ /* 0x000e620000000800 */
[----:B0-----:R-:W-:-:S07]  /*12020*/  FADD.FTZ R20, R74, R21 ;  /* 0x000000154a147221 */ /* 0x001fce0000010000 */
[----:B------:R-:W0:Y:S01]  /*12030*/  MUFU.EX2 R75, R75 ;  /* 0x0000004b004b7308 */ /* 0x000e220000000800 */
[----:B--2---:R-:W-:-:S07]  /*12040*/  FADD.FTZ R29, R35, R24 ;  /* 0x00000018231d7221 */ /* 0x004fce0000010000 */
[----:B------:R-:W2:Y:S01]  /*12050*/  MUFU.EX2 R76, R76 ;  /* 0x0000004c004c7308 */ /* 0x000ea20000000800 */
[C---:B-1----:R-:W-:Y:S01]  /*12060*/  F2FP.SATFINITE.E4M3.F32.PACK_AB_MERGE_C R177, R100.reuse, R35, RZ ;  /* 0x0000002364b1723e */ /* 0x042fe200048070ff */
[----:B------:R-:W-:-:S03]  /*12070*/  FADD.FTZ R100, R100, R29 ;  /* 0x0000001d64647221 */ /* 0x000fc60000010000 */
[----:B------:R-:W-:Y:S02]  /*12080*/  F2FP.SATFINITE.E4M3.F32.PACK_AB_MERGE_C R177, R40, R33, R177 ;  /* 0x0000002128b1723e */ /* 0x000fe400048070b1 */
[----:B------:R-:W1:Y:S01]  /*12090*/  @P0 LDC R33, c[0x0][0x450] ;  /* 0x00011400ff210b82 */ /* 0x000e620000000800 */
[----:B------:R-:W3:Y:S01]  /*120a0*/  MUFU.EX2 R39, R39 ;  /* 0x0000002700277308 */ /* 0x000ee20000000800 */
[----:B0-----:R-:W-:-:S07]  /*120b0*/  FADD.FTZ R27, R75, R20 ;  /* 0x000000144b1b7221 */ /* 0x001fce0000010000 */
[----:B------:R-:W0:Y:S01]  /*120c0*/  MUFU.EX2 R58, R58 ;  /* 0x0000003a003a7308 */ /* 0x000e220000000800 */
[----:B--2---:R-:W-:-:S01]  /*120d0*/  FADD.FTZ R27, R76, R27 ;  /* 0x0000001b4c1b7221 */ /* 0x004fc20000010000 */
[----:B------:R-:W-:-:S04]  /*120e0*/  F2FP.SATFINITE.E4M3.F32.PACK_AB_MERGE_C R176, R76, R75, RZ ;  /* 0x0000004b4cb0723e */ /* 0x000fc800048070ff */
[----:B------:R-:W-:Y:S02]  /*120f0*/  F2FP.SATFINITE.E4M3.F32.PACK_AB_MERGE_C R176, R74, R71, R176 ;  /* 0x000000474ab0723e */ /* 0x000fe400048070b0 */
[----:B------:R-:W-:Y:S01]  /*12100*/  CS2R R74, SRZ ;  /* 0x00000000004a7805 */ /* 0x000fe2000001ff00 */
[----:B------:R-:W2:Y:S01]  /*12110*/  MUFU.EX2 R96, R96 ;  /* 0x0000006000607308 */ /* 0x000ea20000000800 */
[----:B---3--:R-:W-:-:S01]  /*12120*/  FADD.FTZ R29, R39, R100 ;  /* 0x00000064271d7221 */ /* 0x008fc20000010000 */
[----:B------:R-:W-:-:S06]  /*12130*/  CS2R R70, SRZ ;  /* 0x0000000000467805 */ /* 0x000fcc000001ff00 */
[----:B------:R-:W3:Y:S01]  /*12140*/  MUFU.EX2 R73, R73 ;  /* 0x0000004900497308 */ /* 0x000ee20000000800 */
[----:B0-----:R-:W-:-:S07]  /*12150*/  FADD.FTZ R20, R58, R27 ;  /* 0x0000001b3a147221 */ /* 0x001fce0000010000 */
[----:B------:R-:W0:Y:S01]  /*12160*/  MUFU.EX2 R41, R41 ;  /* 0x0000002900297308 */ /* 0x000e220000000800 */
[----:B--2---:R-:W-:-:S07]  /*12170*/  FADD.FTZ R24, R96, R29 ;  /* 0x0000001d60187221 */ /* 0x004fce0000010000 */
[----:B------:R-:W2:Y:S01]  /*12180*/  MUFU.EX2 R60, R60 ;  /* 0x0000003c003c7308 */ /* 0x000ea20000000800 */
[----:B---3--:R-:W-:-:S07]  /*12190*/  FADD.FTZ R15, R73, R20 ;  /* 0x00000014490f7221 */ /* 0x008fce0000010000 */
[----:B------:R-:W3:Y:S01]  /*121a0*/  MUFU.EX2 R54, R54 ;  /* 0x0000003600367308 */ /* 0x000ee20000000800 */
[----:B0-----:R-:W-:-:S07]  /*121b0*/  FADD.FTZ R27, R41, R24 ;  /* 0x00000018291b7221 */ /* 0x001fce0000010000 */
[----:B------:R-:W0:Y:S01]  /*121c0*/  MUFU.EX2 R77, R77 ;  /* 0x0000004d004d7308 */ /* 0x000e220000000800 */
[----:B--2---:R-:W-:-:S07]  /*121d0*/  FADD.FTZ R20, R60, R15 ;  /* 0x0000000f3c147221 */ /* 0x004fce0000010000 */
[----:B------:R-:W2:Y:S01]  /*121e0*/  MUFU.EX2 R26, R26 ;  /* 0x0000001a001a7308 */ /* 0x000ea20000000800 */
[----:B---3--:R-:W-:-:S01]  /*121f0*/  FADD.FTZ R27, R54, R27 ;  /* 0x0000001b361b7221 */ /* 0x008fc20000010000 */
[----:B------:R-:W-:Y:S02]  /*12200*/  F2FP.SATFINITE.E4M3.F32.PACK_AB_MERGE_C R179, R54, R41, RZ ;  /* 0x0000002936b3723e */ /* 0x000fe400048070ff */
[----:B------:R-:W-:Y:S02]  /*12210*/  CS2R R40, SRZ ;  /* 0x0000000000287805 */ /* 0x000fe4000001ff00 */
[----:B------:R-:W-:Y:S02]  /*12220*/  F2FP.SATFINITE.E4M3.F32.PACK_AB_MERGE_C R179, R96, R39, R179 ;  /* 0x0000002760b3723e */ /* 0x000fe400048070b3 */
[----:B------:R-:W3:Y:S01]  /*12230*/  MUFU.EX2 R0, R138 ;  /* 0x0000008a00007308 */ /* 0x000ee20000000800 */
[C---:B0-----:R-:W-:Y:S01]  /*12240*/  F2FP.SATFINITE.E4M3.F32.PACK_AB_MERGE_C R178, R77.reuse, R60, RZ ;  /* 0x0000003c4db2723e */ /* 0x041fe200048070ff */
[----:B------:R-:W-:-:S03]  /*12250*/  FADD.FTZ R77, R77, R20 ;  /* 0x000000144d4d7221 */ /* 0x000fc60000010000 */
[----:B------:R-:W-:Y:S02]  /*12260*/  F2FP.SATFINITE.E4M3.F32.PACK_AB_MERGE_C R178, R73, R58, R178 ;  /* 0x0000003a49b2723e */ /* 0x000fe400048070b2 */
[----:B------:R-:W-:Y:S02]  /*12270*/  CS2R R72, SRZ ;  /* 0x0000000000487805 */ /* 0x000fe4000001ff00 */
[----:B------:R-:W-:Y:S01]  /*12280*/  CS2R R58, SRZ ;  /* 0x00000000003a7805 */ /* 0x000fe2000001ff00 */
[----:B------:R-:W0:Y:S01]  /*12290*/  MUFU.EX2 R43, R43 ;  /* 0x0000002b002b7308 */ /* 0x000e220000000800 */
[----:B--2---:R-:W-:-:S07]  /*122a0*/  FADD.FTZ R24, R26, R27 ;  /* 0x0000001b1a187221 */ /* 0x004fce0000010000 */
        /* <DEDUP_REMOVED lines=10> */
[C---:B0-----:R-:W-:Y:S01]  /*12350*/  F2FP.SATFINITE.E4M3.F32.PACK_AB_MERGE_C R173, R45.reuse, R30, RZ ;  /* 0x0000001e2dad723e */ /* 0x041fe200048070ff */
[----:B------:R-:W-:Y:S01]  /*12360*/  FADD.FTZ R45, R45, R24 ;  /* 0x000000182d2d7221 */ /* 0x000fe20000010000 */
[----:B------:R-:W-:Y:S02]  /*12370*/  CS2R R30, SRZ ;  /* 0x00000000001e7805 */ /* 0x000fe4000001ff00 */
[----:B------:R-:W-:Y:S01]  /*12380*/  F2FP.SATFINITE.E4M3.F32.PACK_AB_MERGE_C R173, R43, R26, R173 ;  /* 0x0000001a2bad723e */ /* 0x000fe200048070ad */
[----:B------:R-:W-:Y:S01]  /*12390*/  IMAD.MOV.U32 R26, RZ, RZ, R200 ;  /* 0x000000ffff1a7224 */ /* 0x000fe200078e00c8 */
[----:B-1----:R-:W-:Y:S01]  /*123a0*/  @P0 SHF.R.U32.HI R26, RZ, R33, R28 ;  /* 0x00000021ff1a0219 */ /* 0x002fe2000001161c */
[----:B------:R-:W0:Y:S01]  /*123b0*/  MUFU.EX2 R34, R34 ;  /* 0x0000002200227308 */ /* 0x000e220000000800 */
[----:B--2---:R-:W-:-:S01]  /*123c0*/  FADD.FTZ R20, R62, R27 ;  /* 0x0000001b3e147221 */ /* 0x004fc20000010000 */
[----:B------:R-:W-:-:S06]  /*123d0*/  CS2R R32, SRZ ;  /* 0x0000000000207805 */ /* 0x000fcc000001ff00 */
[----:B------:R-:W1:Y:S01]  /*123e0*/  MUFU.EX2 R78, R78 ;  /* 0x0000004e004e7308 */ /* 0x000e620000000800 */
[C---:B---3--:R-:W-:Y:S01]  /*123f0*/  F2FP.SATFINITE.E4M3.F32.PACK_AB_MERGE_C R172, R85.reuse, R62, RZ ;  /* 0x0000003e55ac723e */ /* 0x048fe200048070ff */
[----:B------:R-:W-:Y:S01]  /*12400*/  FADD.FTZ R85, R85, R20 ;  /* 0x0000001455557221 */ /* 0x000fe20000010000 */
[----:B------:R-:W-:Y:S02]  /*12410*/  CS2R R62, SRZ ;  /* 0x00000000003e7805 */ /* 0x000fe4000001ff00 */
[----:B------:R-:W-:-:S03]  /*12420*/  F2FP.SATFINITE.E4M3.F32.PACK_AB_MERGE_C R172, R79, R0, R172 ;  /* 0x000000004fac723e */ /* 0x000fc600048070ac */
[----:B------:R-:W2:Y:S01]  /*12430*/  MUFU.EX2 R47, R47 ;  /* 0x0000002f002f7308 */ /* 0x000ea20000000800 */
[----:B0-----:R-:W-:-:S07]  /*12440*/  FADD.FTZ R20, R34, R45 ;  /* 0x0000002d22147221 */ /* 0x001fce0000010000 */
[----:B------:R-:W-:Y:S01]  /*12450*/  MUFU.EX2 R42, R42 ;  /* 0x0000002a002a7308 */ /* 0x000fe20000000800 */
[----:B-1----:R-:W-:-:S01]  /*12460*/  FADD.FTZ R0, R78, R85 ;  /* 0x000000554e007221 */ /* 0x002fc20000010000 */
[----:B------:R-:W-:-:S06]  /*12470*/  CS2R R84, SRZ ;  /* 0x0000000000547805 */ /* 0x000fcc000001ff00 */
[----:B------:R-:W0:Y:S01]  /*12480*/  MUFU.EX2 R49, R49 ;  /* 0x0000003100317308 */ /* 0x000e220000000800 */
[----:B--2---:R-:W-:-:S07]  /*12490*/  FADD.FTZ R29, R47, R20 ;  /* 0x000000142f1d7221 */ /* 0x004fce0000010000 */
[----:B------:R-:W1:Y:S08]  /*124a0*/  MUFU.EX2 R87, R87 ;  /* 0x0000005700577308 */ /* 0x000e700000000800 */
[----:B------:R-:W-:Y:S01]  /*124b0*/  MUFU.EX2 R144, R144 ;  /* 0x0000009000907308 */ /* 0x000fe20000000800 */
[----:B0-----:R-:W-:Y:S01]  /*124c0*/  F2FP.SATFINITE.E4M3.F32.PACK_AB_MERGE_C R20, R49, R42, RZ ;  /* 0x0000002a3114723e */ /* 0x001fe200048070ff */
[----:B------:R-:W-:Y:S01]  /*124d0*/  FADD.FTZ R42, R42, R29 ;  /* 0x0000001d2a2a7221 */ /* 0x000fe20000010000 */
[----:B------:R-:W-:-:S02]  /*124e0*/  CS2R R28, SRZ ;  /* 0x00000000001c7805 */ /* 0x000fc4000001ff00 */
[----:B------:R-:W-:Y:S01]  /*124f0*/  F2FP.SATFINITE.E4M3.F32.PACK_AB_MERGE_C R175, R47, R34, R20 ;  /* 0x000000222faf723e */ /* 0x000fe20004807014 */
[----:B------:R-:W-:-:S01]  /*12500*/  FADD.FTZ R49, R49, R42 ;  /* 0x0000002a31317221 */ /* 0x000fc20000010000 */
[----:B------:R-:W-:Y:S01]  /*12510*/  CS2R R42, SRZ ;  /* 0x00000000002a7805 */ /* 0x000fe2000001ff00 */
[----:B------:R-:W0:Y:S01]  /*12520*/  MUFU.EX2 R3, R146 ;  /* 0x0000009200037308 */ /* 0x000e220000000800 */
[----:B-1----:R-:W-:-:S01]  /*12530*/  FADD.FTZ R27, R87, R0 ;  /* 0x00000000571b7221 */ /* 0x002fc20000010000 */
[----:B------:R-:W-:-:S06]  /*12540*/  CS2R R34, SRZ ;  /* 0x0000000000227805 */ /* 0x000fcc000001ff00 */
[----:B------:R-:W1:Y:S08]  /*12550*/  MUFU.EX2 R46, R46 ;  /* 0x0000002e002e7308 */ /* 0x000e700000000800 */
[----:B------:R-:W2:Y:S01]  /*12560*/  MUFU.EX2 R98, R98 ;  /* 0x0000006200627308 */ /* 0x000ea20000000800 */
[----:B0-----:R-:W-:Y:S01]  /*12570*/  F2FP.SATFINITE.E4M3.F32.PACK_AB_MERGE_C R0, R3, R144, RZ ;  /* 0x000000900300723e */ /* 0x001fe200048070ff */
[----:B------:R-:W-:-:S03]  /*12580*/  FADD.FTZ R144, R144, R27 ;  /* 0x0000001b90907221 */ /* 0x000fc60000010000 */
[----:B------:R-:W-:Y:S01]  /*12590*/  F2FP.SATFINITE.E4M3.F32.PACK_AB_MERGE_C R174, R87, R78, R0 ;  /* 0x0000004e57ae723e */ /* 0x000fe20004807000 */
[----:B------:R-:W-:-:S01]  /*125a0*/  FADD.FTZ R3, R3, R144 ;  /* 0x0000009003037221 */ /* 0x000fc20000010000 */
[----:B------:R-:W-:Y:S01]  /*125b0*/  CS2R R86, SRZ ;  /* 0x0000000000567805 */ /* 0x000fe2000001ff00 */
[----:B------:R-:W0:Y:S01]  /*125c0*/  MUFU.EX2 R51, R51 ;  /* 0x0000003300337308 */ /* 0x000e220000000800 */
[----:B-1----:R-:W-:-:S01]  /*125d0*/  FADD.FTZ R20, R46, R49 ;  /* 0x000000312e147221 */ /* 0x002fc20000010000 */
[----:B------:R-:W-:Y:S02]  /*125e0*/  CS2R R78, SRZ ;  /* 0x00000000004e7805 */ /* 0x000fe4000001ff00 */
[----:B------:R-:W-:-:S04]  /*125f0*/  CS2R R48, SRZ ;  /* 0x0000000000307805 */ /* 0x000fc8000001ff00 */
        /* <DEDUP_REMOVED lines=11> */
[----:B------:R-:W-:Y:S01]  /*126b0*/  FADD.FTZ R150, R150, R3 ;  /* 0x0000000396967221 */ /* 0x000fe20000010000 */
[----:B------:R-:W-:-:S02]  /*126c0*/  IADD3 R3, R26, R189, -R191 ;  /* 0x000000bd1a037210 */ /* 0x000fc40007ffe8bf */
[----:B------:R-:W-:Y:S02]  /*126d0*/  CS2R R26, SRZ ;  /* 0x00000000001a7805 */ /* 0x000fe4000001ff00 */
[----:B------:R-:W-:Y:S01]  /*126e0*/  F2FP.SATFINITE.E4M3.F32.PACK_AB_MERGE_C R168, R21, R98, R24 ;  /* 0x0000006215a8723e */ /* 0x000fe20004807018 */
[----:B------:R-:W-:Y:S01]  /*126f0*/  FADD.FTZ R13, R13, R150 ;  /* 0x000000960d0d7221 */ /* 0x000fe20000010000 */
[----:B------:R-:W0:Y:S01]  /*12700*/  MUFU.EX2 R154, R154 ;  /* 0x0000009a009a7308 */ /* 0x000e220000000800 */
[C---:B-1----:R-:W-:Y:S01]  /*12710*/  F2FP.SATFINITE.E4M3.F32.PACK_AB_MERGE_C R38, R53.reuse, R38, RZ ;  /* 0x000000263526723e */ /* 0x042fe200048070ff */
[----:B------:R-:W-:Y:S01]  /*12720*/  FADD.FTZ R53, R53, R0 ;  /* 0x0000000035357221 */ /* 0x000fe20000010000 */
[----:B------:R-:W-:Y:S02]  /*12730*/  IMAD.HI R24, R3, 0x66666667, RZ ;  /* 0x6666666703187827 */ /* 0x000fe400078e02ff */
[----:B------:R-:W-:Y:S02]  /*12740*/  F2FP.SATFINITE.E4M3.F32.PACK_AB_MERGE_C R169, R51, R46, R38 ;  /* 0x0000002e33a9723e */ /* 0x000fe40004807026 */
[----:B------:R-:W-:-:S02]  /*12750*/  CS2R R46, SRZ ;  /* 0x00000000002e7805 */ /* 0x000fc4000001ff00 */
[----:B------:R-:W-:Y:S01]  /*12760*/  CS2R R38, SRZ ;  /* 0x0000000000267805 */ /* 0x000fe2000001ff00 */
[----:B------:R-:W1:Y:S01]  /*12770*/  MUFU.EX2 R55, R55 ;  /* 0x0000003700377308 */ /* 0x000e620000000800 */
[----:B--2---:R-:W-:-:S01]  /*12780*/  FADD.FTZ R20, R44, R53 ;  /* 0x000000352c147221 */ /* 0x004fc20000010000 */
[----:B------:R-:W-:-:S06]  /*12790*/  CS2R R52, SRZ ;  /* 0x0000000000347805 */ /* 0x000fcc000001ff00 */
[----:B------:R-:W2:Y:S01]  /*127a0*/  MUFU.EX2 R15, R156 ;  /* 0x0000009c000f7308 */ /* 0x000ea20000000800 */
[----:B0-----:R-:W-:-:S07]  /*127b0*/  FADD.FTZ R0, R154, R13 ;  /* 0x0000000d9a007221 */ /* 0x001fce0000010000 */
[----:B------:R-:W0:Y:S01]  /*127c0*/  MUFU.EX2 R50, R50 ;  /* 0x0000003200327308 */ /* 0x000e220000000800 */
[----:B-1----:R-:W-:-:S07]  /*127d0*/  FADD.FTZ R13, R55, R20 ;  /* 0x00000014370d7221 */ /* 0x002fce0000010000 */
[----:B------:R-:W-:Y:S01]  /*127e0*/  MUFU.EX2 R158, R158 ;  /* 0x0000009e009e7308 */ /* 0x000fe20000000800 */
[----:B--2---:R-:W-:-:S07]  /*127f0*/  FADD.FTZ R3, R15, R0 ;  /* 0x000000000f037221 */ /* 0x004fce0000010000 */
[----:B------:R-:W1:Y:S01]  /*12800*/  MUFU.EX2 R61, R61 ;  /* 0x0000003d003d7308 */ /* 0x000e620000000800 */
[----:B0-----:R-:W-:-:S01]  /*12810*/  FADD.FTZ R0, R50, R13 ;  /* 0x0000000d32007221 */ /* 0x001fc20000010000 */
[----:B------:R-:W-:-:S04]  /*12820*/  SHF.R.U32.HI R13, RZ, 0x1f, R24 ;  /* 0x0000001fff0d7819 */ /* 0x000fc80000011618 */
[----:B------:R-:W-:Y:S02]  /*12830*/  LEA.HI.SX32 R13, R24, R13, 0x1a ;  /* 0x0000000d180d7211 */ /* 0x000fe400078fd2ff */
[----:B------:R-:W0:Y:S02]  /*12840*/  MUFU.EX2 R25, R25 ;  /* 0x0000001900197308 */ /* 0x000e240000000800 */
[----:B------:R-:W-:-:S04]  /*12850*/  VIMNMX R13, RZ, R13, !PT ;  /* 0x0000000dff0d7248 */ /* 0x000fc80007fe0100 */
[----:B------:R-:W-:Y:S02]  /*12860*/  ISETP.GE.AND P2, PT, R219, R13, PT ;  /* 0x0000000ddb00720c */ /* 0x000fe40003f46270 */
[----:B-1----:R-:W-:Y:S01]  /*12870*/  F2FP.SATFINITE.E4M3.F32.PACK_AB_MERGE_C R21, R61, R158, RZ ;  /* 0x0000009e3d15723e */ /* 0x002fe200048070ff */
[----:B------:R-:W-:-:S03]  /*12880*/  FADD.FTZ R158, R158, R3 ;  /* 0x000000039e9e7221 */ /* 0x000fc60000010000 */
[----:B------:R-:W-:Y:S01]  /*12890*/  F2FP.SATFINITE.E4M3.F32.PACK_AB_MERGE_C R170, R15, R154, R21 ;  /* 0x0000009a0faa723e */ /* 0x000fe20004807015 */
[----:B------:R-:W-:-:S01]  /*128a0*/  FADD.FTZ R3, R61, R158 ;  /* 0x0000009e3d037221 */ /* 0x000fc20000010000 */
[----:B------:R-:W-:Y:S02]  /*128b0*/  CS2R R60, SRZ ;  /* 0x00000000003c7805 */ /* 0x000fe4000001ff00 */
[C---:B0-----:R-:W-:Y:S01]  /*128c0*/  F2FP.SATFINITE.E4M3.F32.PACK_AB_MERGE_C R15, R25.reuse, R50, RZ ;  /* 0x00000032190f723e */ /* 0x041fe200048070ff */
[----:B------:R-:W-:Y:S01]  /*128d0*/  FADD.FTZ R0, R25, R0 ;  /* 0x0000000019007221 */ /* 0x000fe20000010000 */
[----:B------:R-:W-:Y:S02]  /*128e0*/  CS2R R50, SRZ ;  /* 0x0000000000327805 */ /* 0x000fe4000001ff00 */
[----:B------:R-:W-:Y:S02]  /*128f0*/  CS2R R24, SRZ ;  /* 0x0000000000187805 */ /* 0x000fe4000001ff00 */
[----:B------:R-:W-:-:S02]  /*12900*/  F2FP.SATFINITE.E4M3.F32.PACK_AB_MERGE_C R171, R55, R44, R15 ;  /* 0x0000002c37ab723e */ /* 0x000fc4000480700f */
[----:B------:R-:W-:Y:S02]  /*12910*/  CS2R R54, SRZ ;  /* 0x0000000000367805 */ /* 0x000fe4000001ff00 */
[----:B------:R-:W-:Y:S01]  /*12920*/  CS2R R44, SRZ ;  /* 0x00000000002c7805 */ /* 0x000fe2000001ff00 */
[----:B------:R-:W-:Y:S06]  /*12930*/  @!P2 BRA `(.L_x_3155) ;  /* 0x0000004000d0a947 */ /* 0x000fec0003800000 */
[----:B------:R-:W-:Y:S01]  /*12940*/  IMAD.MOV.U32 R217, RZ, RZ, R90 ;  /* 0x000000ffffd97224 */ /* 0x000fe200078e005a */
[----:B------:R-:W-:Y:S01]  /*12950*/  MOV R223, R197 ;  /* 0x000000c500df7202 */ /* 0x000fe20000000f00 */
[----:B------:R-:W-:Y:S02]  /*12960*/  IMAD.MOV.U32 R218, RZ, RZ, R14 ;  /* 0x000000ffffda7224 */ /* 0x000fe400078e000e */
[----:B------:R-:W-:Y:S02]  /*12970*/  IMAD.MOV.U32 R220, RZ, RZ, R193 ;  /* 0x000000ffffdc7224 */ /* 0x000fe400078e00c1 */
[----:B------:R-:W-:-:S07]  /*12980*/  IMAD.MOV.U32 R87, RZ, RZ, RZ ;  /* 0x000000ffff577224 */ /* 0x000fce00078e00ff */
.L_x_3167:
        /* <DEDUP_REMOVED lines=8> */
.L_x_3157:
        /* <DEDUP_REMOVED lines=8> */
.L_x_3158:
[----:B------:R-:W-:Y:S04]  /*12a90*/  BSSY B0, `(.L_x_3156) ;  /* 0x0000004000007945 */ /* 0x000fe80003800000 */
[----:B-1----:R-:W-:Y:S05]  /*12aa0*/  @P3 BRA `(.L_x_3159) ;  /* 0x0000000000083947 */ /* 0x002fea0003800000 */
[----:B------:R-:W1:Y:S02]  /*12ab0*/  SYNCS.PHASECHK.TRANS64.TRYWAIT P3, [R15+URZ+0x22830], R14 ;  /* 0x0228300e0f0075a7 */ /* 0x000e64000806017f */
[----:B-1----:R-:W-:Y:S05]  /*12ac0*/  @!P3 BRA `(.L_x_3160) ;  /* 0x000001400034b947 */ /* 0x002fea0003800000 */
.L_x_3159:
[----:B------:R-:W-:Y:S05]  /*12ad0*/  BSYNC B0 ;  /* 0x0000000000007941 */ /* 0x000fea0003800000 */
.L_x_3156:
[----:B01----:R-:W0:Y:S01]  /*12ae0*/  S2R R14, SR_TID.X ;  /* 0x00000000000e7919 */ /* 0x003e220000002100 */
[----:B------:R-:W-:Y:S01]  /*12af0*/  VIADD R193, R220, 0x1 ;  /* 0x00000001dcc17836 */ /* 0x000fe20000000000 */
[----:B------:R-:W-:Y:S05]  /*12b00*/  WARPSYNC.ALL ;  /* 0x0000000000007948 */ /* 0x000fea0003800000 */
[C---:B------:R-:W-:Y:S01]  /*12b10*/  ISETP.NE.AND P3, PT, R193.reuse, 0x2, PT ;  /* 0x00000002c100780c */ /* 0x040fe20003f65270 */
[----:B------:R-:W-:Y:S01]  /*12b20*/  IMAD.MOV.U32 R21, RZ, RZ, 0x40000040 ;  /* 0x40000040ff157424 */ /* 0x000fe200078e00ff */
[C---:B------:R-:W-:Y:S01]  /*12b30*/  R2UR UR28, R8.reuse ;  /* 0x00000000081c72ca */ /* 0x040fe200000e0000 */
        /* <DEDUP_REMOVED lines=21> */
[----:B------:R-:W-:Y:S02]  /*12c90*/  R2UR UR51, R93 ;  /* 0x000000005d3372ca */ /* 0x000fe400000e0000 */
[----:B------:R-:W-:Y:S01]  /*12ca0*/  IADD3 R92, R14, 0x8, RZ ;  /* 0x000000080e5c7810 */ /* 0x000fe20007ffe0ff */
[----:B------:R-:W-:Y:S01]  /*12cb0*/  VIADD R14, R20, 0x100 ;  /* 0x00000100140e7836 */ /* 0x000fe20000000000 */
[----:B------:R-:W-:Y:S01]  /*12cc0*/  R2UR UR6, R90 ;  /* 0x000000005a0672ca */ /* 0x000fe200000e0000 */
[----:B------:R-:W-:Y:S01]  /*12cd0*/  VIADD R90, R20, 0x102 ;  /* 0x00000102145a7836 */ /* 0x000fe20000000000 */
[----:B------:R-:W-:Y:S01]  /*12ce0*/  R2UR UR7, R91 ;  /* 0x000000005b0772ca */ /* 0x000fe200000e0000 */
[----:B------:R0:W-:Y:S01]  /*12cf0*/  BAR.SYNC.DEFER_BLOCKING R92, 0x100 ;  /* 0x0004005c0000751d */ /* 0x0001e20000010000 */
[----:B------:R-:W-:-:S02]  /*12d00*/  R2UR UR34, R14 ;  /* 0x000000000e2272ca */ /* 0x000fc400000e0000 */
[----:B------:R-:W-:Y:S02]  /*12d10*/  R2UR UR48, R8 ;  /* 0x00000000083072ca */ /* 0x000fe400000e0000 */
[----:B------:R-:W-:Y:S02]  /*12d20*/  R2UR UR49, R9 ;  /* 0x00000000093172ca */ /* 0x000fe400000e0000 */
[----:B------:R-:W-:Y:S01]  /*12d30*/  R2UR UR46, R90 ;  /* 0x000000005a2e72ca */ /* 0x000fe200000e0000 */
[----:B0-----:R-:W-:Y:S01]  /*12d40*/  VIADD R92, R20, 0x202 ;  /* 0x00000202145c7836 */ /* 0x001fe20000000000 */
[----:B------:R-:W-:Y:S02]  /*12d50*/  R2UR UR47, R91 ;  /* 0x000000005b2f72ca */ /* 0x000fe400000e0000 */
[----:B------:R-:W-:Y:S01]  /*12d60*/  MOV R90, UR51 ;  /* 0x00000033005a7c02 */ /* 0x000fe20008000f00 */
[----:B------:R-:W-:Y:S01]  /*12d70*/  UMOV UR51, UR7 ;  /* 0x0000000700337c82 */ /* 0x000fe20008000000 */
[----:B------:R-:W-:Y:S01]  /*12d80*/  R2UR UR50, R92 ;  /* 0x000000005c3272ca */ /* 0x000fe200000e0000 */
[----:B------:R-:W-:Y:S01]  /*12d90*/  VIADD R92, R20, 0x4 ;  /* 0x00000004145c7836 */ /* 0x000fe20000000000 */
[----:B------:R-:W-:Y:S01]  /*12da0*/  R2UR UR4, R88 ;  /* 0x00000000580472ca */ /* 0x000fe200000e0000 */
[C---:B------:R-:W-:Y:S01]  /*12db0*/  VIADD R88, R20.reuse, 0x402 ;  /* 0x0000040214587836 */ /* 0x040fe20000000000 */
[----:B------:R-:W-:-:S02]  /*12dc0*/  IADD3 R14, R20, 0x400, RZ ;  /* 0x00000400140e7810 */ /* 0x000fc40007ffe0ff */
[----:B------:R-:W-:Y:S02]  /*12dd0*/  R2UR UR9, R15 ;  /* 0x000000000f0972ca */ /* 0x000fe400000e0000 */
[----:B------:R-:W-:Y:S01]  /*12de0*/  R2UR UR58, R88 ;  /* 0x00000000583a72ca */ /* 0x000fe200000e0000 */
[----:B------:R-:W-:Y:S01]  /*12df0*/  VIADD R88, R20, 0x204 ;  /* 0x0000020414587836 */ /* 0x000fe20000000000 */
[----:B------:R-:W-:Y:S01]  /*12e00*/  R2UR UR8, R14 ;  /* 0x000000000e0872ca */ /* 0x000fe200000e0000 */
[----:B------:R-:W-:Y:S01]  /*12e10*/  WARPGROUP.ARRIVE ;  /* 0x00000000000079c5 */ /* 0x000fe20000000000 */
[C---:B------:R-:W-:Y:S02]  /*12e20*/  R2UR UR5, R89.reuse ;  /* 0x00000000590572ca */ /* 0x040fe400000e0000 */
[----:B------:R-:W-:Y:S01]  /*12e30*/  MOV R91, UR50 ;  /* 0x00000032005b7c02 */ /* 0x000fe20008000f00 */
[----:B------:R-:W-:Y:S01]  /*12e40*/  UMOV UR50, UR6 ;  /* 0x0000000600327c82 */ /* 0x000fe20008000000 */
[----:B------:R-:W-:Y:S01]  /*12e50*/  R2UR UR14, R88 ;  /* 0x00000000580e72ca */ /* 0x000fe200000e0000 */
[----:B------:R-:W-:Y:S01]  /*12e60*/  QGMMA.64x32x32.F32.E4M3.E4M3 R152, gdesc[UR28], RZ, !UPT, gsb0 ;  /* 0x006000001c9879f3 */ /* 0x000fe2000c0008ff */
[----:B------:R-:W-:Y:S01]  /*12e70*/  VIADD R88, R20, 0x404 ;  /* 0x0000040414587836 */ /* 0x000fe20000000000 */
[----:B------:R-:W-:-:S02]  /*12e80*/  R2UR UR59, R89 ;  /* 0x00000000593b72ca */ /* 0x000fc400000e0000 */
[----:B------:R-:W-:Y:S01]  /*12e90*/  R2UR UR6, R92 ;  /* 0x000000005c0672ca */ /* 0x000fe200000e0000 */
[----:B------:R-:W-:Y:S01]  /*12ea0*/  VIADD R92, R20, 0x6 ;  /* 0x00000006145c7836 */ /* 0x000fe20000000000 */
[C---:B------:R-:W-:Y:S02]  /*12eb0*/  R2UR UR15, R89.reuse ;  /* 0x00000000590f72ca */ /* 0x040fe400000e0000 */
[----:B------:R-:W-:Y:S01]  /*12ec0*/  R2UR UR22, R88 ;  /* 0x00000000581672ca */ /* 0x000fe200000e0000 */
[----:B------:R-:W-:Y:S01]  /*12ed0*/  VIADD R88, R20, 0x206 ;  /* 0x0000020614587836 */ /* 0x000fe20000000000 */
[----:B------:R-:W-:Y:S01]  /*12ee0*/  R2UR UR23, R89 ;  /* 0x00000000591772ca */ /* 0x000fe200000e0000 */
[----:B------:R-:W-:Y:S01]  /*12ef0*/  IMAD.MOV.U32 R89, RZ, RZ, 0x40000040 ;  /* 0x40000040ff597424 */ /* 0x000fe200078e00ff */
[----:B------:R-:W-:Y:S02]  /*12f00*/  R2UR UR44, R8 ;  /* 0x00000000082c72ca */ /* 0x000fe400000e0000 */
[----:B------:R-:W-:-:S02]  /*12f10*/  R2UR UR45, R9 ;  /* 0x00000000092d72ca */ /* 0x000fc400000e0000 */
[C---:B------:R-:W-:Y:S02]  /*12f20*/  R2UR UR7, R93.reuse ;  /* 0x000000005d0772ca */ /* 0x040fe400000e0000 */
[----:B------:R-:W-:Y:S02]  /*12f30*/  R2UR UR26, R92 ;  /* 0x000000005c1a72ca */ /* 0x000fe400000e0000 */
[----:B------:R-:W-:Y:S02]  /*12f40*/  R2UR UR27, R93 ;  /* 0x000000005d1b72ca */ /* 0x000fe400000e0000 */
[----:B------:R-:W-:Y:S01]  /*12f50*/  MOV R224, UR47 ;  /* 0x0000002f00e07c02 */ /* 0x000fe20008000f00 */
[----:B------:R-:W-:Y:S01]  /*12f60*/  UMOV UR47, UR9 ;  /* 0x00000009002f7c82 */ /* 0x000fe20008000000 */
[----:B------:R-:W-:Y:S01]  /*12f70*/  MOV R225, UR46 ;  /* 0x0000002e00e17c02 */ /* 0x000fe20008000f00 */
[----:B------:R-:W-:Y:S01]  /*12f80*/  UMOV UR46, UR8 ;  /* 0x00000008002e7c82 */ /* 0x000fe20008000000 */
[----:B------:R-:W-:Y:S01]  /*12f90*/  MOV R227, UR6 ;  /* 0x0000000600e37c02 */ /* 0x000fe20008000f00 */
[----:B------:R-:W-:Y:S01]  /*12fa0*/  UMOV UR6, UR4 ;  /* 0x0000000400067c82 */ /* 0x000fe20008000000 */
[----:B------:R-:W-:-:S02]  /*12fb0*/  R2UR UR4, R10 ;  /* 0x000000000a0472ca */ /* 0x000fc400000e0000 */
[----:B------:R-:W-:Y:S01]  /*12fc0*/  MOV R226, UR7 ;  /* 0x0000000700e27c02 */ /* 0x000fe20008000f00 */
[----:B------:R-:W-:Y:S01]  /*12fd0*/  UMOV UR7, UR5 ;  /* 0x0000000500077c82 */ /* 0x000fe20008000000 */
[----:B------:R-:W-:Y:S02]  /*12fe0*/  R2UR UR5, R11 ;  /* 0x000000000b0572ca */ /* 0x000fe400000e0000 */
[----:B------:R-:W-:Y:S02]  /*12ff0*/  IADD3 R14, R20, 0x302, RZ ;  /* 0x00000302140e7810 */ /* 0x000fe40007ffe0ff */
[----:B------:R-:W-:Y:S02]  /*13000*/  R2UR UR55, R15 ;  /* 0x000000000f3772ca */ /* 0x000fe400000e0000 */
        /* <DEDUP_REMOVED lines=8> */
[----:B------:R-:W-:-:S02]  /*13090*/  R2UR UR8, R6 ;  /* 0x00000000060872ca */ /* 0x000fc400000e0000 */
[C---:B------:R-:W-:Y:S02]  /*130a0*/  R2UR UR9, R7.reuse ;  /* 0x00000000070972ca */ /* 0x040fe400000e0000 */
[----:B------:R-:W-:Y:S02]  /*130b0*/  R2UR UR12, R6 ;  /* 0x00000000060c72ca */ /* 0x000fe400000e0000 */
[----:B------:R-:W-:Y:S01]  /*130c0*/  R2UR UR13, R7 ;  /* 0x00000000070d72ca */ /* 0x000fe200000e0000 */
[----:B------:R-:W-:Y:S02]  /*130d0*/  WARPGROUP.DEPBAR.LE gsb0, 0x0 ;  /* 0x00008000000079c5 */ /* 0x000fe40000010000 */
[----:B------:R-:W-:Y:S01]  /*130e0*/  WARPGROUP.ARRIVE ;  /* 0x00000000000079c5 */ /* 0x000fe20000000000 */
[----:B------:R-:W-:Y:S02]  /*130f0*/  IADD3 R14, R20, 0x304, RZ ;  /* 0x00000304140e7810 */ /* 0x000fe40007ffe0ff */
[----:B------:R-:W-:-:S02]  /*13100*/  R2UR UR19, R15 ;  /* 0x000000000f1372ca */ /* 0x000fc400000e0000 */
[----:B------:R-:W-:Y:S01]  /*13110*/  R2UR UR18, R14 ;  /* 0x000000000e1272ca */ /* 0x000fe200000e0000 */
[----:B------:R-:W-:Y:S01]  /*13120*/  QGMMA.64x32x32.F32.E4M3.E4M3 R136, gdesc[UR32], RZ, !UPT, gsb0 ;  /* 0x00600000208879f3 */ /* 0x000fe2000c0008ff */
[----:B------:R-:W-:Y:S01]  /*13130*/  R2UR UR34, R88 ;  /* 0x00000000582272ca */ /* 0x000fe200000e0000 */
[----:B------:R-:W-:Y:S01]  /*13140*/  VIADD R14, R20, 0x106 ;  /* 0x00000106140e7836 */ /* 0x000fe20000000000 */
[----:B------:R-:W-:Y:S02]  /*13150*/  R2UR UR35, R89 ;  /* 0x00000000592372ca */ /* 0x000fe400000e0000 */
[C---:B------:R-:W-:Y:S02]  /*13160*/  R2UR UR16, R6.reuse ;  /* 0x00000000061072ca */ /* 0x040fe400000e0000 */
[----:B------:R-:W-:Y:S02]  /*13170*/  R2UR UR17, R7 ;  /* 0x00000000071172ca */ /* 0x000fe400000e0000 */
[----:B------:R-:W-:-:S02]  /*13180*/  R2UR UR20, R6 ;  /* 0x00000000061472ca */ /* 0x000fc400000e0000 */
[----:B------:R-:W-:Y:S02]  /*13190*/  R2UR UR21, R7 ;  /* 0x00000000071572ca */ /* 0x000fe400000e0000 */
[----:B------:R-:W-:Y:S02]  /*131a0*/  R2UR UR24, R4 ;  /* 0x00000000041872ca */ /* 0x000fe400000e0000 */
[----:B------:R-:W-:Y:S02]  /*131b0*/  R2UR UR25, R5 ;  /* 0x00000000051972ca */ /* 0x000fe400000e0000 */
[----:B------:R-:W-:Y:S01]  /*131c0*/  R2UR UR30, R14 ;  /* 0x000000000e1e72ca */ /* 0x000fe200000e0000 */
[----:B------:R-:W-:Y:S01]  /*131d0*/  VIADD R14, R20, 0x306 ;  /* 0x00000306140e7836 */ /* 0x000fe20000000000 */
[----:B------:R-:W-:Y:S01]  /*131e0*/  R2UR UR31, R15 ;  /* 0x000000000f1f72ca */ /* 0x000fe200000e0000 */
[----:B------:R-:W-:Y:S01]  /*131f0*/  IMAD.MOV.U32 R15, RZ, RZ, 0x40000040 ;  /* 0x40000040ff0f7424 */ /* 0x000fe200078e00ff */
[----:B------:R-:W-:-:S02]  /*13200*/  R2UR UR28, R4 ;  /* 0x00000000041c72ca */ /* 0x000fc400000e0000 */
[C---:B------:R-:W-:Y:S02]  /*13210*/  R2UR UR29, R5.reuse ;  /* 0x00000000051d72ca */ /* 0x040fe400000e0000 */
[----:B------:R-:W-:Y:S02]  /*13220*/  R2UR UR32, R4 ;  /* 0x00000000042072ca */ /* 0x000fe400000e0000 */
[----:B------:R-:W-:Y:S02]  /*13230*/  R2UR UR33, R5 ;  /* 0x00000000052172ca */ /* 0x000fe400000e0000 */
[----:B------:R-:W-:Y:S02]  /*13240*/  IADD3 R20, R20, 0x406, RZ ;  /* 0x0000040614147810 */ /* 0x000fe40007ffe0ff */
        /* <DEDUP_REMOVED lines=78> */
.L_x_3162:
[----:B------:R-:W-:Y:S01]  /*13730*/  SHF.L.U32 R14, R223, 0x1f, RZ ;  /* 0x0000001fdf0e7819 */ /* 0x000fe200000006ff */
[----:B------:R-:W-:-:S04]  /*13740*/  IMAD R15, R220, 0x8, R18 ;  /* 0x00000008dc0f7824 */ /* 0x000fc800078e0212 */
[----:B------:R0:W1:Y:S01]  /*13750*/  SYNCS.PHASECHK.TRANS64.TRYWAIT P2, [R15+URZ+0x22850], R14 ;  /* 0x0228500e0f0075a7 */ /* 0x000062000804017f */
[----:B------:R-:W-:Y:S05]  /*13760*/  @!P1 BRA `(.L_x_3163) ;  /* 0x0000000000049947 */ /* 0x000fea0003800000 */
[----:B------:R-:W-:Y:S01]  /*13770*/  BPT.TRAP 0x1 ;  /* 0x000000040000795c */ /* 0x000fe20000300000 */
.L_x_3163:
[----:B-1----:R-:W-:Y:S05]  /*13780*/  @P2 BRA `(.L_x_3161) ;  /* 0x0000000000082947 */ /* 0x002fea0003800000 */
[----:B------:R-:W1:Y:S02]  /*13790*/  SYNCS.PHASECHK.TRANS64.TRYWAIT P2, [R15+URZ+0x22850], R14 ;  /* 0x0228500e0f0075a7 */ /* 0x000e64000804017f */
[----:B-1----:R-:W-:Y:S05]  /*137a0*/  @!P2 BRA `(.L_x_3164) ;  /* 0x000001340010a947 */ /* 0x002fea0003800000 */
.L_x_3161:
[----:B01----:R-:W-:Y:S01]  /*137b0*/  VIADD R14, R18, 0x400 ;  /* 0x00000400120e7836 */ /* 0x003fe20000000000 */
[----:B------:R-:W-:Y:S01]  /*137c0*/  MOV R15, 0xc0000010 ;  /* 0xc0000010000f7802 */ /* 0x000fe20000000f00 */
[----:B------:R-:W-:Y:S05]  /*137d0*/  WARPSYNC.ALL ;  /* 0x0000000000007948 */ /* 0x000fea0003800000 */
[----:B------:R-:W-:Y:S01]  /*137e0*/  SHF.R.U32.HI R14, RZ, 0x4, R14 ;  /* 0x00000004ff0e7819 */ /* 0x000fe2000001160e */
[----:B------:R-:W-:Y:S01]  /*137f0*/  WARPGROUP.ARRIVE ;  /* 0x00000000000079c5 */ /* 0x000fe20000000000 */
[----:B------:R-:W-:Y:S01]  /*13800*/  R2UR UR7, R15 ;  /* 0x000000000f0772ca */ /* 0x000fe200000e0000 */
[----:B------:R-:W-:Y:S01]  /*13810*/  IMAD.MOV.U32 R21, RZ, RZ, -0x3ffffff0 ;  /* 0xc0000010ff157424 */ /* 0x000fe200078e00ff */
[----:B------:R-:W-:Y:S01]  /*13820*/  LOP3.LUT R14, R14, 0x3fff, RZ, 0xc0, !PT ;  /* 0x00003fff0e0e7812 */ /* 0x000fe200078ec0ff */
[----:B------:R-:W-:-:S02]  /*13830*/  IMAD.MOV.U32 R15, RZ, RZ, -0x3ffffff0 ;  /* 0xc0000010ff0f7424 */ /* 0x000fc400078e00ff */
[----:B------:R-:W0:Y:S01]  /*13840*/  S2R R223, SR_TID.X ;  /* 0x0000000000df7919 */ /* 0x000e220000002100 */
[----:B------:R-:W-:-:S05]  /*13850*/  LOP3.LUT R14, R14, 0x10000, RZ, 0xfc, !PT ;  /* 0x000100000e0e7812 */ /* 0x000fca00078efcff */
[----:B------:R-:W-:-:S04]  /*13860*/  IMAD R14, R220, 0x500, R14 ;  /* 0x00000500dc0e7824 */ /* 0x000fc800078e020e */
[C---:B------:R-:W-:Y:S01]  /*13870*/  VIADD R20, R14.reuse, 0x100 ;  /* 0x000001000e147836 */ /* 0x040fe20000000000 */
[----:B------:R-:W-:-:S13]  /*13880*/  R2UR UR6, R14 ;  /* 0x000000000e0672ca */ /* 0x000fda00000e0000 */
        /* <DEDUP_REMOVED lines=9> */
[----:B------:R-:W-:Y:S01]  /*13920*/  R2UR UR6, R20 ;  /* 0x00000000140672ca */ /* 0x000fe200000e0000 */
[C---:B------:R-:W-:Y:S01]  /*13930*/  VIADD R20, R14.reuse, 0x300 ;  /* 0x000003000e147836 */ /* 0x040fe20000000000 */
[----:B------:R-:W-:Y:S01]  /*13940*/  R2UR UR7, R21 ;  /* 0x00000000150772ca */ /* 0x000fe200000e0000 */
[----:B------:R-:W-:Y:S01]  /*13950*/  VIADD R14, R14, 0x400 ;  /* 0x000004000e0e7836 */ /* 0x000fe20000000000 */
[----:B------:R-:W-:Y:S01]  /*13960*/  MOV R21, 0xc0000010 ;  /* 0xc000001000157802 */ /* 0x000fe20000000f00 */
[----:B------:R-:W-:Y:S02]  /*13970*/  WARPGROUP.DEPBAR.LE gsb0, 0x0 ;  /* 0x00008000000079c5 */ /* 0x000fe40000010000 */
[----:B------:R-:W-:-:S08]  /*13980*/  WARPGROUP.ARRIVE ;  /* 0x00000000000079c5 */ /* 0x000fd00000000000 */
        /* <DEDUP_REMOVED lines=16> */
.L_x_3165:
[----:B------:R-:W1:Y:S01]  /*13a90*/  @P0 LDC R15, c[0x0][0x44c] ;  /* 0x00011300ff0f0b82 */ /* 0x000e620000000800 */
[----:B0-----:R-:W-:Y:S02]  /*13aa0*/  IMAD.IADD R14, R208, 0x1, R200 ;  /* 0x00000001d00e7824 */ /* 0x001fe400078e02c8 */
[C---:B------:R-:W-:Y:S01]  /*13ab0*/  FMUL.FTZ R21, R2.reuse, R154 ;  /* 0x0000009a02157220 */ /* 0x040fe20000410000 */
[C---:B------:R-:W-:Y:S01]  /*13ac0*/  FMUL.FTZ R154, R2.reuse, R157 ;  /* 0x0000009d029a7220 */ /* 0x040fe20000410000 */
[C---:B------:R-:W-:Y:S01]  /*13ad0*/  FMUL.FTZ R157, R2.reuse, R160 ;  /* 0x000000a0029d7220 */ /* 0x040fe20000410000 */
[C---:B------:R-:W-:Y:S01]  /*13ae0*/  FMUL.FTZ R160, R2.reuse, R163 ;  /* 0x000000a302a07220 */ /* 0x040fe20000410000 */
[C---:B------:R-:W-:Y:S01]  /*13af0*/  FMUL.FTZ R163, R2.reuse, R166 ;  /* 0x000000a602a37220 */ /* 0x040fe20000410000 */
[----:B------:R-:W-:Y:S01]  /*13b00*/  IMAD.MOV.U32 R166, RZ, RZ, -0xa0 ;  /* 0xffffff60ffa67424 */ /* 0x000fe200078e00ff */
[----:B------:R-:W0:Y:S01]  /*13b10*/  @P0 LDC R20, c[0x0][0x450] ;  /* 0x00011400ff140b82 */ /* 0x000e220000000800 */
[----:B------:R-:W-:Y:S01]  /*13b20*/  MUFU.TANH R154, R154 ;  /* 0x0000009a009a7308 */ /* 0x000fe20000002400 */
[----:B------:R-:W-:Y:S01]  /*13b30*/  FMUL.FTZ R136, R2, R136 ;  /* 0x0000008802887220 */ /* 0x000fe20000410000 */
[----:B------:R-:W-:-:S02]  /*13b40*/  IMAD R166, R219, R166, 0x1 ;  /* 0x00000001dba67424 */ /* 0x000fc400078e02a6 */
[C---:B------:R-:W-:Y:S01]  /*13b50*/  FMUL.FTZ R137, R2.reuse, R137 ;  /* 0x0000008902897220 */ /* 0x040fe20000410000 */
[C---:B------:R-:W-:Y:S01]  /*13b60*/  FMUL.FTZ R140, R2.reuse, R140 ;  /* 0x0000008c028c7220 */ /* 0x040fe20000410000 */
[C---:B------:R-:W-:Y:S01]  /*13b70*/  FMUL.FTZ R141, R2.reuse, R141 ;  /* 0x0000008d028d7220 */ /* 0x040fe20000410000 */
[----:B------:R-:W-:Y:S02]  /*13b80*/  IMAD R166, R207, -0x2, R166 ;  /* 0xfffffffecfa67824 */ /* 0x000fe400078e02a6 */
[C---:B------:R-:W-:Y:S01]  /*13b90*/  FMUL.FTZ R144, R2.reuse, R144 ;  /* 0x0000009002907220 */ /* 0x040fe20000410000 */
[----:B------:R-:W-:Y:S01]  /*13ba0*/  MUFU.TANH R157, R157 ;  /* 0x0000009d009d7308 */ /* 0x000fe20000002400 */
[C---:B------:R-:W-:Y:S01]  /*13bb0*/  FMUL.FTZ R145, R2.reuse, R145 ;  /* 0x0000009102917220 */ /* 0x040fe20000410000 */
[C---:B------:R-:W-:Y:S01]  /*13bc0*/  FMUL.FTZ R148, R2.reuse, R148 ;  /* 0x0000009402947220 */ /* 0x040fe20000410000 */
[C---:B------:R-:W-:Y:S01]  /*13bd0*/  FMUL.FTZ R149, R2.reuse, R149 ;  /* 0x0000009502957220 */ /* 0x040fe20000410000 */
[C---:B------:R-:W-:Y:S01]  /*13be0*/  FMUL.FTZ R120, R2.reuse, R120 ;  /* 0x0000007802787220 */ /* 0x040fe20000410000 */
[C---:B------:R-:W-:Y:S01]  /*13bf0*/  FMUL.FTZ R121, R2.reuse, R121 ;  /* 0x0000007902797220 */ /* 0x040fe20000410000 */
[----:B------:R-:W-:Y:S01]  /*13c00*/  FMUL.FTZ R124, R2, R124 ;  /* 0x0000007c027c7220 */ /* 0x000fe20000410000 */
[----:B-1----:R-:W-:Y:S01]  /*13c10*/  @P0 IMAD.HI.U32 R15, R14, R15, RZ ;  /* 0x0000000f0e0f0227 */ /* 0x002fe200078e00ff */
[----:B------:R-:W-:Y:S03]  /*13c20*/  MUFU.TANH R136, R136 ;  /* 0x0000008800887308 */ /* 0x000fe60000002400 */
[C---:B------:R-:W-:Y:S01]  /*13c30*/  FMUL.FTZ R125, R2.reuse, R125 ;  /* 0x0000007d027d7220 */ /* 0x040fe20000410000 */
[C---:B------:R-:W-:Y:S01]  /*13c40*/  FMUL.FTZ R128, R2.reuse, R128 ;  /* 0x0000008002807220 */ /* 0x040fe20000410000 */
[C---:B------:R-:W-:Y:S01]  /*13c50*/  FMUL.FTZ R129, R2.reuse, R129 ;  /* 0x0000008102817220 */ /* 0x040fe20000410000 */
[C---:B------:R-:W-:Y:S01]  /*13c60*/  FMUL.FTZ R132, R2.reuse, R132 ;  /* 0x0000008402847220 */ /* 0x040fe20000410000 */
[C---:B------:R-:W-:Y:S01]  /*13c70*/  FMUL.FTZ R133, R2.reuse, R133 ;  /* 0x0000008502857220 */ /* 0x040fe20000410000 */
[C---:B------:R-:W-:Y:S01]  /*13c80*/  FMUL.FTZ R104, R2.reuse, R104 ;  /* 0x0000006802687220 */ /* 0x040fe20000410000 */
[----:B0-----:R-:W-:Y:S01]  /*13c90*/  @P0 SHF.R.U32.HI R14, RZ, R20, R15 ;  /* 0x00000014ff0e0219 */ /* 0x001fe2000001160f */
        /* <DEDUP_REMOVED lines=11> */
[----:B------:R-:W1:Y:S01]  /*13d50*/  MUFU.TANH R15, R15 ;  /* 0x0000000f000f7308 */ /* 0x000e620000002400 */
[----:B------:R-:W-:Y:S01]  /*13d60*/  IADD3 R165, -R191, R166, R189 ;  /* 0x000000a6bfa57210 */ /* 0x000fe20007ffe1bd */
        /* <DEDUP_REMOVED lines=13> */
[----:B------:R-:W-:Y:S01]  /*13e40*/  FMUL.FTZ R166, R2, R150 ;  /* 0x0000009602a67220 */ /* 0x000fe20000410000 */
[----:B------:R-:W3:Y:S01]  /*13e50*/  MUFU.TANH R153, R153 ;  /* 0x0000009900997308 */ /* 0x000ee20000002400 */
[----:B0-----:R-:W-:-:S02]  /*13e60*/  IMAD.IADD R93, R165, 0x1, R168 ;  /* 0x00000001a55d7824 */ /* 0x001fc400078e02a8 */
[C---:B------:R-:W-:Y:S01]  /*13e70*/  FMUL.FTZ R96, R2.reuse, R96 ;  /* 0x0000006002607220 */ /* 0x040fe20000410000 */
[----:B------:R-:W0:Y:S01]  /*13e80*/  SHFL.IDX PT, R14, R14, 0x1, 0x1c1f ;  /* 0x003c1f000e0e7f89 */ /* 0x000e2200000e0000 */
[C---:B------:R-:W-:Y:S01]  /*13e90*/  FMUL.FTZ R142, R2.reuse, R142 ;  /* 0x0000008e028e7220 */ /* 0x040fe20000410000 */
[C---:B------:R-:W-:Y:S01]  /*13ea0*/  FMUL.FTZ R147, R2.reuse, R147 ;  /* 0x0000009302937220 */ /* 0x040fe20000410000 */
[C---:B------:R-:W-:Y:S01]  /*13eb0*/  ISETP.GT.AND P4, PT, R93.reuse, RZ, PT ;  /* 0x000000ff5d00720c */ /* 0x040fe20003f84270 */
[C---:B------:R-:W-:Y:S01]  /*13ec0*/  FMUL.FTZ R122, R2.reuse, R122 ;  /* 0x0000007a027a7220 */ /* 0x040fe20000410000 */
[----:B------:R-:W4:Y:S01]  /*13ed0*/  MUFU.TANH R158, R158 ;  /* 0x0000009e009e7308 */ /* 0x000f220000002400 */
[C---:B------:R-:W-:Y:S01]  /*13ee0*/  ISETP.GT.AND P5, PT, R93.reuse, 0x1, PT ;  /* 0x000000015d00780c */ /* 0x040fe20003fa4270 */
[C---:B------:R-:W-:Y:S01]  /*13ef0*/  FMUL.FTZ R127, R2.reuse, R127 ;  /* 0x0000007f027f7220 */ /* 0x040fe20000410000 */
[C---:B------:R-:W-:Y:S01]  /*13f00*/  ISETP.GT.AND P2, PT, R93.reuse, 0x8, PT ;  /* 0x000000085d00780c */ /* 0x040fe20003f44270 */
[C---:B------:R-:W-:Y:S01]  /*13f10*/  FMUL.FTZ R138, R2.reuse, R138 ;  /* 0x0000008a028a7220 */ /* 0x040fe20000410000 */
[----:B------:R-:W-:Y:S01]  /*13f20*/  ISETP.GT.AND P3, PT, R93, 0x9, PT ;  /* 0x000000095d00780c */ /* 0x000fe20003f64270 */
[----:B------:R-:W-:Y:S01]  /*13f30*/  FMUL.FTZ R134, R2, R134 ;  /* 0x0000008602867220 */ /* 0x000fe20000410000 */
[----:B-1----:R-:W-:Y:S01]  /*13f40*/  FSEL R15, R15, -INF , P4 ;  /* 0xff8000000f0f7808 */ /* 0x002fe20002000000 */
[----:B------:R-:W1:Y:S01]  /*13f50*/  MUFU.TANH R161, R161 ;  /* 0x000000a100a17308 */ /* 0x000e620000002400 */
[----:B--2---:R-:W-:Y:S01]  /*13f60*/  FSEL R20, R20, -INF , P5 ;  /* 0xff80000014147808 */ /* 0x004fe20002800000 */
[C---:B------:R-:W-:Y:S01]  /*13f70*/  FMUL.FTZ R107, R2.reuse, R107 ;  /* 0x0000006b026b7220 */ /* 0x040fe20000410000 */
[----:B---3--:R-:W-:Y:S01]  /*13f80*/  FSEL R153, R153, -INF , P2 ;  /* 0xff80000099997808 */ /* 0x008fe20001000000 */
[----:B------:R-:W-:Y:S01]  /*13f90*/  FMUL.FTZ R139, R2, R139 ;  /* 0x0000008b028b7220 */ /* 0x000fe20000410000 */
[----:B------:R-:W-:Y:S01]  /*13fa0*/  FSEL R154, R154, -INF , P3 ;  /* 0xff8000009a9a7808 */ /* 0x000fe20001800000 */
[C---:B------:R-:W-:Y:S01]  /*13fb0*/  FMUL.FTZ R143, R2.reuse, R143 ;  /* 0x0000008f028f7220 */ /* 0x040fe20000410000 */
[C---:B------:R-:W-:Y:S01]  /*13fc0*/  ISETP.GT.AND P4, PT, R93.reuse, 0x10, PT ;  /* 0x000000105d00780c */ /* 0x040fe20003f84270 */
[----:B------:R-:W2:Y:S01]  /*13fd0*/  MUFU.TANH R162, R162 ;  /* 0x000000a200a27308 */ /* 0x000ea20000002400 */
[C---:B------:R-:W-:Y:S01]  /*13fe0*/  ISETP.GT.AND P5, PT, R93.reuse, 0x11, PT ;  /* 0x000000115d00780c */ /* 0x040fe20003fa4270 */
[C---:B------:R-:W-:Y:S01]  /*13ff0*/  FMUL.FTZ R123, R2.reuse, R123 ;  /* 0x0000007b027b7220 */ /* 0x040fe20000410000 */
[C---:B------:R-:W-:Y:S01]  /*14000*/  ISETP.GT.AND P2, PT, R93.reuse, 0x18, PT ;  /* 0x000000185d00780c */ /* 0x040fe20003f44270 */
[C---:B------:R-:W-:Y:S01]  /*14010*/  FMUL.FTZ R130, R2.reuse, R130 ;  /* 0x0000008202827220 */ /* 0x040fe20000410000 */
[----:B------:R-:W-:Y:S01]  /*14020*/  ISETP.GT.AND P3, PT, R93, 0x19, PT ;  /* 0x000000195d00780c */ /* 0x000fe20003f64270 */
[----:B------:R-:W-:Y:S01]  /*14030*/  FMUL.FTZ R135, R2, R135 ;  /* 0x0000008702877220 */ /* 0x000fe20000410000 */
[----:B------:R-:W-:Y:S01]  /*14040*/  FSEL R157, R157, -INF , P4 ;  /* 0xff8000009d9d7808 */ /* 0x000fe20002000000 */
[----:B------:R-:W3:Y:S01]  /*14050*/  MUFU.TANH R137, R137 ;  /* 0x0000008900897308 */ /* 0x000ee20000002400 */
[----:B----4-:R-:W-:Y:S01]  /*14060*/  FSEL R158, R158, -INF , P5 ;  /* 0xff8000009e9e7808 */ /* 0x010fe20002800000 */
[C---:B------:R-:W-:Y:S01]  /*14070*/  FMUL.FTZ R110, R2.reuse, R110 ;  /* 0x0000006e026e7220 */ /* 0x040fe20000410000 */
[----:B-1----:R-:W-:Y:S01]  /*14080*/  FSEL R161, R161, -INF , P2 ;  /* 0xff800000a1a17808 */ /* 0x002fe20001000000 */
[C---:B------:R-:W-:Y:S01]  /*14090*/  FMUL.FTZ R90, R2.reuse, R90 ;  /* 0x0000005a025a7220 */ /* 0x040fe20000410000 */
[C---:B------:R-:W-:Y:S01]  /*140a0*/  ISETP.GT.AND P4, PT, R93.reuse, 0x20, PT ;  /* 0x000000205d00780c */ /* 0x040fe20003f84270 */
[----:B------:R-:W-:Y:S01]  /*140b0*/  FMUL.FTZ R146, R2, R146 ;  /* 0x0000009202927220 */ /* 0x000fe20000410000 */
[C---:B------:R-:W-:Y:S01]  /*140c0*/  ISETP.GT.AND P5, PT, R93.reuse, 0x21, PT ;  /* 0x000000215d00780c */ /* 0x040fe20003fa4270 */
[----:B------:R-:W1:Y:S01]  /*140d0*/  MUFU.TANH R140, R140 ;  /* 0x0000008c008c7308 */ /* 0x000e620000002400 */
[----:B--2---:R-:W-:Y:S01]  /*140e0*/  FSEL R162, R162, -INF , P3 ;  /* 0xff800000a2a27808 */ /* 0x004fe20001800000 */
[C---:B------:R-:W-:Y:S01]  /*140f0*/  FMUL.FTZ R126, R2.reuse, R126 ;  /* 0x0000007e027e7220 */ /* 0x040fe20000410000 */
[C---:B------:R-:W-:Y:S01]  /*14100*/  ISETP.GT.AND P2, PT, R93.reuse, 0x28, PT ;  /* 0x000000285d00780c */ /* 0x040fe20003f44270 */
[C---:B------:R-:W-:Y:S01]  /*14110*/  FMUL.FTZ R131, R2.reuse, R131 ;  /* 0x0000008302837220 */ /* 0x040fe20000410000 */
[----:B------:R-:W-:Y:S01]  /*14120*/  ISETP.GT.AND P3, PT, R93, 0x29, PT ;  /* 0x000000295d00780c */ /* 0x000fe20003f64270 */
[----:B------:R-:W-:Y:S01]  /*14130*/  FMUL.FTZ R106, R2, R106 ;  /* 0x0000006a026a7220 */ /* 0x000fe20000410000 */
[----:B------:R-:W-:Y:S01]  /*14140*/  FSEL R136, R136, -INF , P4 ;  /* 0xff80000088887808 */ /* 0x000fe20002000000 */
[----:B------:R-:W2:Y:S01]  /*14150*/  MUFU.TANH R141, R141 ;  /* 0x0000008d008d7308 */ /* 0x000ea20000002400 */
[----:B---3--:R-:W-:Y:S01]  /*14160*/  FSEL R137, R137, -INF , P5 ;  /* 0xff80000089897808 */ /* 0x008fe20002800000 */
[C---:B------:R-:W-:Y:S01]  /*14170*/  FMUL.FTZ R111, R2.reuse, R111 ;  /* 0x0000006f026f7220 */ /* 0x040fe20000410000 */
[C---:B------:R-:W-:Y:S01]  /*14180*/  ISETP.GT.AND P4, PT, R93.reuse, 0x30, PT ;  /* 0x000000305d00780c */ /* 0x040fe20003f84270 */
[C---:B------:R-:W-:Y:S01]  /*14190*/  FMUL.FTZ R94, R2.reuse, R94 ;  /* 0x0000005e025e7220 */ /* 0x040fe20000410000 */
[----:B------:R-:W-:Y:S01]  /*141a0*/  ISETP.GT.AND P5, PT, R93, 0x31, PT ;  /* 0x000000315d00780c */ /* 0x000fe20003fa4270 */
[----:B------:R-:W-:Y:S01]  /*141b0*/  FMUL.FTZ R95, R2, R95 ;  /* 0x0000005f025f7220 */ /* 0x000fe20000410000 */
[----:B0-----:R-:W-:Y:S01]  /*141c0*/  IADD3 R165, R165, R14, RZ ;  /* 0x0000000ea5a57210 */ /* 0x001fe20007ffe0ff */
[----:B------:R-:W0:Y:S01]  /*141d0*/  MUFU.TANH R144, R144 ;  /* 0x0000009000907308 */ /* 0x000e220000002400 */
[----:B-1----:R-:W-:Y:S01]  /*141e0*/  FSEL R140, R140, -INF , P2 ;  /* 0xff8000008c8c7808 */ /* 0x002fe20001000000 */
[C---:B------:R-:W-:Y:S01]  /*141f0*/  FMUL.FTZ R98, R2.reuse, R98 ;  /* 0x0000006202627220 */ /* 0x040fe20000410000 */
[----:B------:R-:W-:Y:S01]  /*14200*/  ISETP.GT.AND P2, PT, R93, 0x38, PT ;  /* 0x000000385d00780c */ /* 0x000fe20003f44270 */
[C---:B------:R-:W-:Y:S01]  /*14210*/  FMUL.FTZ R99, R2.reuse, R99 ;  /* 0x0000006302637220 */ /* 0x040fe20000410000 */
[C---:B------:R-:W-:Y:S01]  /*14220*/  FMUL.FTZ R102, R2.reuse, R102 ;  /* 0x0000006602667220 */ /* 0x040fe20000410000 */
[----:B------:R-:W-:Y:S01]  /*14230*/  FMUL.FTZ R103, R2, R103 ;  /* 0x0000006702677220 */ /* 0x000fe20000410000 */
[----:B------:R-:W1:Y:S01]  /*14240*/  S2R R223, SR_CgaCtaId ;  /* 0x0000000000df7919 */ /* 0x000e620000008800 */
[----:B------:R-:W3:Y:S01]  /*14250*/  MUFU.TANH R145, R145 ;  /* 0x0000009100917308 */ /* 0x000ee20000002400 */
[----:B--2---:R-:W-:-:S02]  /*14260*/  FSEL R141, R141, -INF , P3 ;  /* 0xff8000008d8d7808 */ /* 0x004fc40001800000 */
[----:B------:R-:W-:-:S05]  /*14270*/  ISETP.GT.AND P3, PT, R93, 0x39, PT ;  /* 0x000000395d00780c */ /* 0x000fca0003f64270 */
[----:B------:R-:W2:Y:S01]  /*14280*/  MUFU.TANH R148, R148 ;  /* 0x0000009400947308 */ /* 0x000ea20000002400 */
[----:B0-----:R-:W-:Y:S02]  /*14290*/  FSEL R144, R144, -INF , P4 ;  /* 0xff80000090907808 */ /* 0x001fe40002000000 */
[----:B------:R-:W-:-:S05]  /*142a0*/  ISETP.GT.AND P4, PT, R93, 0x40, PT ;  /* 0x000000405d00780c */ /* 0x000fca0003f84270 */
[----:B------:R-:W0:Y:S01]  /*142b0*/  MUFU.TANH R149, R149 ;  /* 0x0000009500957308 */ /* 0x000e220000002400 */
[----:B---3--:R-:W-:Y:S02]  /*142c0*/  FSEL R145, R145, -INF , P5 ;  /* 0xff80000091917808 */ /* 0x008fe40002800000 */
[----:B------:R-:W-:-:S05]  /*142d0*/  ISETP.GT.AND P5, PT, R93, 0x41, PT ;  /* 0x000000415d00780c */ /* 0x000fca0003fa4270 */
[----:B------:R-:W3:Y:S01]  /*142e0*/  MUFU.TANH R120, R120 ;  /* 0x0000007800787308 */ /* 0x000ee20000002400 */
[----:B--2---:R-:W-:Y:S02]  /*142f0*/  FSEL R148, R148, -INF , P2 ;  /* 0xff80000094947808 */ /* 0x004fe40001000000 */
        /* <DEDUP_REMOVED lines=55> */
[----:B------:R2:W4:Y:S01]  /*14670*/  MUFU.TANH R150, R167 ;  /* 0x000000a700967308 */ /* 0x0005220000002400 */
[----:B0-----:R-:W-:Y:S02]  /*14680*/  FSEL R89, R89, -INF , P5 ;  /* 0xff80000059597808 */ /* 0x001fe40002800000 */
[----:B------:R-:W-:-:S05]  /*14690*/  ISETP.GT.AND P5, PT, R93, 0x91, PT ;  /* 0x000000915d00780c */ /* 0x000fca0003fa4270 */
[----:B------:R-:W0:Y:S01]  /*146a0*/  MUFU.TANH R96, R96 ;  /* 0x0000006000607308 */ /* 0x000e220000002400 */
[----:B--2---:R-:W-:Y:S02]  /*146b0*/  FMNMX.FTZ R167, R15, R218, !PT ;  /* 0x000000da0fa77209 */ /* 0x004fe40007810000 */
[----:B---3--:R-:W-:Y:S02]  /*146c0*/  FSEL R92, R92, -INF , P2 ;  /* 0xff8000005c5c7808 */ /* 0x008fe40001000000 */
[----:B------:R-:W-:Y:S01]  /*146d0*/  FMNMX.FTZ R168, R20, R167, !PT ;  /* 0x000000a714a87209 */ /* 0x000fe20007810000 */
[----:B------:R-:W-:Y:S01]  /*146e0*/  FMUL.FTZ R167, R2, R100 ;  /* 0x0000006402a77220 */ /* 0x000fe20000410000 */
[C---:B------:R-:W-:Y:S01]  /*146f0*/  ISETP.GT.AND P2, PT, R93.reuse, 0x98, PT ;  /* 0x000000985d00780c */ /* 0x040fe20003f44270 */
[----:B------:R-:W-:Y:S01]  /*14700*/  MUFU.TANH R155, R155 ;  /* 0x0000009b009b7308 */ /* 0x000fe20000002400 */
[----:B----4-:R-:W-:Y:S02]  /*14710*/  FSEL R150, R150, -INF , P3 ;  /* 0xff80000096967808 */ /* 0x010fe40001800000 */
[----:B------:R-:W-:Y:S01]  /*14720*/  ISETP.GT.AND P3, PT, R93, 0x99, PT ;  /* 0x000000995d00780c */ /* 0x000fe20003f64270 */
[----:B------:R-:W-:Y:S01]  /*14730*/  FMUL.FTZ R93, R2, R151 ;  /* 0x00000097025d7220 */ /* 0x000fe20000410000 */
[----:B------:R-:W-:-:S03]  /*14740*/  FMNMX.FTZ R151, R153, R168, !PT ;  /* 0x000000a899977209 */ /* 0x000fc60007810000 */
[----:B------:R-:W2:Y:S01]  /*14750*/  MUFU.TANH R167, R167 ;  /* 0x000000a700a77308 */ /* 0x000ea20000002400 */
[----:B------:R-:W-:Y:S02]  /*14760*/  FMNMX.FTZ R168, R154, R151, !PT ;  /* 0x000000979aa87209 */ /* 0x000fe40007810000 */
[----:B0-----:R-:W-:Y:S02]  /*14770*/  FSEL R96, R96, -INF , P4 ;  /* 0xff80000060607808 */ /* 0x001fe40002000000 */
[----:B------:R-:W-:Y:S02]  /*14780*/  FMNMX.FTZ R151, R157, R168, !PT ;  /* 0x000000a89d977209 */ /* 0x000fe40007810000 */
[----:B------:R-:W-:Y:S01]  /*14790*/  ISETP.GT.AND P4, PT, R165, 0x9, PT ;  /* 0x00000009a500780c */ /* 0x000fe20003f84270 */
[----:B------:R-:W-:Y:S01]  /*147a0*/  MUFU.TANH R163, R163 ;  /* 0x000000a300a37308 */ /* 0x000fe20000002400 */
[----:B------:R-:W-:-:S04]  /*147b0*/  FMNMX.FTZ R168, R158, R151, !PT ;  /* 0x000000979ea87209 */ /* 0x000fc80007810000 */
[----:B------:R-:W-:-:S03]  /*147c0*/  FMNMX.FTZ R151, R161, R168, !PT ;  /* 0x000000a8a1977209 */ /* 0x000fc60007810000 */
        /* <DEDUP_REMOVED lines=32> */
[----:B------:R-:W-:Y:S01]  /*149d0*/  FMNMX.FTZ R168, R112, R151, !PT ;  /* 0x0000009770a87209 */ /* 0x000fe20007810000 */
[----:B------:R-:W-:Y:S02]  /*149e0*/  FMUL.FTZ R151, R2, R97 ;  /* 0x0000006102977220 */ /* 0x000fe40000410000 */
[----:B------:R-:W-:Y:S01]  /*149f0*/  MUFU.TANH R139, R139 ;  /* 0x0000008b008b7308 */ /* 0x000fe20000002400 */
[----:B------:R-:W-:-:S04]  /*14a00*/  FMNMX.FTZ R97, R113, R168, !PT ;  /* 0x000000a871617209 */ /* 0x000fc80007810000 */
[----:B------:R-:W-:-:S03]  /*14a10*/  FMNMX.FTZ R168, R116, R97, !PT ;  /* 0x0000006174a87209 */ /* 0x000fc60007810000 */
[----:B------:R-:W0:Y:S01]  /*14a20*/  MUFU.TANH R151, R151 ;  /* 0x0000009700977308 */ /* 0x000e220000002400 */
[----:B------:R-:W-:Y:S01]  /*14a30*/  FMNMX.FTZ R97, R117, R168, !PT ;  /* 0x000000a875617209 */ /* 0x000fe20007810000 */
[----:B------:R-:W-:-:S03]  /*14a40*/  FMUL.FTZ R168, R2, R101 ;  /* 0x0000006502a87220 */ /* 0x000fc60000410000 */
[----:B------:R-:W-:-:S03]  /*14a50*/  FMNMX.FTZ R100, R88, R97, !PT ;  /* 0x0000006158647209 */ /* 0x000fc60007810000 */
[----:B------:R-:W3:Y:S01]  /*14a60*/  MUFU.TANH R168, R168 ;  /* 0x000000a800a87308 */ /* 0x000ee20000002400 */
[----:B------:R-:W-:-:S04]  /*14a70*/  FMNMX.FTZ R97, R89, R100, !PT ;  /* 0x0000006459617209 */ /* 0x000fc80007810000 */
[----:B------:R-:W-:Y:S01]  /*14a80*/  FMNMX.FTZ R101, R92, R97, !PT ;  /* 0x000000615c657209 */ /* 0x000fe20007810000 */
[----:B------:R-:W-:Y:S01]  /*14a90*/  FMUL.FTZ R97, R2, R114 ;  /* 0x0000007202617220 */ /* 0x000fe20000410000 */
[----:B--2---:R-:W-:Y:S01]  /*14aa0*/  FSEL R114, R167, -INF , P2 ;  /* 0xff800000a7727808 */ /* 0x004fe20001000000 */
[----:B------:R-:W2:Y:S01]  /*14ab0*/  MUFU.TANH R156, R156 ;  /* 0x0000009c009c7308 */ /* 0x000ea20000002400 */
[----:B------:R-:W-:Y:S02]  /*14ac0*/  FMNMX.FTZ R101, R150, R101, !PT ;  /* 0x0000006596657209 */ /* 0x000fe40007810000 */
[----:B0-----:R-:W-:Y:S02]  /*14ad0*/  FSEL R100, R151, -INF , P5 ;  /* 0xff80000097647808 */ /* 0x001fe40002800000 */
[----:B------:R-:W-:Y:S01]  /*14ae0*/  FMNMX.FTZ R151, R96, R101, !PT ;  /* 0x0000006560977209 */ /* 0x000fe20007810000 */
[C---:B------:R-:W-:Y:S01]  /*14af0*/  FMUL.FTZ R101, R2.reuse, R115 ;  /* 0x0000007302657220 */ /* 0x040fe20000410000 */
[C---:B------:R-:W-:Y:S01]  /*14b00*/  FMUL.FTZ R115, R2.reuse, R118 ;  /* 0x0000007602737220 */ /* 0x040fe20000410000 */
[----:B------:R-:W-:Y:S01]  /*14b10*/  FMUL.FTZ R118, R2, R119 ;  /* 0x0000007702767220 */ /* 0x000fe20000410000 */
[----:B------:R-:W-:Y:S01]  /*14b20*/  FMNMX.FTZ R151, R100, R151, !PT ;  /* 0x0000009764977209 */ /* 0x000fe20007810000 */
[----:B------:R-:W-:Y:S01]  /*14b30*/  FMUL.FTZ R119, R2, R91 ;  /* 0x0000005b02777220 */ /* 0x000fe20000410000 */
[----:B---3--:R-:W-:Y:S01]  /*14b40*/  FSEL R168, R168, -INF , P3 ;  /* 0xff800000a8a87808 */ /* 0x008fe20001800000 */
[----:B------:R-:W-:Y:S01]  /*14b50*/  MUFU.TANH R97, R97 ;  /* 0x0000006100617308 */ /* 0x000fe20000002400 */
[----:B------:R-:W-:-:S02]  /*14b60*/  FMNMX.FTZ R151, R114, R151, !PT ;  /* 0x0000009772977209 */ /* 0x000fc40007810000 */
[----:B------:R-:W-:Y:S02]  /*14b70*/  ISETP.GT.AND P3, PT, R165, 0x8, PT ;  /* 0x00000008a500780c */ /* 0x000fe40003f64270 */
[----:B------:R-:W-:Y:S02]  /*14b80*/  FMNMX.FTZ R151, R168, R151, !PT ;  /* 0x00000097a8977209 */ /* 0x000fe40007810000 */
[----:B------:R-:W-:Y:S01]  /*14b90*/  FSEL R172, R155, -INF , P3 ;  /* 0xff8000009bac7808 */ /* 0x000fe20001800000 */
[----:B------:R-:W0:Y:S01]  /*14ba0*/  MUFU.TANH R164, R164 ;  /* 0x000000a400a47308 */ /* 0x000e220000002400 */
[C---:B------:R-:W-:Y:S01]  /*14bb0*/  ISETP.GT.AND P3, PT, R165.reuse, 0x18, PT ;  /* 0x00000018a500780c */ /* 0x040fe20003f64270 */
[----:B------:R-:W3:Y:S01]  /*14bc0*/  SHFL.BFLY PT, R170, R151, 0x2, 0x1f ;  /* 0x0c401f0097aa7f89 */ /* 0x000ee200000e0000 */
[----:B------:R-:W-:Y:S02]  /*14bd0*/  ISETP.GT.AND P2, PT, R165, RZ, PT ;  /* 0x000000ffa500720c */ /* 0x000fe40003f44270 */
[----:B------:R-:W-:-:S02]  /*14be0*/  FSEL R176, R163, -INF , P3 ;  /* 0xff800000a3b07808 */ /* 0x000fc40001800000 */
[C---:B------:R-:W-:Y:S01]  /*14bf0*/  ISETP.GT.AND P3, PT, R165.reuse, 0x28, PT ;  /* 0x00000028a500780c */ /* 0x040fe20003f64270 */
[----:B------:R-:W4:Y:S01]  /*14c00*/  MUFU.TANH R143, R143 ;  /* 0x0000008f008f7308 */ /* 0x000f220000002400 */
[C---:B------:R-:W-:Y:S02]  /*14c10*/  ISETP.GT.AND P5, PT, R165.reuse, 0x1, PT ;  /* 0x00000001a500780c */ /* 0x040fe40003fa4270 */
[----:B------:R-:W-:Y:S02]  /*14c20*/  FSEL R180, R142, -INF , P3 ;  /* 0xff8000008eb47808 */ /* 0x000fe40001800000 */
[----:B------:R-:W-:Y:S02]  /*14c30*/  ISETP.GT.AND P3, PT, R165, 0x31, PT ;  /* 0x00000031a500780c */ /* 0x000fe40003f64270 */
[----:B------:R-:W-:Y:S01]  /*14c40*/  FSEL R152, R152, -INF , P5 ;  /* 0xff80000098987808 */ /* 0x000fe20002800000 */
[----:B------:R-:W5:Y:S01]  /*14c50*/  MUFU.TANH R166, R166 ;  /* 0x000000a600a67308 */ /* 0x000f620000002400 */
[----:B------:R-:W-:-:S02]  /*14c60*/  FSEL R184, R147, -INF , P3 ;  /* 0xff80000093b87808 */ /* 0x000fc40001800000 */
[C---:B------:R-:W-:Y:S02]  /*14c70*/  ISETP.GT.AND P3, PT, R165.reuse, 0x40, PT ;  /* 0x00000040a500780c */ /* 0x040fe40003f64270 */
[C---:B------:R-:W-:Y:S02]  /*14c80*/  ISETP.GT.AND P5, PT, R165.reuse, 0x11, PT ;  /* 0x00000011a500780c */ /* 0x040fe40003fa4270 */
[----:B------:R-:W-:Y:S01]  /*14c90*/  FSEL R122, R122, -INF , P3 ;  /* 0xff8000007a7a7808 */ /* 0x000fe20001800000 */
[----:B------:R-:W-:Y:S01]  /*14ca0*/  MUFU.TANH R123, R123 ;  /* 0x0000007b007b7308 */ /* 0x000fe20000002400 */
[----:B------:R-:W-:Y:S02]  /*14cb0*/  ISETP.GT.AND P3, PT, R165, 0x49, PT ;  /* 0x00000049a500780c */ /* 0x000fe40003f64270 */
[----:B---3--:R-:W-:Y:S02]  /*14cc0*/  FMNMX.FTZ R170, R151, R170, !PT ;  /* 0x000000aa97aa7209 */ /* 0x008fe40007810000 */
[----:B------:R-:W-:-:S02]  /*14cd0*/  FSEL R226, R127, -INF , P3 ;  /* 0xff8000007fe27808 */ /* 0x000fc40001800000 */
[C---:B------:R-:W-:Y:S01]  /*14ce0*/  ISETP.GT.AND P3, PT, R165.reuse, 0x58, PT ;  /* 0x00000058a500780c */ /* 0x040fe20003f64270 */
[----:B------:R-:W3:Y:S01]  /*14cf0*/  SHFL.BFLY PT, R91, R170, 0x1, 0x1f ;  /* 0x0c201f00aa5b7f89 */ /* 0x000ee200000e0000 */
[----:B------:R-:W-:Y:S01]  /*14d00*/  FSEL R160, R160, -INF , P5 ;  /* 0xff800000a0a07808 */ /* 0x000fe20002800000 */
[----:B------:R-:W-:Y:S01]  /*14d10*/  MUFU.TANH R130, R130 ;  /* 0x0000008200827308 */ /* 0x000fe20000002400 */
[----:B------:R-:W-:Y:S02]  /*14d20*/  FSEL R134, R134, -INF , P3 ;  /* 0xff80000086867808 */ /* 0x000fe40001800000 */
[C---:B------:R-:W-:Y:S02]  /*14d30*/  ISETP.GT.AND P3, PT, R165.reuse, 0x61, PT ;  /* 0x00000061a500780c */ /* 0x040fe40003f64270 */
[----:B------:R-:W-:Y:S02]  /*14d40*/  ISETP.GT.AND P5, PT, R165, 0x21, PT ;  /* 0x00000021a500780c */ /* 0x000fe40003fa4270 */
[----:B------:R-:W-:Y:S01]  /*14d50*/  FSEL R107, R107, -INF , P3 ;  /* 0xff8000006b6b7808 */ /* 0x000fe20001800000 */
[----:B------:R-:W-:Y:S01]  /*14d60*/  MUFU.TANH R135, R135 ;  /* 0x0000008700877308 */ /* 0x000fe20000002400 */
[----:B------:R-:W-:-:S02]  /*14d70*/  FSEL R178, R139, -INF , P5 ;  /* 0xff8000008bb27808 */ /* 0x000fc40002800000 */
[C---:B------:R-:W-:Y:S02]  /*14d80*/  ISETP.GT.AND P3, PT, R165.reuse, 0x70, PT ;  /* 0x00000070a500780c */ /* 0x040fe40003f64270 */
[----:B--2---:R-:W-:Y:S02]  /*14d90*/  FSEL R156, R156, -INF , P4 ;  /* 0xff8000009c9c7808 */ /* 0x004fe40002000000 */
[C---:B------:R-:W-:Y:S01]  /*14da0*/  ISETP.GT.AND P4, PT, R165.reuse, 0x19, PT ;  /* 0x00000019a500780c */ /* 0x040fe20003f84270 */
[----:B------:R-:W-:Y:S01]  /*14db0*/  MUFU.TANH R110, R110 ;  /* 0x0000006e006e7308 */ /* 0x000fe20000002400 */
[C---:B------:R-:W-:Y:S02]  /*14dc0*/  ISETP.GT.AND P5, PT, R165.reuse, 0x30, PT ;  /* 0x00000030a500780c */ /* 0x040fe40003fa4270 */
[----:B0-----:R-:W-:Y:S02]  /*14dd0*/  FSEL R164, R164, -INF , P4 ;  /* 0xff800000a4a47808 */ /* 0x001fe40002000000 */
[----:B------:R-:W-:-:S02]  /*14de0*/  ISETP.GT.AND P4, PT, R165, 0x29, PT ;  /* 0x00000029a500780c */ /* 0x000fc40003f84270 */
[----:B---3--:R-:W-:Y:S01]  /*14df0*/  FMNMX.FTZ R14, R170, R91, !PT ;  /* 0x0000005baa0e7209 */ /* 0x008fe20007810000 */
[----:B------:R-:W-:Y:S01]  /*14e00*/  MUFU.TANH R101, R101 ;  /* 0x0000006500657308 */ /* 0x000fe20000002400 */
[----:B------:R-:W0:Y:S01]  /*14e10*/  LDC R91, c[0x0][0x988] ;  /* 0x00026200ff5b7b82 */ /* 0x000e220000000800 */
[----:B------:R-:W-:Y:S02]  /*14e20*/  FSEL R170, R21, -INF , P2 ;  /* 0xff80000015aa7808 */ /* 0x000fe40001000000 */
[----:B------:R-:W-:Y:S02]  /*14e30*/  ISETP.GT.AND P2, PT, R165, 0x10, PT ;  /* 0x00000010a500780c */ /* 0x000fe40003f44270 */
[----:B----4-:R-:W-:Y:S02]  /*14e40*/  FSEL R182, R143, -INF , P4 ;  /* 0xff8000008fb67808 */ /* 0x010fe40002000000 */
[----:B------:R-:W-:Y:S01]  /*14e50*/  FSEL R174, R159, -INF , P2 ;  /* 0xff8000009fae7808 */ /* 0x000fe20001000000 */
[----:B------:R-:W-:Y:S01]  /*14e60*/  MUFU.TANH R90, R90 ;  /* 0x0000005a005a7308 */ /* 0x000fe20000002400 */
[----:B------:R-:W-:-:S02]  /*14e70*/  ISETP.GT.AND P2, PT, R165, 0x20, PT ;  /* 0x00000020a500780c */ /* 0x000fc40003f44270 */
[C---:B------:R-:W-:Y:S02]  /*14e80*/  ISETP.GT.AND P4, PT, R165.reuse, 0x38, PT ;  /* 0x00000038a500780c */ /* 0x040fe40003f84270 */
[----:B------:R-:W-:Y:S02]  /*14e90*/  FSEL R138, R138, -INF , P2 ;  /* 0xff8000008a8a7808 */ /* 0x000fe40001000000 */
[----:B------:R-:W-:Y:S01]  /*14ea0*/  FSETP.NEU.FTZ.AND P2, PT, R14, -INF , PT ;  /* 0xff8000000e00780b */ /* 0x000fe20003f5d000 */
[----:B------:R-:W2:Y:S01]  /*14eb0*/  MUFU.TANH R146, R146 ;  /* 0x0000009200927308 */ /* 0x000ea20000002400 */
[----:B-----5:R-:W-:Y:S02]  /*14ec0*/  FSEL R186, R166, -INF , P4 ;  /* 0xff800000a6ba7808 */ /* 0x020fe40002000000 */
[----:B------:R-:W-:Y:S02]  /*14ed0*/  ISETP.GT.AND P4, PT, R165, 0x41, PT ;  /* 0x00000041a500780c */ /* 0x000fe40003f84270 */
[C---:B------:R-:W-:Y:S01]  /*14ee0*/  FSEL R171, R14.reuse, RZ, P2 ;  /* 0x000000ff0eab7208 */ /* 0x040fe20001000000 */
[----:B0-----:R-:W-:-:S02]  /*14ef0*/  FFMA.FTZ R21, R14, R91, -8 ;  /* 0xc10000000e157423 */ /* 0x001fc4000001005b */
[----:B------:R-:W0:Y:S03]  /*14f00*/  MUFU.TANH R93, R93 ;  /* 0x0000005d005d7308 */ /* 0x000e260000002400 */
[----:B------:R-:W-:Y:S02]  /*14f10*/  FSEL R142, R21, RZ, P2 ;  /* 0x000000ff158e7208 */ /* 0x000fe40001000000 */
[----:B--2---:R-:W-:-:S03]  /*14f20*/  FSEL R146, R146, -INF , P5 ;  /* 0xff80000092927808 */ /* 0x004fc60002800000 */
[-CC-:B------:R-:W-:Y:S01]  /*14f30*/  FFMA.FTZ R139, R158, R91.reuse, -R142.reuse ;  /* 0x0000005b9e8b7223 */ /* 0x180fe2000001088e */
[----:B------:R-:W-:Y:S01]  /*14f40*/  FSEL R158, R97, -INF , P3 ;  /* 0xff800000619e7808 */ /* 0x000fe20001800000 */
[-CC-:B------:R-:W-:Y:S01]  /*14f50*/  FFMA.FTZ R21, R15, R91.reuse, -R142.reuse ;  /* 0x0000005b0f157223 */ /* 0x180fe2000001088e */
[----:B------:R-:W-:-:S01]  /*14f60*/  FFMA.FTZ R15, R20, R91, -R142 ;  /* 0x0000005b140f7223 */ /* 0x000fc2000001088e */
[----:B------:R2:W-:Y:S01]  /*14f70*/  MUFU.EX2 R97, R139 ;  /* 0x0000008b00617308 */ /* 0x0005e20000000800 */
[----:B------:R-:W-:Y:S01]  /*14f80*/  FSEL R20, R123, -INF , P4 ;  /* 0xff8000007b147808 */ /* 0x000fe20002000000 */
[-CC-:B------:R-:W-:Y:S01]  /*14f90*/  FFMA.FTZ R147, R108, R91.reuse, -R142.reuse ;  /* 0x0000005b6c937223 */ /* 0x180fe2000001088e */
[C---:B------:R-:W-:Y:S01]  /*14fa0*/  ISETP.GT.AND P4, PT, R165.reuse, 0x50, PT ;  /* 0x00000050a500780c */ /* 0x040fe20003f84270 */
[-CC-:B------:R-:W-:Y:S01]  /*14fb0*/  FFMA.FTZ R154, R154, R91.reuse, -R142.reuse ;  /* 0x0000005b9a9a7223 */ /* 0x180fe2000001088e */
[----:B------:R-:W-:Y:S01]  /*14fc0*/  ISETP.GT.AND P5, PT, R165, 0x39, PT ;  /* 0x00000039a500780c */ /* 0x000fe20003fa4270 */
[--C-:B------:R-:W-:Y:S01]  /*14fd0*/  FFMA.FTZ R123, R161, R91, -R142.reuse ;  /* 0x0000005ba17b7223 */ /* 0x100fe2000001088e */
[----:B------:R-:W-:Y:S01]  /*14fe0*/  FSEL R130, R130, -INF , P4 ;  /* 0xff80000082827808 */ /* 0x000fe20002000000 */
[----:B------:R-:W3:Y:S01]  /*14ff0*/  MUFU.TANH R126, R126 ;  /* 0x0000007e007e7308 */ /* 0x000ee20000002400 */
[----:B--2---:R-:W-:Y:S01]  /*15000*/  FMNMX.FTZ R139, R170, R217, !PT ;  /* 0x000000d9aa8b7209 */ /* 0x004fe20007810000 */
[-CC-:B------:R-:W-:Y:S01]  /*15010*/  FFMA.FTZ R162, R162, R91.reuse, -R142.reuse ;  /* 0x0000005ba2a27223 */ /* 0x180fe2000001088e */
[----:B------:R-:W-:Y:S01]  /*15020*/  ISETP.GT.AND P4, PT, R165, 0x59, PT ;  /* 0x00000059a500780c */ /* 0x000fe20003f84270 */
[--C-:B------:R-:W-:Y:S01]  /*15030*/  FFMA.FTZ R136, R136, R91, -R142.reuse ;  /* 0x0000005b88887223 */ /* 0x100fe2000001088e */
[----:B------:R-:W-:Y:S01]  /*15040*/  FMNMX.FTZ R139, R152, R139, !PT ;  /* 0x0000008b988b7209 */ /* 0x000fe20007810000 */
[--C-:B------:R-:W-:Y:S01]  /*15050*/  FFMA.FTZ R137, R137, R91, -R142.reuse ;  /* 0x0000005b89897223 */ /* 0x100fe2000001088e */
[----:B------:R-:W-:Y:S01]  /*15060*/  FSEL R135, R135, -INF , P4 ;  /* 0xff80000087877808 */ /* 0x000fe20002000000 */
[----:B------:R-:W2:Y:S01]  /*15070*/  MUFU.TANH R131, R131 ;  /* 0x0000008300837308 */ /* 0x000ea20000002400 */
[----:B------:R-:W-:Y:S01]  /*15080*/  FMNMX.FTZ R139, R172, R139, !PT ;  /* 0x0000008bac8b7209 */ /* 0x000fe20007810000 */
[-CC-:B------:R-:W-:Y:S01]  /*15090*/  FFMA.FTZ R120, R120, R91.reuse, -R142.reuse ;  /* 0x0000005b78787223 */ /* 0x180fe2000001088e */
[----:B------:R-:W-:Y:S01]  /*150a0*/  ISETP.GT.AND P4, PT, R165, 0x68, PT ;  /* 0x00000068a500780c */ /* 0x000fe20003f84270 */
[--C-:B------:R-:W-:Y:S01]  /*150b0*/  FFMA.FTZ R121, R121, R91, -R142.reuse ;  /* 0x0000005b79797223 */ /* 0x100fe2000001088e */
[----:B------:R-:W-:Y:S01]  /*150c0*/  FMNMX.FTZ R139, R156, R139, !PT ;  /* 0x0000008b9c8b7209 */ /* 0x000fe20007810000 */
[--C-:B------:R-:W-:Y:S01]  /*150d0*/  FFMA.FTZ R124, R124, R91, -R142.reuse ;  /* 0x0000005b7c7c7223 */ /* 0x100fe2000001088e */
[----:B------:R-:W-:Y:S01]  /*150e0*/  FSEL R110, R110, -INF , P4 ;  /* 0xff8000006e6e7808 */ /* 0x000fe20002000000 */
[----:B------:R-:W4:Y:S01]  /*150f0*/  MUFU.TANH R106, R106 ;  /* 0x0000006a006a7308 */ /* 0x000f220000002400 */
[----:B------:R-:W-:Y:S01]  /*15100*/  FMNMX.FTZ R143, R174, R139, !PT ;  /* 0x0000008bae8f7209 */ /* 0x000fe20007810000 */
[-CC-:B------:R-:W-:Y:S01]  /*15110*/  FFMA.FTZ R125, R125, R91.reuse, -R142.reuse ;  /* 0x0000005b7d7d7223 */ /* 0x180fe2000001088e */
[----:B------:R-:W-:Y:S01]  /*15120*/  ISETP.GT.AND P4, PT, R165, 0x71, PT ;  /* 0x00000071a500780c */ /* 0x000fe20003f84270 */
[--C-:B------:R-:W-:Y:S01]  /*15130*/  FFMA.FTZ R128, R128, R91, -R142.reuse ;  /* 0x0000005b80807223 */ /* 0x100fe2000001088e */
[----:B------:R-:W-:Y:S01]  /*15140*/  FMNMX.FTZ R143, R160, R143, !PT ;  /* 0x0000008fa08f7209 */ /* 0x000fe20007810000 */
[--C-:B------:R-:W-:Y:S01]  /*15150*/  FFMA.FTZ R129, R129, R91, -R142.reuse ;  /* 0x0000005b81817223 */ /* 0x100fe2000001088e */
[----:B------:R-:W-:Y:S01]  /*15160*/  FSEL R101, R101, -INF , P4 ;  /* 0xff80000065657808 */ /* 0x000fe20002000000 */
[----:B------:R-:W5:Y:S01]  /*15170*/  MUFU.TANH R111, R111 ;  /* 0x0000006f006f7308 */ /* 0x000f620000002400 */
[----:B------:R-:W-:Y:S01]  /*15180*/  FMNMX.FTZ R143, R176, R143, !PT ;  /* 0x0000008fb08f7209 */ /* 0x000fe20007810000 */
[-CC-:B------:R-:W-:Y:S01]  /*15190*/  FFMA.FTZ R132, R132, R91.reuse, -R142.reuse ;  /* 0x0000005b84847223 */ /* 0x180fe2000001088e */
[----:B------:R-:W-:Y:S01]  /*151a0*/  ISETP.GT.AND P4, PT, R165, 0x80, PT ;  /* 0x00000080a500780c */ /* 0x000fe20003f84270 */
[--C-:B------:R-:W-:Y:S01]  /*151b0*/  FFMA.FTZ R133, R133, R91, -R142.reuse ;  /* 0x0000005b85857223 */ /* 0x100fe2000001088e */
[----:B------:R-:W-:Y:S01]  /*151c0*/  FMNMX.FTZ R143, R164, R143, !PT ;  /* 0x0000008fa48f7209 */ /* 0x000fe20007810000 */
[-CC-:B------:R-:W-:Y:S01]  /*151d0*/  FFMA.FTZ R104, R104, R91.reuse, -R142.reuse ;  /* 0x0000005b68687223 */ /* 0x180fe2000001088e */
[----:B------:R-:W-:Y:S01]  /*151e0*/  FSEL R127, R90, -INF , P4 ;  /* 0xff8000005a7f7808 */ /* 0x000fe20002000000 */
[--C-:B------:R-:W-:Y:S01]  /*151f0*/  FFMA.FTZ R90, R140, R91, -R142.reuse ;  /* 0x0000005b8c5a7223 */ /* 0x100fe2000001088e */
[----:B------:R-:W-:Y:S01]  /*15200*/  FMNMX.FTZ R143, R138, R143, !PT ;  /* 0x0000008f8a8f7209 */ /* 0x000fe20007810000 */
[-CC-:B------:R-:W-:Y:S01]  /*15210*/  FFMA.FTZ R140, R141, R91.reuse, -R142.reuse ;  /* 0x0000005b8d8c7223 */ /* 0x180fe2000001088e */
[----:B------:R-:W-:-:S01]  /*15220*/  FFMA.FTZ R141, R144, R91, -R142 ;  /* 0x0000005b908d7223 */ /* 0x000fc2000001088e */
[--C-:B------:R-:W-:Y:S01]  /*15230*/  FFMA.FTZ R144, R145, R91, -R142.reuse ;  /* 0x0000005b91907223 */ /* 0x100fe2000001088e */
[----:B------:R-:W-:Y:S01]  /*15240*/  FMNMX.FTZ R143, R178, R143, !PT ;  /* 0x0000008fb28f7209 */ /* 0x000fe20007810000 */
[----:B------:R1:W-:Y:S01]  /*15250*/  MUFU.EX2 R139, R90 ;  /* 0x0000005a008b7308 */ /* 0x0003e20000000800 */
[----:B0-----:R-:W-:Y:S01]  /*15260*/  FSEL R224, R93, -INF , P5 ;  /* 0xff8000005de07808 */ /* 0x001fe20002800000 */
[--C-:B------:R-:W-:Y:S01]  /*15270*/  FFMA.FTZ R93, R157, R91, -R142.reuse ;  /* 0x0000005b9d5d7223 */ /* 0x100fe2000001088e */
[----:B------:R-:W-:Y:S01]  /*15280*/  FMNMX.FTZ R143, R180, R143, !PT ;  /* 0x0000008fb48f7209 */ /* 0x000fe20007810000 */
[-CC-:B------:R-:W-:Y:S01]  /*15290*/  FFMA.FTZ R105, R105, R91.reuse, -R142.reuse ;  /* 0x0000005b69697223 */ /* 0x180fe2000001088e */
[----:B------:R-:W-:Y:S01]  /*152a0*/  ISETP.GT.AND P5, PT, R165, 0x48, PT ;  /* 0x00000048a500780c */ /* 0x000fe20003fa4270 */
[--C-:B------:R-:W-:Y:S01]  /*152b0*/  FFMA.FTZ R109, R109, R91, -R142.reuse ;  /* 0x0000005b6d6d7223 */ /* 0x100fe2000001088e */
[----:B------:R-:W-:Y:S01]  /*152c0*/  FMNMX.FTZ R143, R182, R143, !PT ;  /* 0x0000008fb68f7209 */ /* 0x000fe20007810000 */
[----:B------:R-:W0:Y:S01]  /*152d0*/  MUFU.TANH R115, R115 ;  /* 0x0000007300737308 */ /* 0x000e220000002400 */
[----:B---3--:R-:W-:Y:S01]  /*152e0*/  FSEL R126, R126, -INF , P5 ;  /* 0xff8000007e7e7808 */ /* 0x008fe20002800000 */
[--C-:B-1----:R-:W-:Y:S01]  /*152f0*/  FFMA.FTZ R90, R148, R91, -R142.reuse ;  /* 0x0000005b945a7223 */ /* 0x102fe2000001088e */
[----:B------:R-:W-:Y:S01]  /*15300*/  FMNMX.FTZ R145, R146, R143, !PT ;  /* 0x0000008f92917209 */ /* 0x000fe20007810000 */
[-CC-:B------:R-:W-:Y:S01]  /*15310*/  FFMA.FTZ R148, R149, R91.reuse, -R142.reuse ;  /* 0x0000005b95947223 */ /* 0x180fe2000001088e */
[----:B------:R-:W-:Y:S01]  /*15320*/  ISETP.GT.AND P5, PT, R165, 0x51, PT ;  /* 0x00000051a500780c */ /* 0x000fe20003fa4270 */
[--C-:B------:R-:W-:Y:S01]  /*15330*/  FFMA.FTZ R112, R112, R91, -R142.reuse ;  /* 0x0000005b70707223 */ /* 0x100fe2000001088e */
[----:B------:R-:W-:Y:S01]  /*15340*/  FMNMX.FTZ R145, R184, R145, !PT ;  /* 0x00000091b8917209 */ /* 0x000fe20007810000 */
[----:B------:R1:W-:Y:S01]  /*15350*/  MUFU.EX2 R143, R90 ;  /* 0x0000005a008f7308 */ /* 0x0003e20000000800 */
[----:B--2---:R-:W-:Y:S01]  /*15360*/  FSEL R131, R131, -INF , P5 ;  /* 0xff80000083837808 */ /* 0x004fe20002800000 */
[--C-:B------:R-:W-:Y:S01]  /*15370*/  FFMA.FTZ R113, R113, R91, -R142.reuse ;  /* 0x0000005b71717223 */ /* 0x100fe2000001088e */
[----:B------:R-:W-:Y:S01]  /*15380*/  FMNMX.FTZ R145, R186, R145, !PT ;  /* 0x00000091ba917209 */ /* 0x000fe20007810000 */
[-CC-:B------:R-:W-:Y:S01]  /*15390*/  FFMA.FTZ R116, R116, R91.reuse, -R142.reuse ;  /* 0x0000005b74747223 */ /* 0x180fe2000001088e */
[----:B------:R-:W-:Y:S01]  /*153a0*/  ISETP.GT.AND P5, PT, R165, 0x60, PT ;  /* 0x00000060a500780c */ /* 0x000fe20003fa4270 */
[--C-:B------:R-:W-:Y:S01]  /*153b0*/  FFMA.FTZ R117, R117, R91, -R142.reuse ;  /* 0x0000005b75757223 */ /* 0x100fe2000001088e */
[----:B------:R-:W-:Y:S01]  /*153c0*/  FMNMX.FTZ R145, R224, R145, !PT ;  /* 0x00000091e0917209 */ /* 0x000fe20007810000 */
[----:B------:R-:W2:Y:S01]  /*153d0*/  MUFU.TANH R118, R118 ;  /* 0x0000007600767308 */ /* 0x000ea20000002400 */
[----:B----4-:R-:W-:Y:S01]  /*153e0*/  FSEL R106, R106, -INF , P5 ;  /* 0xff8000006a6a7808 */ /* 0x010fe20002800000 */
[--C-:B------:R-:W-:Y:S01]  /*153f0*/  FFMA.FTZ R88, R88, R91, -R142.reuse ;  /* 0x0000005b58587223 */ /* 0x100fe2000001088e */
[----:B------:R-:W-:Y:S01]  /*15400*/  FMNMX.FTZ R145, R122, R145, !PT ;  /* 0x000000917a917209 */ /* 0x000fe20007810000 */
[-CC-:B------:R-:W-:Y:S01]  /*15410*/  FFMA.FTZ R89, R89, R91.reuse, -R142.reuse ;  /* 0x0000005b59597223 */ /* 0x180fe2000001088e */
[----:B------:R-:W-:Y:S01]  /*15420*/  ISETP.GT.AND P5, PT, R165, 0x69, PT ;  /* 0x00000069a500780c */ /* 0x000fe20003fa4270 */
[--C-:B------:R-:W-:Y:S01]  /*15430*/  FFMA.FTZ R92, R92, R91, -R142.reuse ;  /* 0x0000005b5c5c7223 */ /* 0x100fe2000001088e */
[----:B------:R-:W-:Y:S01]  /*15440*/  FMNMX.FTZ R145, R20, R145, !PT ;  /* 0x0000009114917209 */ /* 0x000fe20007810000 */
[----:B------:R-:W3:Y:S01]  /*15450*/  MUFU.TANH R119, R119 ;  /* 0x0000007700777308 */ /* 0x000ee20000002400 */
[----:B-----5:R-:W-:Y:S01]  /*15460*/  FSEL R111, R111, -INF , P5 ;  /* 0xff8000006f6f7808 */ /* 0x020fe20002800000 */
[----:B------:R-:W-:Y:S01]  /*15470*/  FFMA.FTZ R96, R96, R91, -R142 ;  /* 0x0000005b60607223 */ /* 0x000fe2000001088e */
[----:B------:R-:W-:-:S02]  /*15480*/  FMNMX.FTZ R145, R126, R145, !PT ;  /* 0x000000917e917209 */ /* 0x000fc40007810000 */
[C---:B------:R-:W-:Y:S02]  /*15490*/  ISETP.GT.AND P5, PT, R165.reuse, 0x78, PT ;  /* 0x00000078a500780c */ /* 0x040fe40003fa4270 */
[----:B------:R-:W-:Y:S01]  /*154a0*/  FMNMX.FTZ R145, R226, R145, !PT ;  /* 0x00000091e2917209 */ /* 0x000fe20007810000 */
[----:B------:R-:W4:Y:S01]  /*154b0*/  MUFU.TANH R94, R94 ;  /* 0x0000005e005e7308 */ /* 0x000f220000002400 */
[----:B------:R-:W-:Y:S02]  /*154c0*/  ISETP.GT.AND P3, PT, R165, 0x79, PT ;  /* 0x00000079a500780c */ /* 0x000fe40003f64270 */
[----:B-1----:R-:W-:Y:S02]  /*154d0*/  FMNMX.FTZ R90, R130, R145, !PT ;  /* 0x00000091825a7209 */ /* 0x002fe40007810000 */
[----:B0-----:R-:W-:Y:S02]  /*154e0*/  FSEL R115, R115, -INF , P5 ;  /* 0xff80000073737808 */ /* 0x001fe40002800000 */
[----:B------:R-:W-:Y:S01]  /*154f0*/  FMNMX.FTZ R145, R131, R90, !PT ;  /* 0x0000005a83917209 */ /* 0x000fe20007810000 */
[----:B------:R-:W0:Y:S01]  /*15500*/  MUFU.TANH R95, R95 ;  /* 0x0000005f005f7308 */ /* 0x000e220000002400 */
[----:B--2---:R-:W-:-:S02]  /*15510*/  FSEL R118, R118, -INF , P3 ;  /* 0xff80000076767808 */ /* 0x004fc40001800000 */
[----:B------:R-:W-:Y:S02]  /*15520*/  FMNMX.FTZ R90, R134, R145, !PT ;  /* 0x00000091865a7209 */ /* 0x000fe40007810000 */
[----:B------:R-:W-:Y:S02]  /*15530*/  ISETP.GT.AND P5, PT, R165, 0x81, PT ;  /* 0x00000081a500780c */ /* 0x000fe40003fa4270 */
[----:B------:R-:W-:Y:S01]  /*15540*/  FMNMX.FTZ R145, R135, R90, !PT ;  /* 0x0000005a87917209 */ /* 0x000fe20007810000 */
[----:B------:R-:W1:Y:S01]  /*15550*/  MUFU.TANH R98, R98 ;  /* 0x0000006200627308 */ /* 0x000e620000002400 */
[----:B------:R-:W-:Y:S02]  /*15560*/  ISETP.GT.AND P3, PT, R165, 0x88, PT ;  /* 0x00000088a500780c */ /* 0x000fe40003f64270 */
[----:B------:R-:W-:Y:S02]  /*15570*/  FMNMX.FTZ R90, R106, R145, !PT ;  /* 0x000000916a5a7209 */ /* 0x000fe40007810000 */
[----:B---3--:R-:W-:-:S02]  /*15580*/  FSEL R119, R119, -INF , P5 ;  /* 0xff80000077777808 */ /* 0x008fc40002800000 */
[----:B------:R-:W-:Y:S01]  /*15590*/  FMNMX.FTZ R145, R107, R90, !PT ;  /* 0x0000005a6b917209 */ /* 0x000fe20007810000 */
[----:B------:R-:W2:Y:S01]  /*155a0*/  MUFU.TANH R99, R99 ;  /* 0x0000006300637308 */ /* 0x000ea20000002400 */
[----:B------:R-:W-:Y:S02]  /*155b0*/  ISETP.GT.AND P4, PT, R165, 0x89, PT ;  /* 0x00000089a500780c */ /* 0x000fe40003f84270 */
[----:B------:R-:W-:Y:S02]  /*155c0*/  FMNMX.FTZ R90, R110, R145, !PT ;  /* 0x000000916e5a7209 */ /* 0x000fe40007810000 */
[----:B----4-:R-:W-:Y:S02]  /*155d0*/  FSEL R94, R94, -INF , P3 ;  /* 0xff8000005e5e7808 */ /* 0x010fe40001800000 */
[----:B------:R-:W-:Y:S01]  /*155e0*/  FMNMX.FTZ R145, R111, R90, !PT ;  /* 0x0000005a6f917209 */ /* 0x000fe20007810000 */
[----:B------:R-:W3:Y:S01]  /*155f0*/  MUFU.TANH R102, R102 ;  /* 0x0000006600667308 */ /* 0x000ee20000002400 */
[----:B------:R-:W-:-:S02]  /*15600*/  ISETP.GT.AND P5, PT, R165, 0x90, PT ;  /* 0x00000090a500780c */ /* 0x000fc40003fa4270 */
[----:B------:R-:W-:Y:S02]  /*15610*/  FMNMX.FTZ R90, R158, R145, !PT ;  /* 0x000000919e5a7209 */ /* 0x000fe40007810000 */
[----:B0-----:R-:W-:Y:S02]  /*15620*/  FSEL R95, R95, -INF , P4 ;  /* 0xff8000005f5f7808 */ /* 0x001fe40002000000 */
[----:B------:R-:W-:Y:S01]  /*15630*/  FMNMX.FTZ R90, R101, R90, !PT ;  /* 0x0000005a655a7209 */ /* 0x000fe20007810000 */
[----:B------:R-:W0:Y:S01]  /*15640*/  MUFU.TANH R103, R103 ;  /* 0x0000006700677308 */ /* 0x000e220000002400 */
[----:B------:R-:W-:Y:S02]  /*15650*/  ISETP.GT.AND P3, PT, R165, 0x91, PT ;  /* 0x00000091a500780c */ /* 0x000fe40003f64270 */
[----:B------:R-:W-:Y:S02]  /*15660*/  FMNMX.FTZ R145, R115, R90, !PT ;  /* 0x0000005a73917209 */ /* 0x000fe40007810000 */
[----:B-1----:R-:W-:-:S02]  /*15670*/  FSEL R98, R98, -INF , P5 ;  /* 0xff80000062627808 */ /* 0x002fc40002800000 */
[----:B------:R-:W-:Y:S01]  /*15680*/  FMNMX.FTZ R90, R118, R145, !PT ;  /* 0x00000091765a7209 */ /* 0x000fe20007810000 */
[----:B------:R1:W-:Y:S01]  /*15690*/  MUFU.EX2 R166, R21 ;  /* 0x0000001500a67308 */ /* 0x0003e20000000800 */
[----:B------:R-:W-:Y:S02]  /*156a0*/  ISETP.GT.AND P4, PT, R165, 0x98, PT ;  /* 0x00000098a500780c */ /* 0x000fe40003f84270 */
[----:B------:R-:W-:Y:S02]  /*156b0*/  FMNMX.FTZ R90, R127, R90, !PT ;  /* 0x0000005a7f5a7209 */ /* 0x000fe40007810000 */
[----:B--2---:R-:W-:Y:S02]  /*156c0*/  FSEL R99, R99, -INF , P3 ;  /* 0xff80000063637808 */ /* 0x004fe40001800000 */
[----:B------:R-:W-:Y:S01]  /*156d0*/  FMNMX.FTZ R145, R119, R90, !PT ;  /* 0x0000005a77917209 */ /* 0x000fe20007810000 */
[----:B------:R-:W-:Y:S01]  /*156e0*/  MUFU.EX2 R15, R15 ;  /* 0x0000000f000f7308 */ /* 0x000fe20000000800 */
[----:B------:R-:W-:Y:S01]  /*156f0*/  ISETP.GT.AND P5, PT, R165, 0x99, PT ;  /* 0x00000099a500780c */ /* 0x000fe20003fa4270 */
[----:B-1----:R-:W-:Y:S01]  /*15700*/  FFMA.FTZ R21, R153, R91, -R142 ;  /* 0x0000005b99157223 */ /* 0x002fe2000001088e */
[----:B------:R-:W-:-:S02]  /*15710*/  FMNMX.FTZ R90, R94, R145, !PT ;  /* 0x000000915e5a7209 */ /* 0x000fc40007810000 */
[----:B---3--:R-:W-:Y:S02]  /*15720*/  FSEL R108, R102, -INF , P4 ;  /* 0xff800000666c7808 */ /* 0x008fe40002000000 */
[----:B------:R-:W-:Y:S01]  /*15730*/  FMNMX.FTZ R145, R95, R90, !PT ;  /* 0x0000005a5f917209 */ /* 0x000fe20007810000 */
[----:B------:R1:W-:Y:S01]  /*15740*/  MUFU.EX2 R102, R147 ;  /* 0x0000009300667308 */ /* 0x0003e20000000800 */
[----:B0-----:R-:W-:Y:S02]  /*15750*/  FSEL R103, R103, -INF , P5 ;  /* 0xff80000067677808 */ /* 0x001fe40002800000 */
[----:B------:R-:W-:-:S04]  /*15760*/  FMNMX.FTZ R90, R98, R145, !PT ;  /* 0x00000091625a7209 */ /* 0x000fc80007810000 */
[----:B------:R-:W-:Y:S01]  /*15770*/  FMNMX.FTZ R145, R99, R90, !PT ;  /* 0x0000005a63917209 */ /* 0x000fe20007810000 */
[----:B------:R-:W-:Y:S01]  /*15780*/  MUFU.EX2 R21, R21 ;  /* 0x0000001500157308 */ /* 0x000fe20000000800 */
[----:B-1----:R-:W-:-:S01]  /*15790*/  FFMA.FTZ R147, R100, R91, -R142 ;  /* 0x0000005b64937223 */ /* 0x002fc2000001088e */
[----:B------:R-:W-:Y:S01]  /*157a0*/  FFMA.FTZ R100, R168, R91, -R142 ;  /* 0x0000005ba8647223 */ /* 0x000fe2000001088e */
        /* <DEDUP_REMOVED lines=8> */
[-CC-:B------:R-:W-:Y:S01]  /*15830*/  FFMA.FTZ R145, R150, R91.reuse, -R142.reuse ;  /* 0x0000005b96917223 */ /* 0x180fe2000001088e */
[----:B------:R-:W-:-:S05]  /*15840*/  FFMA.FTZ R150, R114, R91, -R142 ;  /* 0x0000005b72967223 */ /* 0x000fca000001088e */
        /* <DEDUP_REMOVED lines=8> */
[----:B------:R0:W-:Y:S01]  /*158d0*/  MUFU.EX2 R149, R150 ;  /* 0x0000009600957308 */ /* 0x0001e20000000800 */
[----:B------:R-:W-:Y:S02]  /*158e0*/  FSEL R168, R90, RZ, P3 ;  /* 0x000000ff5aa87208 */ /* 0x000fe40001800000 */
[----:B------:R-:W-:-:S03]  /*158f0*/  FSEL R151, R151, RZ, P3 ;  /* 0x000000ff97977208 */ /* 0x000fc60001800000 */
[----:B------:R-:W-:Y:S02]  /*15900*/  FADD.FTZ R168, -R168, R217 ;  /* 0x000000d9a8a87221 */ /* 0x000fe40000010100 */
[----:B------:R-:W-:-:S01]  /*15910*/  FFMA.FTZ R169, R20, R91, -R151 ;  /* 0x0000005b14a97223 */ /* 0x000fc20000010897 */
[-CC-:B------:R-:W-:Y:S01]  /*15920*/  FFMA.FTZ R20, R126, R91.reuse, -R151.reuse ;  /* 0x0000005b7e147223 */ /* 0x180fe20000010897 */
[----:B------:R-:W-:Y:S02]  /*15930*/  IMAD R126, R193, 0x8, R18 ;  /* 0x00000008c17e7824 */ /* 0x000fe400078e0212 */
[----:B------:R-:W-:Y:S01]  /*15940*/  FFMA.FTZ R159, R164, R91, -R151 ;  /* 0x0000005ba49f7223 */ /* 0x000fe20000010897 */
[----:B------:R-:W-:-:S01]  /*15950*/  FADD.FTZ R164, -R171, R218 ;  /* 0x000000daaba47221 */ /* 0x000fc20000010100 */
[-CC-:B------:R-:W-:Y:S01]  /*15960*/  FFMA.FTZ R153, R170, R91.reuse, -R151.reuse ;  /* 0x0000005baa997223 */ /* 0x180fe20000010897 */
[----:B------:R-:W-:Y:S02]  /*15970*/  VIADD R126, R126, 0x22840 ;  /* 0x000228407e7e7836 */ /* 0x000fe40000000000 */
[-CC-:B------:R-:W-:Y:S01]  /*15980*/  FFMA.FTZ R114, R152, R91.reuse, -R151.reuse ;  /* 0x0000005b98727223 */ /* 0x180fe20000010897 */
[-C--:B------:R-:W-:Y:S01]  /*15990*/  FMUL.FTZ R164, R164, R91.reuse ;  /* 0x0000005ba4a47220 */ /* 0x080fe20000410000 */
[-CC-:B------:R-:W-:Y:S01]  /*159a0*/  FFMA.FTZ R142, R172, R91.reuse, -R151.reuse ;  /* 0x0000005bac8e7223 */ /* 0x180fe20000010897 */
[----:B------:R-:W-:-:S01]  /*159b0*/  FFMA.FTZ R155, R156, R91, -R151 ;  /* 0x0000005b9c9b7223 */ /* 0x000fc20000010897 */
[----:B------:R-:W-:Y:S01]  /*159c0*/  PRMT R126, R223, 0x654, R126 ;  /* 0x00000654df7e7816 */ /* 0x000fe2000000007e */
[----:B------:R-:W1:Y:S01]  /*159d0*/  MUFU.EX2 R173, R164 ;  /* 0x000000a400ad7308 */ /* 0x000e620000000800 */
[----:B0-----:R-:W-:-:S01]  /*159e0*/  FFMA.FTZ R150, R174, R91, -R151 ;  /* 0x0000005bae967223 */ /* 0x001fc20000010897 */
[-CC-:B------:R-:W-:Y:S01]  /*159f0*/  FFMA.FTZ R157, R160, R91.reuse, -R151.reuse ;  /* 0x0000005ba09d7223 */ /* 0x180fe20000010897 */
[----:B------:R0:W-:Y:S01]  /*15a00*/  SYNCS.ARRIVE.TRANS64.RED.A1T0 RZ, [R126+URZ], RZ ;  /* 0x000000ff7eff79a7 */ /* 0x0001e2000810043f */
[----:B------:R-:W-:-:S01]  /*15a10*/  FFMA.FTZ R152, R176, R91, -R151 ;  /* 0x0000005bb0987223 */ /* 0x000fc20000010897 */
[-CC-:B------:R-:W-:Y:S01]  /*15a20*/  FFMA.FTZ R138, R138, R91.reuse, -R151.reuse ;  /* 0x0000005b8a8a7223 */ /* 0x180fe20000010897 */
[----:B------:R-:W-:-:S01]  /*15a30*/  FFMA.FTZ R161, R178, R91, -R151 ;  /* 0x0000005bb2a17223 */ /* 0x000fc20000010897 */
[-CC-:B------:R-:W-:Y:S01]  /*15a40*/  FFMA.FTZ R156, R180, R91.reuse, -R151.reuse ;  /* 0x0000005bb49c7223 */ /* 0x180fe20000010897 */
[----:B------:R-:W-:Y:S01]  /*15a50*/  MUFU.EX2 R153, R153 ;  /* 0x0000009900997308 */ /* 0x000fe20000000800 */
[----:B------:R-:W-:-:S01]  /*15a60*/  FFMA.FTZ R163, R182, R91, -R151 ;  /* 0x0000005bb6a37223 */ /* 0x000fc20000010897 */
[-CC-:B------:R-:W-:Y:S01]  /*15a70*/  FFMA.FTZ R146, R146, R91.reuse, -R151.reuse ;  /* 0x0000005b92927223 */ /* 0x180fe20000010897 */
[-C--:B0-----:R-:W-:Y:S01]  /*15a80*/  FMUL.FTZ R126, R168, R91.reuse ;  /* 0x0000005ba87e7220 */ /* 0x081fe20000410000 */
[-CC-:B------:R-:W-:Y:S01]  /*15a90*/  FFMA.FTZ R165, R184, R91.reuse, -R151.reuse ;  /* 0x0000005bb8a57223 */ /* 0x180fe20000010897 */
[----:B------:R-:W-:-:S01]  /*15aa0*/  FFMA.FTZ R160, R186, R91, -R151 ;  /* 0x0000005bbaa07223 */ /* 0x000fc20000010897 */
[-CC-:B------:R-:W-:Y:S01]  /*15ab0*/  FFMA.FTZ R167, R224, R91.reuse, -R151.reuse ;  /* 0x0000005be0a77223 */ /* 0x180fe20000010897 */
[----:B------:R-:W-:-:S01]  /*15ac0*/  FFMA.FTZ R122, R122, R91, -R151 ;  /* 0x0000005b7a7a7223 */ /* 0x000fc20000010897 */
[----:B------:R-:W-:Y:S01]  /*15ad0*/  MUFU.EX2 R114, R114 ;  /* 0x0000007200727308 */ /* 0x000fe20000000800 */
[----:B-1----:R-:W-:-:S01]  /*15ae0*/  FFMA.FTZ R164, R173, R3, R166 ;  /* 0x00000003ada47223 */ /* 0x002fc200000100a6 */
[-CC-:B------:R-:W-:Y:S01]  /*15af0*/  FFMA.FTZ R171, R226, R91.reuse, -R151.reuse ;  /* 0x0000005be2ab7223 */ /* 0x180fe20000010897 */
[----:B------:R-:W-:-:S01]  /*15b00*/  FFMA.FTZ R130, R130, R91, -R151 ;  /* 0x0000005b82827223 */ /* 0x000fc20000010897 */
[----:B------:R-:W-:Y:S01]  /*15b10*/  FFMA.FTZ R131, R131, R91, -R151 ;  /* 0x0000005b83837223 */ /* 0x000fe20000010897 */
[----:B------:R-:W-:-:S01]  /*15b20*/  FADD.FTZ R164, R15, R164 ;  /* 0x000000a40fa47221 */ /* 0x000fc20000010000 */
        /* <DEDUP_REMOVED lines=22> */
[----:B------:R-:W-:Y:S01]  /*15c90*/  FADD.FTZ R151, R21, R164 ;  /* 0x000000a415977221 */ /* 0x000fe20000010000 */
        /* <DEDUP_REMOVED lines=17> */
[----:B0-----:R-:W-:-:S01]  /*15db0*/  FADD.FTZ R3, R159, R0 ;  /* 0x000000009f037221 */ /* 0x001fc20000010000 */
[----:B------:R-:W-:-:S04]  /*15dc0*/  FADD.FTZ R0, R136, R151 ;  /* 0x0000009788007221 */ /* 0x000fc80000010000 */
[----:B------:R-:W-:Y:S02]  /*15dd0*/  FADD.FTZ R0, R137, R0 ;  /* 0x0000000089007221 */ /* 0x000fe40000010000 */
        /* <DEDUP_REMOVED lines=14> */
[----:B0-----:R-:W-:-:S04]  /*15ec0*/  FADD.FTZ R164, R144, R151 ;  /* 0x0000009790a47221 */ /* 0x001fc80000010000 */
[----:B------:R-:W-:-:S03]  /*15ed0*/  FADD.FTZ R151, R143, R164 ;  /* 0x000000a48f977221 */ /* 0x000fc60000010000 */
        /* <DEDUP_REMOVED lines=49> */
[----:B------:R-:W-:Y:S01]  /*161f0*/  MUFU.EX2 R111, R111 ;  /* 0x0000006f006f7308 */ /* 0x000fe20000000800 */
[----:B-1----:R-:W-:-:S07]  /*16200*/  FADD.FTZ R168, R110, R151 ;  /* 0x000000976ea87221 */ /* 0x002fce0000010000 */
        /* <DEDUP_REMOVED lines=11> */
[----:B------:R-:W0:Y:S08]  /*162c0*/  MUFU.EX2 R118, R118 ;  /* 0x0000007600767308 */ /* 0x000e300000000800 */
[----:B------:R2:W-:Y:S08]  /*162d0*/  MUFU.EX2 R164, R119 ;  /* 0x0000007700a47308 */ /* 0x0005f00000000800 */
[----:B------:R-:W3:Y:S01]  /*162e0*/  MUFU.EX2 R88, R88 ;  /* 0x0000005800587308 */ /* 0x000ee20000000800 */
[----:B--2---:R-:W-:-:S04]  /*162f0*/  FADD.FTZ R119, R111, R168 ;  /* 0x000000a86f777221 */ /* 0x004fc80000010000 */
[----:B------:R-:W-:Y:S01]  /*16300*/  FADD.FTZ R168, R158, R119 ;  /* 0x000000779ea87221 */ /* 0x000fe20000010000 */
[----:B-1----:R-:W-:-:S02]  /*16310*/  FADD.FTZ R119, R117, R0 ;  /* 0x0000000075777221 */ /* 0x002fc40000010000 */
[----:B------:R-:W1:Y:S01]  /*16320*/  MUFU.EX2 R127, R127 ;  /* 0x0000007f007f7308 */ /* 0x000e620000000800 */
[----:B------:R-:W-:-:S04]  /*16330*/  FADD.FTZ R168, R101, R168 ;  /* 0x000000a865a87221 */ /* 0x000fc80000010000 */
[----:B------:R-:W-:-:S03]  /*16340*/  FADD.FTZ R3, R115, R168 ;  /* 0x000000a873037221 */ /* 0x000fc60000010000 */
[----:B------:R-:W2:Y:S01]  /*16350*/  MUFU.EX2 R89, R89 ;  /* 0x0000005900597308 */ /* 0x000ea20000000800 */
[----:B0-----:R-:W-:-:S01]  /*16360*/  FADD.FTZ R0, R118, R3 ;  /* 0x0000000376007221 */ /* 0x001fc20000010000 */
[----:B---3--:R-:W-:-:S06]  /*16370*/  FADD.FTZ R168, R88, R119 ;  /* 0x0000007758a87221 */ /* 0x008fcc0000010000 */
        /* <DEDUP_REMOVED lines=28> */
.L_x_3166:
[----:B------:R-:W-:Y:S01]  /*16540*/  F2FP.SATFINITE.E4M3.F32.PACK_AB_MERGE_C R21, R154, R21, RZ ;  /* 0x000000159a15723e */ /* 0x000fe200048070ff */
[----:B------:R-:W-:Y:S01]  /*16550*/  FMUL.FTZ R24, R24, R173 ;  /* 0x000000ad18187220 */ /* 0x000fe20000410000 */
[----:B------:R-:W-:Y:S01]  /*16560*/  ISETP.GT.AND P2, PT, R219, R13, PT ;  /* 0x0000000ddb00720c */ /* 0x000fe20003f44270 */
        /* <DEDUP_REMOVED lines=8> */
[-C--:B------:R-:W-:Y:S01]  /*165f0*/  FMUL.FTZ R29, R29, R173.reuse ;  /* 0x000000ad1d1d7220 */ /* 0x080fe20000410000 */
        /* <DEDUP_REMOVED lines=97> */
[----:B------:R-:W-:Y:S01]  /*16c10*/  VIADD R219, R219, 0xffffffff ;  /* 0xffffffffdbdb7836 */ /* 0x000fe20000000000 */
[----:B------:R-:W-:Y:S01]  /*16c20*/  MOV R217, R90 ;  /* 0x0000005a00d97202 */ /* 0x000fe20000000f00 */
[----:B------:R-:W-:-:S02]  /*16c30*/  IMAD.MOV.U32 R218, RZ, RZ, R14 ;  /* 0x000000ffffda7224 */ /* 0x000fc400078e000e */
[----:B------:R-:W-:Y:S02]  /*16c40*/  IMAD.MOV.U32 R223, RZ, RZ, R197 ;  /* 0x000000ffffdf7224 */ /* 0x000fe400078e00c5 */
[----:B------:R-:W-:Y:S02]  /*16c50*/  IMAD.MOV.U32 R220, RZ, RZ, R193 ;  /* 0x000000ffffdc7224 */ /* 0x000fe400078e00c1 */
[----:B------:R-:W-:Y:S01]  /*16c60*/  IMAD.MOV.U32 R173, RZ, RZ, R110 ;  /* 0x000000ffffad7224 */ /* 0x000fe200078e006e */
[----:B0-----:R-:W-:Y:S06]  /*16c70*/  @P2 BRA `(.L_x_3167) ;  /* 0xffffffbc00442947 */ /* 0x001fec000383ffff */
.L_x_3155:
[----:B------:R-:W-:-:S13]  /*16c80*/  ISETP.GE.AND P0, PT, R219, RZ, PT ;  /* 0x000000ffdb00720c */ /* 0x000fda0003f06270 */
[----:B------:R-:W-:Y:S05]  /*16c90*/  @!P0 BRA `(.L_x_3168) ;  /* 0x0000003400f08947 */ /* 0x000fea0003800000 */
[----:B------:R-:W-:Y:S01]  /*16ca0*/  IMAD.MOV.U32 R13, RZ, RZ, R90 ;  /* 0x000000ffff0d7224 */ /* 0x000fe200078e005a */
[----:B------:R-:W-:Y:S01]  /*16cb0*/  MOV R189, R14 ;  /* 0x0000000e00bd7202 */ /* 0x000fe20000000f00 */
[----:B------:R-:W-:Y:S02]  /*16cc0*/  IMAD.MOV.U32 R217, RZ, RZ, R197 ;  /* 0x000000ffffd97224 */ /* 0x000fe400078e00c5 */
[----:B------:R-:W-:-:S07]  /*16cd0*/  IMAD.MOV.U32 R191, RZ, RZ, R193 ;  /* 0x000000ffffbf7224 */ /* 0x000fce00078e00c1 */
.L_x_3180:
        /* <DEDUP_REMOVED lines=10> */
.L_x_3170:
[----:B------:R-:W-:Y:S01]  /*16d80*/  IMAD R14, R193, 0x8, R18 ;  /* 0x00000008c10e7824 */ /* 0x000fe200078e0212 */
[----:B------:R-:W-:-:S04]  /*16d90*/  SHF.L.U32 R15, R197, 0x1f, RZ ;  /* 0x0000001fc50f7819 */ /* 0x000fc800000006ff */
[----:B------:R0:W1:Y:S01]  /*16da0*/  SYNCS.PHASECHK.TRANS64.TRYWAIT P0, [R14+URZ+0x22830], R15 ;  /* 0x0228300f0e0075a7 */ /* 0x000062000800017f */
[----:B------:R-:W-:Y:S05]  /*16db0*/  @!P1 BRA `(.L_x_3171) ;  /* 0x0000000000049947 */ /* 0x000fea0003800000 */
[----:B------:R-:W-:Y:S01]  /*16dc0*/  BPT.TRAP 0x1 ;  /* 0x000000040000795c */ /* 0x000fe20000300000 */
.L_x_3171:
[----:B------:R-:W-:Y:S04]  /*16dd0*/  BSSY B0, `(.L_x_3169) ;  /* 0x0000004000007945 */ /* 0x000fe80003800000 */
[----:B-1----:R-:W-:Y:S05]  /*16de0*/  @P0 BRA `(.L_x_3172) ;  /* 0x0000000000080947 */ /* 0x002fea0003800000 */
[----:B------:R-:W1:Y:S02]  /*16df0*/  SYNCS.PHASECHK.TRANS64.TRYWAIT P0, [R14+URZ+0x22830], R15 ;  /* 0x0228300f0e0075a7 */ /* 0x000e64000800017f */
[----:B-1----:R-:W-:Y:S05]  /*16e00*/  @!P0 BRA `(.L_x_3173) ;  /* 0x000000fc008c8947 */ /* 0x002fea0003800000 */
.L_x_3172:
[----:B------:R-:W-:Y:S05]  /*16e10*/  BSYNC B0 ;  /* 0x0000000000007941 */ /* 0x000fea0003800000 */
.L_x_3169:
        /* <DEDUP_REMOVED lines=17> */
[----:B------:R-:W-:Y:S01]  /*16f30*/  MOV R89, 0x40000040 ;  /* 0x4000004000597802 */ /* 0x000fe20000000f00 */
        /* <DEDUP_REMOVED lines=9> */
[----:B0-----:R-:W-:Y:S02]  /*16fd0*/  SHF.R.U32.HI R14, RZ, 0x7, R14 ;  /* 0x00000007ff0e7819 */ /* 0x001fe4000001160e */
[----:B------:R-:W-:Y:S02]  /*16fe0*/  R2UR UR51, R91 ;  /* 0x000000005b3372ca */ /* 0x000fe400000e0000 */
[----:B------:R-:W-:Y:S01]  /*16ff0*/  R2UR UR50, R90 ;  /* 0x000000005a3272ca */ /* 0x000fe200000e0000 */
[----:B------:R-:W-:Y:S01]  /*17000*/  VIADD R92, R14, 0x8 ;  /* 0x000000080e5c7836 */ /* 0x000fe20000000000 */
[----:B------:R-:W-:-:S02]  /*17010*/  IADD3 R14, R20, 0x100, RZ ;  /* 0x00000100140e7810 */ /* 0x000fc40007ffe0ff */
[----:B------:R-:W-:Y:S02]  /*17020*/  R2UR UR7, R91 ;  /* 0x000000005b0772ca */ /* 0x000fe400000e0000 */
[----:B------:R0:W-:Y:S01]  /*17030*/  BAR.SYNC.DEFER_BLOCKING R92, 0x100 ;  /* 0x0004005c0000751d */ /* 0x0001e20000010000 */
[----:B------:R-:W-:Y:S01]  /*17040*/  R2UR UR34, R14 ;  /* 0x000000000e2272ca */ /* 0x000fe200000e0000 */
[----:B------:R-:W-:Y:S01]  /*17050*/  VIADD R14, R20, 0x400 ;  /* 0x00000400140e7836 */ /* 0x000fe20000000000 */
[----:B------:R-:W-:Y:S02]  /*17060*/  R2UR UR48, R8 ;  /* 0x00000000083072ca */ /* 0x000fe400000e0000 */
[----:B------:R-:W-:Y:S02]  /*17070*/  R2UR UR49, R9 ;  /* 0x00000000093172ca */ /* 0x000fe400000e0000 */
[----:B------:R-:W-:Y:S02]  /*17080*/  MOV R90, UR51 ;  /* 0x00000033005a7c02 */ /* 0x000fe40008000f00 */
[----:B------:R-:W-:Y:S01]  /*17090*/  MOV R91, UR50 ;  /* 0x00000032005b7c02 */ /* 0x000fe20008000f00 */
[----:B------:R-:W-:Y:S01]  /*170a0*/  UMOV UR50, UR6 ;  /* 0x0000000600327c82 */ /* 0x000fe20008000000 */
[----:B------:R-:W-:Y:S01]  /*170b0*/  UMOV UR51, UR7 ;  /* 0x0000000700337c82 */ /* 0x000fe20008000000 */
[----:B------:R-:W-:Y:S01]  /*170c0*/  R2UR UR4, R88 ;  /* 0x00000000580472ca */ /* 0x000fe200000e0000 */
[----:B------:R-:W-:Y:S01]  /*170d0*/  VIADD R88, R20, 0x302 ;  /* 0x0000030214587836 */ /* 0x000fe20000000000 */
[----:B------:R-:W-:Y:S01]  /*170e0*/  R2UR UR8, R14 ;  /* 0x000000000e0872ca */ /* 0x000fe200000e0000 */
[C---:B------:R-:W-:Y:S01]  /*170f0*/  VIADD R14, R20.reuse, 0x102 ;  /* 0x00000102140e7836 */ /* 0x040fe20000000000 */
[----:B0-----:R-:W-:-:S02]  /*17100*/  IADD3 R92, R20, 0x402, RZ ;  /* 0x00000402145c7810 */ /* 0x001fc40007ffe0ff */
[----:B------:R-:W-:Y:S01]  /*17110*/  R2UR UR54, R88 ;  /* 0x00000000583672ca */ /* 0x000fe200000e0000 */
[----:B------:R-:W-:Y:S01]  /*17120*/  VIADD R88, R20, 0x204 ;  /* 0x0000020414587836 */ /* 0x000fe20000000000 */
[----:B------:R-:W-:Y:S01]  /*17130*/  R2UR UR46, R14 ;  /* 0x000000000e2e72ca */ /* 0x000fe200000e0000 */
[----:B------:R-:W-:Y:S01]  /*17140*/  VIADD R14, R20, 0x104 ;  /* 0x00000104140e7836 */ /* 0x000fe20000000000 */
[C---:B------:R-:W-:Y:S01]  /*17150*/  R2UR UR47, R15.reuse ;  /* 0x000000000f2f72ca */ /* 0x040fe200000e0000 */
[----:B------:R-:W-:Y:S01]  /*17160*/  WARPGROUP.ARRIVE ;  /* 0x00000000000079c5 */ /* 0x000fe20000000000 */
[----:B------:R-:W-:Y:S01]  /*17170*/  R2UR UR14, R88 ;  /* 0x00000000580e72ca */ /* 0x000fe200000e0000 */
[----:B------:R-:W-:Y:S01]  /*17180*/  VIADD R88, R20, 0x404 ;  /* 0x0000040414587836 */ /* 0x000fe20000000000 */
[----:B------:R-:W-:Y:S02]  /*17190*/  R2UR UR9, R15 ;  /* 0x000000000f0972ca */ /* 0x000fe400000e0000 */
[C---:B------:R-:W-:Y:S01]  /*171a0*/  R2UR UR5, R89.reuse ;  /* 0x00000000590572ca */ /* 0x040fe200000e0000 */
[----:B------:R-:W-:Y:S01]  /*171b0*/  QGMMA.64x32x32.F32.E4M3.E4M3 R152, gdesc[UR28], RZ, !UPT, gsb0 ;  /* 0x006000001c9879f3 */ /* 0x000fe2000c0008ff */
        /* <DEDUP_REMOVED lines=10> */
[----:B------:R-:W-:Y:S02]  /*17260*/  R2UR UR59, R93 ;  /* 0x000000005d3b72ca */ /* 0x000fe400000e0000 */
        /* <DEDUP_REMOVED lines=9> */
[----:B------:R-:W-:Y:S01]  /*17300*/  MOV R224, UR6 ;  /* 0x0000000600e07c02 */ /* 0x000fe20008000f00 */
[----:B------:R-:W-:Y:S01]  /*17310*/  UMOV UR6, UR4 ;  /* 0x0000000400067c82 */ /* 0x000fe20008000000 */
[----:B------:R-:W-:Y:S01]  /*17320*/  MOV R223, UR7 ;  /* 0x0000000700df7c02 */ /* 0x000fe20008000f00 */
[----:B------:R-:W-:Y:S01]  /*17330*/  UMOV UR7, UR5 ;  /* 0x0000000500077c82 */ /* 0x000fe20008000000 */
[C---:B------:R-:W-:Y:S02]  /*17340*/  R2UR UR4, R10.reuse ;  /* 0x000000000a0472ca */ /* 0x040fe400000e0000 */
[C---:B------:R-:W-:Y:S02]  /*17350*/  R2UR UR5, R11.reuse ;  /* 0x000000000b0572ca */ /* 0x040fe400000e0000 */
[----:B------:R-:W-:Y:S02]  /*17360*/  R2UR UR53, R11 ;  /* 0x000000000b3572ca */ /* 0x000fe400000e0000 */
[----:B------:R-:W-:-:S02]  /*17370*/  R2UR UR56, R10 ;  /* 0x000000000a3872ca */ /* 0x000fc400000e0000 */
[----:B------:R-:W-:Y:S02]  /*17380*/  R2UR UR57, R11 ;  /* 0x000000000b3972ca */ /* 0x000fe400000e0000 */
[----:B------:R-:W-:Y:S02]  /*17390*/  R2UR UR10, R14 ;  /* 0x000000000e0a72ca */ /* 0x000fe400000e0000 */
[----:B------:R-:W-:Y:S02]  /*173a0*/  R2UR UR11, R15 ;  /* 0x000000000f0b72ca */ /* 0x000fe400000e0000 */
[C---:B------:R-:W-:Y:S02]  /*173b0*/  R2UR UR8, R6.reuse ;  /* 0x00000000060872ca */ /* 0x040fe400000e0000 */
[----:B------:R-:W-:Y:S02]  /*173c0*/  R2UR UR9, R7 ;  /* 0x00000000070972ca */ /* 0x000fe400000e0000 */
[----:B------:R-:W-:-:S02]  /*173d0*/  R2UR UR12, R6 ;  /* 0x00000000060c72ca */ /* 0x000fc400000e0000 */
[----:B------:R-:W-:Y:S02]  /*173e0*/  R2UR UR13, R7 ;  /* 0x00000000070d72ca */ /* 0x000fe400000e0000 */
[----:B------:R-:W-:Y:S02]  /*173f0*/  IADD3 R14, R20, 0x304, RZ ;  /* 0x00000304140e7810 */ /* 0x000fe40007ffe0ff */
[----:B------:R-:W-:Y:S01]  /*17400*/  R2UR UR19, R15 ;  /* 0x000000000f1372ca */ /* 0x000fe200000e0000 */
[----:B------:R-:W-:Y:S02]  /*17410*/  WARPGROUP.DEPBAR.LE gsb0, 0x0 ;  /* 0x00008000000079c5 */ /* 0x000fe40000010000 */
[----:B------:R-:W-:Y:S01]  /*17420*/  WARPGROUP.ARRIVE ;  /* 0x00000000000079c5 */ /* 0x000fe20000000000 */
[----:B------:R-:W-:Y:S01]  /*17430*/  R2UR UR18, R14 ;  /* 0x000000000e1272ca */ /* 0x000fe200000e0000 */
[----:B------:R-:W-:Y:S01]  /*17440*/  VIADD R14, R20, 0x106 ;  /* 0x00000106140e7836 */ /* 0x000fe20000000000 */
[----:B------:R-:W-:-:S02]  /*17450*/  R2UR UR16, R6 ;  /* 0x00000000061072ca */ /* 0x000fc400000e0000 */
[----:B------:R-:W-:Y:S01]  /*17460*/  R2UR UR17, R7 ;  /* 0x00000000071172ca */ /* 0x000fe200000e0000 */
[----:B------:R-:W-:Y:S01]  /*17470*/  QGMMA.64x32x32.F32.E4M3.E4M3 R136, gdesc[UR32], RZ, !UPT, gsb0 ;  /* 0x00600000208879f3 */ /* 0x000fe2000c0008ff */
[----:B------:R-:W-:Y:S02]  /*17480*/  R2UR UR34, R88 ;  /* 0x00000000582272ca */ /* 0x000fe400000e0000 */
[----:B------:R-:W-:Y:S02]  /*17490*/  R2UR UR35, R89 ;  /* 0x00000000592372ca */ /* 0x000fe400000e0000 */
[----:B------:R-:W-:Y:S02]  /*174a0*/  R2UR UR20, R6 ;  /* 0x00000000061472ca */ /* 0x000fe400000e0000 */
[----:B------:R-:W-:Y:S02]  /*174b0*/  R2UR UR21, R7 ;  /* 0x00000000071572ca */ /* 0x000fe400000e0000 */
[----:B------:R-:W-:-:S02]  /*174c0*/  R2UR UR24, R4 ;  /* 0x00000000041872ca */ /* 0x000fc400000e0000 */
[----:B------:R-:W-:Y:S02]  /*174d0*/  R2UR UR25, R5 ;  /* 0x00000000051972ca */ /* 0x000fe400000e0000 */
[----:B------:R-:W-:Y:S01]  /*174e0*/  R2UR UR30, R14 ;  /* 0x000000000e1e72ca */ /* 0x000fe200000e0000 */
[----:B------:R-:W-:Y:S01]  /*174f0*/  VIADD R14, R20, 0x306 ;  /* 0x00000306140e7836 */ /* 0x000fe20000000000 */
[----:B------:R-:W-:Y:S01]  /*17500*/  R2UR UR31, R15 ;  /* 0x000000000f1f72ca */ /* 0x000fe200000e0000 */
[----:B------:R-:W-:Y:S01]  /*17510*/  IMAD.MOV.U32 R15, RZ, RZ, 0x40000040 ;  /* 0x40000040ff0f7424 */ /* 0x000fe200078e00ff */
[C---:B------:R-:W-:Y:S02]  /*17520*/  R2UR UR28, R4.reuse ;  /* 0x00000000041c72ca */ /* 0x040fe400000e0000 */
[----:B------:R-:W-:Y:S02]  /*17530*/  R2UR UR29, R5 ;  /* 0x00000000051d72ca */ /* 0x000fe400000e0000 */
[----:B------:R-:W-:-:S02]  /*17540*/  R2UR UR32, R4 ;  /* 0x00000000042072ca */ /* 0x000fc400000e0000 */
[----:B------:R-:W-:Y:S02]  /*17550*/  R2UR UR33, R5 ;  /* 0x00000000052172ca */ /* 0x000fe400000e0000 */
[----:B------:R-:W-:Y:S02]  /*17560*/  IADD3 R20, R20, 0x406, RZ ;  /* 0x0000040614147810 */ /* 0x000fe40007ffe0ff */
[----:B------:R-:W-:Y:S02]  /*17570*/  R2UR UR43, R21 ;  /* 0x00000000152b72ca */ /* 0x000fe400000e0000 */
[----:B------:R-:W-:Y:S02]  /*17580*/  R2UR UR42, R20 ;  /* 0x00000000142a72ca */ /* 0x000fe400000e0000 */
[----:B------:R-:W-:Y:S02]  /*17590*/  R2UR UR40, R4 ;  /* 0x00000000042872ca */ /* 0x000fe400000e0000 */
[----:B------:R-:W-:Y:S01]  /*175a0*/  R2UR UR41, R5 ;  /* 0x00000000052972ca */ /* 0x000fe200000e0000 */
[----:B------:R-:W-:-:S02]  /*175b0*/  WARPGROUP.DEPBAR.LE gsb0, 0x0 ;  /* 0x00008000000079c5 */ /* 0x000fc40000010000 */
        /* <DEDUP_REMOVED lines=73> */
.L_x_3175:
[----:B------:R-:W-:Y:S01]  /*17a50*/  SHF.L.U32 R14, R217, 0x1f, RZ ;  /* 0x0000001fd90e7819 */ /* 0x000fe200000006ff */
[----:B------:R-:W-:-:S04]  /*17a60*/  IMAD R15, R191, 0x8, R18 ;  /* 0x00000008bf0f7824 */ /* 0x000fc800078e0212 */
[----:B------:R0:W1:Y:S01]  /*17a70*/  SYNCS.PHASECHK.TRANS64.TRYWAIT P0, [R15+URZ+0x22850], R14 ;  /* 0x0228500e0f0075a7 */ /* 0x000062000800017f */
[----:B------:R-:W-:Y:S05]  /*17a80*/  @!P1 BRA `(.L_x_3176) ;  /* 0x0000000000049947 */ /* 0x000fea0003800000 */
[----:B------:R-:W-:Y:S01]  /*17a90*/  BPT.TRAP 0x1 ;  /* 0x000000040000795c */ /* 0x000fe20000300000 */
.L_x_3176:
[----:B-1----:R-:W-:Y:S05]  /*17aa0*/  @P0 BRA `(.L_x_3174) ;  /* 0x0000000000080947 */ /* 0x002fea0003800000 */
[----:B------:R-:W1:Y:S02]  /*17ab0*/  SYNCS.PHASECHK.TRANS64.TRYWAIT P0, [R15+URZ+0x22850], R14 ;  /* 0x0228500e0f0075a7 */ /* 0x000e64000800017f */
[----:B-1----:R-:W-:Y:S05]  /*17ac0*/  @!P0 BRA `(.L_x_3177) ;  /* 0x000000f000708947 */ /* 0x002fea0003800000 */
.L_x_3174:
        /* <DEDUP_REMOVED lines=46> */
.L_x_3178:
        /* <DEDUP_REMOVED lines=39> */
[----:B---3--:R-:W-:Y:S01]  /*18020*/  FMNMX.FTZ R135, R152, R135, !PT ;  /* 0x0000008798877209 */ /* 0x008fe20007810000 */
        /* <DEDUP_REMOVED lines=59> */
[----:B------:R-:W-:Y:S01]  /*183e0*/  FMUL.FTZ R103, R2, R103 ;  /* 0x0000006702677220 */ /* 0x000fe20000410000 */
[----:B------:R-:W1:Y:S02]  /*183f0*/  S2R R217, SR_CgaCtaId ;  /* 0x0000000000d97919 */ /* 0x000e640000008800 */
[----:B------:R-:W4:Y:S01]  /*18400*/  MUFU.TANH R164, R164 ;  /* 0x000000a400a47308 */ /* 0x000f220000002400 */
[----:B--2---:R-:W-:-:S07]  /*18410*/  FMNMX.FTZ R135, R174, R135, !PT ;  /* 0x00000087ae877209 */ /* 0x004fce0007810000 */
[----:B------:R-:W2:Y:S01]  /*18420*/  MUFU.TANH R166, R166 ;  /* 0x000000a600a67308 */ /* 0x000ea20000002400 */
[----:B---3--:R-:W-:-:S07]  /*18430*/  FMNMX.FTZ R137, R176, R137, !PT ;  /* 0x00000089b0897209 */ /* 0x008fce0007810000 */
[----:B------:R-:W3:Y:S01]  /*18440*/  MUFU.TANH R178, R178 ;  /* 0x000000b200b27308 */ /* 0x000ee20000002400 */
[----:B----4-:R-:W-:-:S07]  /*18450*/  FMNMX.FTZ R135, R164, R135, !PT ;  /* 0x00000087a4877209 */ /* 0x010fce0007810000 */
[----:B------:R-:W4:Y:S01]  /*18460*/  MUFU.TANH R180, R180 ;  /* 0x000000b400b47308 */ /* 0x000f220000002400 */
[----:B--2---:R-:W-:-:S07]  /*18470*/  FMNMX.FTZ R137, R166, R137, !PT ;  /* 0x00000089a6897209 */ /* 0x004fce0007810000 */
[----:B------:R-:W2:Y:S01]  /*18480*/  MUFU.TANH R136, R136 ;  /* 0x0000008800887308 */ /* 0x000ea20000002400 */
[----:B---3--:R-:W-:-:S07]  /*18490*/  FMNMX.FTZ R135, R178, R135, !PT ;  /* 0x00000087b2877209 */ /* 0x008fce0007810000 */
[----:B------:R-:W3:Y:S01]  /*184a0*/  MUFU.TANH R138, R138 ;  /* 0x0000008a008a7308 */ /* 0x000ee20000002400 */
[----:B----4-:R-:W-:-:S07]  /*184b0*/  FMNMX.FTZ R137, R180, R137, !PT ;  /* 0x00000089b4897209 */ /* 0x010fce0007810000 */
[----:B------:R-:W4:Y:S01]  /*184c0*/  MUFU.TANH R182, R182 ;  /* 0x000000b600b67308 */ /* 0x000f220000002400 */
[----:B--2---:R-:W-:Y:S01]  /*184d0*/  FMNMX.FTZ R139, R136, R135, !PT ;  /* 0x00000087888b7209 */ /* 0x004fe20007810000 */
[----:B------:R-:W-:-:S06]  /*184e0*/  FMUL.FTZ R135, R2, R90 ;  /* 0x0000005a02877220 */ /* 0x000fcc0000410000 */
        /* <DEDUP_REMOVED lines=21> */
[----:B------:R-:W0:Y:S01]  /*18640*/  MUFU.TANH R150, R150 ;  /* 0x0000009600967308 */ /* 0x000e220000002400 */
[----:B----4-:R-:W-:-:S07]  /*18650*/  FMNMX.FTZ R141, R224, R141, !PT ;  /* 0x0000008de08d7209 */ /* 0x010fce0007810000 */
        /* <DEDUP_REMOVED lines=97> */
[----:B--2---:R-:W-:Y:S02]  /*18c70*/  FMNMX.FTZ R14, R100, R91, !PT ;  /* 0x0000005b640e7209 */ /* 0x004fe40007810000 */
[----:B------:R-:W2:Y:S05]  /*18c80*/  LDC R91, c[0x0][0x988] ;  /* 0x00026200ff5b7b82 */ /* 0x000eaa0000000800 */
[----:B------:R-:W4:Y:S01]  /*18c90*/  MUFU.TANH R103, R103 ;  /* 0x0000006700677308 */ /* 0x000f220000002400 */
[----:B0-----:R-:W-:Y:S02]  /*18ca0*/  FMNMX.FTZ R90, R102, R139, !PT ;  /* 0x0000008b665a7209 */ /* 0x001fe40007810000 */
[----:B---3--:R-:W-:-:S05]  /*18cb0*/  FMNMX.FTZ R139, R101, R14, !PT ;  /* 0x0000000e658b7209 */ /* 0x008fca0007810000 */
[----:B------:R-:W0:Y:S01]  /*18cc0*/  SHFL.BFLY PT, R14, R139, 0x2, 0x1f ;  /* 0x0c401f008b0e7f89 */ /* 0x000e2200000e0000 */
[----:B----4-:R-:W-:-:S05]  /*18cd0*/  FMNMX.FTZ R141, R103, R90, !PT ;  /* 0x0000005a678d7209 */ /* 0x010fca0007810000 */
[----:B------:R-:W3:Y:S01]  /*18ce0*/  SHFL.BFLY PT, R90, R141, 0x2, 0x1f ;  /* 0x0c401f008d5a7f89 */ /* 0x000ee200000e0000 */
[----:B0-----:R-:W-:-:S05]  /*18cf0*/  FMNMX.FTZ R143, R139, R14, !PT ;  /* 0x0000000e8b8f7209 */ /* 0x001fca0007810000 */
[----:B------:R-:W0:Y:S01]  /*18d00*/  SHFL.BFLY PT, R14, R143, 0x1, 0x1f ;  /* 0x0c201f008f0e7f89 */ /* 0x000e2200000e0000 */
[----:B---3--:R-:W-:-:S05]  /*18d10*/  FMNMX.FTZ R145, R141, R90, !PT ;  /* 0x0000005a8d917209 */ /* 0x008fca0007810000 */
[----:B------:R-:W3:Y:S01]  /*18d20*/  SHFL.BFLY PT, R90, R145, 0x1, 0x1f ;  /* 0x0c201f00915a7f89 */ /* 0x000ee200000e0000 */
[----:B0-----:R-:W-:-:S05]  /*18d30*/  FMNMX.FTZ R14, R143, R14, !PT ;  /* 0x0000000e8f0e7209 */ /* 0x001fca0007810000 */
[C---:B--2---:R-:W-:Y:S01]  /*18d40*/  FFMA.FTZ R141, R14.reuse, R91, -8 ;  /* 0xc10000000e8d7423 */ /* 0x044fe2000001005b */
[----:B------:R-:W-:-:S01]  /*18d50*/  FADD.FTZ R147, -R14, R189 ;  /* 0x000000bd0e937221 */ /* 0x000fc20000010100 */
[----:B---3--:R-:W-:Y:S02]  /*18d60*/  FMNMX.FTZ R90, R145, R90, !PT ;  /* 0x0000005a915a7209 */ /* 0x008fe40007810000 */
[----:B------:R-:W-:-:S01]  /*18d70*/  FFMA.FTZ R149, R164, R91, -R141 ;  /* 0x0000005ba4957223 */ /* 0x000fc2000001088d */
[-C--:B------:R-:W-:Y:S01]  /*18d80*/  FMUL.FTZ R147, R147, R91.reuse ;  /* 0x0000005b93937220 */ /* 0x080fe20000410000 */
[----:B------:R-:W-:-:S01]  /*18d90*/  FFMA.FTZ R20, R20, R91, -R141 ;  /* 0x0000005b14147223 */ /* 0x000fc2000001088d */
[----:B------:R-:W-:Y:S01]  /*18da0*/  FFMA.FTZ R143, R152, R91, -R141 ;  /* 0x0000005b988f7223 */ /* 0x000fe2000001088d */
[----:B------:R-:W-:-:S01]  /*18db0*/  FADD.FTZ R13, -R90, R13 ;  /* 0x0000000d5a0d7221 */ /* 0x000fc20000010100 */
[-C--:B------:R-:W-:Y:S01]  /*18dc0*/  FFMA.FTZ R164, R90, R91.reuse, -8 ;  /* 0xc10000005aa47423 */ /* 0x080fe2000001005b */
[----:B------:R0:W-:Y:S01]  /*18dd0*/  MUFU.EX2 R139, R147 ;  /* 0x00000093008b7308 */ /* 0x0001e20000000800 */
        /* <DEDUP_REMOVED lines=84> */
[----:B------:R-:W-:Y:S01]  /*19320*/  FFMA.FTZ R103, R103, R91, -R164 ;  /* 0x0000005b67677223 */ /* 0x000fe200000108a4 */
[----:B------:R-:W-:-:S03]  /*19330*/  IMAD R168, R193, 0x8, R18 ;  /* 0x00000008c1a87824 */ /* 0x000fc600078e0212 */
[----:B------:R-:W0:Y:S01]  /*19340*/  MUFU.EX2 R158, R158 ;  /* 0x0000009e009e7308 */ /* 0x000e220000000800 */
[----:B------:R-:W-:-:S05]  /*19350*/  VIADD R168, R168, 0x22840 ;  /* 0x00022840a8a87836 */ /* 0x000fca0000000000 */
[----:B-1----:R-:W-:Y:S02]  /*19360*/  PRMT R168, R217, 0x654, R168 ;  /* 0x00000654d9a87816 */ /* 0x002fe400000000a8 */
[----:B------:R-:W-:Y:S02]  /*19370*/  MUFU.EX2 R152, R152 ;  /* 0x0000009800987308 */ /* 0x000fe40000000800 */
[----:B------:R1:W-:Y:S06]  /*19380*/  SYNCS.ARRIVE.TRANS64.RED.A1T0 RZ, [R168+URZ], RZ ;  /* 0x000000ffa8ff79a7 */ /* 0x0003ec000810043f */
[----:B------:R-:W3:Y:S08]  /*19390*/  MUFU.EX2 R159, R159 ;  /* 0x0000009f009f7308 */ /* 0x000ef00000000800 */
[----:B------:R-:W4:Y:S08]  /*193a0*/  MUFU.EX2 R147, R147 ;  /* 0x0000009300937308 */ /* 0x000f300000000800 */
[----:B------:R5:W-:Y:S08]  /*193b0*/  MUFU.EX2 R114, R130 ;  /* 0x0000008200727308 */ /* 0x000bf00000000800 */
[----:B------:R-:W1:Y:S01]  /*193c0*/  MUFU.EX2 R161, R161 ;  /* 0x000000a100a17308 */ /* 0x000e620000000800 */
[----:B-----5:R-:W-:-:S01]  /*193d0*/  FFMA.FTZ R130, R139, R3, R20 ;  /* 0x000000038b827223 */ /* 0x020fc20000010014 */
[----:B--2---:R-:W-:-:S03]  /*193e0*/  FADD.FTZ R3, R141, R0 ;  /* 0x000000008d037221 */ /* 0x004fc60000010000 */
[----:B------:R-:W-:Y:S01]  /*193f0*/  FADD.FTZ R130, R143, R130 ;  /* 0x000000828f827221 */ /* 0x000fe20000010000 */
[----:B0-----:R-:W-:-:S02]  /*19400*/  FADD.FTZ R0, R158, R3 ;  /* 0x000000039e007221 */ /* 0x001fc40000010000 */
[----:B------:R-:W0:Y:S01]  /*19410*/  MUFU.EX2 R156, R156 ;  /* 0x0000009c009c7308 */ /* 0x000e220000000800 */
[----:B------:R-:W-:-:S01]  /*19420*/  FADD.FTZ R173, R145, R130 ;  /* 0x0000008291ad7221 */ /* 0x000fc20000010000 */
[----:B---3--:R-:W-:-:S03]  /*19430*/  FADD.FTZ R0, R159, R0 ;  /* 0x000000009f007221 */ /* 0x008fc60000010000 */
[----:B------:R-:W-:-:S03]  /*19440*/  FADD.FTZ R130, R152, R173 ;  /* 0x000000ad98827221 */ /* 0x000fc60000010000 */
[----:B------:R-:W2:Y:S01]  /*19450*/  MUFU.EX2 R162, R162 ;  /* 0x000000a200a27308 */ /* 0x000ea20000000800 */
[----:B----4-:R-:W-:-:S01]  /*19460*/  FADD.FTZ R3, R147, R130 ;  /* 0x0000008293037221 */ /* 0x010fc20000010000 */
[----:B-1----:R-:W-:-:S06]  /*19470*/  FADD.FTZ R173, R161, R0 ;  /* 0x00000000a1ad7221 */ /* 0x002fcc0000010000 */
        /* <DEDUP_REMOVED lines=58> */
[----:B------:R-:W1:Y:S08]  /*19820*/  MUFU.EX2 R127, R127 ;  /* 0x0000007f007f7308 */ /* 0x000e700000000800 */
[----:B------:R-:W-:Y:S01]  /*19830*/  MUFU.EX2 R171, R171 ;  /* 0x000000ab00ab7308 */ /* 0x000fe20000000800 */
[----:B0-----:R-:W-:-:S07]  /*19840*/  FADD.FTZ R0, R128, R3 ;  /* 0x0000000380007221 */ /* 0x001fce0000010000 */
[----:B------:R-:W0:Y:S01]  /*19850*/  MUFU.EX2 R132, R132 ;  /* 0x0000008400847308 */ /* 0x000e220000000800 */
[----:B-1----:R-:W-:-:S07]  /*19860*/  FADD.FTZ R3, R127, R0 ;  /* 0x000000007f037221 */ /* 0x002fce0000010000 */
[----:B------:R-:W-:Y:S08]  /*19870*/  MUFU.EX2 R134, R134 ;  /* 0x0000008600867308 */ /* 0x000ff00000000800 */
[----:B------:R-:W1:Y:S01]  /*19880*/  MUFU.EX2 R131, R131 ;  /* 0x0000008300837308 */ /* 0x000e620000000800 */
[----:B0-----:R-:W-:-:S07]  /*19890*/  FADD.FTZ R0, R132, R3 ;  /* 0x0000000384007221 */ /* 0x001fce0000010000 */
[----:B------:R-:W0:Y:S08]  /*198a0*/  MUFU.EX2 R133, R133 ;  /* 0x0000008500857308 */ /* 0x000e300000000800 */
[----:B------:R2:W-:Y:S01]  /*198b0*/  MUFU.EX2 R130, R115 ;  /* 0x0000007300827308 */ /* 0x0005e20000000800 */
[----:B-1----:R-:W-:-:S07]  /*198c0*/  FADD.FTZ R3, R131, R0 ;  /* 0x0000000083037221 */ /* 0x002fce0000010000 */
[----:B------:R-:W1:Y:S01]  /*198d0*/  MUFU.EX2 R104, R104 ;  /* 0x0000006800687308 */ /* 0x000e620000000800 */
[----:B--2---:R-:W-:-:S04]  /*198e0*/  FADD.FTZ R115, R125, R164 ;  /* 0x000000a47d737221 */ /* 0x004fc80000010000 */
[----:B------:R-:W-:-:S03]  /*198f0*/  FADD.FTZ R164, R114, R115 ;  /* 0x0000007372a47221 */ /* 0x000fc60000010000 */
[----:B------:R-:W2:Y:S01]  /*19900*/  MUFU.EX2 R106, R106 ;  /* 0x0000006a006a7308 */ /* 0x000ea20000000800 */
[----:B------:R-:W-:-:S04]  /*19910*/  FADD.FTZ R115, R171, R164 ;  /* 0x000000a4ab737221 */ /* 0x000fc80000010000 */
[----:B------:R-:W-:-:S03]  /*19920*/  FADD.FTZ R168, R134, R115 ;  /* 0x0000007386a87221 */ /* 0x000fc60000010000 */
[----:B------:R-:W3:Y:S01]  /*19930*/  MUFU.EX2 R105, R105 ;  /* 0x0000006900697308 */ /* 0x000ee20000000800 */
[----:B0-----:R-:W-:-:S01]  /*19940*/  FADD.FTZ R115, R133, R168 ;  /* 0x000000a885737221 */ /* 0x001fc20000010000 */
[----:B-1----:R-:W-:-:S06]  /*19950*/  FADD.FTZ R0, R104, R3 ;  /* 0x0000000368007221 */ /* 0x002fcc0000010000 */
        /* <DEDUP_REMOVED lines=61> */
.L_x_3179:
[----:B------:R-:W-:Y:S01]  /*19d30*/  F2FP.SATFINITE.E4M3.F32.PACK_AB_MERGE_C R15, R15, R150, RZ ;  /* 0x000000960f0f723e */ /* 0x000fe200048070ff */
[-C--:B------:R-:W-:Y:S01]  /*19d40*/  FMUL.FTZ R26, R26, R13.reuse ;  /* 0x0000000d1a1a7220 */ /* 0x080fe20000410000 */
[----:B------:R-:W-:Y:S01]  /*19d50*/  ISETP.GT.AND P0, PT, R219, RZ, PT ;  /* 0x000000ffdb00720c */ /* 0x000fe20003f04270 */
[-C--:B------:R-:W-:Y:S01]  /*19d60*/  FMUL.FTZ R27, R27, R13.reuse ;  /* 0x0000000d1b1b7220 */ /* 0x080fe20000410000 */
[----:B------:R-:W-:Y:S01]  /*19d70*/  F2FP.SATFINITE.E4M3.F32.PACK_AB_MERGE_C R183, R169, R146, R15 ;  /* 0x00000092a9b7723e */ /* 0x000fe2000480700f */
[----:B------:R-:W-:Y:S01]  /*19d80*/  IMAD R15, R191, 0x8, R18 ;  /* 0x00000008bf0f7824 */ /* 0x000fe200078e0212 */
[----:B------:R-:W-:Y:S01]  /*19d90*/  F2FP.SATFINITE.E4M3.F32.PACK_AB_MERGE_C R133, R133, R134, RZ ;  /* 0x000000868585723e */ /* 0x000fe200048070ff */
[----:B------:R-:W-:Y:S01]  /*19da0*/  FMUL.FTZ R30, R30, R13 ;  /* 0x0000000d1e1e7220 */ /* 0x000fe20000410000 */
[----:B------:R-:W-:Y:S01]  /*19db0*/  F2FP.SATFINITE.E4M3.F32.PACK_AB_MERGE_C R145, R152, R145, RZ ;  /* 0x000000919891723e */ /* 0x000fe200048070ff */
[-C--:B------:R-:W-:Y:S01]  /*19dc0*/  FMUL.FTZ R31, R31, R13.reuse ;  /* 0x0000000d1f1f7220 */ /* 0x080fe20000410000 */
[----:B------:R-:W-:Y:S01]  /*19dd0*/  IADD3 R15, R15, 0x22860, RZ ;  /* 0x000228600f0f7810 */ /* 0x000fe20007ffe0ff */
        /* <DEDUP_REMOVED lines=104> */
.L_x_3168:
[----:B------:R-:W-:Y:S05]  /*1a460*/  WARPSYNC.ALL ;  /* 0x0000000000007948 */ /* 0x000fea0003800000 */
[----:B------:R-:W-:Y:S06]  /*1a470*/  BAR.ARV 0x8, 0x180 ;  /* 0x0206000000007b1d */ /* 0x000fec0000002000 */
[----:B------:R-:W-:Y:S05]  /*1a480*/  @!P1 BRA `(.L_x_3181) ;  /* 0x0000000000049947 */ /* 0x000fea0003800000 */
[----:B------:R-:W-:Y:S01]  /*1a490*/  BPT.TRAP 0x1 ;  /* 0x000000040000795c */ /* 0x000fe20000300000 */
.L_x_3181:
[----:B------:R-:W-:Y:S02]  /*1a4a0*/  LEA R11, R193, R18, 0x3 ;  /* 0x00000012c10b7211 */ /* 0x000fe400078e18ff */
[----:B------:R-:W-:-:S04]  /*1a4b0*/  SHF.L.U32 R2, R197, 0x1f, RZ ;  /* 0x0000001fc5027819 */ /* 0x000fc800000006ff */
[----:B------:R0:W1:Y:S01]  /*1a4c0*/  SYNCS.PHASECHK.TRANS64.TRYWAIT P0, [R11+URZ+0x22850], R2 ;  /* 0x022850020b0075a7 */ /* 0x000062000800017f */
[----:B------:R-:W-:Y:S05]  /*1a4d0*/  @!P1 BRA `(.L_x_3182) ;  /* 0x0000000000049947 */ /* 0x000fea0003800000 */
[----:B------:R-:W-:Y:S01]  /*1a4e0*/  BPT.TRAP 0x1 ;  /* 0x000000040000795c */ /* 0x000fe20000300000 */
.L_x_3182:
[----:B------:R-:W-:-:S05]  /*1a4f0*/  VIADD R18, R18, 0x400 ;  /* 0x0000040012127836 */ /* 0x000fca0000000000 */
[----:B------:R-:W-:-:S04]  /*1a500*/  SHF.R.U32.HI R18, RZ, 0x4, R18 ;  /* 0x00000004ff127819 */ /* 0x000fc80000011612 */
[----:B------:R-:W-:-:S04]  /*1a510*/  LOP3.LUT R18, R18, 0x3fff, RZ, 0xc0, !PT ;  /* 0x00003fff12127812 */ /* 0x000fc800078ec0ff */
[----:B------:R-:W-:Y:S01]  /*1a520*/  LOP3.LUT R18, R18, 0x10000, RZ, 0xfc, !PT ;  /* 0x0001000012127812 */ /* 0x000fe200078efcff */
[----:B-1----:R-:W-:Y:S06]  /*1a530*/  @P0 BRA `(.L_x_3183) ;  /* 0x0000000000080947 */ /* 0x002fec0003800000 */
[----:B------:R-:W1:Y:S02]  /*1a540*/  SYNCS.PHASECHK.TRANS64.TRYWAIT P0, [R11+URZ+0x22850], R2 ;  /* 0x022850020b0075a7 */ /* 0x000e64000800017f */
[----:B-1----:R-:W-:Y:S05]  /*1a550*/  @!P0 BRA `(.L_x_3184) ;  /* 0x000000c400e08947 */ /* 0x002fea0003800000 */
.L_x_3183:
        /* <DEDUP_REMOVED lines=10> */
[----:B------:R-:W-:-:S03]  /*1a600*/  VIADD R12, R4, 0x200 ;  /* 0x00000200040c7836 */ /* 0x000fc60000000000 */
[----:B------:R-:W-:-:S07]  /*1a610*/  ISETP.NE.AND.EX P0, PT, RZ, UR5, PT, P0 ;  /* 0x00000005ff007c0c */ /* 0x000fce000bf05300 */
[----:B------:R-:W-:Y:S01]  /*1a620*/  QGMMA.64x128x32.F32.E4M3.E4M3 R24, R184, gdesc[UR4], R24, gsb0 ;  /* 0x01e00004b8187df3 */ /* 0x000fe20008000818 */
[----:B------:R-:W-:Y:S02]  /*1a630*/  R2UR UR6, R6 ;  /* 0x00000000060672ca */ /* 0x000fe400000e0000 */
[----:B------:R-:W-:-:S03]  /*1a640*/  R2UR UR7, R7 ;  /* 0x00000000070772ca */ /* 0x000fc600000e0000 */
        /* <DEDUP_REMOVED lines=28> */
[----:B------:R-:W-:Y:S01]  /*1a810*/  IMAD.MOV.U32 R5, RZ, RZ, -0x3ffffff0 ;  /* 0xc0000010ff057424 */ /* 0x000fe200078e00ff */
[----:B------:R-:W-:Y:S01]  /*1a820*/  IADD3 R4, R4, 0x400, RZ ;  /* 0x0000040004047810 */ /* 0x000fe20007ffe0ff */
        /* <DEDUP_REMOVED lines=9> */
[----:B------:R-:W0:Y:S04]  /*1a8c0*/  SHFL.BFLY PT, R5, R6, 0x1, 0x1f ;  /* 0x0c201f0006057f89 */ /* 0x000e2800000e0000 */
        /* <DEDUP_REMOVED lines=19> */
[----:B------:R-:W-:Y:S01]  /*1aa00*/  @P3 FMUL.FTZ R6, R91, 0.69314718246459960938 ;  /* 0x3f3172185b063820 */ /* 0x000fe20000410000 */
[----:B0-----:R-:W-:Y:S01]  /*1aa10*/  @P2 FMUL.FTZ R0, R0, 0.69314718246459960938 ;  /* 0x3f31721800002820 */ /* 0x001fe20000410000 */
        /* <DEDUP_REMOVED lines=10> */
.L_x_3185:
        /* <DEDUP_REMOVED lines=42> */
[----:B------:R-:W-:Y:S01]  /*1ad60*/  FMUL.FTZ R85, R85, R3 ;  /* 0x0000000355557220 */ /* 0x000fe20000410000 */
[-C--:B------:R-:W-:Y:S01]  /*1ad70*/  FMUL.FTZ R34, R35, R2.reuse ;  /* 0x0000000223227220 */ /* 0x080fe20000410000 */
[----:B0-----:R-:W-:Y:S01]  /*1ad80*/  SEL R0, RZ, 0x1, P0 ;  /* 0x00000001ff007807 */ /* 0x001fe20000000000 */
        /* <DEDUP_REMOVED lines=30> */
.L_x_3115:
        /* <DEDUP_REMOVED lines=41> */
[----:B------:R-:W-:Y:S02]  /*1b200*/  F2FP.BF16.F32.PACK_AB R39, R76, R11 ;  /* 0x0000000b4c27723e */ /* 0x000fe400000010ff */
[----:B------:R-:W-:-:S02]  /*1b210*/  F2FP.BF16.F32.PACK_AB R67, R63, R20 ;  /* 0x000000143f43723e */ /* 0x000fc400000010ff */
[----:B------:R-:W-:Y:S02]  /*1b220*/  F2FP.BF16.F32.PACK_AB R95, R95, R96 ;  /* 0x000000605f5f723e */ /* 0x000fe400000010ff */
[----:B------:R-:W-:Y:S02]  /*1b230*/  F2FP.BF16.F32.PACK_AB R94, R93, R94 ;  /* 0x0000005e5d5e723e */ /* 0x000fe400000010ff */
[----:B------:R-:W-:Y:S02]  /*1b240*/  ISETP.EQ.OR P0, PT, R2, 0x3, !P0 ;  /* 0x000000030200780c */ /* 0x000fe40004702670 */
        /* <DEDUP_REMOVED lines=21> */
[----:B------:R-:W-:Y:S01]  /*1b3a0*/  IMAD.X R7, RZ, RZ, R5, P5 ;  /* 0x000000ffff077224 */ /* 0x000fe200028e0605 */
[----:B------:R-:W-:Y:S02]  /*1b3b0*/  LOP3.LUT R8, R8, R9, RZ, 0x3c, !PT ;  /* 0x0000000908087212 */ /* 0x000fe400078e3cff */
[----:B------:R-:W-:Y:S02]  /*1b3c0*/  SHF.R.U64 R14, R14, 0x3, RZ ;  /* 0x000000030e0e7819 */ /* 0x000fe400000012ff */
[----:B------:R-:W-:-:S02]  /*1b3d0*/  IADD3.X R9, RZ, R5, RZ, P1, !PT ;  /* 0x00000005ff097210 */ /* 0x000fc40000ffe4ff */
        /* <DEDUP_REMOVED lines=57> */
[----:B------:R-:W0:Y:S01]  /*1b770*/  SHFL.IDX PT, R10, R5, R0, 0x1c1f ;  /* 0x001c1f00050a7589 */ /* 0x000e2200000e0000 */
[----:B------:R-:W-:Y:S02]  /*1b780*/  SEL R45, R48, R49, P0 ;  /* 0x00000031302d7207 */ /* 0x000fe40000000000 */
[----:B------:R-:W-:Y:S01]  /*1b790*/  SEL R47, R49, R48, P0 ;  /* 0x00000030312f7207 */ /* 0x000fe20000000000 */
[----:B------:R-:W-:Y:S01]  /*1b7a0*/  SHFL.IDX PT, R34, R29, R0, 0x1c1f ;  /* 0x001c1f001d227589 */ /* 0x000fe200000e0000 */
[----:B------:R-:W-:-:S02]  /*1b7b0*/  SEL R63, R62, R67, P0 ;  /* 0x000000433e3f7207 */ /* 0x000fc40000000000 */
[----:B------:R-:W-:Y:S01]  /*1b7c0*/  SEL R65, R67, R62, P0 ;  /* 0x0000003e43417207 */ /* 0x000fe20000000000 */
[----:B------:R-:W2:Y:S01]  /*1b7d0*/  SHFL.IDX PT, R31, R31, R2, 0x1c1f ;  /* 0x001c1f021f1f7589 */ /* 0x000ea200000e0000 */
        /* <DEDUP_REMOVED lines=8> */
[----:B------:R-:W3:Y:S01]  /*1b860*/  SHFL.IDX PT, R20, R39, R2, 0x1c1f ;  /* 0x001c1f0227147589 */ /* 0x000ee200000e0000 */
[----:B------:R-:W-:Y:S02]  /*1b870*/  SEL R57, R57, R46, P0 ;  /* 0x0000002e39397207 */ /* 0x000fe40000000000 */
[----:B------:R-:W-:Y:S01]  /*1b880*/  SEL R69, R69, R70, P0 ;  /* 0x0000004645457207 */ /* 0x000fe20000000000 */
[----:B------:R-:W4:Y:S01]  /*1b890*/  SHFL.IDX PT, R38, R33, R0, 0x1c1f ;  /* 0x001c1f0021267589 */ /* 0x000f2200000e0000 */
[----:B------:R-:W-:Y:S02]  /*1b8a0*/  SEL R73, R42, R73, P0 ;  /* 0x000000492a497207 */ /* 0x000fe40000000000 */
[----:B------:R-:W-:Y:S01]  /*1b8b0*/  SEL R75, R77, R50, P0 ;  /* 0x000000324d4b7207 */ /* 0x000fe20000000000 */
[----:B------:R-:W-:Y:S01]  /*1b8c0*/  SHFL.IDX PT, R42, R41, R0, 0x1c1f ;  /* 0x001c1f00292a7589 */ /* 0x000fe200000e0000 */
[----:B------:R-:W-:-:S02]  /*1b8d0*/  SEL R77, R50, R77, P0 ;  /* 0x0000004d324d7207 */ /* 0x000fc40000000000 */
[----:B0-----:R-:W-:Y:S01]  /*1b8e0*/  SEL R8, R10, R7, P0 ;  /* 0x000000070a087207 */ /* 0x001fe20000000000 */
[----:B------:R-:W0:Y:S01]  /*1b8f0*/  SHFL.IDX PT, R43, R43, R2, 0x1c1f ;  /* 0x001c1f022b2b7589 */ /* 0x000e2200000e0000 */
[----:B------:R-:W-:Y:S02]  /*1b900*/  SEL R28, R30, R27, P0 ;  /* 0x0000001b1e1c7207 */ /* 0x000fe40000000000 */
[----:B--2---:R-:W-:Y:S01]  /*1b910*/  SEL R32, R34, R31, P0 ;  /* 0x0000001f22207207 */ /* 0x004fe20000000000 */
        /* <DEDUP_REMOVED lines=8> */
[----:B---3--:R-:W-:Y:S01]  /*1b9a0*/  SEL R12, R37, R20, P0 ;  /* 0x00000014250c7207 */ /* 0x008fe20000000000 */
[----:B------:R-:W-:Y:S01]  /*1b9b0*/  SHFL.IDX PT, R59, R59, R0, 0x1c1f ;  /* 0x001c1f003b3b7589 */ /* 0x000fe200000e0000 */
[----:B----4-:R-:W-:Y:S02]  /*1b9c0*/  SEL R36, R38, R35, P0 ;  /* 0x0000002326247207 */ /* 0x010fe40000000000 */
[----:B------:R-:W-:Y:S01]  /*1b9d0*/  SEL R38, R35, R38, P0 ;  /* 0x0000002623267207 */ /* 0x000fe20000000000 */
[----:B------:R-:W-:Y:S01]  /*1b9e0*/  SHFL.IDX PT, R63, R63, R0, 0x1c1f ;  /* 0x001c1f003f3f7589 */ /* 0x000fe200000e0000 */
[----:B------:R-:W-:-:S02]  /*1b9f0*/  SEL R14, R20, R37, P0 ;  /* 0x00000025140e7207 */ /* 0x000fc40000000000 */
[----:B------:R-:W-:Y:S01]  /*1ba00*/  SEL R6, R3, R6, P0 ;  /* 0x0000000603067207 */ /* 0x000fe20000000000 */
[----:B------:R-:W-:Y:S01]  /*1ba10*/  SHFL.IDX PT, R67, R67, R0, 0x1c1f ;  /* 0x001c1f0043437589 */ /* 0x000fe200000e0000 */
[----:B0-----:R-:W-:Y:S02]  /*1ba20*/  SEL R40, R42, R43, P0 ;  /* 0x0000002b2a287207 */ /* 0x001fe40000000000 */
[----:B------:R-:W-:Y:S01]  /*1ba30*/  SEL R26, R21, R26, P0 ;  /* 0x0000001a151a7207 */ /* 0x000fe20000000000 */
[----:B------:R-:W-:Y:S01]  /*1ba40*/  SHFL.IDX PT, R71, R71, R0, 0x1c1f ;  /* 0x001c1f0047477589 */ /* 0x000fe200000e0000 */
[----:B------:R-:W-:-:S03]  /*1ba50*/  SEL R42, R43, R42, P0 ;  /* 0x0000002a2b2a7207 */ /* 0x000fc60000000000 */
[----:B------:R0:W2:Y:S04]  /*1ba60*/  SHFL.IDX PT, R44, R47, R2, 0x1c1f ;  /* 0x001c1f022f2c7589 */ /* 0x0000a800000e0000 */
[----:B------:R-:W3:Y:S04]  /*1ba70*/  SHFL.IDX PT, R46, R51, R2, 0x1c1f ;  /* 0x001c1f02332e7589 */ /* 0x000ee800000e0000 */
[----:B------:R-:W4:Y:S01]  /*1ba80*/  SHFL.IDX PT, R48, R57, R2, 0x1c1f ;  /* 0x001c1f0239307589 */ /* 0x000f2200000e0000 */
[----:B0-----:R-:W-:-:S03]  /*1ba90*/  MOV R47, RZ ;  /* 0x000000ff002f7202 */ /* 0x001fc60000000f00 */
        /* <DEDUP_REMOVED lines=20> */
.L_x_3442:
[----:B------:R-:W-:Y:S05]  /*1bbe0*/  WARPSYNC.ALL ;  /* 0x0000000000007948 */ /* 0x000fea0003800000 */
[----:B------:R-:W-:Y:S01]  /*1bbf0*/  BAR.SYNC.DEFER_BLOCKING 0x1, 0x100 ;  /* 0x0044000000007b1d */ /* 0x000fe20000010000 */
[----:B--2---:R-:W-:Y:S02]  /*1bc00*/  SEL R41, R75, R60, P0 ;  /* 0x0000003c4b297207 */ /* 0x004fe40000000000 */
[----:B------:R-:W-:-:S03]  /*1bc10*/  SEL R43, R60, R75, P0 ;  /* 0x0000004b3c2b7207 */ /* 0x000fc60000000000 */
[----:B------:R-:W-:Y:S02]  /*1bc20*/  ULDC.64 UR4, c[0x0][0xc00] ;  /* 0x0003000000047ab9 */ /* 0x000fe40000000a00 */
[----:B------:R-:W0:Y:S01]  /*1bc30*/  LDC R49, c[0x0][0xbe8] ;  /* 0x0002fa00ff317b82 */ /* 0x000e220000000800 */
[----:B------:R-:W-:Y:S02]  /*1bc40*/  ISETP.NE.U32.AND P1, PT, RZ, UR4, PT ;  /* 0x00000004ff007c0c */ /* 0x000fe4000bf25070 */
[----:B------:R-:W-:Y:S02]  /*1bc50*/  IADD3 R2, P2, R214, UR4, RZ ;  /* 0x00000004d6027c10 */ /* 0x000fe4000ff5e0ff */
[----:B------:R-:W-:Y:S02]  /*1bc60*/  ISETP.NE.AND.EX P1, PT, RZ, UR5, PT, P1 ;  /* 0x00000005ff007c0c */ /* 0x000fe4000bf25310 */
[----:B------:R-:W-:Y:S01]  /*1bc70*/  IADD3.X R3, R215, UR5, RZ, P2, !PT ;  /* 0x00000005d7037c10 */ /* 0x000fe200097fe4ff */
[----:B------:R-:W-:-:S02]  /*1bc80*/  ULDC.64 UR4, c[0x0][0xc08] ;  /* 0x0003020000047ab9 */ /* 0x000fc40000000a00 */
[----:B------:R-:W-:Y:S01]  /*1bc90*/  ISETP.NE.U32.AND P0, PT, RZ, UR4, PT ;  /* 0x00000004ff007c0c */ /* 0x000fe2000bf05070 */
[----:B------:R-:W-:Y:S04]  /*1bca0*/  STSM.16.M88.4 [R79], R4 ;  /* 0x000000044f007844 */ /* 0x000fe80000000200 */
        /* <DEDUP_REMOVED lines=14> */
[----:B0-----:R-:W-:Y:S01]  /*1bd90*/  ISETP.NE.AND P2, PT, R49, 0x1, PT ;  /* 0x000000013100780c */ /* 0x001fe20003f45270 */
[----:B-1----:R-:W-:Y:S02]  /*1bda0*/  IMAD.IADD R13, R208, 0x1, R200 ;  /* 0x00000001d00d7824 */ /* 0x002fe400078e02c8 */
[----:B------:R2:W5:Y:S10]  /*1bdb0*/  @P0 LDG.E R0, desc[UR60][R214.64] ;  /* 0x0000003cd6000981 */ /* 0x000574000c1e1900 */
[----:B------:R-:W0:Y:S08]  /*1bdc0*/  @P2 LDC R4, c[0x0][0xbec] ;  /* 0x0002fb00ff042b82 */ /* 0x000e300000000800 */
[----:B------:R-:W1:Y:S01]  /*1bdd0*/  @P2 LDC R5, c[0x0][0xbf0] ;  /* 0x0002fc00ff052b82 */ /* 0x000e620000000800 */
[----:B--2---:R-:W-:Y:S05]  /*1bde0*/  @P0 BRA `(.L_x_3189) ;  /* 0x0000000000100947 */ /* 0x004fea0003800000 */
[----:B------:R-:W-:Y:S05]  /*1bdf0*/  @!P1 BRA `(.L_x_3189) ;  /* 0x00000000000c9947 */ /* 0x000fea0003800000 */
[----:B------:R-:W2:Y:S04]  /*1be00*/  LDG.E R7, desc[UR60][R2.64] ;  /* 0x0000003c02077981 */ /* 0x000ea8000c1e1900 */
[----:B-----5:R-:W2:Y:S02]  /*1be10*/  LDG.E R0, desc[UR60][R2.64+0x4] ;  /* 0x0000043c02007981 */ /* 0x020ea4000c1e1900 */
[----:B--2---:R-:W-:-:S07]  /*1be20*/  IMAD.IADD R0, R0, 0x1, -R7 ;  /* 0x0000000100007824 */ /* 0x004fce00078e0a07 */
.L_x_3189:
        /* <DEDUP_REMOVED lines=10> */
[----:B------:R-:W-:Y:S01]  /*1bed0*/  SEL R221, R221, RZ, !P1 ;  /* 0x000000ffdddd7207 */ /* 0x000fe20004800000 */
[C---:B------:R-:W-:Y:S01]  /*1bee0*/  IMAD R9, R213.reuse, UR5, R6 ;  /* 0x00000005d5097c24 */ /* 0x040fe2000f8e0206 */
[----:B------:R-:W-:Y:S01]  /*1bef0*/  SEL R51, R210, RZ, !P1 ;  /* 0x000000ffd2337207 */ /* 0x000fe20004800000 */
[----:B------:R-:W-:Y:S01]  /*1bf00*/  IMAD.WIDE.U32 R4, R213, UR4, R2 ;  /* 0x00000004d5047c25 */ /* 0x000fe2000f8e0002 */
[----:B------:R-:W-:Y:S01]  /*1bf10*/  ULDC.64 UR4, c[0x0][0xb98] ;  /* 0x0002e60000047ab9 */ /* 0x000fe20000000a00 */
[----:B------:R-:W-:Y:S01]  /*1bf20*/  LEA R11, R222, R203, 0x6 ;  /* 0x000000cbde0b7211 */ /* 0x000fe200078e30ff */
[----:B------:R-:W1:Y:S01]  /*1bf30*/  @P2 LDC R57, c[0x0][0xbec] ;  /* 0x0002fb00ff392b82 */ /* 0x000e620000000800 */
[----:B------:R-:W-:-:S02]  /*1bf40*/  IMAD.MOV R2, RZ, RZ, -R7 ;  /* 0x000000ffff027224 */ /* 0x000fc400078e0a07 */
[----:B------:R-:W-:Y:S02]  /*1bf50*/  IMAD.IADD R5, R5, 0x1, R9 ;  /* 0x0000000105057824 */ /* 0x000fe400078e0209 */
[----:B------:R-:W-:Y:S02]  /*1bf60*/  IMAD R9, R49, R2, R13 ;  /* 0x0000000231097224 */ /* 0x000fe400078e020d */
        /* <DEDUP_REMOVED lines=21> */
[----:B------:R-:W-:Y:S02]  /*1c0c0*/  LEA R2, P1, R4, UR4, 0x2 ;  /* 0x0000000404027c11 */ /* 0x000fe4000f8210ff */
[----:B------:R-:W-:-:S02]  /*1c0d0*/  LOP3.LUT R14, R14, 0xffffff80, RZ, 0xc0, !PT ;  /* 0xffffff800e0e7812 */ /* 0x000fc400078ec0ff */
[----:B------:R-:W-:Y:S01]  /*1c0e0*/  LEA.HI.X R4, R4, UR5, R5, 0x2, P1 ;  /* 0x0000000504047c11 */ /* 0x000fe200088f1405 */
[----:B------:R-:W-:Y:S01]  /*1c0f0*/  SHFL.IDX PT, R20, R2, RZ, 0x1c1f ;  /* 0x001c1fff02147589 */ /* 0x000fe200000e0000 */
[----:B------:R-:W-:Y:S01]  /*1c100*/  IADD3 R25, P1, R54, 0x3000, RZ ;  /* 0x0000300036197810 */ /* 0x000fe20007f3e0ff */
[----:B------:R-:W-:Y:S01]  /*1c110*/  IMAD.IADD R14, R15, 0x1, -R14 ;  /* 0x000000010f0e7824 */ /* 0x000fe200078e0a0e */
[----:B------:R-:W-:Y:S01]  /*1c120*/  IADD3.X R9, RZ, R55, RZ, P0, !PT ;  /* 0x00000037ff097210 */ /* 0x000fe200007fe4ff */
[----:B------:R-:W0:Y:S01]  /*1c130*/  SHFL.IDX PT, R21, R4, RZ, 0x1c1f ;  /* 0x001c1fff04157589 */ /* 0x000e2200000e0000 */
[----:B------:R-:W-:Y:S01]  /*1c140*/  LOP3.LUT R24, R25, 0x380, RZ, 0xc0, !PT ;  /* 0x0000038019187812 */ /* 0x000fe200078ec0ff */
[----:B------:R-:W-:Y:S01]  /*1c150*/  ULDC.64 UR4, c[0x0][0xaa0] ;  /* 0x0002a80000047ab9 */ /* 0x000fe20000000a00 */
[----:B------:R-:W-:Y:S01]  /*1c160*/  LOP3.LUT P0, RZ, R14, 0x3, RZ, 0xc0, !PT ;  /* 0x000000030eff7812 */ /* 0x000fe2000780c0ff */
[----:B------:R-:W-:Y:S01]  /*1c170*/  SHFL.IDX PT, R44, R2, 0x1, 0x1c1f ;  /* 0x003c1f00022c7f89 */ /* 0x000fe200000e0000 */
[----:B------:R-:W-:-:S02]  /*1c180*/  SHF.R.U64 R24, R24, 0x3, RZ ;  /* 0x0000000318187819 */ /* 0x000fc400000012ff */
[----:B------:R-:W-:Y:S01]  /*1c190*/  SHF.R.U64 R28, R28, 0x3, RZ ;  /* 0x000000031c1c7819 */ /* 0x000fe200000012ff */
[----:B------:R-:W3:Y:S01]  /*1c1a0*/  SHFL.IDX PT, R45, R4, 0x1, 0x1c1f ;  /* 0x003c1f00042d7f89 */ /* 0x000ee200000e0000 */
[----:B------:R-:W-:Y:S01]  /*1c1b0*/  LOP3.LUT R24, R24, R25, RZ, 0x3c, !PT ;  /* 0x0000001918187212 */ /* 0x000fe200078e3cff */
[--C-:B------:R-:W-:Y:S01]  /*1c1c0*/  IMAD.X R25, RZ, RZ, R55.reuse, P1 ;  /* 0x000000ffff197224 */ /* 0x100fe200008e0637 */
[----:B------:R-:W-:Y:S01]  /*1c1d0*/  LOP3.LUT R28, R28, R29, RZ, 0x3c, !PT ;  /* 0x0000001d1c1c7212 */ /* 0x000fe200078e3cff */
[--C-:B------:R-:W-:Y:S01]  /*1c1e0*/  IMAD.X R29, RZ, RZ, R55.reuse, P3 ;  /* 0x000000ffff1d7224 */ /* 0x100fe200018e0637 */
[C---:B------:R-:W-:Y:S02]  /*1c1f0*/  IADD3 R5, P3, R54.reuse, 0x7000, RZ ;  /* 0x0000700036057810 */ /* 0x040fe40007f7e0ff */
[----:B------:R-:W-:Y:S02]  /*1c200*/  IADD3 R13, P4, R54, 0x2000, RZ ;  /* 0x00002000360d7810 */ /* 0x000fe40007f9e0ff */
[----:B------:R-:W-:Y:S01]  /*1c210*/  LOP3.LUT R8, R7, 0x380, RZ, 0xc0, !PT ;  /* 0x0000038007087812 */ /* 0x000fe200078ec0ff */
[----:B------:R-:W-:Y:S01]  /*1c220*/  IMAD.X R41, RZ, RZ, R55, P3 ;  /* 0x000000ffff297224 */ /* 0x000fe200018e0637 */
[----:B------:R-:W-:-:S02]  /*1c230*/  LOP3.LUT R12, R13, 0x380, RZ, 0xc0, !PT ;  /* 0x000003800d0c7812 */ /* 0x000fc400078ec0ff */
[----:B------:R-:W-:Y:S02]  /*1c240*/  IADD3 R33, P5, R54, 0x5000, RZ ;  /* 0x0000500036217810 */ /* 0x000fe40007fbe0ff */
[----:B------:R-:W-:Y:S02]  /*1c250*/  SHF.R.U64 R12, R12, 0x3, RZ ;  /* 0x000000030c0c7819 */ /* 0x000fe400000012ff */
[----:B------:R-:W-:Y:S02]  /*1c260*/  SHF.R.U64 R8, R8, 0x3, RZ ;  /* 0x0000000308087819 */ /* 0x000fe400000012ff */
[----:B------:R-:W-:Y:S01]  /*1c270*/  LOP3.LUT R12, R12, R13, RZ, 0x3c, !PT ;  /* 0x0000000d0c0c7212 */ /* 0x000fe200078e3cff */
[----:B------:R-:W-:Y:S01]  /*1c280*/  IMAD.X R13, RZ, RZ, R55, P4 ;  /* 0x000000ffff0d7224 */ /* 0x000fe200020e0637 */
[----:B------:R-:W-:Y:S02]  /*1c290*/  IADD3 R37, P4, R54, 0x6000, RZ ;  /* 0x0000600036257810 */ /* 0x000fe40007f9e0ff */
[----:B------:R-:W-:-:S02]  /*1c2a0*/  LOP3.LUT R32, R33, 0x380, RZ, 0xc0, !PT ;  /* 0x0000038021207812 */ /* 0x000fc400078ec0ff */
[----:B------:R-:W-:Y:S02]  /*1c2b0*/  LOP3.LUT R36, R37, 0x380, RZ, 0xc0, !PT ;  /* 0x0000038025247812 */ /* 0x000fe400078ec0ff */
[----:B------:R-:W-:Y:S02]  /*1c2c0*/  LOP3.LUT R8, R8, R7, RZ, 0x3c, !PT ;  /* 0x0000000708087212 */ /* 0x000fe400078e3cff */
[----:B------:R-:W-:Y:S02]  /*1c2d0*/  LOP3.LUT R7, R54, 0x380, RZ, 0xc0, !PT ;  /* 0x0000038036077812 */ /* 0x000fe400078ec0ff */
[----:B------:R-:W-:Y:S02]  /*1c2e0*/  SHF.R.U64 R32, R32, 0x3, RZ ;  /* 0x0000000320207819 */ /* 0x000fe400000012ff */
[----:B------:R-:W-:Y:S02]  /*1c2f0*/  SHF.R.U64 R36, R36, 0x3, RZ ;  /* 0x0000000324247819 */ /* 0x000fe400000012ff */
[----:B------:R-:W-:-:S02]  /*1c300*/  SHF.R.U64 R7, R7, 0x3, RZ ;  /* 0x0000000307077819 */ /* 0x000fc400000012ff */
[----:B------:R-:W-:Y:S02]  /*1c310*/  LOP3.LUT R32, R32, R33, RZ, 0x3c, !PT ;  /* 0x0000002120207212 */ /* 0x000fe400078e3cff */
[----:B------:R-:W-:Y:S01]  /*1c320*/  LOP3.LUT R36, R36, R37, RZ, 0x3c, !PT ;  /* 0x0000002524247212 */ /* 0x000fe200078e3cff */
[----:B------:R-:W-:Y:S01]  /*1c330*/  IMAD.X R37, RZ, RZ, R55, P4 ;  /* 0x000000ffff257224 */ /* 0x000fe200020e0637 */
[----:B------:R-:W-:Y:S02]  /*1c340*/  IADD3.X R33, RZ, R55, RZ, P5, !PT ;  /* 0x00000037ff217210 */ /* 0x000fe40002ffe4ff */
[----:B------:R-:W-:Y:S01]  /*1c350*/  LOP3.LUT R54, R7, R54, RZ, 0x3c, !PT ;  /* 0x0000003607367212 */ /* 0x000fe200078e3cff */
[----:B------:R-:W-:Y:S01]  /*1c360*/  BSSY B1, `(.L_x_3190) ;  /* 0x0000054000017945 */ /* 0x000fe20003800000 */
[----:B------:R-:W-:Y:S02]  /*1c370*/  SHF.R.S32.HI R48, RZ, 0x1f, R211 ;  /* 0x0000001fff307819 */ /* 0x000fe400000114d3 */
        /* <DEDUP_REMOVED lines=27> */
[----:B-1----:R-:W-:Y:S01]  /*1c530*/  @P2 IMAD.HI.U32 R0, R44, R57, RZ ;  /* 0x000000392c002227 */ /* 0x002fe200078e00ff */
[----:B------:R-:W-:Y:S01]  /*1c540*/  IADD3 R3, R3, R21, RZ ;  /* 0x0000001503037210 */ /* 0x000fe20007ffe0ff */
[----:B------:R-:W5:Y:S02]  /*1c550*/  LD.E.128 R32, desc[UR60][R32.64] ;  /* 0x0000003c20207980 */ /* 0x000f64000c101d00 */
[----:B------:R-:W-:Y:S01]  /*1c560*/  IMAD.MOV.U32 R21, RZ, RZ, R44 ;  /* 0x000000ffff157224 */ /* 0x000fe200078e002c */
[----:B0-----:R-:W-:Y:S01]  /*1c570*/  @P2 SHF.R.U32.HI R21, RZ, R45, R0 ;  /* 0x0000002dff152219 */ /* 0x001fe20000011600 */
[----:B------:R-:W-:Y:S01]  /*1c580*/  IMAD R20, R221, UR4, RZ ;  /* 0x00000004dd147c24 */ /* 0x000fe2000f8e02ff */
[----:B------:R-:W5:Y:S01]  /*1c590*/  LD.E.128 R36, desc[UR60][R36.64] ;  /* 0x0000003c24247980 */ /* 0x000f62000c101d00 */
[----:B------:R-:W-:Y:S01]  /*1c5a0*/  IMAD.WIDE.U32 R2, R51, UR4, R2 ;  /* 0x0000000433027c25 */ /* 0x000fe2000f8e0002 */
[----:B------:R-:W-:-:S02]  /*1c5b0*/  SHF.R.S32.HI R0, RZ, 0x1f, R21 ;  /* 0x0000001fff007819 */ /* 0x000fc40000011415 */
        /* <DEDUP_REMOVED lines=32> */
[----:B------:R-:W-:Y:S01]  /*1c7c0*/  ISETP.GE.AND P1, PT, R20, R53, PT ;  /* 0x000000351400720c */ /* 0x000fe20003f26270 */
[----:B0-----:R0:W-:Y:S01]  /*1c7d0*/  SYNCS.ARRIVE.TRANS64.RED.A1T0 RZ, [R0+URZ], RZ ;  /* 0x000000ff00ff79a7 */ /* 0x0011e2000810043f */
[----:B------:R2:W1:Y:S04]  /*1c7e0*/  SHFL.IDX PT, R20, R44, RZ, 0x181f ;  /* 0x00181fff2c147589 */ /* 0x00046800000e0000 */
[----:B0-----:R2:W0:Y:S01]  /*1c7f0*/  SHFL.IDX PT, R0, R45, RZ, 0x181f ;  /* 0x00181fff2d007589 */ /* 0x00142200000e0000 */
[----:B------:R-:W-:Y:S06]  /*1c800*/  @P2 BRA `(.L_x_3191) ;  /* 0x0000000000242947 */ /* 0x000fec0003800000 */
[----:B------:R-:W-:Y:S02]  /*1c810*/  ULDC UR4, c[0x0][0xac8] ;  /* 0x0002b20000047ab9 */ /* 0x000fe40000000800 */
[----:B------:R-:W-:Y:S02]  /*1c820*/  ISETP.GE.AND P2, PT, R203, UR4, PT ;  /* 0x00000004cb007c0c */ /* 0x000fe4000bf46270 */
[----:B------:R-:W-:-:S11]  /*1c830*/  ISETP.GE.AND P3, PT, R211, UR4, PT ;  /* 0x00000004d3007c0c */ /* 0x000fd6000bf66270 */
[-C--:B-1----:R-:W-:Y:S02]  /*1c840*/  @!P2 LEA R2, P4, R203, R20.reuse, 0x1 ;  /* 0x00000014cb02a211 */ /* 0x082fe400078808ff */
[----:B------:R-:W-:Y:S02]  /*1c850*/  @!P3 LEA R20, P5, R211, R20, 0x1 ;  /* 0x00000014d314b211 */ /* 0x000fe400078a08ff */
[-C--:B0-----:R-:W-:Y:S02]  /*1c860*/  @!P2 LEA.HI.X R3, R203, R0.reuse, R50, 0x1, P4 ;  /* 0x00000000cb03a211 */ /* 0x081fe400020f0c32 */
[----:B------:R-:W-:-:S03]  /*1c870*/  @!P3 LEA.HI.X R21, R211, R0, R48, 0x1, P5 ;  /* 0x00000000d315b211 */ /* 0x000fc600028f0c30 */
[----:B-----5:R3:W-:Y:S04]  /*1c880*/  @!P2 ST.E.128 desc[UR60][R2.64], R4 ;  /* 0x000000040200a985 */ /* 0x0207e8000c101d3c */
[----:B------:R3:W-:Y:S02]  /*1c890*/  @!P3 ST.E.128 desc[UR60][R20.64], R28 ;  /* 0x0000001c1400b985 */ /* 0x0007e4000c101d3c */
.L_x_3191:
[----:B------:R-:W-:Y:S05]  /*1c8a0*/  BSYNC B1 ;  /* 0x0000000000017941 */ /* 0x000fea0003800000 */
.L_x_3190:
[----:B0-----:R0:W4:Y:S01]  /*1c8b0*/  SHFL.IDX PT, R0, R45, 0x1, 0x181f ;  /* 0x00381f002d007f89 */ /* 0x00112200000e0000 */
[----:B------:R-:W-:Y:S03]  /*1c8c0*/  BSSY B1, `(.L_x_3192) ;  /* 0x000000c000017945 */ /* 0x000fe60003800000 */
[----:B---3-5:R0:W3:Y:S01]  /*1c8d0*/  SHFL.IDX PT, R4, R44, 0x1, 0x181f ;  /* 0x00381f002c047f89 */ /* 0x0280e200000e0000 */
[----:B------:R-:W-:Y:S05]  /*1c8e0*/  @P0 BRA `(.L_x_3193) ;  /* 0x0000000000240947 */ /* 0x000fea0003800000 */
[----:B------:R-:W-:Y:S02]  /*1c8f0*/  ULDC UR4, c[0x0][0xac8] ;  /* 0x0002b20000047ab9 */ /* 0x000fe40000000800 */
[----:B------:R-:W-:Y:S02]  /*1c900*/  ISETP.GE.AND P3, PT, R203, UR4, PT ;  /* 0x00000004cb007c0c */ /* 0x000fe4000bf66270 */
[----:B------:R-:W-:-:S11]  /*1c910*/  ISETP.GE.AND P4, PT, R211, UR4, PT ;  /* 0x00000004d3007c0c */ /* 0x000fd6000bf86270 */
[-C--:B---3--:R-:W-:Y:S02]  /*1c920*/  @!P3 LEA R2, P0, R203, R4.reuse, 0x1 ;  /* 0x00000004cb02b211 */ /* 0x088fe400078008ff */
[----:B------:R-:W-:Y:S02]  /*1c930*/  @!P4 LEA R4, P2, R211, R4, 0x1 ;  /* 0x00000004d304c211 */ /* 0x000fe400078408ff */
[-C--:B----4-:R-:W-:Y:S02]  /*1c940*/  @!P3 LEA.HI.X R3, R203, R0.reuse, R50, 0x1, P0 ;  /* 0x00000000cb03b211 */ /* 0x090fe400000f0c32 */
[----:B------:R-:W-:-:S03]  /*1c950*/  @!P4 LEA.HI.X R5, R211, R0, R48, 0x1, P2 ;  /* 0x00000000d305c211 */ /* 0x000fc600010f0c30 */
[----:B------:R3:W-:Y:S04]  /*1c960*/  @!P3 ST.E.128 desc[UR60][R2.64], R8 ;  /* 0x000000080200b985 */ /* 0x0007e8000c101d3c */
[----:B------:R3:W-:Y:S02]  /*1c970*/  @!P4 ST.E.128 desc[UR60][R4.64], R32 ;  /* 0x000000200400c985 */ /* 0x0007e4000c101d3c */
.L_x_3193:
[----:B------:R-:W-:Y:S05]  /*1c980*/  BSYNC B1 ;  /* 0x0000000000017941 */ /* 0x000fea0003800000 */
.L_x_3192:
[----:B----4-:R4:W0:Y:S01]  /*1c990*/  SHFL.IDX PT, R0, R45, 0x2, 0x181f ;  /* 0x00581f002d007f89 */ /* 0x01082200000e0000 */
[----:B------:R-:W-:Y:S03]  /*1c9a0*/  BSSY B1, `(.L_x_3194) ;  /* 0x000000c000017945 */ /* 0x000fe60003800000 */
[----:B---3--:R4:W3:Y:S01]  /*1c9b0*/  SHFL.IDX PT, R4, R44, 0x2, 0x181f ;  /* 0x00581f002c047f89 */ /* 0x0088e200000e0000 */
[----:B------:R-:W-:Y:S05]  /*1c9c0*/  @P1 BRA `(.L_x_3195) ;  /* 0x0000000000241947 */ /* 0x000fea0003800000 */
[----:B------:R-:W-:Y:S02]  /*1c9d0*/  ULDC UR4, c[0x0][0xac8] ;  /* 0x0002b20000047ab9 */ /* 0x000fe40000000800 */
[----:B------:R-:W-:Y:S02]  /*1c9e0*/  ISETP.GE.AND P2, PT, R203, UR4, PT ;  /* 0x00000004cb007c0c */ /* 0x000fe4000bf46270 */
[----:B------:R-:W-:-:S11]  /*1c9f0*/  ISETP.GE.AND P3, PT, R211, UR4, PT ;  /* 0x00000004d3007c0c */ /* 0x000fd6000bf66270 */
[-C--:B---3--:R-:W-:Y:S02]  /*1ca00*/  @!P2 LEA R2, P0, R203, R4.reuse, 0x1 ;  /* 0x00000004cb02a211 */ /* 0x088fe400078008ff */
[----:B------:R-:W-:Y:S02]  /*1ca10*/  @!P3 LEA R4, P1, R211, R4, 0x1 ;  /* 0x00000004d304b211 */ /* 0x000fe400078208ff */
[-C--:B0-----:R-:W-:Y:S02]  /*1ca20*/  @!P2 LEA.HI.X R3, R203, R0.reuse, R50, 0x1, P0 ;  /* 0x00000000cb03a211 */ /* 0x081fe400000f0c32 */
[----:B------:R-:W-:-:S03]  /*1ca30*/  @!P3 LEA.HI.X R5, R211, R0, R48, 0x1, P1 ;  /* 0x00000000d305b211 */ /* 0x000fc600008f0c30 */
[----:B------:R0:W-:Y:S04]  /*1ca40*/  @!P2 ST.E.128 desc[UR60][R2.64], R12 ;  /* 0x0000000c0200a985 */ /* 0x0001e8000c101d3c */
[----:B------:R0:W-:Y:S02]  /*1ca50*/  @!P3 ST.E.128 desc[UR60][R4.64], R36 ;  /* 0x000000240400b985 */ /* 0x0001e4000c101d3c */
.L_x_3195:
[----:B------:R-:W-:Y:S05]  /*1ca60*/  BSYNC B1 ;  /* 0x0000000000017941 */ /* 0x000fea0003800000 */
.L_x_3194:
[----:B0-----:R-:W-:Y:S01]  /*1ca70*/  VIADD R0, R200, 0x60 ;  /* 0x00000060c8007836 */ /* 0x001fe20000000000 */
[----:B---3--:R3:W0:Y:S04]  /*1ca80*/  SHFL.IDX PT, R4, R45, 0x3, 0x181f ;  /* 0x00781f002d047f89 */ /* 0x00862800000e0000 */
[----:B------:R-:W-:Y:S01]  /*1ca90*/  ISETP.GE.AND P0, PT, R0, R53, PT ;  /* 0x000000350000720c */ /* 0x000fe20003f06270 */
[----:B--2-4-:R-:W2:-:S12]  /*1caa0*/  SHFL.IDX PT, R44, R44, 0x3, 0x181f ;  /* 0x00781f002c2c7f89 */ /* 0x014e9800000e0000 */
[----:B---3--:R-:W-:Y:S05]  /*1cab0*/  @P0 BRA `(.L_x_3196) ;  /* 0x0000000c00200947 */ /* 0x008fea0003800000 */
[----:B------:R-:W-:Y:S02]  /*1cac0*/  ULDC UR4, c[0x0][0xac8] ;  /* 0x0002b20000047ab9 */ /* 0x000fe40000000800 */
[----:B------:R-:W-:-:S13]  /*1cad0*/  ISETP.GE.AND P1, PT, R203, UR4, PT ;  /* 0x00000004cb007c0c */ /* 0x000fda000bf26270 */
[----:B--2---:R-:W-:-:S04]  /*1cae0*/  @!P1 LEA R2, P0, R203, R44, 0x1 ;  /* 0x0000002ccb029211 */ /* 0x004fc800078008ff */
[----:B0-----:R-:W-:Y:S02]  /*1caf0*/  @!P1 LEA.HI.X R3, R203, R4, R50, 0x1, P0 ;  /* 0x00000004cb039211 */ /* 0x001fe400000f0c32 */
[----:B------:R-:W-:-:S03]  /*1cb00*/  ISETP.GE.AND P0, PT, R211, UR4, PT ;  /* 0x00000004d3007c0c */ /* 0x000fc6000bf06270 */
[----:B------:R3:W-:Y:S10]  /*1cb10*/  @!P1 ST.E.128 desc[UR60][R2.64], R24 ;  /* 0x0000001802009985 */ /* 0x0007f4000c101d3c */
[----:B------:R-:W-:Y:S05]  /*1cb20*/  @P0 BRA `(.L_x_3196) ;  /* 0x0000000c00040947 */ /* 0x000fea0003800000 */
[----:B---3--:R-:W-:-:S04]  /*1cb30*/  LEA R2, P0, R211, R44, 0x1 ;  /* 0x0000002cd3027211 */ /* 0x008fc800078008ff */
[----:B------:R-:W-:-:S05]  /*1cb40*/  LEA.HI.X R3, R211, R4, R48, 0x1, P0 ;  /* 0x00000004d3037211 */ /* 0x000fca00000f0c30 */
[----:B------:R4:W-:Y:S01]  /*1cb50*/  ST.E.128 desc[UR60][R2.64], R40 ;  /* 0x0000002802007985 */ /* 0x0009e2000c101d3c */
[----:B------:R-:W-:Y:S05]  /*1cb60*/  BRA `(.L_x_3196) ;  /* 0x0000000800f47947 */ /* 0x000fea0003800000 */
.L_x_3187:
        /* <DEDUP_REMOVED lines=14> */
[----:B------:R-:W-:Y:S02]  /*1cc50*/  MOV R6, UR4 ;  /* 0x0000000400067c02 */ /* 0x000fe40008000f00 */
        /* <DEDUP_REMOVED lines=11> */
[----:B---3--:R-:W-:-:S07]  /*1cd10*/  IMAD.IADD R6, R6, 0x1, -R5 ;  /* 0x0000000106067824 */ /* 0x008fce00078e0a05 */
.L_x_3197:
        /* <DEDUP_REMOVED lines=8> */
[----:B-----5:R-:W-:Y:S01]  /*1cda0*/  IMAD R2, R6, R12, RZ ;  /* 0x0000000c06027224 */ /* 0x020fe200078e02ff */
        /* <DEDUP_REMOVED lines=12> */
[----:B------:R-:W-:-:S04]  /*1ce70*/  ULDC.64 UR4, c[0x0][0xb98] ;  /* 0x0002e60000047ab9 */ /* 0x000fc80000000a00 */
[----:B------:R-:W-:Y:S02]  /*1ce80*/  IADD3 R3, R3, R7, RZ ;  /* 0x0000000703037210 */ /* 0x000fe40007ffe0ff */
[----:B------:R-:W5:Y:S01]  /*1ce90*/  @P0 LDC R15, c[0x0][0xbf0] ;  /* 0x0002fc00ff0f0b82 */ /* 0x000f620000000800 */
[----:B------:R-:W-:-:S04]  /*1cea0*/  IMAD.WIDE.U32 R2, R13, UR4, R2 ;  /* 0x000000040d027c25 */ /* 0x000fc8000f8e0002 */
[----:B---3--:R-:W-:-:S05]  /*1ceb0*/  @P0 IMAD.HI.U32 R4, R9, R4, RZ ;  /* 0x0000000409040227 */ /* 0x008fca00078e00ff */
[----:B-----5:R-:W-:Y:S01]  /*1cec0*/  @P0 SHF.R.U32.HI R5, RZ, R15, R4 ;  /* 0x0000000fff050219 */ /* 0x020fe20000011604 */
        /* <DEDUP_REMOVED lines=18> */
.L_x_3199:
[----:B------:R-:W-:Y:S05]  /*1cff0*/  BSYNC B1 ;  /* 0x0000000000017941 */ /* 0x000fea0003800000 */
.L_x_3198:
[----:B------:R-:W-:Y:S01]  /*1d000*/  ULDC.64 UR4, c[0x0][0xaa0] ;  /* 0x0002a80000047ab9 */ /* 0x000fe20000000a00 */
[----:B------:R-:W-:Y:S02]  /*1d010*/  IMAD R7, R212, 0x20, R222 ;  /* 0x00000020d4077824 */ /* 0x000fe400078e02de */
[----:B---3--:R-:W-:-:S03]  /*1d020*/  IMAD R3, R11, UR4, RZ ;  /* 0x000000040b037c24 */ /* 0x008fc6000f8e02ff */
[----:B------:R-:W-:Y:S01]  /*1d030*/  IADD3 R9, R200, R7, RZ ;  /* 0x00000007c8097210 */ /* 0x000fe20007ffe0ff */
[C---:B------:R-:W-:Y:S02]  /*1d040*/  IMAD R5, R0.reuse, UR5, R3 ;  /* 0x0000000500057c24 */ /* 0x040fe4000f8e0203 */
[----:B------:R-:W-:Y:S01]  /*1d050*/  IMAD.WIDE.U32 R2, R0, UR4, RZ ;  /* 0x0000000400027c25 */ /* 0x000fe2000f8e00ff */
[----:B------:R-:W-:-:S03]  /*1d060*/  ULDC.64 UR4, c[0x0][0xae8] ;  /* 0x0002ba0000047ab9 */ /* 0x000fc60000000a00 */
[----:B------:R-:W-:Y:S02]  /*1d070*/  IMAD.IADD R3, R3, 0x1, R5 ;  /* 0x0000000103037824 */ /* 0x000fe400078e0205 */
[----:B------:R-:W-:Y:S02]  /*1d080*/  IMAD R4, R10, UR4, RZ ;  /* 0x000000040a047c24 */ /* 0x000fe4000f8e02ff */
[----:B--2---:R-:W-:-:S04]  /*1d090*/  @P2 IMAD.HI.U32 R0, R9, R14, RZ ;  /* 0x0000000e09002227 */ /* 0x004fc800078e00ff */
[C---:B------:R-:W-:Y:S02]  /*1d0a0*/  IMAD R7, R213.reuse, UR5, R4 ;  /* 0x00000005d5077c24 */ /* 0x040fe4000f8e0204 */
[----:B------:R-:W-:Y:S01]  /*1d0b0*/  IMAD.WIDE.U32 R2, R213, UR4, R2 ;  /* 0x00000004d5027c25 */ /* 0x000fe2000f8e0002 */
[----:B------:R-:W-:-:S03]  /*1d0c0*/  ULDC.64 UR4, c[0x0][0xaf0] ;  /* 0x0002bc0000047ab9 */ /* 0x000fc60000000a00 */
        /* <DEDUP_REMOVED lines=22> */
[----:B------:R-:W-:Y:S01]  /*1d230*/  UMOV UR4, 0xffffffff ;  /* 0xffffffff00047882 */ /* 0x000fe20000000000 */
[----:B------:R-:W-:-:S04]  /*1d240*/  IADD3 R3, R5, R3, RZ ;  /* 0x0000000305037210 */ /* 0x000fc80007ffe0ff */
[----:B------:R-:W-:Y:S01]  /*1d250*/  LEA.HI.X R3, R4, UR5, R3, 0x1, P0 ;  /* 0x0000000504037c11 */ /* 0x000fe200080f0c03 */
[----:B------:R-:W-:Y:S06]  /*1d260*/  BRA.DIV UR4, `(.L_x_3200) ;  /* 0x000000aa04ac7947 */ /* 0x000fec000b800000 */
[----:B------:R2:W3:Y:S04]  /*1d270*/  SHFL.IDX PT, R0, R3, RZ, 0x181f ;  /* 0x00181fff03007589 */ /* 0x0004e800000e0000 */
[----:B------:R2:W4:Y:S02]  /*1d280*/  SHFL.IDX PT, R14, R2, RZ, 0x181f ;  /* 0x00181fff020e7589 */ /* 0x00052400000e0000 */
.L_x_3445:
        /* <DEDUP_REMOVED lines=16> */
.L_x_3202:
[----:B------:R-:W-:Y:S05]  /*1d390*/  BSYNC B1 ;  /* 0x0000000000017941 */ /* 0x000fea0003800000 */
.L_x_3201:
[----:B------:R-:W-:-:S03]  /*1d3a0*/  UMOV UR4, 0xffffffff ;  /* 0xffffffff00047882 */ /* 0x000fc60000000000 */
[----:B------:R-:W-:Y:S05]  /*1d3b0*/  BRA.DIV UR4, `(.L_x_3203) ;  /* 0x000000aa048c7947 */ /* 0x000fea000b800000 */
[----:B---3--:R3:W0:Y:S04]  /*1d3c0*/  SHFL.IDX PT, R0, R3, 0x1, 0x181f ;  /* 0x00381f0003007f89 */ /* 0x00862800000e0000 */
[----:B----4-:R3:W4:Y:S02]  /*1d3d0*/  SHFL.IDX PT, R14, R2, 0x1, 0x181f ;  /* 0x00381f00020e7f89 */ /* 0x01072400000e0000 */
.L_x_3449:
        /* <DEDUP_REMOVED lines=15> */
.L_x_3205:
[----:B------:R-:W-:Y:S05]  /*1d4d0*/  BSYNC B1 ;  /* 0x0000000000017941 */ /* 0x000fea0003800000 */
.L_x_3204:
[----:B------:R-:W-:-:S03]  /*1d4e0*/  UMOV UR4, 0xffffffff ;  /* 0xffffffff00047882 */ /* 0x000fc60000000000 */
[----:B------:R-:W-:Y:S05]  /*1d4f0*/  BRA.DIV UR4, `(.L_x_3206) ;  /* 0x000000aa04847947 */ /* 0x000fea000b800000 */
[----:B0-----:R0:W0:Y:S04]  /*1d500*/  SHFL.IDX PT, R0, R3, 0x2, 0x181f ;  /* 0x00581f0003007f89 */ /* 0x00102800000e0000 */
[----:B----4-:R4:W0:Y:S02]  /*1d510*/  SHFL.IDX PT, R14, R2, 0x2, 0x181f ;  /* 0x00581f00020e7f89 */ /* 0x01082400000e0000 */
.L_x_3453:
        /* <DEDUP_REMOVED lines=15> */
.L_x_3208:
[----:B------:R-:W-:Y:S05]  /*1d610*/  BSYNC B1 ;  /* 0x0000000000017941 */ /* 0x000fea0003800000 */
.L_x_3207:
[----:B------:R-:W-:-:S03]  /*1d620*/  UMOV UR4, 0xffffffff ;  /* 0xffffffff00047882 */ /* 0x000fc60000000000 */
[----:B------:R-:W-:Y:S05]  /*1d630*/  BRA.DIV UR4, `(.L_x_3209) ;  /* 0x000000aa047c7947 */ /* 0x000fea000b800000 */
[----:B0-----:R0:W0:Y:S04]  /*1d640*/  SHFL.IDX PT, R0, R3, 0x3, 0x181f ;  /* 0x00781f0003007f89 */ /* 0x00102800000e0000 */
[----:B------:R0:W0:Y:S02]  /*1d650*/  SHFL.IDX PT, R14, R2, 0x3, 0x181f ;  /* 0x00781f00020e7f89 */ /* 0x00002400000e0000 */
.L_x_3457:
        /* <DEDUP_REMOVED lines=14> */
.L_x_3196:
[----:B------:R-:W-:Y:S05]  /*1d740*/  BSYNC B0 ;  /* 0x0000000000007941 */ /* 0x000fea0003800000 */
.L_x_3186:
[----:B------:R-:W-:Y:S02]  /*1d750*/  ULDC UR4, c[0x0][0xc3c] ;  /* 0x00030f0000047ab9 */ /* 0x000fe40000000800 */
[----:B-1----:R-:W-:-:S13]  /*1d760*/  ISETP.GE.AND P0, PT, R191, UR4, PT ;  /* 0x00000004bf007c0c */ /* 0x002fda000bf06270 */
[----:B------:R-:W-:Y:S05]  /*1d770*/  @!P0 BRA `(.L_x_3210) ;  /* 0xfffffe38002c8947 */ /* 0x000fea000383ffff */
[----:B------:R-:W-:Y:S05]  /*1d780*/  BRA `(.L_x_3030) ;  /* 0x0000007c009c7947 */ /* 0x000fea0003800000 */
.L_x_3028:
        /* <DEDUP_REMOVED lines=47> */
[----:B-1----:R-:W-:-:S05]  /*1da80*/  IMAD R4, R4, UR5, RZ ;  /* 0x0000000504047c24 */ /* 0x002fca000f8e02ff */
[----:B0-----:R-:W-:Y:S02]  /*1da90*/  ISETP.GT.AND P6, PT, R4, UR6, PT ;  /* 0x0000000604007c0c */ /* 0x001fe4000bfc4270 */
[----:B------:R-:W-:-:S11]  /*1daa0*/  MOV R3, R4 ;  /* 0x0000000400037202 */ /* 0x000fd60000000f00 */
[----:B------:R-:W-:Y:S05]  /*1dab0*/  @P6 BRA `(.L_x_3212) ;  /* 0x0000000000986947 */ /* 0x000fea0003800000 */
[----:B------:R-:W0:Y:S01]  /*1dac0*/  LDC R10, c[0x0][0xc3c] ;  /* 0x00030f00ff0a7b82 */ /* 0x000e220000000800 */
[----:B------:R-:W-:Y:S01]  /*1dad0*/  IMAD.MOV.U32 R4, RZ, RZ, R3 ;  /* 0x000000ffff047224 */ /* 0x000fe200078e0003 */
[----:B------:R-:W-:Y:S01]  /*1dae0*/  UMOV UR4, URZ ;  /* 0x0000003f00047c82 */ /* 0x000fe20008000000 */
[----:B------:R-:W-:Y:S01]  /*1daf0*/  ULDC UR7, c[0x0][0xc3c] ;  /* 0x00030f0000077ab9 */ /* 0x000fe20000000800 */
[----:B------:R-:W-:-:S05]  /*1db00*/  ULDC UR5, c[0x0][0xc38] ;  /* 0x00030e0000057ab9 */ /* 0x000fca0000000800 */
.L_x_3216:
        /* <DEDUP_REMOVED lines=12> */
.L_x_3215:
[----:B------:R-:W-:Y:S05]  /*1dbd0*/  BSYNC B0 ;  /* 0x0000000000007941 */ /* 0x000fea0003800000 */
.L_x_3214:
        /* <DEDUP_REMOVED lines=20> */
.L_x_3212:
[----:B------:R-:W-:-:S04]  /*1dd20*/  IMAD.IADD R11, R4, 0x1, -R3 ;  /* 0x00000001040b7824 */ /* 0x000fc800078e0a03 */
[----:B------:R-:W-:-:S05]  /*1dd30*/  IMAD R2, R6, UR5, R11 ;  /* 0x0000000506027c24 */ /* 0x000fca000f8e020b */
[----:B------:R-:W-:Y:S02]  /*1dd40*/  ISETP.GT.AND P0, PT, R2, UR6, PT ;  /* 0x0000000602007c0c */ /* 0x000fe4000bf04270 */
[----:B------:R-:W0:Y:S11]  /*1dd50*/  LDC.64 R2, c[0x0][0xc90] ;  /* 0x00032400ff027b82 */ /* 0x000e360000000a00 */
[----:B------:R-:W-:-:S04]  /*1dd60*/  VOTE.ANY R8, PT, !P0 ;  /* 0x0000000000087806 */ /* 0x000fc800040e0100 */
[----:B------:R-:W1:Y:S02]  /*1dd70*/  POPC R13, R8 ;  /* 0x00000008000d7309 */ /* 0x000e640000000000 */
[----:B-1----:R-:W-:-:S05]  /*1dd80*/  IADD3 R19, R13, UR4, RZ ;  /* 0x000000040d137c10 */ /* 0x002fca000fffe0ff */
        /* <DEDUP_REMOVED lines=13> */
.L_x_3217:
[----:B-1----:R-:W-:Y:S02]  /*1de60*/  IMAD.MOV R2, RZ, RZ, -R3 ;  /* 0x000000ffff027224 */ /* 0x002fe400078e0a03 */
[----:B---3--:R-:W-:Y:S02]  /*1de70*/  IMAD R16, R16, UR5, R11 ;  /* 0x0000000510107c24 */ /* 0x008fe4000f8e020b */
[----:B------:R-:W-:Y:S01]  /*1de80*/  IMAD.MOV.U32 R11, RZ, RZ, R2 ;  /* 0x000000ffff0b7224 */ /* 0x000fe200078e0002 */
[----:B------:R-:W-:Y:S02]  /*1de90*/  IABS R2, R4 ;  /* 0x0000000400027213 */ /* 0x000fe40000000000 */
[----:B--2---:R-:W-:Y:S01]  /*1dea0*/  IADD3 R9, -R16, UR6, RZ ;  /* 0x0000000610097c10 */ /* 0x004fe2000fffe1ff */
[----:B------:R-:W-:Y:S02]  /*1deb0*/  IMAD R11, R11, R12, RZ ;  /* 0x0000000c0b0b7224 */ /* 0x000fe400078e02ff */
[----:B------:R-:W-:Y:S01]  /*1dec0*/  IMAD.MOV R8, RZ, RZ, -R2 ;  /* 0x000000ffff087224 */ /* 0x000fe200078e0a02 */
[----:B------:R-:W-:-:S02]  /*1ded0*/  MOV R2, RZ ;  /* 0x000000ff00027202 */ /* 0x000fc40000000f00 */
[----:B------:R-:W-:-:S03]  /*1dee0*/  IABS R6, R9 ;  /* 0x0000000900067213 */ /* 0x000fc60000000000 */
        /* <DEDUP_REMOVED lines=13> */
[----:B------:R-:W-:Y:S02]  /*1dfc0*/  @!P2 IADD3 R2, -R2, RZ, RZ ;  /* 0x000000ff0202a210 */ /* 0x000fe40007ffe1ff */
[----:B------:R-:W-:-:S05]  /*1dfd0*/  @!P1 LOP3.LUT R2, RZ, R4, RZ, 0x33, !PT ;  /* 0x00000004ff029212 */ /* 0x000fca00078e33ff */
[----:B------:R-:W-:Y:S02]  /*1dfe0*/  IMAD R6, R7, R2, RZ ;  /* 0x0000000207067224 */ /* 0x000fe400078e02ff */
[----:B------:R-:W-:Y:S02]  /*1dff0*/  IMAD.MOV R2, RZ, RZ, -R2 ;  /* 0x000000ffff027224 */ /* 0x000fe400078e0a02 */
[----:B------:R-:W-:Y:S02]  /*1e000*/  IMAD.MOV R8, RZ, RZ, -R6 ;  /* 0x000000ffff087224 */ /* 0x000fe400078e0a06 */
[----:B------:R-:W-:Y:S01]  /*1e010*/  IMAD R13, R4, R2, R9 ;  /* 0x00000002040d7224 */ /* 0x000fe200078e0209 */
[----:B------:R-:W-:Y:S02]  /*1e020*/  MOV R2, RZ ;  /* 0x000000ff00027202 */ /* 0x000fe40000000f00 */
        /* <DEDUP_REMOVED lines=21> */
[----:B------:R-:W-:Y:S02]  /*1e180*/  ISETP.GE.AND P2, PT, R3, RZ, PT ;  /* 0x000000ff0300720c */ /* 0x000fe40003f46270 */
[----:B------:R-:W-:-:S05]  /*1e190*/  IADD3 R3, R13, R6, RZ ;  /* 0x000000060d037210 */ /* 0x000fca0007ffe0ff */
        /* <DEDUP_REMOVED lines=8> */
.L_x_3213:
[----:B------:R-:W-:Y:S02]  /*1e220*/  IMAD.MOV.U32 R17, RZ, RZ, RZ ;  /* 0x000000ffff117224 */ /* 0x000fe400078e00ff */
[----:B------:R-:W-:Y:S02]  /*1e230*/  IMAD.U32 R16, RZ, RZ, UR6 ;  /* 0x00000006ff107e24 */ /* 0x000fe4000f8e00ff */
[----:B------:R-:W-:-:S07]  /*1e240*/  IMAD.MOV.U32 R18, RZ, RZ, RZ ;  /* 0x000000ffff127224 */ /* 0x000fce00078e00ff */
.L_x_3218:
[----:B------:R-:W-:-:S13]  /*1e250*/  ISETP.NE.AND P0, PT, R5, RZ, PT ;  /* 0x000000ff0500720c */ /* 0x000fda0003f05270 */
[----:B------:R-:W0:Y:S01]  /*1e260*/  @!P0 S2R R3, SR_CgaCtaId ;  /* 0x0000000000038919 */ /* 0x000e220000008800 */
[----:B------:R-:W-:-:S04]  /*1e270*/  @!P0 MOV R0, 0x400 ;  /* 0x0000040000008802 */ /* 0x000fc80000000f00 */
[----:B0-----:R-:W-:-:S05]  /*1e280*/  @!P0 LEA R0, R3, R0, 0x18 ;  /* 0x0000000003008211 */ /* 0x001fca00078ec0ff */
[----:B------:R2:W-:Y:S01]  /*1e290*/  @!P0 STS.128 [R0+0x228d0], R16 ;  /* 0x0228d01000008388 */ /* 0x0005e20000000c00 */
[----:B------:R-:W-:Y:S06]  /*1e2a0*/  BAR.ARV 0x5, 0x180 ;  /* 0x0146000000007b1d */ /* 0x000fec0000002000 */
.L_x_3211:
        /* <DEDUP_REMOVED lines=11> */
[C---:B------:R-:W-:Y:S02]  /*1e360*/  IMAD.SHL.U32 R5, R15.reuse, 0x20, RZ ;  /* 0x000000200f057824 */ /* 0x040fe400078e00ff */
[----:B------:R-:W-:Y:S02]  /*1e370*/  IMAD.SHL.U32 R2, R15, 0x80, RZ ;  /* 0x000000800f027824 */ /* 0x000fe400078e00ff */
[----:B------:R-:W-:Y:S01]  /*1e380*/  IMAD.SHL.U32 R7, R14, 0x10, RZ ;  /* 0x000000100e077824 */ /* 0x000fe200078e00ff */
[----:B------:R-:W-:-:S02]  /*1e390*/  LOP3.LUT R6, R5, 0x80, RZ, 0xc0, !PT ;  /* 0x0000008005067812 */ /* 0x000fc400078ec0ff */
[----:B0-2---:R-:W-:Y:S02]  /*1e3a0*/  SHF.L.U32 R0, R15, 0x4, RZ ;  /* 0x000000040f007819 */ /* 0x005fe400000006ff */
[----:B------:R-:W-:Y:S01]  /*1e3b0*/  LOP3.LUT R8, R7, 0x600, RZ, 0xc0, !PT ;  /* 0x0000060007087812 */ /* 0x000fe200078ec0ff */
[C---:B------:R-:W-:Y:S01]  /*1e3c0*/  IMAD.SHL.U32 R11, R15.reuse, 0x4, RZ ;  /* 0x000000040f0b7824 */ /* 0x040fe200078e00ff */
[--C-:B------:R-:W-:Y:S02]  /*1e3d0*/  SHF.R.U32.HI R4, RZ, 0x1, R15.reuse ;  /* 0x00000001ff047819 */ /* 0x100fe4000001160f */
[----:B------:R-:W-:Y:S01]  /*1e3e0*/  LOP3.LUT R3, R2, 0x380, RZ, 0xc0, !PT ;  /* 0x0000038002037812 */ /* 0x000fe200078ec0ff */
[----:B------:R-:W-:Y:S01]  /*1e3f0*/  IMAD.SHL.U32 R10, R15, 0x2, RZ ;  /* 0x000000020f0a7824 */ /* 0x000fe200078e00ff */
[----:B------:R-:W-:Y:S02]  /*1e400*/  LOP3.LUT R6, R6, 0x10, R15, 0xf8, !PT ;  /* 0x0000001006067812 */ /* 0x000fe400078ef80f */
[----:B------:R-:W-:-:S02]  /*1e410*/  LOP3.LUT R8, R8, 0x60, R5, 0xf8, !PT ;  /* 0x0000006008087812 */ /* 0x000fc400078ef805 */
[----:B------:R-:W-:Y:S02]  /*1e420*/  LOP3.LUT R9, R0, 0x3f0, RZ, 0xc0, !PT ;  /* 0x000003f000097812 */ /* 0x000fe400078ec0ff */
[----:B------:R-:W-:Y:S02]  /*1e430*/  LOP3.LUT R3, R3, 0x30, R4, 0xf8, !PT ;  /* 0x0000003003037812 */ /* 0x000fe400078ef804 */
[----:B------:R-:W-:Y:S02]  /*1e440*/  LOP3.LUT R6, R6, 0x10, R11, 0x78, !PT ;  /* 0x0000001006067812 */ /* 0x000fe400078e780b */
[----:B------:R-:W-:Y:S02]  /*1e450*/  LOP3.LUT R5, R8, 0x100, R5, 0xf8, !PT ;  /* 0x0000010008057812 */ /* 0x000fe400078ef805 */
[----:B------:R-:W-:Y:S02]  /*1e460*/  LOP3.LUT R10, R9, 0x70, R10, 0x78, !PT ;  /* 0x00000070090a7812 */ /* 0x000fe400078e780a */
[----:B------:R-:W-:-:S02]  /*1e470*/  LOP3.LUT R3, R3, 0x70, R0, 0x78, !PT ;  /* 0x0000007003037812 */ /* 0x000fc400078e7800 */
[----:B------:R-:W-:Y:S02]  /*1e480*/  LOP3.LUT R4, R5, R6, RZ, 0xfc, !PT ;  /* 0x0000000605047212 */ /* 0x000fe400078efcff */
[----:B------:R-:W-:Y:S02]  /*1e490*/  LOP3.LUT R12, R10, 0x400, R7, 0xf8, !PT ;  /* 0x000004000a0c7812 */ /* 0x000fe400078ef807 */
[----:B------:R-:W-:Y:S01]  /*1e4a0*/  LOP3.LUT R2, R3, 0xc00, R2, 0xf8, !PT ;  /* 0x00000c0003027812 */ /* 0x000fe200078ef802 */
[----:B------:R4:W-:Y:S01]  /*1e4b0*/  STL [R1+0x18], R4 ;  /* 0x0000180401007387 */ /* 0x0009e20000100800 */
[----:B------:R-:W-:-:S03]  /*1e4c0*/  LOP3.LUT P0, RZ, R15, 0x4, RZ, 0xc0, !PT ;  /* 0x000000040fff7812 */ /* 0x000fc6000780c0ff */
[----:B------:R-:W-:Y:S04]  /*1e4d0*/  STL [R1+0x14], R12 ;  /* 0x0000140c01007387 */ /* 0x000fe80000100800 */
[----:B------:R0:W-:Y:S01]  /*1e4e0*/  STL [R1+0x1c], R2 ;  /* 0x00001c0201007387 */ /* 0x0001e20000100800 */
[----:B----4-:R-:W-:Y:S01]  /*1e4f0*/  IMAD.U32 R4, RZ, RZ, UR4 ;  /* 0x00000004ff047e24 */ /* 0x010fe2000f8e00ff */
[----:B------:R-:W-:-:S04]  /*1e500*/  SHF.R.U32.HI R3, RZ, 0x3, R14 ;  /* 0x00000003ff037819 */ /* 0x000fc8000001160e */
[----:B------:R-:W-:Y:S01]  /*1e510*/  LEA R22, R4, R22, 0x18 ;  /* 0x0000001604167211 */ /* 0x000fe200078ec0ff */
[----:B0-----:R-:W-:Y:S01]  /*1e520*/  IMAD.MOV.U32 R2, RZ, RZ, 0x40 ;  /* 0x00000040ff027424 */ /* 0x001fe200078e00ff */
[----:B------:R-:W-:Y:S02]  /*1e530*/  LOP3.LUT R31, R0, 0x70, RZ, 0xc0, !PT ;  /* 0x00000070001f7812 */ /* 0x000fe400078ec0ff */
        /* <DEDUP_REMOVED lines=19> */
.L_x_3327:
[----:B0-----:R-:W0:Y:S02]  /*1e670*/  LDC.64 R24, c[0x0][0xc88] ;  /* 0x00032200ff187b82 */ /* 0x001e240000000a00 */
[----:B0-----:R-:W-:-:S06]  /*1e680*/  IMAD.WIDE R24, R19, 0x4, R24 ;  /* 0x0000000413187825 */ /* 0x001fcc00078e0218 */
[----:B-1----:R-:W1:Y:S01]  /*1e690*/  LDG.E R24, desc[UR60][R24.64] ;  /* 0x0000003c18187981 */ /* 0x002e62000c1e1900 */
[----:B------:R-:W-:Y:S05]  /*1e6a0*/  YIELD ;  /* 0x0000000000007946 */ /* 0x000fea0003800000 */
[----:B------:R-:W-:Y:S01]  /*1e6b0*/  ULDC.64 UR4, c[0x0][0xa28] ;  /* 0x00028a0000047ab9 */ /* 0x000fe20000000a00 */
[----:B------:R-:W-:Y:S01]  /*1e6c0*/  IMAD.MOV.U32 R8, RZ, RZ, RZ ;  /* 0x000000ffff087224 */ /* 0x000fe200078e00ff */
[----:B------:R-:W-:Y:S01]  /*1e6d0*/  ISETP.NE.U32.AND P0, PT, RZ, UR4, PT ;  /* 0x00000004ff007c0c */ /* 0x000fe2000bf05070 */
[----:B------:R-:W-:Y:S01]  /*1e6e0*/  ULDC.64 UR6, c[0x0][0xa10] ;  /* 0x0002840000067ab9 */ /* 0x000fe20000000a00 */
[----:B------:R-:W-:Y:S01]  /*1e6f0*/  IMAD.MOV.U32 R28, RZ, RZ, RZ ;  /* 0x000000ffff1c7224 */ /* 0x000fe200078e00ff */
[----:B------:R-:W-:Y:S01]  /*1e700*/  ULDC.64 UR8, c[0x0][0xa18] ;  /* 0x0002860000087ab9 */ /* 0x000fe20000000a00 */
[----:B------:R-:W-:-:S02]  /*1e710*/  ISETP.NE.AND.EX P0, PT, RZ, UR5, PT, P0 ;  /* 0x00000005ff007c0c */ /* 0x000fc4000bf05300 */
[----:B-12---:R-:W-:-:S11]  /*1e720*/  SHF.R.S32.HI R0, RZ, 0x1f, R24 ;  /* 0x0000001fff007819 */ /* 0x006fd60000011418 */
[C---:B------:R-:W-:Y:S01]  /*1e730*/  @P0 LEA R2, P1, R24.reuse, UR4, 0x2 ;  /* 0x0000000418020c11 */ /* 0x040fe2000f8210ff */
[C---:B------:R-:W-:Y:S01]  /*1e740*/  IMAD.SHL.U32 R25, R24.reuse, 0x4, RZ ;  /* 0x0000000418197824 */ /* 0x040fe200078e00ff */
[C-C-:B------:R-:W-:Y:S01]  /*1e750*/  SHF.L.U64.HI R26, R24.reuse, 0x2, R0.reuse ;  /* 0x00000002181a7819 */ /* 0x140fe20000010200 */
[----:B------:R0:W-:Y:S01]  /*1e760*/  STL [R1+0x38], R0 ;  /* 0x0000380001007387 */ /* 0x0001e20000100800 */
[----:B------:R-:W-:Y:S01]  /*1e770*/  @P0 LEA.HI.X R3, R24, UR5, R0, 0x2, P1 ;  /* 0x0000000518030c11 */ /* 0x000fe200088f1400 */
[----:B------:R-:W-:-:S04]  /*1e780*/  ULDC.64 UR4, c[0x0][0xa00] ;  /* 0x0002800000047ab9 */ /* 0x000fc80000000a00 */
[----:B------:R1:W2:Y:S01]  /*1e790*/  @P0 LDG.E R8, desc[UR60][R2.64] ;  /* 0x0000003c02080981 */ /* 0x0002a2000c1e1900 */
[----:B------:R-:W-:Y:S02]  /*1e7a0*/  ISETP.NE.U32.AND P0, PT, RZ, UR4, PT ;  /* 0x00000004ff007c0c */ /* 0x000fe4000bf05070 */
[----:B------:R-:W-:Y:S02]  /*1e7b0*/  ISETP.NE.U32.AND P1, PT, RZ, UR6, PT ;  /* 0x00000006ff007c0c */ /* 0x000fe4000bf25070 */
[----:B------:R-:W-:Y:S02]  /*1e7c0*/  ISETP.NE.AND.EX P0, PT, RZ, UR5, PT, P0 ;  /* 0x00000005ff007c0c */ /* 0x000fe4000bf05300 */
[----:B------:R-:W-:Y:S02]  /*1e7d0*/  ISETP.NE.AND.EX P1, PT, RZ, UR7, PT, P1 ;  /* 0x00000007ff007c0c */ /* 0x000fe4000bf25310 */
[C---:B------:R-:W-:Y:S02]  /*1e7e0*/  IADD3 R4, P4, R25.reuse, UR6, RZ ;  /* 0x0000000619047c10 */ /* 0x040fe4000ff9e0ff */
[----:B-1----:R-:W-:-:S02]  /*1e7f0*/  IADD3 R2, P3, R25, UR4, RZ ;  /* 0x0000000419027c10 */ /* 0x002fc4000ff7e0ff */
[----:B0-----:R-:W-:Y:S02]  /*1e800*/  MOV R0, RZ ;  /* 0x000000ff00007202 */ /* 0x001fe40000000f00 */
[C---:B------:R-:W-:Y:S02]  /*1e810*/  IADD3.X R3, R26.reuse, UR5, RZ, P3, !PT ;  /* 0x000000051a037c10 */ /* 0x040fe40009ffe4ff */
[----:B------:R-:W-:Y:S02]  /*1e820*/  IADD3.X R5, R26, UR7, RZ, P4, !PT ;  /* 0x000000071a057c10 */ /* 0x000fe4000a7fe4ff */
[----:B------:R-:W-:Y:S01]  /*1e830*/  ISETP.NE.U32.AND P2, PT, RZ, UR8, PT ;  /* 0x00000008ff007c0c */ /* 0x000fe2000bf45070 */
[----:B------:R-:W5:Y:S01]  /*1e840*/  @P0 LDG.E R28, desc[UR60][R2.64] ;  /* 0x0000003c021c0981 */ /* 0x000f62000c1e1900 */
[----:B------:R-:W-:Y:S02]  /*1e850*/  ULDC UR4, c[0x0][0x288] ;  /* 0x0000a20000047ab9 */ /* 0x000fe40000000800 */
[----:B------:R-:W-:Y:S01]  /*1e860*/  ISETP.NE.AND.EX P2, PT, RZ, UR9, PT, P2 ;  /* 0x00000009ff007c0c */ /* 0x000fe2000bf45320 */
[----:B------:R-:W5:Y:S01]  /*1e870*/  @P1 LDG.E R0, desc[UR60][R4.64] ;  /* 0x0000003c04001981 */ /* 0x000f62000c1e1900 */
[----:B------:R-:W-:Y:S01]  /*1e880*/  IMAD.U32 R29, RZ, RZ, UR4 ;  /* 0x00000004ff1d7e24 */ /* 0x000fe2000f8e00ff */
[----:B------:R-:W-:-:S02]  /*1e890*/  ULDC.64 UR4, c[0x0][0x418] ;  /* 0x0001060000047ab9 */ /* 0x000fc40000000a00 */
[----:B------:R-:W-:-:S03]  /*1e8a0*/  UISETP.NE.U32.AND UP0, UPT, UR4, URZ, UPT ;  /* 0x0000003f0400728c */ /* 0x000fc6000bf05070 */
[----:B------:R-:W-:Y:S01]  /*1e8b0*/  ULDC UR4, c[0x0][0x424] ;  /* 0x0001090000047ab9 */ /* 0x000fe20000000800 */
[----:B------:R-:W-:-:S03]  /*1e8c0*/  UISETP.NE.AND.EX UP0, UPT, UR5, URZ, UPT, UP0 ;  /* 0x0000003f0500728c */ /* 0x000fc6000bf05300 */
[----:B------:R-:W-:Y:S01]  /*1e8d0*/  ULDC UR5, c[0x0][0x2f0] ;  /* 0x0000bc0000057ab9 */ /* 0x000fe20000000800 */
[----:B------:R-:W-:Y:S01]  /*1e8e0*/  @P2 IADD3 R6, P3, R25, UR8, RZ ;  /* 0x0000000819062c10 */ /* 0x000fe2000ff7e0ff */
[----:B------:R-:W-:-:S03]  /*1e8f0*/  USEL UR4, UR4, 0x1, UP0 ;  /* 0x0000000104047887 */ /* 0x000fc60008000000 */
[----:B------:R-:W-:Y:S01]  /*1e900*/  @P2 IADD3.X R7, R26, UR9, RZ, P3, !PT ;  /* 0x000000091a072c10 */ /* 0x000fe20009ffe4ff */
[----:B------:R-:W-:-:S03]  /*1e910*/  UIMAD UR4, UR4, UR5, URZ ;  /* 0x00000005040472a4 */ /* 0x000fc6000f8e023f */
[----:B------:R-:W-:Y:S01]  /*1e920*/  ULDC UR5, c[0x0][0x348] ;  /* 0x0000d20000057ab9 */ /* 0x000fe20000000800 */
[----:B------:R0:W5:Y:S02]  /*1e930*/  @P2 LDG.E R29, desc[UR60][R6.64] ;  /* 0x0000003c061d2981 */ /* 0x000164000c1e1900 */
[----:B0-----:R-:W-:Y:S02]  /*1e940*/  IMAD.U32 R6, RZ, RZ, UR5 ;  /* 0x00000005ff067e24 */ /* 0x001fe4000f8e00ff */
[----:B------:R-:W-:Y:S01]  /*1e950*/  IMAD.U32 R7, RZ, RZ, UR4 ;  /* 0x00000004ff077e24 */ /* 0x000fe2000f8e00ff */
[----:B--2---:R0:W-:Y:S01]  /*1e960*/  STL [R1+0x4], R8 ;  /* 0x0000040801007387 */ /* 0x0041e20000100800 */
[----:B------:R-:W-:Y:S05]  /*1e970*/  @P2 BRA `(.L_x_3220) ;  /* 0x0000000000102947 */ /* 0x000fea0003800000 */
[----:B------:R-:W-:Y:S05]  /*1e980*/  @!P0 BRA `(.L_x_3220) ;  /* 0x00000000000c8947 */ /* 0x000fea0003800000 */
[----:B-----5:R-:W2:Y:S04]  /*1e990*/  LDG.E R29, desc[UR60][R2.64] ;  /* 0x0000003c021d7981 */ /* 0x020ea8000c1e1900 */
[----:B------:R-:W2:Y:S02]  /*1e9a0*/  LDG.E R2, desc[UR60][R2.64+0x4] ;  /* 0x0000043c02027981 */ /* 0x000ea4000c1e1900 */
[----:B--2---:R-:W-:-:S07]  /*1e9b0*/  IMAD.IADD R29, R2, 0x1, -R29 ;  /* 0x00000001021d7824 */ /* 0x004fce00078e0a1d */
.L_x_3220:
        /* <DEDUP_REMOVED lines=9> */
.L_x_3221:
        /* <DEDUP_REMOVED lines=8> */
[----:B--2---:R-:W-:-:S07]  /*1ead0*/  IADD3 R7, -R7, R2, RZ ;  /* 0x0000000207077210 */ /* 0x004fce0007ffe1ff */
.L_x_3222:
[----:B-1----:R-:W2:Y:S01]  /*1eae0*/  @P1 LDG.E R2, desc[UR60][R4.64] ;  /* 0x0000003c04021981 */ /* 0x002ea2000c1e1900 */
[----:B------:R-:W1:Y:S03]  /*1eaf0*/  LDC R3, c[0x0][0x448] ;  /* 0x00011200ff037b82 */ /* 0x000e660000000800 */
[----:B------:R3:W2:Y:S01]  /*1eb00*/  @P1 LDG.E R5, desc[UR60][R4.64+0x4] ;  /* 0x0000043c04051981 */ /* 0x0006a2000c1e1900 */
[----:B-----5:R-:W-:Y:S01]  /*1eb10*/  IMAD.IADD R7, R7, 0x1, -R8 ;  /* 0x0000000107077824 */ /* 0x020fe200078e0a08 */
[----:B------:R-:W-:Y:S01]  /*1eb20*/  BSSY B0, `(.L_x_3223) ;  /* 0x00000e8000007945 */ /* 0x000fe20003800000 */
[----:B-1----:R-:W-:-:S13]  /*1eb30*/  ISETP.NE.AND P0, PT, R3, 0x1, PT ;  /* 0x000000010300780c */ /* 0x002fda0003f05270 */
[----:B------:R-:W1:Y:S08]  /*1eb40*/  @P0 LDC R3, c[0x0][0x44c] ;  /* 0x00011300ff030b82 */ /* 0x000e700000000800 */
[----:B---3--:R-:W3:Y:S01]  /*1eb50*/  @P0 LDC R4, c[0x0][0x450] ;  /* 0x00011400ff040b82 */ /* 0x008ee20000000800 */
[----:B--2---:R-:W-:Y:S02]  /*1eb60*/  @P1 IMAD.IADD R6, R5, 0x1, -R2 ;  /* 0x0000000105061824 */ /* 0x004fe400078e0a02 */
[----:B------:R-:W-:-:S03]  /*1eb70*/  IMAD.SHL.U32 R2, R17, 0x80, RZ ;  /* 0x0000008011027824 */ /* 0x000fc600078e00ff */
[----:B------:R-:W-:Y:S01]  /*1eb80*/  IADD3 R27, R7, R6, RZ ;  /* 0x00000006071b7210 */ /* 0x000fe20007ffe0ff */
[----:B------:R-:W-:-:S04]  /*1eb90*/  VIADD R2, R2, 0x7f ;  /* 0x0000007f02027836 */ /* 0x000fc80000000000 */
[----:B------:R-:W-:Y:S02]  /*1eba0*/  VIADD R33, R27, 0x9f ;  /* 0x0000009f1b217836 */ /* 0x000fe40000000000 */
[----:B-1----:R-:W-:-:S04]  /*1ebb0*/  @P0 IMAD.HI.U32 R5, R2, R3, RZ ;  /* 0x0000000302050227 */ /* 0x002fc800078e00ff */
[----:B------:R-:W-:-:S04]  /*1ebc0*/  IMAD.HI R33, R33, 0x66666667, RZ ;  /* 0x6666666721217827 */ /* 0x000fc800078e02ff */
[----:B------:R-:W-:Y:S01]  /*1ebd0*/  IMAD.MOV.U32 R3, RZ, RZ, R2 ;  /* 0x000000ffff037224 */ /* 0x000fe200078e0002 */
[----:B------:R-:W-:Y:S02]  /*1ebe0*/  SHF.R.U32.HI R2, RZ, 0x1f, R33 ;  /* 0x0000001fff027819 */ /* 0x000fe40000011621 */
[----:B---3--:R-:W-:Y:S02]  /*1ebf0*/  @P0 SHF.R.U32.HI R3, RZ, R4, R5 ;  /* 0x00000004ff030219 */ /* 0x008fe40000011605 */
[----:B------:R-:W-:Y:S02]  /*1ec00*/  LEA.HI.SX32 R33, R33, R2, 0x1a ;  /* 0x0000000221217211 */ /* 0x000fe400078fd2ff */
[----:B------:R-:W-:-:S05]  /*1ec10*/  IADD3 R2, R27, 0xa0, -R29 ;  /* 0x000000a01b027810 */ /* 0x000fca0007ffe81d */
[----:B------:R-:W-:-:S04]  /*1ec20*/  IMAD.IADD R3, R2, 0x1, R3 ;  /* 0x0000000102037824 */ /* 0x000fc800078e0203 */
[----:B------:R-:W-:-:S05]  /*1ec30*/  IMAD.HI R3, R3, 0x66666667, RZ ;  /* 0x6666666703037827 */ /* 0x000fca00078e02ff */
[----:B------:R-:W-:-:S04]  /*1ec40*/  SHF.R.U32.HI R4, RZ, 0x1f, R3 ;  /* 0x0000001fff047819 */ /* 0x000fc80000011603 */
[----:B------:R-:W-:-:S04]  /*1ec50*/  LEA.HI.SX32 R4, R3, R4, 0x1a ;  /* 0x0000000403047211 */ /* 0x000fc800078fd2ff */
[----:B------:R-:W-:-:S05]  /*1ec60*/  VIMNMX R3, R33, R4, PT ;  /* 0x0000000421037248 */ /* 0x000fca0003fe0100 */
        /* <DEDUP_REMOVED lines=22> */
.L_x_3460:
[----:B--2---:R-:W-:Y:S02]  /*1edd0*/  ISETP.NE.AND P0, PT, R14, RZ, PT ;  /* 0x000000ff0e00720c */ /* 0x004fe40003f05270 */
[----:B------:R-:W-:-:S11]  /*1ede0*/  PLOP3.LUT P6, PT, PT, PT, PT, 0x8, 0x0 ;  /* 0x000000000000781c */ /* 0x000fd60003fce170 */
[----:B------:R-:W-:Y:S05]  /*1edf0*/  @P0 BRA `(.L_x_3226) ;  /* 0x00000000000c0947 */ /* 0x000fea0003800000 */
[----:B------:R-:W-:-:S03]  /*1ee00*/  UMOV UR4, 0xffffffff ;  /* 0xffffffff00047882 */ /* 0x000fc60000000000 */
[----:B------:R-:W-:Y:S05]  /*1ee10*/  BRA.DIV UR4, `(.L_x_3227) ;  /* 0x0000009604007947 */ /* 0x000fea000b800000 */
[----:B------:R-:W-:-:S13]  /*1ee20*/  ELECT P6, URZ, PT ;  /* 0x00000000003f782f */ /* 0x000fda00038c0000 */
.L_x_3226:
        /* <DEDUP_REMOVED lines=9> */
.L_x_3463:
[----:B------:R-:W-:Y:S05]  /*1eec0*/  BSYNC B1 ;  /* 0x0000000000017941 */ /* 0x000fea0003800000 */
.L_x_3228:
[----:B------:R-:W-:Y:S04]  /*1eed0*/  BSSY B1, `(.L_x_3230) ;  /* 0x000004d000017945 */ /* 0x000fe80003800000 */
[----:B------:R-:W-:Y:S05]  /*1eee0*/  @!P6 BRA `(.L_x_3231) ;  /* 0x00000004002ce947 */ /* 0x000fea0003800000 */
[----:B------:R-:W0:Y:S01]  /*1eef0*/  S2R R7, SR_TID.X ;  /* 0x0000000000077919 */ /* 0x000e220000002100 */
[----:B-1----:R-:W-:Y:S01]  /*1ef00*/  IMAD R6, R34, 0x8, R22 ;  /* 0x0000000822067824 */ /* 0x002fe200078e0216 */
[----:B------:R-:W-:Y:S01]  /*1ef10*/  BSSY B2, `(.L_x_3232) ;  /* 0x0000006000027945 */ /* 0x000fe20003800000 */
[----:B0-----:R-:W-:Y:S02]  /*1ef20*/  LOP3.LUT R8, R7, 0x7f, RZ, 0xc0, !PT ;  /* 0x0000007f07087812 */ /* 0x001fe400078ec0ff */
[----:B------:R-:W-:Y:S02]  /*1ef30*/  SHF.L.U32 R7, R37, 0x1f, RZ ;  /* 0x0000001f25077819 */ /* 0x000fe400000006ff */
[----:B------:R-:W-:Y:S02]  /*1ef40*/  ISETP.NE.AND P1, PT, R8, RZ, PT ;  /* 0x000000ff0800720c */ /* 0x000fe40003f25270 */
[----:B------:R-:W0:Y:S02]  /*1ef50*/  SYNCS.PHASECHK.TRANS64.TRYWAIT P0, [R6+URZ+0x228a0], R7 ;  /* 0x0228a007060075a7 */ /* 0x000e24000800017f */
[----:B0-----:R-:W-:Y:S09]  /*1ef60*/  @!P0 BRA `(.L_x_3233) ;  /* 0x0000009000e08947 */ /* 0x001ff20003800000 */
.L_x_3464:
[----:B------:R-:W-:Y:S05]  /*1ef70*/  BSYNC B2 ;  /* 0x0000000000027941 */ /* 0x000fea0003800000 */
.L_x_3232:
        /* <DEDUP_REMOVED lines=9> */
.L_x_3235:
[----:B------:R-:W-:Y:S05]  /*1f010*/  BSYNC B2 ;  /* 0x0000000000027941 */ /* 0x000fea0003800000 */
.L_x_3234:
[----:B------:R-:W-:Y:S01]  /*1f020*/  IMAD.MOV.U32 R12, RZ, RZ, RZ ;  /* 0x000000ffff0c7224 */ /* 0x000fe200078e00ff */
[----:B------:R-:W-:Y:S01]  /*1f030*/  UIADD3 UR4, UP0, UR36, 0x570, URZ ;  /* 0x0000057024047890 */ /* 0x000fe2000ff1e03f */
[----:B------:R-:W-:Y:S01]  /*1f040*/  IMAD R9, R4, 0xa0, R0 ;  /* 0x000000a004097824 */ /* 0x000fe200078e0200 */
[----:B------:R-:W-:Y:S01]  /*1f050*/  PLOP3.LUT P0, PT, PT, PT, PT, 0x80, 0x0 ;  /* 0x000000000000781c */ /* 0x000fe20003f0f070 */
[----:B------:R-:W-:Y:S01]  /*1f060*/  IMAD R8, R34, 0x5000, R22 ;  /* 0x0000500022087824 */ /* 0x000fe200078e0216 */
[----:B------:R-:W-:Y:S01]  /*1f070*/  R2UR UR10, R12 ;  /* 0x000000000c0a72ca */ /* 0x000fe200000e0000 */
[----:B------:R-:W-:Y:S01]  /*1f080*/  VIADD R9, R9, 0xffffff60 ;  /* 0xffffff6009097836 */ /* 0x000fe20000000000 */
[----:B------:R-:W-:Y:S01]  /*1f090*/  IADD3 R10, R6, 0x22890, RZ ;  /* 0x00022890060a7810 */ /* 0x000fe20007ffe0ff */
[----:B------:R-:W-:Y:S01]  /*1f0a0*/  VIADD R11, R8, 0x18400 ;  /* 0x00018400080b7836 */ /* 0x000fe20000000000 */
[----:B------:R-:W-:Y:S01]  /*1f0b0*/  UIADD3.X UR5, URZ, UR37, URZ, UP0, !UPT ;  /* 0x000000253f057290 */ /* 0x000fe200087fe43f */
[----:B------:R-:W-:Y:S01]  /*1f0c0*/  UMOV UR6, 0x0 ;  /* 0x0000000000067882 */ /* 0x000fe20000000000 */
[----:B------:R-:W-:-:S10]  /*1f0d0*/  UMOV UR7, 0x12f00000 ;  /* 0x12f0000000077882 */ /* 0x000fd40000000000 */
.L_x_3236:
        /* <DEDUP_REMOVED lines=13> */
.L_x_3465:
[----:B------:R-:W-:Y:S05]  /*1f1b0*/  BSYNC B2 ;  /* 0x0000000000027941 */ /* 0x000fea0003800000 */
.L_x_3237:
        /* <DEDUP_REMOVED lines=11> */
.L_x_3240:
[----:B------:R-:W-:Y:S05]  /*1f270*/  BSYNC B2 ;  /* 0x0000000000027941 */ /* 0x000fea0003800000 */
.L_x_3239:
        /* <DEDUP_REMOVED lines=8> */
.L_x_3241:
        /* <DEDUP_REMOVED lines=10> */
.L_x_3231:
[----:B------:R-:W-:Y:S05]  /*1f3a0*/  BSYNC B1 ;  /* 0x0000000000017941 */ /* 0x000fea0003800000 */
.L_x_3230:
        /* <DEDUP_REMOVED lines=9> */
.L_x_3254:
[----:B------:R-:W-:Y:S05]  /*1f440*/  YIELD ;  /* 0x0000000000007946 */ /* 0x000fea0003800000 */
[----:B------:R-:W-:Y:S04]  /*1f450*/  BSSY B1, `(.L_x_3242) ;  /* 0x000004c000017945 */ /* 0x000fe80003800000 */
[----:B------:R-:W-:Y:S05]  /*1f460*/  @!P6 BRA `(.L_x_3243) ;  /* 0x000000040028e947 */ /* 0x000fea0003800000 */
[----:B------:R-:W0:Y:S01]  /*1f470*/  S2R R6, SR_TID.X ;  /* 0x0000000000067919 */ /* 0x000e220000002100 */
[----:B------:R-:W-:Y:S01]  /*1f480*/  SHF.L.U32 R7, R37, 0x1f, RZ ;  /* 0x0000001f25077819 */ /* 0x000fe200000006ff */
[----:B------:R-:W-:Y:S01]  /*1f490*/  BSSY B2, `(.L_x_3244) ;  /* 0x0000006000027945 */ /* 0x000fe20003800000 */
[----:B0-----:R-:W-:Y:S01]  /*1f4a0*/  LOP3.LUT R8, R6, 0x7f, RZ, 0xc0, !PT ;  /* 0x0000007f06087812 */ /* 0x001fe200078ec0ff */
[----:B------:R-:W-:-:S03]  /*1f4b0*/  IMAD R6, R34, 0x8, R22 ;  /* 0x0000000822067824 */ /* 0x000fc600078e0216 */
[----:B------:R-:W-:Y:S01]  /*1f4c0*/  ISETP.NE.AND P2, PT, R8, RZ, PT ;  /* 0x000000ff0800720c */ /* 0x000fe20003f45270 */
[----:B------:R-:W0:Y:S02]  /*1f4d0*/  SYNCS.PHASECHK.TRANS64.TRYWAIT P1, [R6+URZ+0x228a0], R7 ;  /* 0x0228a007060075a7 */ /* 0x000e24000802017f */
[----:B0-----:R-:W-:Y:S10]  /*1f4e0*/  @!P1 BRA `(.L_x_3245) ;  /* 0x0000008c00a89947 */ /* 0x001ff40003800000 */
.L_x_3466:
[----:B------:R-:W-:Y:S05]  /*1f4f0*/  BSYNC B2 ;  /* 0x0000000000027941 */ /* 0x000fea0003800000 */
.L_x_3244:
        /* <DEDUP_REMOVED lines=9> */
.L_x_3247:
[----:B------:R-:W-:Y:S05]  /*1f590*/  BSYNC B2 ;  /* 0x0000000000027941 */ /* 0x000fea0003800000 */
.L_x_3246:
        /* <DEDUP_REMOVED lines=8> */
[----:B------:R-:W-:Y:S01]  /*1f620*/  UIADD3.X UR5, URZ, UR37, URZ, UP0, !UPT ;  /* 0x000000253f057290 */ /* 0x000fe200087fe43f */
[----:B------:R-:W-:Y:S01]  /*1f630*/  UMOV UR6, 0x0 ;  /* 0x0000000000067882 */ /* 0x000fe20000000000 */
[----:B------:R-:W-:-:S10]  /*1f640*/  UMOV UR7, 0x12f00000 ;  /* 0x12f0000000077882 */ /* 0x000fd40000000000 */
.L_x_3248:
        /* <DEDUP_REMOVED lines=13> */
.L_x_3467:
[----:B------:R-:W-:Y:S05]  /*1f720*/  BSYNC B2 ;  /* 0x0000000000027941 */ /* 0x000fea0003800000 */
.L_x_3249:
        /* <DEDUP_REMOVED lines=11> */
.L_x_3252:
[----:B------:R-:W-:Y:S05]  /*1f7e0*/  BSYNC B2 ;  /* 0x0000000000027941 */ /* 0x000fea0003800000 */
.L_x_3251:
        /* <DEDUP_REMOVED lines=8> */
.L_x_3253:
        /* <DEDUP_REMOVED lines=10> */
.L_x_3243:
[----:B------:R-:W-:Y:S05]  /*1f910*/  BSYNC B1 ;  /* 0x0000000000017941 */ /* 0x000fea0003800000 */
.L_x_3242:
[----:B------:R-:W-:Y:S01]  /*1f920*/  ISETP.GT.AND P2, PT, R4, R5, PT ;  /* 0x000000050400720c */ /* 0x000fe20003f44270 */
[----:B------:R-:W-:Y:S02]  /*1f930*/  VIADD R34, R34, 0x1 ;  /* 0x0000000122227836 */ /* 0x000fe40000000000 */
[----:B------:R-:W-:-:S03]  /*1f940*/  VIADD R4, R4, 0xffffffff ;  /* 0xffffffff04047836 */ /* 0x000fc60000000000 */
[----:B------:R-:W-:-:S04]  /*1f950*/  ISETP.NE.AND P1, PT, R34, 0x2, PT ;  /* 0x000000022200780c */ /* 0x000fc80003f25270 */
[----:B------:R-:W-:Y:S02]  /*1f960*/  SEL R6, RZ, 0x1, P1 ;  /* 0x00000001ff067807 */ /* 0x000fe40000800000 */
[----:B------:R-:W-:Y:S02]  /*1f970*/  SEL R34, R34, RZ, P1 ;  /* 0x000000ff22227207 */ /* 0x000fe40000800000 */
[----:B------:R-:W-:Y:S01]  /*1f980*/  LOP3.LUT R37, R37, R6, RZ, 0x3c, !PT ;  /* 0x0000000625257212 */ /* 0x000fe200078e3cff */
[----:B------:R-:W-:Y:S06]  /*1f990*/  @P2 BRA `(.L_x_3254) ;  /* 0xfffffff800a82947 */ /* 0x000fec000383ffff */
.L_x_3224:
[----:B------:R-:W-:Y:S05]  /*1f9a0*/  BSYNC B0 ;  /* 0x0000000000007941 */ /* 0x000fea0003800000 */
.L_x_3223:
[----:B------:R-:W1:Y:S01]  /*1f9b0*/  LDC R0, c[0x0][0x448] ;  /* 0x00011200ff007b82 */ /* 0x000e620000000800 */
[----:B------:R-:W-:Y:S01]  /*1f9c0*/  LEA R3, R17, 0x7f, 0x7 ;  /* 0x0000007f11037811 */ /* 0x000fe200078e38ff */
[----:B------:R-:W-:Y:S06]  /*1f9d0*/  @!P0 WARPSYNC.ALL ;  /* 0x0000000000008948 */ /* 0x000fec0003800000 */
[----:B------:R-:W-:Y:S01]  /*1f9e0*/  @!P0 BAR.SYNC.DEFER_BLOCKING 0xc, 0x180 ;  /* 0x0306000000008b1d */ /* 0x000fe20000010000 */
[----:B-1----:R-:W-:-:S13]  /*1f9f0*/  ISETP.NE.AND P1, PT, R0, 0x1, PT ;  /* 0x000000010000780c */ /* 0x002fda0003f25270 */
[----:B------:R-:W1:Y:S08]  /*1fa00*/  @P1 LDC R4, c[0x0][0x44c] ;  /* 0x00011300ff041b82 */ /* 0x000e700000000800 */
[----:B------:R-:W2:Y:S01]  /*1fa10*/  @P1 LDC R0, c[0x0][0x450] ;  /* 0x00011400ff001b82 */ /* 0x000ea20000000800 */
[----:B-1----:R-:W-:-:S05]  /*1fa20*/  @P1 IMAD.HI.U32 R4, R3, R4, RZ ;  /* 0x0000000403041227 */ /* 0x002fca00078e00ff */
[----:B--2---:R-:W-:-:S05]  /*1fa30*/  @P1 SHF.R.U32.HI R3, RZ, R0, R4 ;  /* 0x00000000ff031219 */ /* 0x004fca0000011604 */
[----:B------:R-:W-:-:S04]  /*1fa40*/  IMAD.IADD R0, R2, 0x1, R3 ;  /* 0x0000000102007824 */ /* 0x000fc800078e0203 */
[----:B------:R-:W-:-:S05]  /*1fa50*/  IMAD.HI R0, R0, 0x66666667, RZ ;  /* 0x6666666700007827 */ /* 0x000fca00078e02ff */
[----:B------:R-:W-:-:S04]  /*1fa60*/  SHF.R.U32.HI R2, RZ, 0x1f, R0 ;  /* 0x0000001fff027819 */ /* 0x000fc80000011600 */
[----:B------:R-:W-:-:S04]  /*1fa70*/  LEA.HI.SX32 R2, R0, R2, 0x1a ;  /* 0x0000000200027211 */ /* 0x000fc800078fd2ff */
[----:B------:R-:W-:-:S04]  /*1fa80*/  VIMNMX R33, R33, R2, PT ;  /* 0x0000000221217248 */ /* 0x000fc80003fe0100 */
        /* <DEDUP_REMOVED lines=19> */
.L_x_3255:
        /* <DEDUP_REMOVED lines=20> */
.L_x_3258:
[----:B------:R-:W-:Y:S05]  /*1fd00*/  BSYNC B6 ;  /* 0x0000000000067941 */ /* 0x000fea0003800000 */
.L_x_3257:
        /* <DEDUP_REMOVED lines=17> */
[----:B0-----:R-:W-:Y:S02]  /*1fe20*/  IMAD.MOV.U32 R8, RZ, RZ, 0x70 ;  /* 0x00000070ff087424 */ /* 0x001fe400078e00ff */
[----:B------:R-:W-:Y:S02]  /*1fe30*/  IMAD.MOV.U32 R12, RZ, RZ, 0x1 ;  /* 0x00000001ff0c7424 */ /* 0x000fe400078e00ff */
[----:B------:R-:W-:-:S07]  /*1fe40*/  IMAD.MOV.U32 R13, RZ, RZ, RZ ;  /* 0x000000ffff0d7224 */ /* 0x000fce00078e00ff */
[----:B------:R-:W-:-:S07]  /*1fe50*/  LEPC R20, `(.L_x_3260) ;  /* 0x000000001014794e */ /* 0x000fce0000000000 */
[----:B-1----:R-:W-:Y:S05]  /*1fe60*/  CALL.ABS.NOINC R2 ;  /* 0x0000000002007343 */ /* 0x002fea0003c00000 */
.L_x_3260:
[----:B------:R-:W-:Y:S05]  /*1fe70*/  BSYNC B6 ;  /* 0x0000000000067941 */ /* 0x000fea0003800000 */
.L_x_3259:
[----:B------:R-:W-:Y:S01]  /*1fe80*/  IADD3 R0, R22, 0x400, RZ ;  /* 0x0000040016007810 */ /* 0x000fe20007ffe0ff */
[----:B------:R-:W-:Y:S03]  /*1fe90*/  BSSY B6, `(.L_x_3261) ;  /* 0x0000013000067945 */ /* 0x000fe60003800000 */
        /* <DEDUP_REMOVED lines=18> */
.L_x_3262:
[----:B------:R-:W-:Y:S05]  /*1ffc0*/  BSYNC B6 ;  /* 0x0000000000067941 */ /* 0x000fea0003800000 */
.L_x_3261:
        /* <DEDUP_REMOVED lines=11> */
[----:B------:R-:W-:Y:S01]  /*20080*/  MOV R13, RZ ;  /* 0x000000ff000d7202 */ /* 0x000fe20000000f00 */
[----:B------:R-:W-:Y:S02]  /*20090*/  IMAD.U32 R7, RZ, RZ, UR7 ;  /* 0x00000007ff077e24 */ /* 0x000fe4000f8e00ff */
[----:B------:R-:W-:-:S02]  /*200a0*/  IMAD.U32 R10, RZ, RZ, UR8 ;  /* 0x00000008ff0a7e24 */ /* 0x000fc4000f8e00ff */
[----:B------:R-:W-:Y:S02]  /*200b0*/  IMAD.U32 R11, RZ, RZ, UR9 ;  /* 0x00000009ff0b7e24 */ /* 0x000fe4000f8e00ff */
[----:B0-----:R-:W-:Y:S02]  /*200c0*/  IMAD.MOV.U32 R8, RZ, RZ, 0x70 ;  /* 0x00000070ff087424 */ /* 0x001fe400078e00ff */
[----:B------:R-:W-:-:S07]  /*200d0*/  IMAD.MOV.U32 R12, RZ, RZ, 0x1 ;  /* 0x00000001ff0c7424 */ /* 0x000fce00078e00ff */
[----:B------:R-:W-:-:S07]  /*200e0*/  LEPC R20, `(.L_x_3264) ;  /* 0x000000001014794e */ /* 0x000fce0000000000 */
[----:B-1----:R-:W-:Y:S05]  /*200f0*/  CALL.ABS.NOINC R2 ;  /* 0x0000000002007343 */ /* 0x002fea0003c00000 */
.L_x_3264:
[----:B------:R-:W-:Y:S05]  /*20100*/  BSYNC B6 ;  /* 0x0000000000067941 */ /* 0x000fea0003800000 */
.L_x_3263:
        /* <DEDUP_REMOVED lines=9> */
[----:B------:R0:W3:Y:S01]  /*201a0*/  @P0 LDG.E R35, desc[UR60][R2.64] ;  /* 0x0000003c02230981 */ /* 0x0000e2000c1e1900 */
[----:B-1----:R-:W-:Y:S01]  /*201b0*/  ISETP.NE.AND P2, PT, R11, 0x1, PT ;  /* 0x000000010b00780c */ /* 0x002fe20003f45270 */
[----:B------:R-:W-:Y:S01]  /*201c0*/  IMAD.MOV.U32 R9, RZ, RZ, 0xa0 ;  /* 0x000000a0ff097424 */ /* 0x000fe200078e00ff */
[C---:B----4-:R-:W-:Y:S01]  /*201d0*/  LOP3.LUT R30, R20.reuse, 0x7f, RZ, 0xc0, !PT ;  /* 0x0000007f141e7812 */ /* 0x050fe200078ec0ff */
[----:B------:R-:W-:-:S10]  /*201e0*/  IMAD.SHL.U32 R20, R20, 0x10, RZ ;  /* 0x0000001014147824 */ /* 0x000fd400078e00ff */
[----:B0-----:R-:W0:Y:S01]  /*201f0*/  @P2 LDC R3, c[0x0][0x434] ;  /* 0x00010d00ff032b82 */ /* 0x001e220000000800 */
[----:B------:R-:W-:Y:S01]  /*20200*/  SHF.R.U32.HI R30, RZ, 0x3, R30 ;  /* 0x00000003ff1e7819 */ /* 0x000fe2000001161e */
[----:B------:R-:W-:-:S03]  /*20210*/  IMAD R9, R33, R9, -0xa0 ;  /* 0xffffff6021097424 */ /* 0x000fc600078e0209 */
[----:B------:R-:W-:-:S03]  /*20220*/  LOP3.LUT R20, R30, 0x70, R20, 0xf8, !PT ;  /* 0x000000701e147812 */ /* 0x000fc600078ef814 */
[----:B------:R-:W1:Y:S02]  /*20230*/  @P2 LDC R2, c[0x0][0x438] ;  /* 0x00010e00ff022b82 */ /* 0x000e640000000800 */
[----:B------:R-:W-:Y:S02]  /*20240*/  IMAD.IADD R8, R20, 0x1, R9 ;  /* 0x0000000114087824 */ /* 0x000fe400078e0209 */
[----:B------:R-:W4:Y:S03]  /*20250*/  S2R R20, SR_TID.X ;  /* 0x0000000000147919 */ /* 0x000f260000002100 */
[----:B------:R-:W-:-:S13]  /*20260*/  ISETP.GE.AND P1, PT, R8, R27, PT ;  /* 0x0000001b0800720c */ /* 0x000fda0003f26270 */
[----:B------:R-:W3:Y:S01]  /*20270*/  @!P1 LDC.64 R4, c[0x0][0x418] ;  /* 0x00010600ff049b82 */ /* 0x000ee20000000a00 */
[C---:B----4-:R-:W-:Y:S01]  /*20280*/  LOP3.LUT R30, R20.reuse, 0x7f, RZ, 0xc0, !PT ;  /* 0x0000007f141e7812 */ /* 0x050fe200078ec0ff */
        /* <DEDUP_REMOVED lines=8> */
[----:B0-----:R-:W-:-:S04]  /*20310*/  @P2 IMAD.HI.U32 R3, R8, R3, RZ ;  /* 0x0000000308032227 */ /* 0x001fc800078e00ff */
[----:B------:R-:W-:Y:S01]  /*20320*/  IMAD.MOV.U32 R0, RZ, RZ, R8 ;  /* 0x000000ffff007224 */ /* 0x000fe200078e0008 */
[----:B-1----:R-:W-:Y:S02]  /*20330*/  @P2 SHF.R.U32.HI R0, RZ, R2, R3 ;  /* 0x00000002ff002219 */ /* 0x002fe40000011603 */
[----:B------:R-:W0:Y:S02]  /*20340*/  @!P1 LDC.64 R2, c[0x0][0x428] ;  /* 0x00010a00ff029b82 */ /* 0x000e240000000a00 */
[----:B------:R-:W-:Y:S02]  /*20350*/  @!P1 SHF.R.S32.HI R7, RZ, 0x1f, R0 ;  /* 0x0000001fff079819 */ /* 0x000fe40000011400 */
[----:B------:R-:W-:Y:S02]  /*20360*/  @!P1 MOV R6, R0 ;  /* 0x0000000000069202 */ /* 0x000fe40000000f00 */
        /* <DEDUP_REMOVED lines=12> */
[----:B------:R2:W5:Y:S06]  /*20430*/  @!P1 LDG.E R5, desc[UR60][R2.64] ;  /* 0x0000003c02059981 */ /* 0x00056c000c1e1900 */
[----:B--2---:R-:W2:Y:S01]  /*20440*/  @!P0 LDC.64 R2, c[0x0][0x428] ;  /* 0x00010a00ff028b82 */ /* 0x004ea20000000a00 */
[----:B------:R-:W-:-:S04]  /*20450*/  IMAD.IADD R9, R9, 0x1, R21 ;  /* 0x0000000109097824 */ /* 0x000fc800078e0215 */
[----:B0-----:R-:W-:Y:S01]  /*20460*/  @P2 IMAD.HI.U32 R4, R9, R4, RZ ;  /* 0x0000000409042227 */ /* 0x001fe200078e00ff */
[----:B------:R-:W-:-:S04]  /*20470*/  MOV R10, R9 ;  /* 0x00000009000a7202 */ /* 0x000fc80000000f00 */
[----:B-1----:R-:W-:Y:S01]  /*20480*/  @P2 SHF.R.U32.HI R10, RZ, R6, R4 ;  /* 0x00000006ff0a2219 */ /* 0x002fe20000011604 */
[----:B------:R-:W-:-:S03]  /*20490*/  IMAD.MOV R4, RZ, RZ, -R0 ;  /* 0x000000ffff047224 */ /* 0x000fc600078e0a00 */
[--C-:B------:R-:W-:Y:S01]  /*204a0*/  @!P0 SHF.R.S32.HI R7, RZ, 0x1f, R10.reuse ;  /* 0x0000001fff078819 */ /* 0x100fe2000001140a */
[----:B------:R-:W-:Y:S02]  /*204b0*/  @!P0 IMAD.MOV.U32 R6, RZ, RZ, R10 ;  /* 0x000000ffff068224 */ /* 0x000fe400078e000a */
[-C--:B--2---:R-:W-:Y:S02]  /*204c0*/  @!P0 IMAD R0, R13, R2.reuse, RZ ;  /* 0x000000020d008224 */ /* 0x084fe400078e02ff */
        /* <DEDUP_REMOVED lines=18> */
.L_x_3470:
[----:B------:R-:W-:Y:S02]  /*205f0*/  SHF.R.S32.HI R0, RZ, 0x1f, R18 ;  /* 0x0000001fff007819 */ /* 0x000fe40000011412 */
[----:B------:R-:W-:-:S03]  /*20600*/  IADD3 R9, R33, -0x1, RZ ;  /* 0xffffffff21097810 */ /* 0x000fc60007ffe0ff */
[----:B------:R0:W-:Y:S01]  /*20610*/  STL [R1], R0 ;  /* 0x0000000001007387 */ /* 0x0001e20000100800 */
[----:B------:R-:W-:Y:S05]  /*20620*/  @!P0 BRA `(.L_x_3266) ;  /* 0x0000000000048947 */ /* 0x000fea0003800000 */
[----:B------:R-:W-:Y:S01]  /*20630*/  BPT.TRAP 0x1 ;  /* 0x000000040000795c */ /* 0x000fe20000300000 */
.L_x_3266:
[----:B------:R-:W-:Y:S01]  /*20640*/  IMAD R6, R32, 0x8, R22 ;  /* 0x0000000820067824 */ /* 0x000fe200078e0216 */
[----:B0-----:R-:W-:Y:S01]  /*20650*/  SHF.L.U32 R0, R36, 0x1f, RZ ;  /* 0x0000001f24007819 */ /* 0x001fe200000006ff */
[----:B------:R-:W-:Y:S03]  /*20660*/  BSSY B0, `(.L_x_3267) ;  /* 0x0000006000007945 */ /* 0x000fe60003800000 */
[----:B------:R0:W1:Y:S01]  /*20670*/  SYNCS.PHASECHK.TRANS64.TRYWAIT P0, [R6+URZ+0x22880], R0 ;  /* 0x02288000060075a7 */ /* 0x000062000800017f */
[----:B------:R0:W-:Y:S02]  /*20680*/  STL [R1+0x30], R0 ;  /* 0x0000300001007387 */ /* 0x0001e40000100800 */
[----:B0-----:R-:W-:-:S05]  /*20690*/  SHF.R.S32.HI R0, RZ, 0x1f, R4 ;  /* 0x0000001fff007819 */ /* 0x001fca0000011404 */
[----:B------:R0:W-:Y:S02]  /*206a0*/  STL [R1+0x24], R0 ;  /* 0x0000240001007387 */ /* 0x0001e40000100800 */
[----:B01----:R-:W-:Y:S05]  /*206b0*/  @!P0 BRA `(.L_x_3268) ;  /* 0x0000007c00908947 */ /* 0x003fea0003800000 */
.L_x_3471:
[----:B------:R-:W-:Y:S05]  /*206c0*/  BSYNC B0 ;  /* 0x0000000000007941 */ /* 0x000fea0003800000 */
.L_x_3267:
        /* <DEDUP_REMOVED lines=17> */
[----:B------:R-:W-:Y:S01]  /*207e0*/  SHF.R.S32.HI R25, RZ, 0x1f, R8 ;  /* 0x0000001fff197819 */ /* 0x000fe20000011408 */
[----:B------:R-:W-:Y:S01]  /*207f0*/  IMAD R9, R9, -0xa0, R27 ;  /* 0xffffff6009097824 */ /* 0x000fe200078e021b */
[----:B-1----:R-:W-:-:S04]  /*20800*/  LOP3.LUT R14, R14, 0x7f, RZ, 0xc0, !PT ;  /* 0x0000007f0e0e7812 */ /* 0x002fc800078ec0ff */
[----:B------:R-:W-:-:S04]  /*20810*/  SHF.R.U32.HI R14, RZ, 0x3, R14 ;  /* 0x00000003ff0e7819 */ /* 0x000fc8000001160e */
[----:B------:R-:W-:-:S04]  /*20820*/  IADD3 R9, -R14, R9, RZ ;  /* 0x000000090e097210 */ /* 0x000fc80007ffe1ff */
        /* <DEDUP_REMOVED lines=26> */
[----:B----4-:R-:W-:-:S03]  /*209d0*/  IMAD R21, R32, 0x5000, R13 ;  /* 0x0000500020157824 */ /* 0x010fc600078e020d */
[----:B------:R-:W-:Y:S01]  /*209e0*/  IADD3.X R10, R12, UR11, R11, P1, !PT ;  /* 0x0000000b0c0a7c10 */ /* 0x000fe20008ffe40b */
[----:B------:R-:W-:Y:S08]  /*209f0*/  BRA.DIV UR4, `(.L_x_3269) ;  /* 0x0000007a04d87947 */ /* 0x000ff0000b800000 */
[----:B------:R-:W0:Y:S01]  /*20a00*/  SHFL.IDX PT, R12, R2, RZ, 0x181f ;  /* 0x00181fff020c7589 */ /* 0x000e2200000e0000 */
[----:B------:R-:W-:Y:S02]  /*20a10*/  ISETP.GE.AND P2, PT, R9, 0x21, PT ;  /* 0x000000210900780c */ /* 0x000fe40003f46270 */
        /* <DEDUP_REMOVED lines=74> */
.L_x_3493:
        /* <DEDUP_REMOVED lines=9> */
.L_x_3270:
        /* <DEDUP_REMOVED lines=11> */
.L_x_3271:
[----:B------:R1:W-:Y:S01]  /*21000*/  SYNCS.ARRIVE.TRANS64.A1T0 RZ, [R6+URZ+0x22870], RZ ;  /* 0x022870ff06ff79a7 */ /* 0x0003e2000810003f */
[----:B------:R-:W-:Y:S05]  /*21010*/  @!P6 BRA `(.L_x_3272) ;  /* 0x000000000004e947 */ /* 0x000fea0003800000 */
[----:B------:R-:W-:Y:S01]  /*21020*/  BPT.TRAP 0x1 ;  /* 0x000000040000795c */ /* 0x000fe20000300000 */
.L_x_3272:
[----:B------:R-:W2:Y:S01]  /*21030*/  LDL R0, [R1+0x30] ;  /* 0x0000300001007983 */ /* 0x000ea20000100800 */
[----:B------:R-:W-:Y:S01]  /*21040*/  BSSY B0, `(.L_x_3273) ;  /* 0x0000003000007945 */ /* 0x000fe20003800000 */
[----:B--2---:R-:W2:Y:S03]  /*21050*/  SYNCS.PHASECHK.TRANS64.TRYWAIT P0, [R6+URZ+0x22840], R0 ;  /* 0x02284000060075a7 */ /* 0x004ea6000800017f */
[----:B--2---:R-:W-:Y:S05]  /*21060*/  @!P0 BRA `(.L_x_3274) ;  /* 0x0000008000608947 */ /* 0x004fea0003800000 */
.L_x_3494:
[----:B------:R-:W-:Y:S05]  /*21070*/  BSYNC B0 ;  /* 0x0000000000007941 */ /* 0x000fea0003800000 */
.L_x_3273:
[----:B--2---:R-:W2:Y:S01]  /*21080*/  LDL.LU R0, [R1+0x24] ;  /* 0x0000240001007983 */ /* 0x004ea20000300800 */
[----:B------:R-:W-:Y:S01]  /*21090*/  ULDC.64 UR4, c[0x0][0x300] ;  /* 0x0000c00000047ab9 */ /* 0x000fe20000000a00 */
[----:B------:R-:W-:Y:S02]  /*210a0*/  ULDC.64 UR6, c[0x0][0x310] ;  /* 0x0000c40000067ab9 */ /* 0x000fe40000000a00 */
[----:B------:R-:W3:Y:S04]  /*210b0*/  LDL.LU R9, [R1+0x2c] ;  /* 0x00002c0001097983 */ /* 0x000ee80000300800 */
[----:B------:R-:W4:Y:S01]  /*210c0*/  LDL R2, [R1] ;  /* 0x0000000001027983 */ /* 0x000f220000100800 */
[----:B0-----:R-:W-:-:S04]  /*210d0*/  IMAD.WIDE.U32 R10, R4, UR4, RZ ;  /* 0x00000004040a7c25 */ /* 0x001fc8000f8e00ff */
[----:B--2---:R-:W-:-:S04]  /*210e0*/  IMAD R0, R0, UR4, RZ ;  /* 0x0000000400007c24 */ /* 0x004fc8000f8e02ff */
[----:B------:R-:W-:-:S05]  /*210f0*/  IMAD R0, R4, UR5, R0 ;  /* 0x0000000504007c24 */ /* 0x000fca000f8e0200 */
[----:B------:R-:W-:Y:S01]  /*21100*/  IADD3 R11, R11, R0, RZ ;  /* 0x000000000b0b7210 */ /* 0x000fe20007ffe0ff */
[----:B---3--:R-:W-:Y:S02]  /*21110*/  IMAD R0, R9, UR6, RZ ;  /* 0x0000000609007c24 */ /* 0x008fe4000f8e02ff */
[----:B------:R-:W0:Y:S01]  /*21120*/  LDC R9, c[0x0][0x2f4] ;  /* 0x0000bd00ff097b82 */ /* 0x000e220000000800 */
[----:B------:R-:W-:-:S04]  /*21130*/  IMAD.WIDE.U32 R10, R5, UR6, R10 ;  /* 0x00000006050a7c25 */ /* 0x000fc8000f8e000a */
[----:B------:R-:W-:Y:S02]  /*21140*/  IMAD R0, R5, UR7, R0 ;  /* 0x0000000705007c24 */ /* 0x000fe4000f8e0200 */
[----:B------:R-:W-:-:S04]  /*21150*/  IMAD.WIDE.U32 R4, R7, UR4, RZ ;  /* 0x0000000407047c25 */ /* 0x000fc8000f8e00ff */
[----:B------:R-:W-:Y:S02]  /*21160*/  IMAD.IADD R11, R11, 0x1, R0 ;  /* 0x000000010b0b7824 */ /* 0x000fe400078e0200 */
[----:B------:R-:W-:-:S04]  /*21170*/  IMAD R0, R30, UR4, RZ ;  /* 0x000000041e007c24 */ /* 0x000fc8000f8e02ff */
[----:B------:R-:W-:Y:S01]  /*21180*/  IMAD R0, R7, UR5, R0 ;  /* 0x0000000507007c24 */ /* 0x000fe2000f8e0200 */
[----:B------:R-:W-:Y:S02]  /*21190*/  ULDC.64 UR4, c[0x0][0x308] ;  /* 0x0000c20000047ab9 */ /* 0x000fe40000000a00 */
[----:B------:R-:W-:Y:S01]  /*211a0*/  IMAD.WIDE.U32 R10, R18, UR4, R10 ;  /* 0x00000004120a7c25 */ /* 0x000fe2000f8e000a */
[----:B0-----:R-:W-:-:S03]  /*211b0*/  ISETP.GE.AND P3, PT, R31, R9, PT ;  /* 0x000000091f00720c */ /* 0x001fc60003f66270 */
        /* <DEDUP_REMOVED lines=95> */
[----:B--2---:R-:W-:-:S04]  /*217b0*/  @P2 IADD3 R4, P0, R31, R8, RZ ;  /* 0x000000081f042210 */ /* 0x004fc80007f1e0ff */
[----:B0-----:R-:W-:-:S05]  /*217c0*/  @P2 IADD3.X R5, RZ, R7, RZ, P0, !PT ;  /* 0x00000007ff052210 */ /* 0x001fca00007fe4ff */
[----:B------:R0:W-:Y:S04]  /*217d0*/  @P2 LDGSTS.E.BYPASS.LTC128B.128 [R3+0x1c400], desc[UR60][R4.64], !P3 ;  /* 0x1c40000004032fae */ /* 0x0001e8000d901d7c */
.L_x_3516:
        /* <DEDUP_REMOVED lines=11> */
.L_x_3276:
        /* <DEDUP_REMOVED lines=11> */
.L_x_3277:
        /* <DEDUP_REMOVED lines=23> */
[----:B------:R-:W-:Y:S01]  /*21ab0*/  MOV R4, UR4 ;  /* 0x0000000400047c02 */ /* 0x000fe20008000f00 */
[----:B------:R-:W-:Y:S01]  /*21ac0*/  IMAD.U32 R5, RZ, RZ, UR5 ;  /* 0x00000005ff057e24 */ /* 0x000fe2000f8e00ff */
[----:B------:R-:W2:Y:S01]  /*21ad0*/  LDC.64 R2, c[0x4][R2] ;  /* 0x0100000002027b82 */ /* 0x000ea20000000a00 */
[----:B01----:R-:W-:Y:S01]  /*21ae0*/  IMAD.U32 R6, RZ, RZ, UR6 ;  /* 0x00000006ff067e24 */ /* 0x003fe2000f8e00ff */
[----:B------:R-:W-:Y:S01]  /*21af0*/  MOV R8, 0x70 ;  /* 0x0000007000087802 */ /* 0x000fe20000000f00 */
[----:B------:R-:W-:Y:S02]  /*21b00*/  IMAD.U32 R7, RZ, RZ, UR7 ;  /* 0x00000007ff077e24 */ /* 0x000fe4000f8e00ff */
[----:B------:R-:W-:-:S02]  /*21b10*/  IMAD.U32 R10, RZ, RZ, UR8 ;  /* 0x00000008ff0a7e24 */ /* 0x000fc4000f8e00ff */
[----:B------:R-:W-:Y:S02]  /*21b20*/  IMAD.U32 R11, RZ, RZ, UR9 ;  /* 0x00000009ff0b7e24 */ /* 0x000fe4000f8e00ff */
[----:B------:R-:W-:Y:S02]  /*21b30*/  IMAD.MOV.U32 R12, RZ, RZ, 0x1 ;  /* 0x00000001ff0c7424 */ /* 0x000fe400078e00ff */
[----:B------:R-:W-:-:S07]  /*21b40*/  IMAD.MOV.U32 R13, RZ, RZ, RZ ;  /* 0x000000ffff0d7224 */ /* 0x000fce00078e00ff */
[----:B------:R-:W-:-:S07]  /*21b50*/  LEPC R20, `(.L_x_3279) ;  /* 0x000000001014794e */ /* 0x000fce0000000000 */
[----:B--2---:R-:W-:Y:S05]  /*21b60*/  CALL.ABS.NOINC R2 ;  /* 0x0000000002007343 */ /* 0x004fea0003c00000 */
.L_x_3279:
[----:B------:R-:W-:Y:S05]  /*21b70*/  BSYNC B6 ;  /* 0x0000000000067941 */ /* 0x000fea0003800000 */
.L_x_3278:
[----:B------:R-:W2:Y:S01]  /*21b80*/  LDL R20, [R1] ;  /* 0x0000000001147983 */ /* 0x000ea20000100800 */
[----:B------:R-:W3:Y:S01]  /*21b90*/  LDC R7, c[0x0][0x448] ;  /* 0x00011200ff077b82 */ /* 0x000ee20000000800 */
[----:B------:R-:W-:Y:S01]  /*21ba0*/  ULDC.64 UR4, c[0x0][0x2d8] ;  /* 0x0000b60000047ab9 */ /* 0x000fe20000000a00 */
[----:B------:R-:W-:Y:S01]  /*21bb0*/  IMAD.MOV.U32 R2, RZ, RZ, R26 ;  /* 0x000000ffff027224 */ /* 0x000fe200078e001a */
[----:B------:R4:W5:Y:S01]  /*21bc0*/  LDL R8, [R1+0x28] ;  /* 0x0000280001087983 */ /* 0x0009620000100800 */
[----:B------:R-:W-:Y:S01]  /*21bd0*/  IMAD.MOV.U32 R3, RZ, RZ, R25 ;  /* 0x000000ffff037224 */ /* 0x000fe200078e0019 */
[----:B------:R-:W-:Y:S01]  /*21be0*/  ULDC.64 UR6, c[0x0][0x280] ;  /* 0x0000a00000067ab9 */ /* 0x000fe20000000a00 */
[----:B------:R-:W-:Y:S01]  /*21bf0*/  IMAD.WIDE.U32 R2, R18, UR4, R2 ;  /* 0x0000000412027c25 */ /* 0x000fe2000f8e0002 */
[----:B---3--:R-:W-:-:S13]  /*21c00*/  ISETP.NE.AND P0, PT, R7, 0x1, PT ;  /* 0x000000010700780c */ /* 0x008fda0003f05270 */
[----:B01----:R-:W0:Y:S01]  /*21c10*/  @P0 LDC R6, c[0x0][0x44c] ;  /* 0x00011300ff060b82 */ /* 0x003e220000000800 */
[----:B--2---:R-:W-:Y:S02]  /*21c20*/  IMAD R0, R20, UR4, RZ ;  /* 0x0000000414007c24 */ /* 0x004fe4000f8e02ff */
[----:B------:R-:W1:Y:S02]  /*21c30*/  S2R R20, SR_TID.X ;  /* 0x0000000000147919 */ /* 0x000e640000002100 */
[----:B------:R-:W-:Y:S01]  /*21c40*/  IMAD R0, R18, UR5, R0 ;  /* 0x0000000512007c24 */ /* 0x000fe2000f8e0200 */
[----:B------:R-:W-:-:S03]  /*21c50*/  ULDC.64 UR4, c[0x0][0x2e0] ;  /* 0x0000b80000047ab9 */ /* 0x000fc60000000a00 */
[----:B------:R-:W-:Y:S02]  /*21c60*/  IMAD.IADD R3, R3, 0x1, R0 ;  /* 0x0000000103037824 */ /* 0x000fe400078e0200 */
[----:B------:R-:W-:Y:S02]  /*21c70*/  IMAD R0, R28, UR4, RZ ;  /* 0x000000041c007c24 */ /* 0x000fe4000f8e02ff */
[----:B------:R-:W-:-:S04]  /*21c80*/  IMAD.WIDE.U32 R2, R24, UR4, R2 ;  /* 0x0000000418027c25 */ /* 0x000fc8000f8e0002 */
[----:B------:R-:W-:Y:S01]  /*21c90*/  IMAD R0, R24, UR5, R0 ;  /* 0x0000000518007c24 */ /* 0x000fe2000f8e0200 */
[----:B------:R-:W-:-:S04]  /*21ca0*/  ULDC.64 UR4, c[0x0][0x2d0] ;  /* 0x0000b40000047ab9 */ /* 0x000fc80000000a00 */
[----:B------:R-:W-:Y:S02]  /*21cb0*/  IADD3 R3, R3, R0, RZ ;  /* 0x0000000003037210 */ /* 0x000fe40007ffe0ff */
[----:B------:R-:W2:Y:S01]  /*21cc0*/  @P0 LDC R0, c[0x0][0x450] ;  /* 0x00011400ff000b82 */ /* 0x000ea20000000800 */
[C---:B-1----:R-:W-:Y:S01]  /*21cd0*/  LOP3.LUT R21, R20.reuse, 0x7f, RZ, 0xc0, !PT ;  /* 0x0000007f14157812 */ /* 0x042fe200078ec0ff */
[----:B------:R-:W-:-:S03]  /*21ce0*/  IMAD.SHL.U32 R20, R20, 0x10, RZ ;  /* 0x0000001014147824 */ /* 0x000fc600078e00ff */
[----:B------:R-:W-:-:S04]  /*21cf0*/  SHF.R.U32.HI R21, RZ, 0x3, R21 ;  /* 0x00000003ff157819 */ /* 0x000fc80000011615 */
[----:B------:R-:W-:-:S05]  /*21d00*/  LOP3.LUT R20, R21, 0x70, R20, 0xf8, !PT ;  /* 0x0000007015147812 */ /* 0x000fca00078ef814 */
[----:B------:R-:W-:-:S04]  /*21d10*/  IMAD R5, R17, 0x80, R20 ;  /* 0x0000008011057824 */ /* 0x000fc800078e0214 */
        /* <DEDUP_REMOVED lines=23> */
[----:B----4-:R-:W-:Y:S06]  /*21e90*/  BRA.DIV UR4, `(.L_x_3280) ;  /* 0x0000008204047947 */ /* 0x010fec000b800000 */
[----:B------:R-:W-:Y:S01]  /*21ea0*/  LEA R17, R17, R9, 0x7 ;  /* 0x0000000911117211 */ /* 0x000fe200078e38ff */
[----:B------:R-:W-:Y:S01]  /*21eb0*/  IMAD R29, R29, R7, RZ ;  /* 0x000000071d1d7224 */ /* 0x000fe200078e02ff */
[----:B------:R-:W0:Y:S03]  /*21ec0*/  SHFL.IDX PT, R3, R0, RZ, 0x181f ;  /* 0x00181fff00037589 */ /* 0x000e2600000e0000 */
[C---:B------:R-:W-:Y:S01]  /*21ed0*/  VIADD R2, R17.reuse, 0x10 ;  /* 0x0000001011027836 */ /* 0x040fe20000000000 */
[-C--:B------:R-:W-:Y:S01]  /*21ee0*/  ISETP.GE.AND P2, PT, R17, R29.reuse, PT ;  /* 0x0000001d1100720c */ /* 0x080fe20003f46270 */
[----:B------:R-:W-:Y:S03]  /*21ef0*/  SHFL.IDX PT, R5, R0, 0x1, 0x181f ;  /* 0x00381f0000057f89 */ /* 0x000fe600000e0000 */
[----:B------:R-:W-:Y:S01]  /*21f00*/  ISETP.GE.AND P1, PT, R2, R29, PT ;  /* 0x0000001d0200720c */ /* 0x000fe20003f26270 */
[----:B------:R-:W-:Y:S04]  /*21f10*/  SHFL.IDX PT, R14, R0, 0x7, 0x181f ;  /* 0x00f81f00000e7f89 */ /* 0x000fe800000e0000 */
[----:B------:R-:W1:Y:S04]  /*21f20*/  SHFL.IDX PT, R2, R4, RZ, 0x181f ;  /* 0x00181fff04027589 */ /* 0x000e6800000e0000 */
        /* <DEDUP_REMOVED lines=8> */
[----:B0-----:R-:W-:Y:S01]  /*21fb0*/  @!P1 MOV R2, R5 ;  /* 0x0000000500029202 */ /* 0x001fe20000000f00 */
[----:B------:R-:W-:Y:S02]  /*21fc0*/  @!P1 IMAD.MOV.U32 R3, RZ, RZ, R6 ;  /* 0x000000ffff039224 */ /* 0x000fe400078e0006 */
[----:B------:R-:W-:-:S03]  /*21fd0*/  VIADD R6, R17, 0x20 ;  /* 0x0000002011067836 */ /* 0x000fc60000000000 */
[----:B------:R0:W-:Y:S02]  /*21fe0*/  @!P1 LDGSTS.E.BYPASS.LTC128B.128 [R8+0x14c00], desc[UR60][R2.64], !P0 ;  /* 0x14c0000002089fae */ /* 0x0001e4000c101d7c */
[----:B------:R-:W-:Y:S01]  /*21ff0*/  ISETP.GE.AND P1, PT, R6, R29, PT ;  /* 0x0000001d0600720c */ /* 0x000fe20003f26270 */
[----:B------:R-:W-:Y:S01]  /*22000*/  VIADD R6, R17, 0x30 ;  /* 0x0000003011067836 */ /* 0x000fe20000000000 */
[----:B0-----:R-:W0:Y:S04]  /*22010*/  SHFL.IDX PT, R3, R0, 0x2, 0x181f ;  /* 0x00581f0000037f89 */ /* 0x001e2800000e0000 */
[----:B------:R-:W1:Y:S07]  /*22020*/  SHFL.IDX PT, R2, R4, 0x2, 0x181f ;  /* 0x00581f0004027f89 */ /* 0x000e6e00000e0000 */
[----:B0-----:R-:W-:-:S05]  /*22030*/  @!P1 IADD3 R3, P2, R31, R3, RZ ;  /* 0x000000031f039210 */ /* 0x001fca0007f5e0ff */
[----:B-1----:R-:W-:-:S05]  /*22040*/  @!P1 IMAD.X R2, RZ, RZ, R2, P2 ;  /* 0x000000ffff029224 */ /* 0x002fca00010e0602 */
[----:B------:R-:W-:-:S04]  /*22050*/  @!P1 LOP3.LUT R3, R3, R2, RZ, 0x3c, !PT ;  /* 0x0000000203039212 */ /* 0x000fc800078e3cff */
[----:B------:R-:W-:-:S04]  /*22060*/  @!P1 LOP3.LUT R2, R3, R2, RZ, 0x3c, !PT ;  /* 0x0000000203029212 */ /* 0x000fc800078e3cff */
[----:B------:R-:W-:-:S05]  /*22070*/  @!P1 LOP3.LUT R3, R3, R2, RZ, 0x3c, !PT ;  /* 0x0000000203039212 */ /* 0x000fca00078e3cff */
[----:B------:R0:W-:Y:S01]  /*22080*/  @!P1 LDGSTS.E.BYPASS.LTC128B.128 [R8+0x15400], desc[UR60][R2.64], !P0 ;  /* 0x1540000002089fae */ /* 0x0001e2000c101d7c */
[----:B------:R-:W-:Y:S02]  /*22090*/  ISETP.GE.AND P1, PT, R6, R29, PT ;  /* 0x0000001d0600720c */ /* 0x000fe40003f26270 */
[----:B------:R-:W-:Y:S01]  /*220a0*/  IADD3 R6, R17, 0x40, RZ ;  /* 0x0000004011067810 */ /* 0x000fe20007ffe0ff */
[----:B0-----:R-:W0:Y:S04]  /*220b0*/  SHFL.IDX PT, R3, R0, 0x3, 0x181f ;  /* 0x00781f0000037f89 */ /* 0x001e2800000e0000 */
[----:B------:R-:W1:Y:S06]  /*220c0*/  SHFL.IDX PT, R2, R4, 0x3, 0x181f ;  /* 0x00781f0004027f89 */ /* 0x000e6c00000e0000 */
[----:B0-----:R-:W-:-:S05]  /*220d0*/  @!P1 IADD3 R3, P2, R31, R3, RZ ;  /* 0x000000031f039210 */ /* 0x001fca0007f5e0ff */
[----:B-1----:R-:W-:-:S05]  /*220e0*/  @!P1 IMAD.X R2, RZ, RZ, R2, P2 ;  /* 0x000000ffff029224 */ /* 0x002fca00010e0602 */
[----:B------:R-:W-:-:S04]  /*220f0*/  @!P1 LOP3.LUT R3, R3, R2, RZ, 0x3c, !PT ;  /* 0x0000000203039212 */ /* 0x000fc800078e3cff */
[----:B------:R-:W-:-:S04]  /*22100*/  @!P1 LOP3.LUT R2, R3, R2, RZ, 0x3c, !PT ;  /* 0x0000000203029212 */ /* 0x000fc800078e3cff */
[----:B------:R-:W-:-:S05]  /*22110*/  @!P1 LOP3.LUT R3, R3, R2, RZ, 0x3c, !PT ;  /* 0x0000000203039212 */ /* 0x000fca00078e3cff */
[----:B------:R0:W-:Y:S01]  /*22120*/  @!P1 LDGSTS.E.BYPASS.LTC128B.128 [R8+0x15c00], desc[UR60][R2.64], !P0 ;  /* 0x15c0000002089fae */ /* 0x0001e2000c101d7c */
[----:B------:R-:W-:Y:S01]  /*22130*/  ISETP.GE.AND P1, PT, R6, R29, PT ;  /* 0x0000001d0600720c */ /* 0x000fe20003f26270 */
[----:B------:R-:W-:Y:S02]  /*22140*/  VIADD R6, R17, 0x50 ;  /* 0x0000005011067836 */ /* 0x000fe40000000000 */
        /* <DEDUP_REMOVED lines=13> */
[----:B-1----:R-:W-:Y:S01]  /*22220*/  @!P1 IMAD.X R2, RZ, RZ, R2, P2 ;  /* 0x000000ffff029224 */ /* 0x002fe200010e0602 */
[----:B------:R-:W-:-:S04]  /*22230*/  ISETP.GE.AND P2, PT, R6, R29, PT ;  /* 0x0000001d0600720c */ /* 0x000fc80003f46270 */
[----:B------:R-:W-:-:S04]  /*22240*/  @!P1 LOP3.LUT R3, R3, R2, RZ, 0x3c, !PT ;  /* 0x0000000203039212 */ /* 0x000fc800078e3cff */
[----:B------:R-:W-:-:S04]  /*22250*/  @!P1 LOP3.LUT R2, R3, R2, RZ, 0x3c, !PT ;  /* 0x0000000203029212 */ /* 0x000fc800078e3cff */
[----:B------:R-:W-:-:S05]  /*22260*/  @!P1 LOP3.LUT R3, R3, R2, RZ, 0x3c, !PT ;  /* 0x0000000203039212 */ /* 0x000fca00078e3cff */
[----:B------:R0:W-:Y:S04]  /*22270*/  @!P1 LDGSTS.E.BYPASS.LTC128B.128 [R8+0x16c00], desc[UR60][R2.64], !P0 ;  /* 0x16c0000002089fae */ /* 0x0001e8000c101d7c */
[----:B0-----:R-:W0:Y:S04]  /*22280*/  SHFL.IDX PT, R3, R0, 0x6, 0x181f ;  /* 0x00d81f0000037f89 */ /* 0x001e2800000e0000 */
[----:B------:R-:W1:Y:S04]  /*22290*/  SHFL.IDX PT, R2, R4, 0x6, 0x181f ;  /* 0x00d81f0004027f89 */ /* 0x000e6800000e0000 */
[----:B------:R-:W2:Y:S01]  /*222a0*/  SHFL.IDX PT, R4, R4, 0x7, 0x181f ;  /* 0x00f81f0004047f89 */ /* 0x000ea200000e0000 */
[----:B0-----:R-:W-:-:S05]  /*222b0*/  @!P2 IADD3 R3, P1, R31, R3, RZ ;  /* 0x000000031f03a210 */ /* 0x001fca0007f3e0ff */
[----:B-1----:R-:W-:-:S05]  /*222c0*/  @!P2 IMAD.X R2, RZ, RZ, R2, P1 ;  /* 0x000000ffff02a224 */ /* 0x002fca00008e0602 */
[----:B------:R-:W-:-:S04]  /*222d0*/  @!P2 LOP3.LUT R3, R3, R2, RZ, 0x3c, !PT ;  /* 0x000000020303a212 */ /* 0x000fc800078e3cff */
[----:B------:R-:W-:-:S04]  /*222e0*/  @!P2 LOP3.LUT R2, R3, R2, RZ, 0x3c, !PT ;  /* 0x000000020302a212 */ /* 0x000fc800078e3cff */
[----:B------:R-:W-:-:S05]  /*222f0*/  @!P2 LOP3.LUT R3, R3, R2, RZ, 0x3c, !PT ;  /* 0x000000020303a212 */ /* 0x000fca00078e3cff */
[----:B--2---:R0:W-:Y:S02]  /*22300*/  @!P2 LDGSTS.E.BYPASS.LTC128B.128 [R8+0x17400], desc[UR60][R2.64], !P0 ;  /* 0x174000000208afae */ /* 0x0041e4000c101d7c */
.L_x_3533:
[----:B------:R-:W-:-:S04]  /*22310*/  IADD3 R0, R17, 0x70, RZ ;  /* 0x0000007011007810 */ /* 0x000fc80007ffe0ff */
[----:B------:R-:W-:-:S13]  /*22320*/  ISETP.GE.AND P1, PT, R0, R29, PT ;  /* 0x0000001d0000720c */ /* 0x000fda0003f26270 */
[----:B0-----:R-:W-:-:S05]  /*22330*/  @!P1 IADD3 R2, P2, R31, R14, RZ ;  /* 0x0000000e1f029210 */ /* 0x001fca0007f5e0ff */
[----:B------:R-:W-:-:S05]  /*22340*/  @!P1 IMAD.X R3, RZ, RZ, R4, P2 ;  /* 0x000000ffff039224 */ /* 0x000fca00010e0604 */
[----:B------:R-:W-:Y:S01]  /*22350*/  @!PT LDS RZ, [RZ] ;  /* 0x00000000fffff984 */ /* 0x000fe20000000800 */
[----:B------:R-:W-:Y:S01]  /*22360*/  @!PT LDS RZ, [RZ] ;  /* 0x00000000fffff984 */ /* 0x000fe20000000800 */
[----:B------:R-:W-:Y:S01]  /*22370*/  @!PT LDS RZ, [RZ] ;  /* 0x00000000fffff984 */ /* 0x000fe20000000800 */
[----:B------:R0:W-:Y:S01]  /*22380*/  @!P1 LDGSTS.E.BYPASS.LTC128B.128 [R8+0x17c00], desc[UR60][R2.64], !P0 ;  /* 0x17c0000002089fae */ /* 0x0001e2000c101d7c */
[----:B------:R-:W-:Y:S01]  /*22390*/  PLOP3.LUT P0, PT, PT, PT, PT, 0x80, 0x0 ;  /* 0x000000000000781c */ /* 0x000fe20003f0f070 */
[----:B------:R-:W-:-:S12]  /*223a0*/  NOP ;  /* 0x0000000000007918 */ /* 0x000fd80000000000 */
.L_x_3281:
        /* <DEDUP_REMOVED lines=19> */
.L_x_3534:
[----:B------:R-:W-:Y:S05]  /*224e0*/  BSYNC B0 ;  /* 0x0000000000007941 */ /* 0x000fea0003800000 */
.L_x_3282:
[----:B------:R-:W-:Y:S05]  /*224f0*/  @!P1 BRA `(.L_x_3284) ;  /* 0x00000018002c9947 */ /* 0x000fea0003800000 */
[----:B------:R-:W-:Y:S01]  /*22500*/  VIADD R33, R33, 0xfffffffe ;  /* 0xfffffffe21217836 */ /* 0x000fe20000000000 */
[----:B------:R-:W-:Y:S01]  /*22510*/  MOV R25, R36 ;  /* 0x0000002400197202 */ /* 0x000fe20000000f00 */
[----:B------:R-:W-:-:S07]  /*22520*/  IMAD.MOV.U32 R24, RZ, RZ, R32 ;  /* 0x000000ffff187224 */ /* 0x000fce00078e0020 */
.L_x_3304:
        /* <DEDUP_REMOVED lines=25> */
[----:B-1----:R-:W-:-:S04]  /*226c0*/  @P0 IMAD.HI.U32 R5, R4, R5, RZ ;  /* 0x0000000504050227 */ /* 0x002fc800078e00ff */
[----:B------:R-:W-:Y:S01]  /*226d0*/  IMAD.MOV.U32 R2, RZ, RZ, R4 ;  /* 0x000000ffff027224 */ /* 0x000fe200078e0004 */
[----:B0-----:R-:W-:Y:S02]  /*226e0*/  @P0 SHF.R.U32.HI R2, RZ, R3, R5 ;  /* 0x00000003ff020219 */ /* 0x001fe40000011605 */
[----:B------:R-:W0:Y:S01]  /*226f0*/  @P0 LDC R3, c[0x0][0x438] ;  /* 0x00010e00ff030b82 */ /* 0x000e220000000800 */
[----:B------:R-:W-:-:S04]  /*22700*/  IMAD.IADD R0, R8, 0x1, R0 ;  /* 0x0000000108007824 */ /* 0x000fc800078e0200 */
[----:B----4-:R-:W-:Y:S01]  /*22710*/  @P0 IMAD.HI.U32 R6, R0, R6, RZ ;  /* 0x0000000600060227 */ /* 0x010fe200078e00ff */
[----:B------:R-:W-:-:S04]  /*22720*/  MOV R5, R0 ;  /* 0x0000000000057202 */ /* 0x000fc80000000f00 */
        /* <DEDUP_REMOVED lines=19> */
[----:B------:R-:W-:Y:S01]  /*22860*/  VIADD R32, R24, 0x1 ;  /* 0x0000000118207836 */ /* 0x000fe20000000000 */
[----:B0-----:R-:W-:Y:S02]  /*22870*/  MOV R8, RZ ;  /* 0x000000ff00087202 */ /* 0x001fe40000000f00 */
        /* <DEDUP_REMOVED lines=11> */
.L_x_3285:
[----:B------:R-:W-:Y:S01]  /*22930*/  IMAD R0, R32, 0x8, R22 ;  /* 0x0000000820007824 */ /* 0x000fe200078e0216 */
[----:B------:R-:W-:Y:S01]  /*22940*/  SHF.L.U32 R30, R36, 0x1f, RZ ;  /* 0x0000001f241e7819 */ /* 0x000fe200000006ff */
[----:B------:R-:W-:Y:S01]  /*22950*/  BSSY B0, `(.L_x_3286) ;  /* 0x0000004000007945 */ /* 0x000fe20003800000 */
[----:B------:R-:W-:Y:S02]  /*22960*/  SHF.R.S32.HI R28, RZ, 0x1f, R4 ;  /* 0x0000001fff1c7819 */ /* 0x000fe40000011404 */
[----:B------:R-:W0:Y:S02]  /*22970*/  SYNCS.PHASECHK.TRANS64.TRYWAIT P0, [R0+URZ+0x22880], R30 ;  /* 0x0228801e000075a7 */ /* 0x000e24000800017f */
[----:B0-----:R-:W-:Y:S05]  /*22980*/  @!P0 BRA `(.L_x_3287) ;  /* 0x0000007c00f48947 */ /* 0x001fea0003800000 */
.L_x_3535:
[----:B------:R-:W-:Y:S05]  /*22990*/  BSYNC B0 ;  /* 0x0000000000007941 */ /* 0x000fea0003800000 */
.L_x_3286:
        /* <DEDUP_REMOVED lines=26> */
[----:B------:R-:W-:-:S04]  /*22b40*/  UMOV UR4, 0xffffffff ;  /* 0xffffffff00047882 */ /* 0x000fc80000000000 */
[----:B------:R-:W-:Y:S01]  /*22b50*/  IADD3 R3, R3, R6, RZ ;  /* 0x0000000603037210 */ /* 0x000fe20007ffe0ff */
[----:B------:R-:W-:-:S04]  /*22b60*/  IMAD R6, R26, UR6, RZ ;  /* 0x000000061a067c24 */ /* 0x000fc8000f8e02ff */
[C---:B------:R-:W-:Y:S02]  /*22b70*/  IMAD R6, R8.reuse, UR7, R6 ;  /* 0x0000000708067c24 */ /* 0x040fe4000f8e0206 */
[----:B------:R-:W-:-:S04]  /*22b80*/  IMAD.WIDE.U32 R2, R8, UR6, R2 ;  /* 0x0000000608027c25 */ /* 0x000fc8000f8e0002 */
        /* <DEDUP_REMOVED lines=54> */
.L_x_3557:
[----:B--2---:R-:W-:-:S04]  /*22ef0*/  IADD3 R2, P0, R31, R2, RZ ;  /* 0x000000021f027210 */ /* 0x004fc80007f1e0ff */
[----:B------:R-:W-:Y:S02]  /*22f00*/  IADD3.X R3, RZ, R17, RZ, P0, !PT ;  /* 0x00000011ff037210 */ /* 0x000fe400007fe4ff */
[----:B------:R-:W-:-:S03]  /*22f10*/  PLOP3.LUT P0, PT, PT, PT, PT, 0x80, 0x0 ;  /* 0x000000000000781c */ /* 0x000fc60003f0f070 */
[----:B------:R-:W-:Y:S01]  /*22f20*/  @!PT LDS RZ, [RZ] ;  /* 0x00000000fffff984 */ /* 0x000fe20000000800 */
[----:B------:R-:W-:Y:S01]  /*22f30*/  @!PT LDS RZ, [RZ] ;  /* 0x00000000fffff984 */ /* 0x000fe20000000800 */
[----:B------:R-:W-:Y:S01]  /*22f40*/  @!PT LDS RZ, [RZ] ;  /* 0x00000000fffff984 */ /* 0x000fe20000000800 */
[----:B------:R2:W-:Y:S01]  /*22f50*/  LDGSTS.E.BYPASS.LTC128B.128 [R6+0xec00], desc[UR60][R2.64], !P2 ;  /* 0x0ec0000002067fae */ /* 0x0005e2000d101d7c */
[----:B------:R-:W-:-:S09]  /*22f60*/  NOP ;  /* 0x0000000000007918 */ /* 0x000fd20000000000 */
.L_x_3289:
        /* <DEDUP_REMOVED lines=11> */
.L_x_3290:
[----:B------:R2:W-:Y:S01]  /*23020*/  SYNCS.ARRIVE.TRANS64.A1T0 RZ, [R0+URZ+0x22870], RZ ;  /* 0x022870ff00ff79a7 */ /* 0x0005e2000810003f */
[----:B------:R-:W-:Y:S05]  /*23030*/  @!P3 BRA `(.L_x_3291) ;  /* 0x000000000004b947 */ /* 0x000fea0003800000 */
[----:B------:R-:W-:Y:S01]  /*23040*/  BPT.TRAP 0x1 ;  /* 0x000000040000795c */ /* 0x000fe20000300000 */
.L_x_3291:
[----:B------:R-:W3:Y:S01]  /*23050*/  SYNCS.PHASECHK.TRANS64.TRYWAIT P0, [R0+URZ+0x22840], R30 ;  /* 0x0228401e000075a7 */ /* 0x000ee2000800017f */
[----:B------:R-:W-:Y:S04]  /*23060*/  BSSY B0, `(.L_x_3292) ;  /* 0x0000002000007945 */ /* 0x000fe80003800000 */
[----:B---3--:R-:W-:Y:S05]  /*23070*/  @!P0 BRA `(.L_x_3293) ;  /* 0x0000008400088947 */ /* 0x008fea0003800000 */
.L_x_3558:
[----:B------:R-:W-:Y:S05]  /*23080*/  BSYNC B0 ;  /* 0x0000000000007941 */ /* 0x000fea0003800000 */
.L_x_3292:
[----:B------:R-:W4:Y:S01]  /*23090*/  LDL R10, [R1] ;  /* 0x00000000010a7983 */ /* 0x000f220000100800 */
        /* <DEDUP_REMOVED lines=37> */
[----:B-1----:R-:W-:-:S04]  /*232f0*/  IADD3 R2, P0, R31, R2, RZ ;  /* 0x000000021f027210 */ /* 0x002fc80007f1e0ff */
[----:B----4-:R-:W-:-:S05]  /*23300*/  IADD3.X R3, RZ, R3, RZ, P0, !PT ;  /* 0x00000003ff037210 */ /* 0x010fca00007fe4ff */
        /* <DEDUP_REMOVED lines=29> */
[----:B0-----:R-:W-:-:S04]  /*234e0*/  IADD3 R2, P0, R31, R2, RZ ;  /* 0x000000021f027210 */ /* 0x001fc80007f1e0ff */
[----:B------:R-:W-:-:S05]  /*234f0*/  IADD3.X R3, RZ, R9, RZ, P0, !PT ;  /* 0x00000009ff037210 */ /* 0x000fca00007fe4ff */
        /* <DEDUP_REMOVED lines=10> */
.L_x_3580:
        /* <DEDUP_REMOVED lines=8> */
.L_x_3295:
        /* <DEDUP_REMOVED lines=11> */
.L_x_3296:
[----:B------:R-:W4:Y:S01]  /*236d0*/  LDL R2, [R1+0x34] ;  /* 0x0000340001027983 */ /* 0x000f220000100800 */
[----:B------:R1:W-:Y:S01]  /*236e0*/  SYNCS.ARRIVE.TRANS64.A1T0 RZ, [R0+URZ+0x22830], RZ ;  /* 0x022830ff00ff79a7 */ /* 0x0003e2000810003f */
[----:B----4-:R-:W-:-:S13]  /*236f0*/  ISETP.NE.AND P0, PT, R2, 0x3, PT ;  /* 0x000000030200780c */ /* 0x010fda0003f05270 */
[----:B-1----:R-:W-:Y:S05]  /*23700*/  @!P0 BRA `(.L_x_3297) ;  /* 0x0000000000048947 */ /* 0x002fea0003800000 */
[----:B------:R-:W-:Y:S01]  /*23710*/  BPT.TRAP 0x1 ;  /* 0x000000040000795c */ /* 0x000fe20000300000 */
.L_x_3297:
[----:B------:R-:W-:Y:S01]  /*23720*/  LOP3.LUT R3, R25, 0x1, RZ, 0x3c, !PT ;  /* 0x0000000119037812 */ /* 0x000fe200078e3cff */
[----:B--23--:R-:W-:Y:S01]  /*23730*/  IMAD R0, R24, 0x8, R22 ;  /* 0x0000000818007824 */ /* 0x00cfe200078e0216 */
[----:B------:R-:W-:Y:S02]  /*23740*/  BSSY B0, `(.L_x_3298) ;  /* 0x0000004000007945 */ /* 0x000fe40003800000 */
[----:B------:R-:W-:-:S04]  /*23750*/  SHF.L.U32 R3, R3, 0x1f, RZ ;  /* 0x0000001f03037819 */ /* 0x000fc800000006ff */
[----:B------:R-:W1:Y:S02]  /*23760*/  SYNCS.PHASECHK.TRANS64.TRYWAIT P2, [R0+URZ+0x22870], R3 ;  /* 0x02287003000075a7 */ /* 0x000e64000804017f */
[----:B-1----:R-:W-:Y:S05]  /*23770*/  @!P2 BRA `(.L_x_3299) ;  /* 0x00000088000ca947 */ /* 0x002fea0003800000 */
.L_x_3581:
[----:B------:R-:W-:Y:S05]  /*23780*/  BSYNC B0 ;  /* 0x0000000000007941 */ /* 0x000fea0003800000 */
.L_x_3298:
[----:B------:R-:W2:Y:S02]  /*23790*/  LDL R2, [R1+0x40] ;  /* 0x0000400001027983 */ /* 0x000ea40000100800 */
[----:B--2---:R-:W-:-:S13]  /*237a0*/  ISETP.NE.AND P2, PT, R2, 0x3, PT ;  /* 0x000000030200780c */ /* 0x004fda0003f45270 */
[----:B------:R-:W-:Y:S05]  /*237b0*/  @!P2 BRA `(.L_x_3300) ;  /* 0x000000000004a947 */ /* 0x000fea0003800000 */
[----:B------:R-:W-:Y:S01]  /*237c0*/  BPT.TRAP 0x1 ;  /* 0x000000040000795c */ /* 0x000fe20000300000 */
.L_x_3300:
[----:B-1----:R-:W-:Y:S01]  /*237d0*/  SHF.L.U32 R3, R25, 0x1f, RZ ;  /* 0x0000001f19037819 */ /* 0x002fe200000006ff */
[----:B------:R-:W-:-:S03]  /*237e0*/  IMAD R12, R24, 0x5000, RZ ;  /* 0x00005000180c7824 */ /* 0x000fc600078e02ff */
[----:B------:R-:W1:Y:S02]  /*237f0*/  SYNCS.PHASECHK.TRANS64.TRYWAIT P2, [R0+URZ+0x22860], R3 ;  /* 0x02286003000075a7 */ /* 0x000e64000804017f */
[----:B-1----:R-:W-:Y:S05]  /*23800*/  @!P2 BRA `(.L_x_3301) ;  /* 0x0000008400fca947 */ /* 0x002fea0003800000 */
.L_x_3582:
[----:B------:R-:W1:Y:S04]  /*23810*/  LDL R2, [R1+0x1c] ;  /* 0x00001c0001027983 */ /* 0x000e680000100800 */
[----:B------:R-:W2:Y:S04]  /*23820*/  LDL R14, [R1+0x20] ;  /* 0x00002000010e7983 */ /* 0x000ea80000100800 */
[----:B------:R-:W3:Y:S01]  /*23830*/  LDL R13, [R1+0x18] ;  /* 0x00001800010d7983 */ /* 0x000ee20000100800 */
[----:B------:R-:W-:Y:S05]  /*23840*/  WARPSYNC.ALL ;  /* 0x0000000000007948 */ /* 0x000fea0003800000 */
[----:B------:R-:W4:Y:S01]  /*23850*/  LDL R20, [R1+0x40] ;  /* 0x0000400001147983 */ /* 0x000f220000100800 */
[----:B-1----:R-:W-:-:S05]  /*23860*/  LOP3.LUT R3, R12, R2, RZ, 0xfc, !PT ;  /* 0x000000020c037212 */ /* 0x002fca00078efcff */
[----:B------:R-:W-:Y:S01]  /*23870*/  IMAD.IADD R2, R22, 0x1, R3 ;  /* 0x0000000116027824 */ /* 0x000fe200078e0203 */
[----:B---3--:R-:W-:-:S04]  /*23880*/  LOP3.LUT R17, R12, R13, RZ, 0xfc, !PT ;  /* 0x0000000d0c117212 */ /* 0x008fc800078efcff */
[----:B0-----:R-:W0:Y:S01]  /*23890*/  LDSM.16.MT88.4 R4, [R2+0xa400] ;  /* 0x00a400000204783b */ /* 0x001e220000004200 */
[----:B--2---:R-:W-:Y:S02]  /*238a0*/  IADD3 R3, R14, R2, RZ ;  /* 0x000000020e037210 */ /* 0x004fe40007ffe0ff */
        /* <DEDUP_REMOVED lines=69> */
.L_x_3302:
[----:B-1----:R1:W-:Y:S01]  /*23d00*/  SYNCS.ARRIVE.TRANS64.A1T0 RZ, [R0+URZ+0x22850], RZ ;  /* 0x022850ff00ff79a7 */ /* 0x0023e2000810003f */
[----:B------:R-:W-:Y:S06]  /*23d10*/  BAR.SYNC.DEFER_BLOCKING 0x2, 0x80 ;  /* 0x0082000000007b1d */ /* 0x000fec0000010000 */
[----:B------:R-:W-:Y:S05]  /*23d20*/  @!P0 BRA `(.L_x_3303) ;  /* 0x0000000000048947 */ /* 0x000fea0003800000 */
[----:B------:R-:W-:Y:S01]  /*23d30*/  BPT.TRAP 0x1 ;  /* 0x000000040000795c */ /* 0x000fe20000300000 */
.L_x_3303:
[----:B------:R-:W2:Y:S01]  /*23d40*/  LDL R2, [R1+0xc] ;  /* 0x00000c0001027983 */ /* 0x000ea20000100800 */
[----:B-1----:R-:W-:Y:S02]  /*23d50*/  VIADD R0, R0, 0x22880 ;  /* 0x0002288000007836 */ /* 0x002fe40000000000 */
[----:B------:R-:W-:Y:S02]  /*23d60*/  IMAD.MOV.U32 R24, RZ, RZ, R32 ;  /* 0x000000ffff187224 */ /* 0x000fe400078e0020 */
[----:B------:R-:W-:Y:S01]  /*23d70*/  IMAD.MOV.U32 R25, RZ, RZ, R36 ;  /* 0x000000ffff197224 */ /* 0x000fe200078e0024 */
[----:B--2---:R-:W-:-:S04]  /*23d80*/  PRMT R0, R2, 0x654, R0 ;  /* 0x0000065402007816 */ /* 0x004fc80000000000 */
[----:B------:R1:W-:Y:S01]  /*23d90*/  SYNCS.ARRIVE.TRANS64.RED.A1T0 RZ, [R0+URZ], RZ ;  /* 0x000000ff00ff79a7 */ /* 0x0003e2000810043f */
[----:B------:R-:W-:Y:S05]  /*23da0*/  @P1 BRA `(.L_x_3304) ;  /* 0xffffffe400e01947 */ /* 0x000fea000383ffff */
.L_x_3284:
        /* <DEDUP_REMOVED lines=19> */
.L_x_3306:
[----:B------:R-:W-:Y:S05]  /*23ee0*/  BSYNC B0 ;  /* 0x0000000000007941 */ /* 0x000fea0003800000 */
.L_x_3305:
[----:B------:R-:W-:Y:S05]  /*23ef0*/  @!P0 BRA `(.L_x_3307) ;  /* 0x0000000000048947 */ /* 0x000fea0003800000 */
[----:B------:R-:W-:Y:S01]  /*23f00*/  BPT.TRAP 0x1 ;  /* 0x000000040000795c */ /* 0x000fe20000300000 */
.L_x_3307:
[----:B------:R-:W-:Y:S01]  /*23f10*/  LOP3.LUT R0, R36, 0x1, RZ, 0x3c, !PT ;  /* 0x0000000124007812 */ /* 0x000fe200078e3cff */
[----:B0-----:R-:W-:Y:S01]  /*23f20*/  IMAD R17, R32, 0x8, R22 ;  /* 0x0000000820117824 */ /* 0x001fe200078e0216 */
[----:B------:R-:W-:Y:S02]  /*23f30*/  BSSY B0, `(.L_x_3308) ;  /* 0x0000004000007945 */ /* 0x000fe40003800000 */
[----:B------:R-:W-:-:S04]  /*23f40*/  SHF.L.U32 R0, R0, 0x1f, RZ ;  /* 0x0000001f00007819 */ /* 0x000fc800000006ff */
[----:B------:R-:W0:Y:S02]  /*23f50*/  SYNCS.PHASECHK.TRANS64.TRYWAIT P1, [R17+URZ+0x22870], R0 ;  /* 0x02287000110075a7 */ /* 0x000e24000802017f */
[----:B0-----:R-:W-:Y:S05]  /*23f60*/  @!P1 BRA `(.L_x_3309) ;  /* 0x0000008000389947 */ /* 0x001fea0003800000 */
.L_x_3583:
[----:B------:R-:W-:Y:S05]  /*23f70*/  BSYNC B0 ;  /* 0x0000000000007941 */ /* 0x000fea0003800000 */
.L_x_3308:
[----:B------:R-:W2:Y:S02]  /*23f80*/  LDL R2, [R1+0x40] ;  /* 0x0000400001027983 */ /* 0x000ea40000100800 */
[----:B--2---:R-:W-:-:S13]  /*23f90*/  ISETP.NE.AND P1, PT, R2, 0x3, PT ;  /* 0x000000030200780c */ /* 0x004fda0003f25270 */
[----:B------:R-:W-:Y:S05]  /*23fa0*/  @!P1 BRA `(.L_x_3310) ;  /* 0x0000000000049947 */ /* 0x000fea0003800000 */
[----:B------:R-:W-:Y:S01]  /*23fb0*/  BPT.TRAP 0x1 ;  /* 0x000000040000795c */ /* 0x000fe20000300000 */
.L_x_3310:
[----:B0-----:R-:W-:-:S04]  /*23fc0*/  SHF.L.U32 R0, R36, 0x1f, RZ ;  /* 0x0000001f24007819 */ /* 0x001fc800000006ff */
[----:B------:R-:W0:Y:S02]  /*23fd0*/  SYNCS.PHASECHK.TRANS64.TRYWAIT P1, [R17+URZ+0x22860], R0 ;  /* 0x02286000110075a7 */ /* 0x000e24000802017f */
[----:B0-----:R-:W-:Y:S05]  /*23fe0*/  @!P1 BRA `(.L_x_3311) ;  /* 0x00000080002c9947 */ /* 0x001fea0003800000 */
.L_x_3584:
[----:B------:R-:W2:Y:S04]  /*23ff0*/  LDL R2, [R1+0x1c] ;  /* 0x00001c0001027983 */ /* 0x000ea80000100800 */
[----:B------:R-:W3:Y:S04]  /*24000*/  LDL R13, [R1+0x20] ;  /* 0x00002000010d7983 */ /* 0x000ee80000100800 */
[----:B------:R-:W4:Y:S01]  /*24010*/  LDL R12, [R1+0x18] ;  /* 0x00001800010c7983 */ /* 0x000f220000100800 */
[----:B0-----:R-:W-:Y:S01]  /*24020*/  IMAD R0, R32, 0x5000, RZ ;  /* 0x0000500020007824 */ /* 0x001fe200078e02ff */
[----:B------:R-:W-:Y:S05]  /*24030*/  WARPSYNC.ALL ;  /* 0x0000000000007948 */ /* 0x000fea0003800000 */
[----:B------:R-:W5:Y:S01]  /*24040*/  LDL R18, [R1+0x40] ;  /* 0x0000400001127983 */ /* 0x000f620000100800 */
[----:B--2---:R-:W-:-:S04]  /*24050*/  LOP3.LUT R3, R0, R2, RZ, 0xfc, !PT ;  /* 0x0000000200037212 */ /* 0x004fc800078efcff */
[----:B------:R-:W-:-:S05]  /*24060*/  IADD3 R2, R22, R3, RZ ;  /* 0x0000000316027210 */ /* 0x000fca0007ffe0ff */
[----:B------:R-:W0:Y:S01]  /*24070*/  LDSM.16.MT88.4 R4, [R2+0xa400] ;  /* 0x00a400000204783b */ /* 0x000e220000004200 */
[----:B---3--:R-:W-:Y:S01]  /*24080*/  IMAD.IADD R3, R13, 0x1, R2 ;  /* 0x000000010d037824 */ /* 0x008fe200078e0202 */
        /* <DEDUP_REMOVED lines=70> */
.L_x_3312:
[----:B0-----:R0:W-:Y:S01]  /*244f0*/  SYNCS.ARRIVE.TRANS64.A1T0 RZ, [R17+URZ+0x22850], RZ ;  /* 0x022850ff11ff79a7 */ /* 0x0011e2000810003f */
[----:B------:R-:W-:Y:S06]  /*24500*/  BAR.SYNC.DEFER_BLOCKING 0x2, 0x80 ;  /* 0x0082000000007b1d */ /* 0x000fec0000010000 */
[----:B------:R-:W-:Y:S05]  /*24510*/  @!P0 BRA `(.L_x_3313) ;  /* 0x0000000000048947 */ /* 0x000fea0003800000 */
[----:B------:R-:W-:Y:S01]  /*24520*/  BPT.TRAP 0x1 ;  /* 0x000000040000795c */ /* 0x000fe20000300000 */
.L_x_3313:
        /* <DEDUP_REMOVED lines=9> */
.L_x_3256:
[----:B------:R-:W-:-:S13]  /*245c0*/  LOP3.LUT P0, RZ, R23, 0x200, RZ, 0xc0, !PT ;  /* 0x0000020017ff7812 */ /* 0x000fda000780c0ff */
[----:B------:R-:W-:Y:S05]  /*245d0*/  @!P0 BRA `(.L_x_3314) ;  /* 0x0000000000288947 */ /* 0x000fea0003800000 */
[----:B------:R-:W-:Y:S05]  /*245e0*/  WARPSYNC.ALL ;  /* 0x0000000000007948 */ /* 0x000fea0003800000 */
[----:B------:R-:W1:Y:S08]  /*245f0*/  S2UR UR4, SR_CgaCtaId ;  /* 0x00000000000479c3 */ /* 0x000e700000008800 */
[----:B------:R-:W-:Y:S01]  /*24600*/  BAR.SYNC.DEFER_BLOCKING 0x5, 0x180 ;  /* 0x0146000000007b1d */ /* 0x000fe20000010000 */
[----:B------:R-:W-:Y:S01]  /*24610*/  MOV R22, 0x400 ;  /* 0x0000040000167802 */ /* 0x000fe20000000f00 */
[----:B-1----:R-:W-:-:S05]  /*24620*/  IMAD.U32 R0, RZ, RZ, UR4 ;  /* 0x00000004ff007e24 */ /* 0x002fca000f8e00ff */
[----:B------:R-:W-:Y:S01]  /*24630*/  LEA R22, R0, R22, 0x18 ;  /* 0x0000001600167211 */ /* 0x000fe200078ec0ff */
[----:B------:R2:W-:Y:S04]  /*24640*/  STL [R1+0xc], R0 ;  /* 0x00000c0001007387 */ /* 0x0005e80000100800 */
[----:B0-----:R2:W3:Y:S01]  /*24650*/  LDS.128 R16, [R22+0x228d0] ;  /* 0x0228d00016107984 */ /* 0x0014e20000000c00 */
[----:B------:R-:W-:Y:S06]  /*24660*/  BAR.ARV 0x4, 0x180 ;  /* 0x0106000000007b1d */ /* 0x000fec0000002000 */
[----:B------:R-:W-:Y:S05]  /*24670*/  BRA `(.L_x_3315) ;  /* 0x0000000800d47947 */ /* 0x000fea0003800000 */
.L_x_3314:
[----:B------:R-:W0:Y:S01]  /*24680*/  S2R R0, SR_TID.X ;  /* 0x0000000000007919 */ /* 0x000e220000002100 */
[----:B------:R-:W-:Y:S01]  /*24690*/  UMOV UR4, 0xffffffff ;  /* 0xffffffff00047882 */ /* 0x000fe20000000000 */
[----:B0-----:R-:W-:-:S04]  /*246a0*/  LOP3.LUT R8, R0, 0x1f, RZ, 0xc0, !PT ;  /* 0x0000001f00087812 */ /* 0x001fc800078ec0ff */
[----:B------:R-:W-:Y:S01]  /*246b0*/  ISETP.NE.AND P0, PT, R8, 0x1f, PT ;  /* 0x0000001f0800780c */ /* 0x000fe20003f05270 */
[----:B------:R-:W-:-:S12]  /*246c0*/  BRA.DIV UR4, `(.L_x_3316) ;  /* 0x0000007a04887947 */ /* 0x000fd8000b800000 */
[----:B------:R-:W-:Y:S01]  /*246d0*/  IADD3 R5, R19, R8, RZ ;  /* 0x0000000813057210 */ /* 0x000fe20007ffe0ff */
[----:B------:R-:W-:-:S03]  /*246e0*/  ULDC UR4, c[0x0][0xc3c] ;  /* 0x00030f0000047ab9 */ /* 0x000fc60000000800 */
        /* <DEDUP_REMOVED lines=10> */
[----:B--2---:R-:W-:Y:S01]  /*24790*/  @!P1 IMAD.MOV.U32 R17, RZ, RZ, R2 ;  /* 0x000000ffff119224 */ /* 0x004fe200078e0002 */
[----:B------:R-:W-:-:S04]  /*247a0*/  ISETP.NE.AND P1, PT, R8, RZ, PT ;  /* 0x000000ff0800720c */ /* 0x000fc80003f25270 */
[----:B------:R-:W0:Y:S02]  /*247b0*/  SHFL.UP PT, R14, R17, 0x1, RZ ;  /* 0x04200000110e7989 */ /* 0x000e2400000e00ff */
[----:B0-----:R-:W-:-:S05]  /*247c0*/  SEL R4, R14, RZ, P1 ;  /* 0x000000ff0e047207 */ /* 0x001fca0000800000 */
[----:B------:R-:W-:-:S05]  /*247d0*/  IMAD.IADD R4, R17, 0x1, R4 ;  /* 0x0000000111047824 */ /* 0x000fca00078e0204 */
[----:B------:R-:W0:Y:S02]  /*247e0*/  SHFL.UP PT, R14, R4, 0x2, RZ ;  /* 0x04400000040e7989 */ /* 0x000e2400000e00ff */
[----:B0-----:R-:W-:-:S05]  /*247f0*/  SEL R5, R14, RZ, P2 ;  /* 0x000000ff0e057207 */ /* 0x001fca0001000000 */
[----:B------:R-:W-:Y:S02]  /*24800*/  IMAD.IADD R6, R4, 0x1, R5 ;  /* 0x0000000104067824 */ /* 0x000fe400078e0205 */
[----:B------:R-:W-:Y:S04]  /*24810*/  SHFL.IDX PT, R5, R16, 0x1, 0x1f ;  /* 0x00201f0010057f89 */ /* 0x000fe800000e0000 */
        /* <DEDUP_REMOVED lines=9> */
[----:B------:R0:W1:Y:S02]  /*248b0*/  SHFL.IDX PT, R14, R3, 0x1f, 0x1f ;  /* 0x03e01f00030e7f89 */ /* 0x00006400000e0000 */
.L_x_3594:
[----:B------:R-:W-:Y:S02]  /*248c0*/  ULDC UR4, c[0x0][0xc38] ;  /* 0x00030e0000047ab9 */ /* 0x000fe40000000800 */
[----:B------:R-:W-:-:S04]  /*248d0*/  IMAD.U32 R4, RZ, RZ, UR4 ;  /* 0x00000004ff047e24 */ /* 0x000fc8000f8e00ff */
[----:B-1----:R-:W-:-:S04]  /*248e0*/  IMAD R14, R14, R4, RZ ;  /* 0x000000040e0e7224 */ /* 0x002fc800078e02ff */
[----:B------:R-:W-:-:S05]  /*248f0*/  IMAD.IADD R5, R5, 0x1, R14 ;  /* 0x0000000105057824 */ /* 0x000fca00078e020e */
[----:B------:R-:W-:-:S13]  /*24900*/  ISETP.GT.AND P6, PT, R5, R0, PT ;  /* 0x000000000500720c */ /* 0x000fda0003fc4270 */
[----:B------:R-:W-:Y:S05]  /*24910*/  @P6 BRA `(.L_x_3317) ;  /* 0x00000000009c6947 */ /* 0x000fea0003800000 */
.L_x_3322:
[----:B------:R-:W1:Y:S01]  /*24920*/  LDC R2, c[0x0][0xc3c] ;  /* 0x00030f00ff027b82 */ /* 0x000e620000000800 */
[----:B------:R-:W-:-:S05]  /*24930*/  VIADD R19, R19, 0x1f ;  /* 0x0000001f13137836 */ /* 0x000fca0000000000 */
[----:B-1----:R-:W-:-:S13]  /*24940*/  ISETP.GE.AND P6, PT, R19, R2, PT ;  /* 0x000000021300720c */ /* 0x002fda0003fc6270 */
[----:B------:R-:W-:Y:S05]  /*24950*/  @P6 BRA `(.L_x_3318) ;  /* 0x0000000400d06947 */ /* 0x000fea0003800000 */
[----:B0-----:R-:W0:Y:S01]  /*24960*/  S2R R3, SR_TID.X ;  /* 0x0000000000037919 */ /* 0x001e220000002100 */
[----:B------:R-:W-:Y:S01]  /*24970*/  BSSY B0, `(.L_x_3319) ;  /* 0x0000009000007945 */ /* 0x000fe20003800000 */
[----:B------:R-:W-:Y:S02]  /*24980*/  MOV R17, RZ ;  /* 0x000000ff00117202 */ /* 0x000fe40000000f00 */
[----:B0-----:R-:W-:-:S05]  /*24990*/  LOP3.LUT R3, R3, 0x1f, RZ, 0xc0, !PT ;  /* 0x0000001f03037812 */ /* 0x001fca00078ec0ff */
[----:B------:R-:W-:-:S05]  /*249a0*/  IMAD.IADD R7, R19, 0x1, R3 ;  /* 0x0000000113077824 */ /* 0x000fca00078e0203 */
[----:B------:R-:W-:-:S13]  /*249b0*/  ISETP.GE.OR P6, PT, R7, R2, !P0 ;  /* 0x000000020700720c */ /* 0x000fda00047c6670 */
[----:B------:R-:W-:Y:S05]  /*249c0*/  @P6 BRA `(.L_x_3320) ;  /* 0x00000000000c6947 */ /* 0x000fea0003800000 */
[----:B------:R-:W0:Y:S02]  /*249d0*/  LDC.64 R2, c[0x0][0xc80] ;  /* 0x00032000ff027b82 */ /* 0x000e240000000a00 */
[----:B0-----:R-:W-:-:S05]  /*249e0*/  IMAD.WIDE R2, R7, 0x4, R2 ;  /* 0x0000000407027825 */ /* 0x001fca00078e0202 */
[----:B------:R0:W5:Y:S02]  /*249f0*/  LDG.E R17, desc[UR60][R2.64] ;  /* 0x0000003c02117981 */ /* 0x000164000c1e1900 */
.L_x_3320:
[----:B------:R-:W-:Y:S05]  /*24a00*/  BSYNC B0 ;  /* 0x0000000000007941 */ /* 0x000fea0003800000 */
.L_x_3319:
        /* <DEDUP_REMOVED lines=18> */
.L_x_3602:
[----:B------:R-:W-:Y:S02]  /*24b30*/  ULDC UR4, c[0x0][0xc38] ;  /* 0x00030e0000047ab9 */ /* 0x000fe40000000800 */
[----:B------:R-:W-:-:S05]  /*24b40*/  MOV R4, UR4 ;  /* 0x0000000400047c02 */ /* 0x000fca0008000f00 */
[----:B-1----:R-:W-:-:S04]  /*24b50*/  IMAD R14, R14, R4, RZ ;  /* 0x000000040e0e7224 */ /* 0x002fc800078e02ff */
[----:B------:R-:W-:-:S05]  /*24b60*/  IMAD.IADD R5, R14, 0x1, R5 ;  /* 0x000000010e057824 */ /* 0x000fca00078e0205 */
[----:B------:R-:W-:-:S13]  /*24b70*/  ISETP.GT.AND P6, PT, R5, R0, PT ;  /* 0x000000000500720c */ /* 0x000fda0003fc4270 */
[----:B------:R-:W-:Y:S05]  /*24b80*/  @!P6 BRA `(.L_x_3322) ;  /* 0xfffffffc0064e947 */ /* 0x000fea000383ffff */
.L_x_3317:
        /* <DEDUP_REMOVED lines=8> */
.L_x_3606:
[----:B------:R-:W-:Y:S01]  /*24c10*/  ISETP.NE.AND P0, PT, R2, RZ, PT ;  /* 0x000000ff0200720c */ /* 0x000fe20003f05270 */
[----:B------:R-:W-:-:S12]  /*24c20*/  IMAD.MOV.U32 R14, RZ, RZ, RZ ;  /* 0x000000ffff0e7224 */ /* 0x000fd800078e00ff */
[----:B------:R-:W-:Y:S05]  /*24c30*/  @!P0 BRA `(.L_x_3324) ;  /* 0x0000000000108947 */ /* 0x000fea0003800000 */
[----:B------:R-:W-:Y:S01]  /*24c40*/  UMOV UR4, 0xffffffff ;  /* 0xffffffff00047882 */ /* 0x000fe20000000000 */
[----:B------:R-:W-:Y:S02]  /*24c50*/  VIADD R12, R6, 0xffffffff ;  /* 0xffffffff060c7836 */ /* 0x000fe40000000000 */
[----:B------:R-:W-:Y:S05]  /*24c60*/  BRA.DIV UR4, `(.L_x_3325) ;  /* 0x0000007e04487947 */ /* 0x000fea000b800000 */
[----:B------:R3:W4:Y:S02]  /*24c70*/  SHFL.IDX PT, R14, R3, R12, 0x1f ;  /* 0x00001f0c030e7589 */ /* 0x00072400000e0000 */
.L_x_3324:
[----:B0--3--:R-:W0:Y:S01]  /*24c80*/  LDC.64 R2, c[0x0][0xc90] ;  /* 0x00032400ff027b82 */ /* 0x009e220000000a00 */
[----:B------:R-:W-:-:S04]  /*24c90*/  IMAD.IADD R19, R6, 0x1, R19 ;  /* 0x0000000106137824 */ /* 0x000fc800078e0213 */
[----:B0-----:R-:W-:-:S05]  /*24ca0*/  IMAD.WIDE R2, R19, 0x4, R2 ;  /* 0x0000000413027825 */ /* 0x001fca00078e0202 */
[----:B-1----:R0:W2:Y:S01]  /*24cb0*/  LDG.E R6, desc[UR60][R2.64] ;  /* 0x0000003c02067981 */ /* 0x0020a2000c1e1900 */
[----:B----4-:R-:W-:-:S04]  /*24cc0*/  IMAD R16, R14, R4, R16 ;  /* 0x000000040e107224 */ /* 0x010fc800078e0210 */
[----:B------:R-:W-:Y:S02]  /*24cd0*/  IMAD.IADD R0, R0, 0x1, -R16 ;  /* 0x0000000100007824 */ /* 0x000fe400078e0a10 */
[----:B0-----:R-:W-:Y:S02]  /*24ce0*/  IMAD.MOV.U32 R2, RZ, RZ, RZ ;  /* 0x000000ffff027224 */ /* 0x001fe400078e00ff */
[----:B--2---:R-:W-:-:S05]  /*24cf0*/  IMAD R5, R17, R6, RZ ;  /* 0x0000000611057224 */ /* 0x004fca00078e02ff */
[----:B------:R-:W-:-:S04]  /*24d00*/  IABS R7, R5 ;  /* 0x0000000500077213 */ /* 0x000fc80000000000 */
[----:B------:R-:W0:Y:S08]  /*24d10*/  I2F.RP R8, R7 ;  /* 0x0000000700087306 */ /* 0x000e300000209400 */
[----:B0-----:R-:W0:Y:S02]  /*24d20*/  MUFU.RCP R8, R8 ;  /* 0x0000000800087308 */ /* 0x001e240000001000 */
[----:B0-----:R-:W-:-:S02]  /*24d30*/  IADD3 R9, R8, 0xffffffe, RZ ;  /* 0x0ffffffe08097810 */ /* 0x001fc40007ffe0ff */
[----:B------:R-:W-:-:S04]  /*24d40*/  IABS R8, R5 ;  /* 0x0000000500087213 */ /* 0x000fc80000000000 */
[----:B------:R-:W0:Y:S01]  /*24d50*/  F2I.FTZ.U32.TRUNC.NTZ R3, R9 ;  /* 0x0000000900037305 */ /* 0x000e22000021f000 */
[----:B------:R-:W-:Y:S02]  /*24d60*/  IMAD.MOV R8, RZ, RZ, -R8 ;  /* 0x000000ffff087224 */ /* 0x000fe400078e0a08 */
[----:B0-----:R-:W-:-:S04]  /*24d70*/  IMAD.MOV R10, RZ, RZ, -R3 ;  /* 0x000000ffff0a7224 */ /* 0x001fc800078e0a03 */
[----:B------:R-:W-:-:S04]  /*24d80*/  IMAD R11, R10, R7, RZ ;  /* 0x000000070a0b7224 */ /* 0x000fc800078e02ff */
[----:B------:R-:W-:Y:S01]  /*24d90*/  IMAD.HI.U32 R2, R3, R11, R2 ;  /* 0x0000000b03027227 */ /* 0x000fe200078e0002 */
[----:B------:R-:W-:-:S05]  /*24da0*/  IABS R3, R0 ;  /* 0x0000000000037213 */ /* 0x000fca0000000000 */
[----:B------:R-:W-:-:S04]  /*24db0*/  IMAD.HI.U32 R9, R2, R3, RZ ;  /* 0x0000000302097227 */ /* 0x000fc800078e00ff */
[----:B------:R-:W-:-:S05]  /*24dc0*/  IMAD R2, R9, R8, R3 ;  /* 0x0000000809027224 */ /* 0x000fca00078e0203 */
[----:B------:R-:W-:-:S13]  /*24dd0*/  ISETP.GT.U32.AND P1, PT, R7, R2, PT ;  /* 0x000000020700720c */ /* 0x000fda0003f24070 */
[----:B------:R-:W-:Y:S01]  /*24de0*/  @!P1 IMAD.IADD R2, R2, 0x1, -R7 ;  /* 0x0000000102029824 */ /* 0x000fe200078e0a07 */
[----:B------:R-:W-:Y:S02]  /*24df0*/  @!P1 IADD3 R9, R9, 0x1, RZ ;  /* 0x0000000109099810 */ /* 0x000fe40007ffe0ff */
        /* <DEDUP_REMOVED lines=11> */
[----:B------:R-:W-:-:S04]  /*24eb0*/  VIADDMNMX R4, R3, R4, R6, PT ;  /* 0x0000000403047246 */ /* 0x000fc80003800106 */
[----:B------:R-:W-:-:S04]  /*24ec0*/  IABS R6, R4 ;  /* 0x0000000400067213 */ /* 0x000fc80000000000 */
[----:B------:R-:W0:Y:S08]  /*24ed0*/  I2F.RP R8, R6 ;  /* 0x0000000600087306 */ /* 0x000e300000209400 */
[----:B0-----:R-:W0:Y:S02]  /*24ee0*/  MUFU.RCP R8, R8 ;  /* 0x0000000800087308 */ /* 0x001e240000001000 */
[----:B0-----:R-:W-:Y:S01]  /*24ef0*/  VIADD R2, R8, 0xffffffe ;  /* 0x0ffffffe08027836 */ /* 0x001fe20000000000 */
[----:B------:R-:W-:-:S05]  /*24f00*/  IABS R8, R0 ;  /* 0x0000000000087213 */ /* 0x000fca0000000000 */
[----:B------:R0:W1:Y:S02]  /*24f10*/  F2I.FTZ.U32.TRUNC.NTZ R3, R2 ;  /* 0x0000000200037305 */ /* 0x000064000021f000 */
[----:B0-----:R-:W-:Y:S01]  /*24f20*/  IMAD.MOV.U32 R2, RZ, RZ, RZ ;  /* 0x000000ffff027224 */ /* 0x001fe200078e00ff */
[----:B-1----:R-:W-:-:S05]  /*24f30*/  IADD3 R5, RZ, -R3, RZ ;  /* 0x80000003ff057210 */ /* 0x002fca0007ffe0ff */
[----:B------:R-:W-:-:S04]  /*24f40*/  IMAD R5, R5, R6, RZ ;  /* 0x0000000605057224 */ /* 0x000fc800078e02ff */
[----:B------:R-:W-:Y:S01]  /*24f50*/  IMAD.HI.U32 R3, R3, R5, R2 ;  /* 0x0000000503037227 */ /* 0x000fe200078e0002 */
[-C--:B------:R-:W-:Y:S02]  /*24f60*/  IABS R5, R4.reuse ;  /* 0x0000000400057213 */ /* 0x080fe40000000000 */
[C---:B------:R-:W-:Y:S01]  /*24f70*/  LOP3.LUT R2, R0.reuse, R4, RZ, 0x3c, !PT ;  /* 0x0000000400027212 */ /* 0x040fe200078e3cff */
[----:B------:R-:W-:Y:S02]  /*24f80*/  IMAD.IADD R0, R0, 0x1, R7 ;  /* 0x0000000100007824 */ /* 0x000fe400078e0207 */
[----:B------:R-:W-:Y:S01]  /*24f90*/  IMAD.MOV R5, RZ, RZ, -R5 ;  /* 0x000000ffff057224 */ /* 0x000fe200078e0a05 */
[----:B------:R-:W-:Y:S01]  /*24fa0*/  ISETP.GE.AND P2, PT, R2, RZ, PT ;  /* 0x000000ff0200720c */ /* 0x000fe20003f46270 */
[----:B------:R-:W-:-:S04]  /*24fb0*/  IMAD.HI.U32 R3, R3, R8, RZ ;  /* 0x0000000803037227 */ /* 0x000fc800078e00ff */
[----:B------:R-:W-:-:S05]  /*24fc0*/  IMAD R5, R3, R5, R8 ;  /* 0x0000000503057224 */ /* 0x000fca00078e0208 */
[----:B------:R-:W-:-:S13]  /*24fd0*/  ISETP.GT.U32.AND P1, PT, R6, R5, PT ;  /* 0x000000050600720c */ /* 0x000fda0003f24070 */
[----:B------:R-:W-:Y:S02]  /*24fe0*/  @!P1 IMAD.IADD R5, R5, 0x1, -R6 ;  /* 0x0000000105059824 */ /* 0x000fe400078e0a06 */
[----:B------:R-:W-:Y:S01]  /*24ff0*/  @!P1 VIADD R3, R3, 0x1 ;  /* 0x0000000103039836 */ /* 0x000fe20000000000 */
[----:B------:R-:W-:Y:S02]  /*25000*/  ISETP.NE.AND P1, PT, R4, RZ, PT ;  /* 0x000000ff0400720c */ /* 0x000fe40003f25270 */
[----:B------:R-:W-:-:S13]  /*25010*/  ISETP.GE.U32.AND P0, PT, R5, R6, PT ;  /* 0x000000060500720c */ /* 0x000fda0003f06070 */
[----:B------:R-:W-:-:S05]  /*25020*/  @P0 VIADD R3, R3, 0x1 ;  /* 0x0000000103030836 */ /* 0x000fca0000000000 */
[----:B------:R-:W-:Y:S02]  /*25030*/  @!P2 IADD3 R3, -R3, RZ, RZ ;  /* 0x000000ff0303a210 */ /* 0x000fe40007ffe1ff */
[----:B------:R-:W-:Y:S01]  /*25040*/  @!P1 LOP3.LUT R3, RZ, R4, RZ, 0x33, !PT ;  /* 0x00000004ff039212 */ /* 0x000fe200078e33ff */
[----:B------:R-:W-:-:S04]  /*25050*/  IMAD.MOV R4, RZ, RZ, -R4 ;  /* 0x000000ffff047224 */ /* 0x000fc800078e0a04 */
[----:B------:R-:W-:Y:S01]  /*25060*/  IMAD R18, R3, R4, R0 ;  /* 0x0000000403127224 */ /* 0x000fe200078e0200 */
[----:B------:R-:W-:-:S05]  /*25070*/  LOP3.LUT R0, RZ, R3, RZ, 0x33, !PT ;  /* 0x00000003ff007212 */ /* 0x000fca00078e33ff */
[----:B------:R-:W-:Y:S01]  /*25080*/  IMAD.IADD R17, R17, 0x1, R0 ;  /* 0x0000000111117824 */ /* 0x000fe200078e0200 */
[----:B------:R-:W-:Y:S06]  /*25090*/  BRA `(.L_x_3326) ;  /* 0x00000000001c7947 */ /* 0x000fec0003800000 */
.L_x_3318:
[----:B------:R-:W-:Y:S01]  /*250a0*/  UMOV UR4, URZ ;  /* 0x0000003f00047c82 */ /* 0x000fe20008000000 */
[----:B------:R-:W-:Y:S01]  /*250b0*/  UMOV UR5, URZ ;  /* 0x0000003f00057c82 */ /* 0x000fe20008000000 */
[----:B------:R-:W-:Y:S01]  /*250c0*/  ULDC UR6, c[0x0][0xc3c] ;  /* 0x00030f0000067ab9 */ /* 0x000fe20000000800 */
[----:B------:R-:W-:Y:S01]  /*250d0*/  IMAD.MOV.U32 R16, RZ, RZ, R0 ;  /* 0x000000ffff107224 */ /* 0x000fe200078e0000 */
[----:B------:R-:W-:Y:S01]  /*250e0*/  MOV R18, UR5 ;  /* 0x0000000500127c02 */ /* 0x000fe20008000f00 */
[----:B------:R-:W-:Y:S02]  /*250f0*/  IMAD.U32 R17, RZ, RZ, UR4 ;  /* 0x00000004ff117e24 */ /* 0x000fe4000f8e00ff */
[----:B------:R-:W-:-:S07]  /*25100*/  IMAD.U32 R19, RZ, RZ, UR6 ;  /* 0x00000006ff137e24 */ /* 0x000fce000f8e00ff */
.L_x_3326:
        /* <DEDUP_REMOVED lines=12> */
.L_x_3315:
[----:B------:R-:W-:Y:S02]  /*251d0*/  ULDC UR4, c[0x0][0xc3c] ;  /* 0x00030f0000047ab9 */ /* 0x000fe40000000800 */
[----:B---3--:R-:W-:-:S13]  /*251e0*/  ISETP.GE.AND P0, PT, R19, UR4, PT ;  /* 0x0000000413007c0c */ /* 0x008fda000bf06270 */
[----:B------:R-:W-:Y:S05]  /*251f0*/  @!P0 BRA `(.L_x_3327) ;  /* 0xffffff94001c8947 */ /* 0x000fea000383ffff */
[----:B------:R-:W-:Y:S05]  /*25200*/  BSYNC B7 ;  /* 0x0000000000077941 */ /* 0x000fea0003800000 */
.L_x_3219:
        /* <DEDUP_REMOVED lines=12> */
.L_x_3609:
[----:B------:R-:W-:Y:S05]  /*252d0*/  BSYNC B0 ;  /* 0x0000000000007941 */ /* 0x000fea0003800000 */
.L_x_3328:
[----:B------:R-:W-:-:S03]  /*252e0*/  UMOV UR4, 0xffffffff ;  /* 0xffffffff00047882 */ /* 0x000fc60000000000 */
[----:B------:R-:W-:Y:S05]  /*252f0*/  BRA.DIV UR4, `(.L_x_3330) ;  /* 0x0000007604dc7947 */ /* 0x000fea000b800000 */
[----:B0-----:R-:W0:Y:S02]  /*25300*/  S2R R0, SR_TID.X ;  /* 0x0000000000007919 */ /* 0x001e240000002100 */
[----:B0-----:R-:W-:-:S04]  /*25310*/  SHF.R.U32.HI R0, RZ, 0x5, R0 ;  /* 0x00000005ff007819 */ /* 0x001fc80000011600 */
[----:B------:R-:W-:-:S05]  /*25320*/  LOP3.LUT R0, R0, 0x3, RZ, 0xc0, !PT ;  /* 0x0000000300007812 */ /* 0x000fca00078ec0ff */
[----:B------:R0:W1:Y:S02]  /*25330*/  SHFL.IDX PT, R14, R0, RZ, 0x1f ;  /* 0x00001fff000e7589 */ /* 0x00006400000e0000 */
.L_x_3612:
[----:B-1----:R-:W-:-:S13]  /*25340*/  ISETP.NE.AND P0, PT, R14, RZ, PT ;  /* 0x000000ff0e00720c */ /* 0x002fda0003f05270 */
[----:B------:R-:W-:Y:S05]  /*25350*/  @P0 BRA `(.L_x_3030) ;  /* 0x0000000000a80947 */ /* 0x000fea0003800000 */
[----:B------:R-:W-:-:S03]  /*25360*/  UMOV UR4, 0xffffffff ;  /* 0xffffffff00047882 */ /* 0x000fc60000000000 */
[----:B------:R-:W-:Y:S05]  /*25370*/  BRA.DIV UR4, `(.L_x_3331) ;  /* 0x0000007604f07947 */ /* 0x000fea000b800000 */
[----:B------:R-:W-:-:S13]  /*25380*/  ELECT P6, URZ, PT ;  /* 0x00000000003f782f */ /* 0x000fda00038c0000 */
.L_x_3615:
[----:B------:R-:W-:Y:S05]  /*25390*/  @!P6 BRA `(.L_x_3030) ;  /* 0x000000000098e947 */ /* 0x000fea0003800000 */
[----:B0-----:R-:W2:Y:S02]  /*253a0*/  LDL.LU R0, [R1+0x10] ;  /* 0x0000100001007983 */ /* 0x001ea40000300800 */
[----:B--2---:R-:W-:-:S04]  /*253b0*/  LOP3.LUT R0, R0, 0x2, RZ, 0xfc, !PT ;  /* 0x0000000200007812 */ /* 0x004fc800078efcff */
[----:B------:R-:W-:-:S13]  /*253c0*/  ISETP.NE.AND P0, PT, R0, 0x3, PT ;  /* 0x000000030000780c */ /* 0x000fda0003f05270 */
[----:B------:R-:W-:Y:S05]  /*253d0*/  @!P0 BRA `(.L_x_3332) ;  /* 0x0000000000048947 */ /* 0x000fea0003800000 */
[----:B------:R-:W-:Y:S01]  /*253e0*/  BPT.TRAP 0x1 ;  /* 0x000000040000795c */ /* 0x000fe20000300000 */
.L_x_3332:
[----:B------:R-:W-:Y:S01]  /*253f0*/  IMAD R5, R32, 0x8, R7 ;  /* 0x0000000820057824 */ /* 0x000fe200078e0207 */
[----:B------:R-:W-:Y:S01]  /*25400*/  SHF.L.U32 R0, R36, 0x1f, RZ ;  /* 0x0000001f24007819 */ /* 0x000fe200000006ff */
[----:B------:R-:W-:-:S03]  /*25410*/  VIADD R32, R32, 0x1 ;  /* 0x0000000120207836 */ /* 0x000fc60000000000 */
[----:B------:R-:W0:Y:S02]  /*25420*/  SYNCS.PHASECHK.TRANS64.TRYWAIT P1, [R5+URZ+0x22840], R0 ;  /* 0x02284000050075a7 */ /* 0x000e24000802017f */
[----:B------:R-:W-:-:S04]  /*25430*/  ISETP.NE.AND P2, PT, R32, 0x2, PT ;  /* 0x000000022000780c */ /* 0x000fc80003f45270 */
[----:B------:R-:W-:Y:S01]  /*25440*/  SEL R3, RZ, 0x1, P2 ;  /* 0x00000001ff037807 */ /* 0x000fe20001000000 */
[----:B0-----:R-:W-:Y:S08]  /*25450*/  @!P1 BRA `(.L_x_3333) ;  /* 0x0000007400d89947 */ /* 0x001ff00003800000 */
.L_x_3616:
[----:B------:R-:W-:Y:S02]  /*25460*/  SEL R32, R32, RZ, P2 ;  /* 0x000000ff20207207 */ /* 0x000fe40001000000 */
[----:B------:R-:W-:Y:S01]  /*25470*/  LOP3.LUT R2, R36, R3, RZ, 0x3c, !PT ;  /* 0x0000000324027212 */ /* 0x000fe200078e3cff */
[----:B------:R-:W-:Y:S06]  /*25480*/  @!P0 BRA `(.L_x_3334) ;  /* 0x0000000000048947 */ /* 0x000fec0003800000 */
[----:B------:R-:W-:Y:S01]  /*25490*/  BPT.TRAP 0x1 ;  /* 0x000000040000795c */ /* 0x000fe20000300000 */
.L_x_3334:
[----:B------:R-:W-:Y:S02]  /*254a0*/  LEA R3, R32, R7, 0x3 ;  /* 0x0000000720037211 */ /* 0x000fe400078e18ff */
[----:B------:R-:W-:-:S04]  /*254b0*/  SHF.L.U32 R2, R2, 0x1f, RZ ;  /* 0x0000001f02027819 */ /* 0x000fc800000006ff */
[----:B------:R-:W1:Y:S02]  /*254c0*/  SYNCS.PHASECHK.TRANS64.TRYWAIT P1, [R3+URZ+0x22840], R2 ;  /* 0x02284002030075a7 */ /* 0x000e64000802017f */
[----:B-1----:R-:W-:Y:S05]  /*254d0*/  @!P1 BRA `(.L_x_3335) ;  /* 0x0000007400cc9947 */ /* 0x002fea0003800000 */
.L_x_3617:
[----:B------:R-:W-:Y:S05]  /*254e0*/  @!P0 BRA `(.L_x_3336) ;  /* 0x0000000000048947 */ /* 0x000fea0003800000 */
[----:B------:R-:W-:Y:S01]  /*254f0*/  BPT.TRAP 0x1 ;  /* 0x000000040000795c */ /* 0x000fe20000300000 */
.L_x_3336:
[----:B------:R-:W2:Y:S02]  /*25500*/  SYNCS.PHASECHK.TRANS64.TRYWAIT P1, [R5+URZ+0x22860], R0 ;  /* 0x02286000050075a7 */ /* 0x000ea4000802017f */
[----:B--2---:R-:W-:Y:S05]  /*25510*/  @!P1 BRA `(.L_x_3337) ;  /* 0x0000007400d09947 */ /* 0x004fea0003800000 */
.L_x_3618:
[----:B------:R-:W-:Y:S05]  /*25520*/  @!P0 BRA `(.L_x_3338) ;  /* 0x0000000000048947 */ /* 0x000fea0003800000 */
[----:B------:R-:W-:Y:S01]  /*25530*/  BPT.TRAP 0x1 ;  /* 0x000000040000795c */ /* 0x000fe20000300000 */
.L_x_3338:
[----:B------:R-:W3:Y:S02]  /*25540*/  SYNCS.PHASECHK.TRANS64.TRYWAIT P1, [R3+URZ+0x22860], R2 ;  /* 0x02286002030075a7 */ /* 0x000ee4000802017f */
[----:B---3--:R-:W-:Y:S05]  /*25550*/  @!P1 BRA `(.L_x_3339) ;  /* 0x0000007400d49947 */ /* 0x008fea0003800000 */
.L_x_3619:
[----:B------:R-:W-:Y:S05]  /*25560*/  @!P0 BRA `(.L_x_3340) ;  /* 0x0000000000048947 */ /* 0x000fea0003800000 */
[----:B------:R-:W-:Y:S01]  /*25570*/  BPT.TRAP 0x1 ;  /* 0x000000040000795c */ /* 0x000fe20000300000 */
.L_x_3340:
[----:B------:R-:W4:Y:S02]  /*25580*/  SYNCS.PHASECHK.TRANS64.TRYWAIT P1, [R5+URZ+0x22880], R0 ;  /* 0x02288000050075a7 */ /* 0x000f24000802017f */
[----:B----4-:R-:W-:Y:S05]  /*25590*/  @!P1 BRA `(.L_x_3341) ;  /* 0x0000007400d89947 */ /* 0x010fea0003800000 */
.L_x_3620:
[----:B------:R-:W-:Y:S05]  /*255a0*/  @!P0 BRA `(.L_x_3342) ;  /* 0x0000000000048947 */ /* 0x000fea0003800000 */
[----:B------:R-:W-:Y:S01]  /*255b0*/  BPT.TRAP 0x1 ;  /* 0x000000040000795c */ /* 0x000fe20000300000 */
.L_x_3342:
[----:B------:R0:W0:Y:S02]  /*255c0*/  SYNCS.PHASECHK.TRANS64.TRYWAIT P0, [R3+URZ+0x22880], R2 ;  /* 0x02288002030075a7 */ /* 0x000024000800017f */
[----:B0-----:R-:W-:Y:S05]  /*255d0*/  @!P0 NANOSLEEP.SYNCS 0x989680 ;  /* 0x009896800000895d */ /* 0x001fea0003900000 */
[----:B------:R-:W0:Y:S02]  /*255e0*/  @!P0 SYNCS.PHASECHK.TRANS64 P0, [R3+URZ+0x22880], R2 ;  /* 0x02288002030085a7 */ /* 0x000e24000800007f */
[----:B0-----:R-:W-:Y:S05]  /*255f0*/  @!P0 BRA `(.L_x_3342) ;  /* 0xfffffffc00f08947 */ /* 0x001fea000383ffff */
.L_x_3030:
[----:B------:R-:W-:Y:S05]  /*25600*/  BSYNC B8 ;  /* 0x0000000000087941 */ /* 0x000fea0003800000 */
.L_x_3027:
[----:B------:R-:W-:Y:S05]  /*25610*/  EXIT ;  /* 0x000000000000794d */ /* 0x000fea0003800000 */
.L_x_3050:
[----:B-1----:R1:W2:Y:S02]  /*25620*/  SYNCS.PHASECHK.TRANS64.TRYWAIT P6, [R88+URZ+0x22890], R100 ;  /* 0x02289064580075a7 */ /* 0x0022a400080c017f */
[----:B--2---:R-:W-:Y:S05]  /*25630*/  @!P6 NANOSLEEP.SYNCS 0x989680 ;  /* 0x009896800000e95d */ /* 0x004fea0003900000 */
[----:B------:R-:W2:Y:S02]  /*25640*/  @!P6 SYNCS.PHASECHK.TRANS64 P6, [R88+URZ+0x22890], R100 ;  /* 0x022890645800e5a7 */ /* 0x000ea400080c007f */
[----:B--2---:R-:W-:Y:S05]  /*25650*/  @!P6 BRA `(.L_x_3050) ;  /* 0xfffffffc00f0e947 */ /* 0x004fea000383ffff */
[----:B------:R-:W-:Y:S05]  /*25660*/  BRA `(.L_x_3343) ;  /* 0xfffffdd000f87947 */ /* 0x000fea000383ffff */
.L_x_3051:
        /* <DEDUP_REMOVED lines=8> */
.L_x_3345:
[----:B------:R-:W-:Y:S05]  /*256f0*/  BSYNC B1 ;  /* 0x0000000000017941 */ /* 0x000fea0003800000 */
.L_x_3344:
        /* <DEDUP_REMOVED lines=8> */
.L_x_3346:
[----:B------:R-:W-:Y:S05]  /*25780*/  BRA `(.L_x_3347) ;  /* 0xfffffdd000c47947 */ /* 0x000fea000383ffff */
.L_x_3060:
[----:B------:R-:W-:Y:S01]  /*25790*/  BSSY B1, `(.L_x_3348) ;  /* 0x0000008000017945 */ /* 0x000fe20003800000 */
[----:B------:R-:W-:Y:S01]  /*257a0*/  IMAD.MOV.U32 R13, RZ, RZ, R102 ;  /* 0x000000ffff0d7224 */ /* 0x000fe200078e0066 */
[----:B0-----:R-:W-:Y:S01]  /*257b0*/  MOV R11, 0x1c1f ;  /* 0x00001c1f000b7802 */ /* 0x001fe20000000f00 */
[----:B------:R-:W-:Y:S02]  /*257c0*/  IMAD.MOV.U32 R12, RZ, RZ, 0x1 ;  /* 0x00000001ff0c7424 */ /* 0x000fe400078e00ff */
[----:B------:R-:W-:-:S07]  /*257d0*/  IMAD.MOV.U32 R15, RZ, RZ, -0x1 ;  /* 0xffffffffff0f7424 */ /* 0x000fce00078e00ff */
[----:B-1234-:R-:W-:Y:S05]  /*257e0*/  WARPSYNC.COLLECTIVE R15, `(.L_x_3349) ;  /* 0x000000000f087348 */ /* 0x01efea0003c00000 */
[----:B----4-:R0:W4:Y:S02]  /*257f0*/  SHFL.IDX P6, R14, R13, R12, R11 ;  /* 0x0000000c0d0e7389 */ /* 0x01012400000c000b */
[----:B01234-:R-:W-:Y:S01]  /*25800*/  ENDCOLLECTIVE ;  /* 0x000000000000791b */ /* 0x01ffe20003800000 */
.L_x_3349:
[----:B------:R-:W-:Y:S05]  /*25810*/  BSYNC B1 ;  /* 0x0000000000017941 */ /* 0x000fea0003800000 */
.L_x_3348:
[----:B------:R-:W-:Y:S01]  /*25820*/  IMAD.MOV.U32 R13, RZ, RZ, R101 ;  /* 0x000000ffff0d7224 */ /* 0x000fe200078e0065 */
[----:B------:R-:W-:Y:S01]  /*25830*/  MOV R15, 0xffffffff ;  /* 0xffffffff000f7802 */ /* 0x000fe20000000f00 */
[----:B------:R-:W-:Y:S02]  /*25840*/  IMAD.MOV.U32 R12, RZ, RZ, 0x1 ;  /* 0x00000001ff0c7424 */ /* 0x000fe400078e00ff */
[----:B------:R-:W-:Y:S02]  /*25850*/  IMAD.MOV.U32 R11, RZ, RZ, 0x1c1f ;  /* 0x00001c1fff0b7424 */ /* 0x000fe400078e00ff */
[----:B------:R-:W-:-:S07]  /*25860*/  IMAD.MOV.U32 R43, RZ, RZ, R14 ;  /* 0x000000ffff2b7224 */ /* 0x000fce00078e000e */
[----:B------:R-:W-:Y:S05]  /*25870*/  WARPSYNC.COLLECTIVE R15, `(.L_x_3350) ;  /* 0x000000000f087348 */ /* 0x000fea0003c00000 */
[----:B------:R0:W1:Y:S02]  /*25880*/  SHFL.IDX P6, R14, R13, R12, R11 ;  /* 0x0000000c0d0e7389 */ /* 0x00006400000c000b */
[----:B01----:R-:W-:Y:S01]  /*25890*/  ENDCOLLECTIVE ;  /* 0x000000000000791b */ /* 0x003fe20003800000 */
.L_x_3350:
[----:B------:R-:W-:Y:S05]  /*258a0*/  BRA `(.L_x_3351) ;  /* 0xfffffde0002c7947 */ /* 0x000fea000383ffff */
.L_x_3069:
        /* <DEDUP_REMOVED lines=8> */
.L_x_3353:
[----:B------:R-:W-:Y:S05]  /*25930*/  BSYNC B1 ;  /* 0x0000000000017941 */ /* 0x000fea0003800000 */
.L_x_3352:
        /* <DEDUP_REMOVED lines=8> */
.L_x_3354:
[----:B------:R-:W-:Y:S05]  /*259c0*/  BRA `(.L_x_3355) ;  /* 0xfffffdec00987947 */ /* 0x000fea000383ffff */
.L_x_3079:
[----:B-1----:R1:W2:Y:S02]  /*259d0*/  SYNCS.PHASECHK.TRANS64.TRYWAIT P3, [R88+URZ+0x22890], R100 ;  /* 0x02289064580075a7 */ /* 0x0022a4000806017f */
[----:B--2---:R-:W-:Y:S05]  /*259e0*/  @!P3 NANOSLEEP.SYNCS 0x989680 ;  /* 0x009896800000b95d */ /* 0x004fea0003900000 */
[----:B------:R-:W2:Y:S02]  /*259f0*/  @!P3 SYNCS.PHASECHK.TRANS64 P3, [R88+URZ+0x22890], R100 ;  /* 0x022890645800b5a7 */ /* 0x000ea4000806007f */
[----:B--2---:R-:W-:Y:S05]  /*25a00*/  @!P3 BRA `(.L_x_3079) ;  /* 0xfffffffc00f0b947 */ /* 0x004fea000383ffff */
[----:B------:R-:W-:Y:S05]  /*25a10*/  BRA `(.L_x_3356) ;  /* 0xfffffe00004c7947 */ /* 0x000fea000383ffff */
.L_x_3080:
[----:B------:R-:W-:Y:S01]  /*25a20*/  BSSY B1, `(.L_x_3357) ;  /* 0x0000008000017945 */ /* 0x000fe20003800000 */
[----:B------:R-:W-:Y:S01]  /*25a30*/  IMAD.MOV.U32 R13, RZ, RZ, R102 ;  /* 0x000000ffff0d7224 */ /* 0x000fe200078e0066 */
[----:B------:R-:W-:Y:S01]  /*25a40*/  MOV R11, 0x1c1f ;  /* 0x00001c1f000b7802 */ /* 0x000fe20000000f00 */
[----:B------:R-:W-:Y:S02]  /*25a50*/  IMAD.MOV.U32 R12, RZ, RZ, RZ ;  /* 0x000000ffff0c7224 */ /* 0x000fe400078e00ff */
[----:B------:R-:W-:-:S07]  /*25a60*/  IMAD.MOV.U32 R15, RZ, RZ, -0x1 ;  /* 0xffffffffff0f7424 */ /* 0x000fce00078e00ff */
[----:B-1----:R-:W-:Y:S05]  /*25a70*/  WARPSYNC.COLLECTIVE R15, `(.L_x_3358) ;  /* 0x000000000f087348 */ /* 0x002fea0003c00000 */
[----:B------:R0:W2:Y:S02]  /*25a80*/  SHFL.IDX P6, R14, R13, R12, R11 ;  /* 0x0000000c0d0e7389 */ /* 0x0000a400000c000b */
[----:B012---:R-:W-:Y:S01]  /*25a90*/  ENDCOLLECTIVE ;  /* 0x000000000000791b */ /* 0x007fe20003800000 */
.L_x_3358:
[----:B------:R-:W-:Y:S05]  /*25aa0*/  BSYNC B1 ;  /* 0x0000000000017941 */ /* 0x000fea0003800000 */
.L_x_3357:
[----:B------:R-:W-:Y:S01]  /*25ab0*/  IMAD.MOV.U32 R13, RZ, RZ, R101 ;  /* 0x000000ffff0d7224 */ /* 0x000fe200078e0065 */
[----:B------:R-:W-:Y:S01]  /*25ac0*/  MOV R15, 0xffffffff ;  /* 0xffffffff000f7802 */ /* 0x000fe20000000f00 */
[----:B------:R-:W-:Y:S02]  /*25ad0*/  IMAD.MOV.U32 R12, RZ, RZ, RZ ;  /* 0x000000ffff0c7224 */ /* 0x000fe400078e00ff */
[----:B------:R-:W-:Y:S02]  /*25ae0*/  IMAD.MOV.U32 R11, RZ, RZ, 0x1c1f ;  /* 0x00001c1fff0b7424 */ /* 0x000fe400078e00ff */
[----:B------:R-:W-:-:S07]  /*25af0*/  IMAD.MOV.U32 R104, RZ, RZ, R14 ;  /* 0x000000ffff687224 */ /* 0x000fce00078e000e */
[----:B------:R-:W-:Y:S05]  /*25b00*/  WARPSYNC.COLLECTIVE R15, `(.L_x_3359) ;  /* 0x000000000f087348 */ /* 0x000fea0003c00000 */
[----:B------:R0:W1:Y:S02]  /*25b10*/  SHFL.IDX P6, R14, R13, R12, R11 ;  /* 0x0000000c0d0e7389 */ /* 0x00006400000c000b */
[----:B01----:R-:W-:Y:S01]  /*25b20*/  ENDCOLLECTIVE ;  /* 0x000000000000791b */ /* 0x003fe20003800000 */
.L_x_3359:
[----:B------:R-:W-:Y:S01]  /*25b30*/  IMAD.MOV.U32 R106, RZ, RZ, R14 ;  /* 0x000000ffff6a7224 */ /* 0x000fe200078e000e */
[----:B------:R-:W-:Y:S06]  /*25b40*/  BRA `(.L_x_3360) ;  /* 0xfffffe0000187947 */ /* 0x000fec000383ffff */
.L_x_3085:
        /* <DEDUP_REMOVED lines=8> */
.L_x_3362:
[----:B------:R-:W-:Y:S05]  /*25bd0*/  BSYNC B1 ;  /* 0x0000000000017941 */ /* 0x000fea0003800000 */
.L_x_3361:
[----:B------:R-:W-:Y:S01]  /*25be0*/  IMAD.MOV.U32 R13, RZ, RZ, R101 ;  /* 0x000000ffff0d7224 */ /* 0x000fe200078e0065 */
[----:B------:R-:W-:Y:S01]  /*25bf0*/  MOV R28, R14 ;  /* 0x0000000e001c7202 */ /* 0x000fe20000000f00 */
[----:B------:R-:W-:Y:S02]  /*25c00*/  IMAD.MOV.U32 R12, RZ, RZ, 0x1 ;  /* 0x00000001ff0c7424 */ /* 0x000fe400078e00ff */
[----:B------:R-:W-:Y:S02]  /*25c10*/  IMAD.MOV.U32 R11, RZ, RZ, 0x1c1f ;  /* 0x00001c1fff0b7424 */ /* 0x000fe400078e00ff */
[----:B------:R-:W-:-:S07]  /*25c20*/  IMAD.MOV.U32 R15, RZ, RZ, -0x1 ;  /* 0xffffffffff0f7424 */ /* 0x000fce00078e00ff */
[----:B------:R-:W-:Y:S05]  /*25c30*/  WARPSYNC.COLLECTIVE R15, `(.L_x_3363) ;  /* 0x000000000f087348 */ /* 0x000fea0003c00000 */
[----:B------:R0:W1:Y:S02]  /*25c40*/  SHFL.IDX P6, R14, R13, R12, R11 ;  /* 0x0000000c0d0e7389 */ /* 0x00006400000c000b */
[----:B01----:R-:W-:Y:S01]  /*25c50*/  ENDCOLLECTIVE ;  /* 0x000000000000791b */ /* 0x003fe20003800000 */
.L_x_3363:
[----:B------:R-:W-:Y:S05]  /*25c60*/  BRA `(.L_x_3364) ;  /* 0xfffffe0c008c7947 */ /* 0x000fea000383ffff */
.L_x_3090:
        /* <DEDUP_REMOVED lines=8> */
.L_x_3366:
[----:B------:R-:W-:Y:S05]  /*25cf0*/  BSYNC B1 ;  /* 0x0000000000017941 */ /* 0x000fea0003800000 */
.L_x_3365:
        /* <DEDUP_REMOVED lines=8> */
.L_x_3367:
[----:B------:R-:W-:Y:S05]  /*25d80*/  BRA `(.L_x_3368) ;  /* 0xfffffe1c001c7947 */ /* 0x000fea000383ffff */
.L_x_3095:
[----:B0-----:R0:W1:Y:S02]  /*25d90*/  SYNCS.PHASECHK.TRANS64.TRYWAIT P2, [R88+URZ+0x22890], R100 ;  /* 0x02289064580075a7 */ /* 0x001064000804017f */
[----:B-1----:R-:W-:Y:S05]  /*25da0*/  @!P2 NANOSLEEP.SYNCS 0x989680 ;  /* 0x009896800000a95d */ /* 0x002fea0003900000 */
[----:B------:R-:W1:Y:S02]  /*25db0*/  @!P2 SYNCS.PHASECHK.TRANS64 P2, [R88+URZ+0x22890], R100 ;  /* 0x022890645800a5a7 */ /* 0x000e64000804007f */
[----:B-1----:R-:W-:Y:S05]  /*25dc0*/  @!P2 BRA `(.L_x_3095) ;  /* 0xfffffffc00f0a947 */ /* 0x002fea000383ffff */
[----:B------:R-:W-:Y:S05]  /*25dd0*/  BRA `(.L_x_3369) ;  /* 0xfffffe2800f07947 */ /* 0x000fea000383ffff */
.L_x_3096:
        /* <DEDUP_REMOVED lines=8> */
.L_x_3371:
[----:B------:R-:W-:Y:S05]  /*25e60*/  BSYNC B1 ;  /* 0x0000000000017941 */ /* 0x000fea0003800000 */
.L_x_3370:
        /* <DEDUP_REMOVED lines=8> */
.L_x_3372:
[----:B------:R-:W-:Y:S05]  /*25ef0*/  BRA `(.L_x_3373) ;  /* 0xfffffe2c00147947 */ /* 0x000fea000383ffff */
.L_x_3099:
[----:B------:R-:W-:Y:S01]  /*25f00*/  BSSY B1, `(.L_x_3374) ;  /* 0x0000008000017945 */ /* 0x000fe20003800000 */
[----:B------:R-:W-:Y:S01]  /*25f10*/  IMAD.MOV.U32 R13, RZ, RZ, R9 ;  /* 0x000000ffff0d7224 */ /* 0x000fe200078e0009 */
[----:B------:R-:W-:Y:S01]  /*25f20*/  MOV R12, 0x1 ;  /* 0x00000001000c7802 */ /* 0x000fe20000000f00 */
[----:B------:R-:W-:Y:S02]  /*25f30*/  IMAD.MOV.U32 R11, RZ, RZ, 0x1c1f ;  /* 0x00001c1fff0b7424 */ /* 0x000fe400078e00ff */
[----:B----4-:R-:W-:-:S07]  /*25f40*/  IMAD.MOV.U32 R15, RZ, RZ, -0x1 ;  /* 0xffffffffff0f7424 */ /* 0x010fce00078e00ff */
[----:B0123--:R-:W-:Y:S05]  /*25f50*/  WARPSYNC.COLLECTIVE R15, `(.L_x_3375) ;  /* 0x000000000f087348 */ /* 0x00ffea0003c00000 */
[----:B---3--:R3:W4:Y:S02]  /*25f60*/  SHFL.IDX P6, R14, R13, R12, R11 ;  /* 0x0000000c0d0e7389 */ /* 0x00872400000c000b */
[----:B01234-:R-:W-:Y:S01]  /*25f70*/  ENDCOLLECTIVE ;  /* 0x000000000000791b */ /* 0x01ffe20003800000 */
.L_x_3375:
[----:B------:R-:W-:Y:S05]  /*25f80*/  BSYNC B1 ;  /* 0x0000000000017941 */ /* 0x000fea0003800000 */
.L_x_3374:
        /* <DEDUP_REMOVED lines=8> */
.L_x_3376:
[----:B------:R-:W-:Y:S05]  /*26010*/  BRA `(.L_x_3377) ;  /* 0xfffffe2c00147947 */ /* 0x000fea000383ffff */
.L_x_3102:
        /* <DEDUP_REMOVED lines=8> */
.L_x_3379:
[----:B------:R-:W-:Y:S05]  /*260a0*/  BSYNC B1 ;  /* 0x0000000000017941 */ /* 0x000fea0003800000 */
.L_x_3378:
        /* <DEDUP_REMOVED lines=8> */
.L_x_3380:
[----:B------:R-:W-:Y:S05]  /*26130*/  BRA `(.L_x_3381) ;  /* 0xfffffe2c00187947 */ /* 0x000fea000383ffff */
.L_x_3106:
[----:B------:R0:W0:Y:S02]  /*26140*/  SYNCS.PHASECHK.TRANS64.TRYWAIT P3, [R88+URZ+0x228b0], R100 ;  /* 0x0228b064580075a7 */ /* 0x000024000806017f */
[----:B0-----:R-:W-:Y:S05]  /*26150*/  @!P3 NANOSLEEP.SYNCS 0x989680 ;  /* 0x009896800000b95d */ /* 0x001fea0003900000 */
[----:B------:R-:W0:Y:S02]  /*26160*/  @!P3 SYNCS.PHASECHK.TRANS64 P3, [R88+URZ+0x228b0], R100 ;  /* 0x0228b0645800b5a7 */ /* 0x000e24000806007f */
[----:B0-----:R-:W-:Y:S05]  /*26170*/  @!P3 BRA `(.L_x_3106) ;  /* 0xfffffffc00f0b947 */ /* 0x001fea000383ffff */
[----:B------:R-:W-:Y:S05]  /*26180*/  BRA `(.L_x_3382) ;  /* 0xfffffe2c008c7947 */ /* 0x000fea000383ffff */
.L_x_3116:
        /* <DEDUP_REMOVED lines=8> */
[----:B------:R-:W-:-:S04]  /*26210*/  SHF.R.S32.HI R0, RZ, 0x7, R0 ;  /* 0x00000007ff007819 */ /* 0x000fc80000011400 */
[----:B------:R-:W-:-:S07]  /*26220*/  MOV R13, R0 ;  /* 0x00000000000d7202 */ /* 0x000fce0000000f00 */
[----:B-----5:R-:W-:Y:S05]  /*26230*/  WARPSYNC.COLLECTIVE R15, `(.L_x_3384) ;  /* 0x000000000f087348 */ /* 0x020fea0003c00000 */
[----:B------:R0:W1:Y:S02]  /*26240*/  SHFL.IDX P6, R14, R13, R12, R11 ;  /* 0x0000000c0d0e7389 */ /* 0x00006400000c000b */
[----:B01---5:R-:W-:Y:S01]  /*26250*/  ENDCOLLECTIVE ;  /* 0x000000000000791b */ /* 0x023fe20003800000 */
.L_x_3384:
[----:B------:R-:W-:Y:S05]  /*26260*/  BSYNC B0 ;  /* 0x0000000000007941 */ /* 0x000fea0003800000 */
.L_x_3383:
[----:B------:R-:W-:Y:S01]  /*26270*/  IMAD.MOV.U32 R188, RZ, RZ, R14 ;  /* 0x000000ffffbc7224 */ /* 0x000fe200078e000e */
[----:B------:R-:W-:Y:S06]  /*26280*/  BRA `(.L_x_3385) ;  /* 0xfffffe3400b87947 */ /* 0x000fec000383ffff */
.L_x_3128:
[----:B------:R-:W-:Y:S01]  /*26290*/  BSSY B1, `(.L_x_3386) ;  /* 0x0000008000017945 */ /* 0x000fe20003800000 */
[----:B------:R-:W-:Y:S01]  /*262a0*/  IMAD.MOV.U32 R13, RZ, RZ, R4 ;  /* 0x000000ffff0d7224 */ /* 0x000fe200078e0004 */
[----:B------:R-:W-:Y:S01]  /*262b0*/  MOV R12, RZ ;  /* 0x000000ff000c7202 */ /* 0x000fe20000000f00 */
[----:B------:R-:W-:Y:S02]  /*262c0*/  IMAD.MOV.U32 R11, RZ, RZ, 0x1c1f ;  /* 0x00001c1fff0b7424 */ /* 0x000fe400078e00ff */
[----:B------:R-:W-:-:S07]  /*262d0*/  IMAD.MOV.U32 R15, RZ, RZ, -0x1 ;  /* 0xffffffffff0f7424 */ /* 0x000fce00078e00ff */
[----:B------:R-:W-:Y:S05]  /*262e0*/  WARPSYNC.COLLECTIVE R15, `(.L_x_3387) ;  /* 0x000000000f087348 */ /* 0x000fea0003c00000 */
[----:B------:R0:W1:Y:S02]  /*262f0*/  SHFL.IDX P6, R14, R13, R12, R11 ;  /* 0x0000000c0d0e7389 */ /* 0x00006400000c000b */
[----:B01----:R-:W-:Y:S01]  /*26300*/  ENDCOLLECTIVE ;  /* 0x000000000000791b */ /* 0x003fe20003800000 */
.L_x_3387:
[----:B------:R-:W-:Y:S05]  /*26310*/  BSYNC B1 ;  /* 0x0000000000017941 */ /* 0x000fea0003800000 */
.L_x_3386:
        /* <DEDUP_REMOVED lines=8> */
.L_x_3388:
[----:B------:R-:W-:Y:S02]  /*263a0*/  IMAD.MOV.U32 R13, RZ, RZ, R8 ;  /* 0x000000ffff0d7224 */ /* 0x000fe400078e0008 */
[----:B------:R-:W-:-:S07]  /*263b0*/  IMAD.MOV.U32 R5, RZ, RZ, R14 ;  /* 0x000000ffff057224 */ /* 0x000fce00078e000e */
[----:B------:R-:W-:Y:S05]  /*263c0*/  WARPSYNC.COLLECTIVE R15, `(.L_x_3389) ;  /* 0x000000000f087348 */ /* 0x000fea0003c00000 */
[----:B------:R0:W1:Y:S02]  /*263d0*/  SHFL.IDX P6, R14, R13, R12, R11 ;  /* 0x0000000c0d0e7389 */ /* 0x00006400000c000b */
[----:B01----:R-:W-:Y:S01]  /*263e0*/  ENDCOLLECTIVE ;  /* 0x000000000000791b */ /* 0x003fe20003800000 */
.L_x_3389:
[----:B------:R-:W-:Y:S02]  /*263f0*/  IMAD.MOV.U32 R13, RZ, RZ, R6 ;  /* 0x000000ffff0d7224 */ /* 0x000fe400078e0006 */
[----:B------:R-:W-:-:S07]  /*26400*/  IMAD.MOV.U32 R7, RZ, RZ, R14 ;  /* 0x000000ffff077224 */ /* 0x000fce00078e000e */
[----:B------:R-:W-:Y:S05]  /*26410*/  WARPSYNC.COLLECTIVE R15, `(.L_x_3390) ;  /* 0x000000000f087348 */ /* 0x000fea0003c00000 */
[----:B------:R0:W1:Y:S02]  /*26420*/  SHFL.IDX P6, R14, R13, R12, R11 ;  /* 0x0000000c0d0e7389 */ /* 0x00006400000c000b */
[----:B01----:R-:W-:Y:S01]  /*26430*/  ENDCOLLECTIVE ;  /* 0x000000000000791b */ /* 0x003fe20003800000 */
.L_x_3390:
[----:B------:R-:W-:Y:S05]  /*26440*/  BRA `(.L_x_3391) ;  /* 0xfffffe3c00a87947 */ /* 0x000fea000383ffff */
.L_x_3131:
[----:B------:R-:W-:Y:S01]  /*26450*/  BSSY B1, `(.L_x_3392) ;  /* 0x0000008000017945 */ /* 0x000fe20003800000 */
[----:B-1----:R-:W-:Y:S01]  /*26460*/  MOV R13, R4 ;  /* 0x00000004000d7202 */ /* 0x002fe20000000f00 */
[----:B------:R-:W-:Y:S02]  /*26470*/  IMAD.MOV.U32 R12, RZ, RZ, 0x1 ;  /* 0x00000001ff0c7424 */ /* 0x000fe400078e00ff */
[----:B------:R-:W-:Y:S02]  /*26480*/  IMAD.MOV.U32 R11, RZ, RZ, 0x1c1f ;  /* 0x00001c1fff0b7424 */ /* 0x000fe400078e00ff */
[----:B------:R-:W-:-:S07]  /*26490*/  IMAD.MOV.U32 R15, RZ, RZ, -0x1 ;  /* 0xffffffffff0f7424 */ /* 0x000fce00078e00ff */
[----:B0-2345:R-:W-:Y:S05]  /*264a0*/  WARPSYNC.COLLECTIVE R15, `(.L_x_3393) ;  /* 0x000000000f087348 */ /* 0x03dfea0003c00000 */
[----:B----4-:R1:W4:Y:S02]  /*264b0*/  SHFL.IDX P6, R14, R13, R12, R11 ;  /* 0x0000000c0d0e7389 */ /* 0x01032400000c000b */
[----:B012345:R-:W-:Y:S01]  /*264c0*/  ENDCOLLECTIVE ;  /* 0x000000000000791b */ /* 0x03ffe20003800000 */
.L_x_3393:
[----:B------:R-:W-:Y:S05]  /*264d0*/  BSYNC B1 ;  /* 0x0000000000017941 */ /* 0x000fea0003800000 */
.L_x_3392:
        /* <DEDUP_REMOVED lines=8> */
.L_x_3394:
[----:B------:R-:W-:Y:S02]  /*26560*/  IMAD.MOV.U32 R13, RZ, RZ, R8 ;  /* 0x000000ffff0d7224 */ /* 0x000fe400078e0008 */
[----:B------:R-:W-:-:S07]  /*26570*/  IMAD.MOV.U32 R5, RZ, RZ, R14 ;  /* 0x000000ffff057224 */ /* 0x000fce00078e000e */
[----:B------:R-:W-:Y:S05]  /*26580*/  WARPSYNC.COLLECTIVE R15, `(.L_x_3395) ;  /* 0x000000000f087348 */ /* 0x000fea0003c00000 */
[----:B------:R0:W1:Y:S02]  /*26590*/  SHFL.IDX P6, R14, R13, R12, R11 ;  /* 0x0000000c0d0e7389 */ /* 0x00006400000c000b */
[----:B01----:R-:W-:Y:S01]  /*265a0*/  ENDCOLLECTIVE ;  /* 0x000000000000791b */ /* 0x003fe20003800000 */
.L_x_3395:
[----:B------:R-:W-:Y:S01]  /*265b0*/  MOV R13, R6 ;  /* 0x00000006000d7202 */ /* 0x000fe20000000f00 */
[----:B------:R-:W-:-:S07]  /*265c0*/  IMAD.MOV.U32 R7, RZ, RZ, R14 ;  /* 0x000000ffff077224 */ /* 0x000fce00078e000e */
[----:B------:R-:W-:Y:S05]  /*265d0*/  WARPSYNC.COLLECTIVE R15, `(.L_x_3396) ;  /* 0x000000000f087348 */ /* 0x000fea0003c00000 */
[----:B------:R0:W1:Y:S02]  /*265e0*/  SHFL.IDX P6, R14, R13, R12, R11 ;  /* 0x0000000c0d0e7389 */ /* 0x00006400000c000b */
[----:B01----:R-:W-:Y:S01]  /*265f0*/  ENDCOLLECTIVE ;  /* 0x000000000000791b */ /* 0x003fe20003800000 */
.L_x_3396:
[----:B------:R-:W-:Y:S05]  /*26600*/  BRA `(.L_x_3397) ;  /* 0xfffffe3c00c87947 */ /* 0x000fea000383ffff */
.L_x_3135:
[----:B0-----:R0:W1:Y:S02]  /*26610*/  SYNCS.PHASECHK.TRANS64.TRYWAIT P0, [R18+URZ+0x22800], R35 ;  /* 0x02280023120075a7 */ /* 0x001064000800017f */
[----:B-1----:R-:W-:Y:S05]  /*26620*/  @!P0 NANOSLEEP.SYNCS 0x989680 ;  /* 0x009896800000895d */ /* 0x002fea0003900000 */
[----:B------:R-:W1:Y:S02]  /*26630*/  @!P0 SYNCS.PHASECHK.TRANS64 P0, [R18+URZ+0x22800], R35 ;  /* 0x02280023120085a7 */ /* 0x000e64000800007f */
[----:B-1----:R-:W-:Y:S05]  /*26640*/  @!P0 BRA `(.L_x_3135) ;  /* 0xfffffffc00f08947 */ /* 0x002fea000383ffff */
[----:B------:R-:W-:Y:S05]  /*26650*/  BRA `(.L_x_3398) ;  /* 0xfffffe40006c7947 */ /* 0x000fea000383ffff */
.L_x_3143:
        /* <DEDUP_REMOVED lines=9> */
.L_x_3400:
[----:B------:R-:W-:Y:S05]  /*266f0*/  BSYNC B1 ;  /* 0x0000000000017941 */ /* 0x000fea0003800000 */
.L_x_3399:
[----:B------:R-:W-:Y:S01]  /*26700*/  MOV R13, R35 ;  /* 0x00000023000d7202 */ /* 0x000fe20000000f00 */
[----:B------:R-:W-:Y:S01]  /*26710*/  IMAD.MOV.U32 R12, RZ, RZ, RZ ;  /* 0x000000ffff0c7224 */ /* 0x000fe200078e00ff */
[----:B------:R-:W-:Y:S01]  /*26720*/  ISETP.GE.AND P0, PT, R16, R41, PT ;  /* 0x000000291000720c */ /* 0x000fe20003f06270 */
[----:B------:R-:W-:Y:S02]  /*26730*/  IMAD.MOV.U32 R11, RZ, RZ, 0x1c1f ;  /* 0x00001c1fff0b7424 */ /* 0x000fe400078e00ff */
[----:B------:R-:W-:Y:S02]  /*26740*/  IMAD.MOV.U32 R15, RZ, RZ, -0x1 ;  /* 0xffffffffff0f7424 */ /* 0x000fe400078e00ff */
[----:B------:R-:W-:Y:S02]  /*26750*/  IMAD.MOV.U32 R3, RZ, RZ, R14 ;  /* 0x000000ffff037224 */ /* 0x000fe400078e000e */
[----:B------:R-:W-:-:S07]  /*26760*/  IMAD R39, R191, R10, RZ ;  /* 0x0000000abf277224 */ /* 0x000fce00078e02ff */
[----:B------:R-:W-:Y:S05]  /*26770*/  WARPSYNC.COLLECTIVE R15, `(.L_x_3401) ;  /* 0x000000000f087348 */ /* 0x000fea0003c00000 */
[----:B------:R0:W1:Y:S02]  /*26780*/  SHFL.IDX P6, R14, R13, R12, R11 ;  /* 0x0000000c0d0e7389 */ /* 0x00006400000c000b */
[----:B01----:R-:W-:Y:S01]  /*26790*/  ENDCOLLECTIVE ;  /* 0x000000000000791b */ /* 0x003fe20003800000 */
.L_x_3401:
[----:B------:R-:W-:Y:S01]  /*267a0*/  ISETP.GE.OR P1, PT, R36, R39, P0 ;  /* 0x000000272400720c */ /* 0x000fe20000726670 */
[----:B------:R-:W-:Y:S02]  /*267b0*/  IMAD.MOV.U32 R13, RZ, RZ, R37 ;  /* 0x000000ffff0d7224 */ /* 0x000fe400078e0025 */
[----:B------:R-:W-:-:S10]  /*267c0*/  IMAD.MOV.U32 R5, RZ, RZ, R14 ;  /* 0x000000ffff057224 */ /* 0x000fd400078e000e */
[----:B------:R-:W-:Y:S05]  /*267d0*/  WARPSYNC.COLLECTIVE R15, `(.L_x_3402) ;  /* 0x000000000f087348 */ /* 0x000fea0003c00000 */
[----:B------:R0:W1:Y:S02]  /*267e0*/  SHFL.IDX P6, R14, R13, R12, R11 ;  /* 0x0000000c0d0e7389 */ /* 0x00006400000c000b */
[----:B01----:R-:W-:Y:S01]  /*267f0*/  ENDCOLLECTIVE ;  /* 0x000000000000791b */ /* 0x003fe20003800000 */
.L_x_3402:
[----:B------:R-:W-:-:S05]  /*26800*/  @!P1 IADD3 R0, P2, R16, R5, RZ ;  /* 0x0000000510009210 */ /* 0x000fca0007f5e0ff */
[----:B------:R-:W-:Y:S02]  /*26810*/  @!P1 IMAD.X R5, R3, 0x1, R17, P2 ;  /* 0x0000000103059824 */ /* 0x000fe400010e0611 */
[----:B------:R-:W-:Y:S02]  /*26820*/  @!P1 IMAD.MOV.U32 R4, RZ, RZ, R0 ;  /* 0x000000ffff049224 */ /* 0x000fe400078e0000 */
[----:B------:R-:W-:Y:S01]  /*26830*/  IMAD.MOV.U32 R13, RZ, RZ, R9 ;  /* 0x000000ffff0d7224 */ /* 0x000fe200078e0009 */
[----:B------:R-:W-:-:S07]  /*26840*/  MOV R7, R14 ;  /* 0x0000000e00077202 */ /* 0x000fce0000000f00 */
[----:B------:R-:W-:Y:S05]  /*26850*/  WARPSYNC.COLLECTIVE R15, `(.L_x_3403) ;  /* 0x000000000f087348 */ /* 0x000fea0003c00000 */
[----:B------:R0:W1:Y:S02]  /*26860*/  SHFL.IDX P6, R14, R13, R12, R11 ;  /* 0x0000000c0d0e7389 */ /* 0x00006400000c000b */
[----:B01----:R-:W-:Y:S01]  /*26870*/  ENDCOLLECTIVE ;  /* 0x000000000000791b */ /* 0x003fe20003800000 */
.L_x_3403:
[----:B------:R-:W-:-:S05]  /*26880*/  @!P1 IADD3 R14, P3, R16, R14, RZ ;  /* 0x0000000e100e9210 */ /* 0x000fca0007f7e0ff */
[----:B------:R-:W-:Y:S02]  /*26890*/  @!P1 IMAD.X R3, R7, 0x1, R17, P3 ;  /* 0x0000000107039824 */ /* 0x000fe400018e0611 */
[----:B------:R-:W-:Y:S01]  /*268a0*/  @!P1 IMAD.MOV.U32 R24, RZ, RZ, R14 ;  /* 0x000000ffff189224 */ /* 0x000fe200078e000e */
[----:B------:R-:W5:Y:S02]  /*268b0*/  @!P1 LD.E.128 R4, desc[UR60][R4.64] ;  /* 0x0000003c04049980 */ /* 0x000f64000c101d00 */
[----:B------:R-:W-:-:S06]  /*268c0*/  @!P1 MOV R25, R3 ;  /* 0x0000000300199202 */ /* 0x000fcc0000000f00 */
        /* <DEDUP_REMOVED lines=10> */
.L_x_3404:
[----:B------:R-:W-:Y:S02]  /*26970*/  IMAD.MOV.U32 R13, RZ, RZ, R35 ;  /* 0x000000ffff0d7224 */ /* 0x000fe400078e0023 */
[----:B------:R-:W-:-:S07]  /*26980*/  IMAD.MOV.U32 R3, RZ, RZ, R14 ;  /* 0x000000ffff037224 */ /* 0x000fce00078e000e */
[----:B------:R-:W-:Y:S05]  /*26990*/  WARPSYNC.COLLECTIVE R15, `(.L_x_3405) ;  /* 0x000000000f087348 */ /* 0x000fea0003c00000 */
[----:B------:R0:W1:Y:S02]  /*269a0*/  SHFL.IDX P6, R14, R13, R12, R11 ;  /* 0x0000000c0d0e7389 */ /* 0x00006400000c000b */
[----:B01----:R-:W-:Y:S01]  /*269b0*/  ENDCOLLECTIVE ;  /* 0x000000000000791b */ /* 0x003fe20003800000 */
.L_x_3405:
[----:B------:R-:W-:Y:S01]  /*269c0*/  MOV R13, R37 ;  /* 0x00000025000d7202 */ /* 0x000fe20000000f00 */
[----:B------:R-:W-:-:S07]  /*269d0*/  IMAD.MOV.U32 R35, RZ, RZ, R14 ;  /* 0x000000ffff237224 */ /* 0x000fce00078e000e */
[----:B------:R-:W-:Y:S05]  /*269e0*/  WARPSYNC.COLLECTIVE R15, `(.L_x_3406) ;  /* 0x000000000f087348 */ /* 0x000fea0003c00000 */
[----:B------:R0:W1:Y:S02]  /*269f0*/  SHFL.IDX P6, R14, R13, R12, R11 ;  /* 0x0000000c0d0e7389 */ /* 0x00006400000c000b */
[----:B01----:R-:W-:Y:S01]  /*26a00*/  ENDCOLLECTIVE ;  /* 0x000000000000791b */ /* 0x003fe20003800000 */
.L_x_3406:
[----:B------:R-:W-:Y:S02]  /*26a10*/  IMAD.MOV.U32 R13, RZ, RZ, R9 ;  /* 0x000000ffff0d7224 */ /* 0x000fe400078e0009 */
[----:B------:R-:W-:-:S07]  /*26a20*/  IMAD.MOV.U32 R37, RZ, RZ, R14 ;  /* 0x000000ffff257224 */ /* 0x000fce00078e000e */
[----:B------:R-:W-:Y:S05]  /*26a30*/  WARPSYNC.COLLECTIVE R15, `(.L_x_3407) ;  /* 0x000000000f087348 */ /* 0x000fea0003c00000 */
[----:B------:R0:W1:Y:S02]  /*26a40*/  SHFL.IDX P6, R14, R13, R12, R11 ;  /* 0x0000000c0d0e7389 */ /* 0x00006400000c000b */
[----:B01----:R-:W-:Y:S01]  /*26a50*/  ENDCOLLECTIVE ;  /* 0x000000000000791b */ /* 0x003fe20003800000 */
.L_x_3407:
[----:B------:R-:W-:Y:S01]  /*26a60*/  @!P1 IMAD.MOV.U32 R32, RZ, RZ, R4 ;  /* 0x000000ffff209224 */ /* 0x000fe200078e0004 */
[----:B------:R-:W-:Y:S01]  /*26a70*/  @!P1 MOV R31, R7 ;  /* 0x00000007001f9202 */ /* 0x000fe20000000f00 */
[----:B------:R-:W-:Y:S01]  /*26a80*/  @!P1 IMAD.MOV.U32 R33, RZ, RZ, R5 ;  /* 0x000000ffff219224 */ /* 0x000fe200078e0005 */
[----:B------:R-:W-:Y:S01]  /*26a90*/  CS2R R4, SRZ ;  /* 0x0000000000047805 */ /* 0x000fe2000001ff00 */
[----:B------:R-:W-:Y:S02]  /*26aa0*/  @!P1 IMAD.MOV.U32 R30, RZ, RZ, R6 ;  /* 0x000000ffff1e9224 */ /* 0x000fe400078e0006 */
[----:B------:R-:W-:Y:S02]  /*26ab0*/  @!P1 IMAD.MOV.U32 R28, RZ, RZ, R24 ;  /* 0x000000ffff1c9224 */ /* 0x000fe400078e0018 */
[----:B------:R-:W-:Y:S02]  /*26ac0*/  @!P1 IMAD.MOV.U32 R29, RZ, RZ, R25 ;  /* 0x000000ffff1d9224 */ /* 0x000fe400078e0019 */
[----:B------:R-:W-:-:S02]  /*26ad0*/  @!P1 IMAD.MOV.U32 R20, RZ, RZ, R26 ;  /* 0x000000ffff149224 */ /* 0x000fc400078e001a */
[----:B------:R-:W-:Y:S01]  /*26ae0*/  @!P1 IMAD.MOV.U32 R21, RZ, RZ, R27 ;  /* 0x000000ffff159224 */ /* 0x000fe200078e001b */
[----:B------:R-:W-:Y:S06]  /*26af0*/  BRA `(.L_x_3408) ;  /* 0xfffffe6000187947 */ /* 0x000fec000383ffff */
.L_x_3147:
[----:B0-----:R0:W1:Y:S02]  /*26b00*/  SYNCS.PHASECHK.TRANS64.TRYWAIT P1, [R18+URZ+0x22800], R13 ;  /* 0x0228000d120075a7 */ /* 0x001064000802017f */
[----:B-1----:R-:W-:Y:S05]  /*26b10*/  @!P1 NANOSLEEP.SYNCS 0x989680 ;  /* 0x009896800000995d */ /* 0x002fea0003900000 */
[----:B------:R-:W1:Y:S02]  /*26b20*/  @!P1 SYNCS.PHASECHK.TRANS64 P1, [R18+URZ+0x22800], R13 ;  /* 0x0228000d120095a7 */ /* 0x000e64000802007f */
[----:B-1----:R-:W-:Y:S05]  /*26b30*/  @!P1 BRA `(.L_x_3147) ;  /* 0xfffffffc00f09947 */ /* 0x002fea000383ffff */
[----:B------:R-:W-:Y:S05]  /*26b40*/  BRA `(.L_x_3409) ;  /* 0xfffffe6000787947 */ /* 0x000fea000383ffff */
.L_x_3153:
[----:B0-----:R0:W2:Y:S02]  /*26b50*/  SYNCS.PHASECHK.TRANS64.TRYWAIT P0, [R0+URZ+0x22830], R5 ;  /* 0x02283005000075a7 */ /* 0x0010a4000800017f */
[----:B--2---:R-:W-:Y:S05]  /*26b60*/  @!P0 NANOSLEEP.SYNCS 0x989680 ;  /* 0x009896800000895d */ /* 0x004fea0003900000 */
[----:B------:R-:W2:Y:S02]  /*26b70*/  @!P0 SYNCS.PHASECHK.TRANS64 P0, [R0+URZ+0x22830], R5 ;  /* 0x02283005000085a7 */ /* 0x000ea4000800007f */
[----:B--2---:R-:W-:Y:S05]  /*26b80*/  @!P0 BRA `(.L_x_3153) ;  /* 0xfffffffc00f08947 */ /* 0x004fea000383ffff */
[----:B------:R-:W-:Y:S05]  /*26b90*/  BRA `(.L_x_3152) ;  /* 0xfffffe80009c7947 */ /* 0x000fea000383ffff */
.L_x_3160:
[----:B-1----:R1:W2:Y:S02]  /*26ba0*/  SYNCS.PHASECHK.TRANS64.TRYWAIT P3, [R15+URZ+0x22830], R14 ;  /* 0x0228300e0f0075a7 */ /* 0x0022a4000806017f */
[----:B--2---:R-:W-:Y:S05]  /*26bb0*/  @!P3 NANOSLEEP.SYNCS 0x989680 ;  /* 0x009896800000b95d */ /* 0x004fea0003900000 */
[----:B------:R-:W2:Y:S02]  /*26bc0*/  @!P3 SYNCS.PHASECHK.TRANS64 P3, [R15+URZ+0x22830], R14 ;  /* 0x0228300e0f00b5a7 */ /* 0x000ea4000806007f */
[----:B--2---:R-:W-:Y:S05]  /*26bd0*/  @!P3 BRA `(.L_x_3160) ;  /* 0xfffffffc00f0b947 */ /* 0x004fea000383ffff */
[----:B------:R-:W-:Y:S05]  /*26be0*/  BRA `(.L_x_3159) ;  /* 0xfffffebc00b87947 */ /* 0x000fea000383ffff */
.L_x_3164:
[----:B-1----:R1:W2:Y:S02]  /*26bf0*/  SYNCS.PHASECHK.TRANS64.TRYWAIT P2, [R15+URZ+0x22850], R14 ;  /* 0x0228500e0f0075a7 */ /* 0x0022a4000804017f */
[----:B--2---:R-:W-:Y:S05]  /*26c00*/  @!P2 NANOSLEEP.SYNCS 0x989680 ;  /* 0x009896800000a95d */ /* 0x004fea0003900000 */
[----:B------:R-:W2:Y:S02]  /*26c10*/  @!P2 SYNCS.PHASECHK.TRANS64 P2, [R15+URZ+0x22850], R14 ;  /* 0x0228500e0f00a5a7 */ /* 0x000ea4000804007f */
[----:B--2---:R-:W-:Y:S05]  /*26c20*/  @!P2 BRA `(.L_x_3164) ;  /* 0xfffffffc00f0a947 */ /* 0x004fea000383ffff */
[----:B------:R-:W-:Y:S05]  /*26c30*/  BRA `(.L_x_3161) ;  /* 0xfffffec800dc7947 */ /* 0x000fea000383ffff */
.L_x_3173:
[----:B-1----:R1:W2:Y:S02]  /*26c40*/  SYNCS.PHASECHK.TRANS64.TRYWAIT P0, [R14+URZ+0x22830], R15 ;  /* 0x0228300f0e0075a7 */ /* 0x0022a4000800017f */
[----:B--2---:R-:W-:Y:S05]  /*26c50*/  @!P0 NANOSLEEP.SYNCS 0x989680 ;  /* 0x009896800000895d */ /* 0x004fea0003900000 */
[----:B------:R-:W2:Y:S02]  /*26c60*/  @!P0 SYNCS.PHASECHK.TRANS64 P0, [R14+URZ+0x22830], R15 ;  /* 0x0228300f0e0085a7 */ /* 0x000ea4000800007f */
[----:B--2---:R-:W-:Y:S05]  /*26c70*/  @!P0 BRA `(.L_x_3173) ;  /* 0xfffffffc00f08947 */ /* 0x004fea000383ffff */
[----:B------:R-:W-:Y:S05]  /*26c80*/  BRA `(.L_x_3172) ;  /* 0xffffff0000607947 */ /* 0x000fea000383ffff */
.L_x_3177:
[----:B-1----:R1:W2:Y:S02]  /*26c90*/  SYNCS.PHASECHK.TRANS64.TRYWAIT P0, [R15+URZ+0x22850], R14 ;  /* 0x0228500e0f0075a7 */ /* 0x0022a4000800017f */
[----:B--2---:R-:W-:Y:S05]  /*26ca0*/  @!P0 NANOSLEEP.SYNCS 0x989680 ;  /* 0x009896800000895d */ /* 0x004fea0003900000 */
[----:B------:R-:W2:Y:S02]  /*26cb0*/  @!P0 SYNCS.PHASECHK.TRANS64 P0, [R15+URZ+0x22850], R14 ;  /* 0x0228500e0f0085a7 */ /* 0x000ea4000800007f */
[----:B--2---:R-:W-:Y:S05]  /*26cc0*/  @!P0 BRA `(.L_x_3177) ;  /* 0xfffffffc00f08947 */ /* 0x004fea000383ffff */
[----:B------:R-:W-:Y:S05]  /*26cd0*/  BRA `(.L_x_3174) ;  /* 0xffffff0c007c7947 */ /* 0x000fea000383ffff */
.L_x_3184:
[----:B-1----:R1:W2:Y:S02]  /*26ce0*/  SYNCS.PHASECHK.TRANS64.TRYWAIT P0, [R11+URZ+0x22850], R2 ;  /* 0x022850020b0075a7 */ /* 0x0022a4000800017f */
[----:B--2---:R-:W-:Y:S05]  /*26cf0*/  @!P0 NANOSLEEP.SYNCS 0x989680 ;  /* 0x009896800000895d */ /* 0x004fea0003900000 */
[----:B------:R-:W2:Y:S02]  /*26d00*/  @!P0 SYNCS.PHASECHK.TRANS64 P0, [R11+URZ+0x22850], R2 ;  /* 0x022850020b0085a7 */ /* 0x000ea4000800007f */
[----:B--2---:R-:W-:Y:S05]  /*26d10*/  @!P0 BRA `(.L_x_3184) ;  /* 0xfffffffc00f08947 */ /* 0x004fea000383ffff */
[----:B------:R-:W-:Y:S05]  /*26d20*/  BRA `(.L_x_3183) ;  /* 0xffffff38000c7947 */ /* 0x000fea000383ffff */
.L_x_3188:
        /* <DEDUP_REMOVED lines=8> */
.L_x_3410:
        /* <DEDUP_REMOVED lines=19> */
.L_x_3411:
        /* <DEDUP_REMOVED lines=18> */
.L_x_3412:
[----:B------:R-:W-:Y:S02]  /*27000*/  SEL R65, R67, R62, P0 ;  /* 0x0000003e43417207 */ /* 0x000fe40000000000 */
[----:B------:R-:W-:Y:S02]  /*27010*/  SEL R67, R70, R69, P0 ;  /* 0x0000004546437207 */ /* 0x000fe40000000000 */
[----:B------:R-:W-:Y:S02]  /*27020*/  SEL R69, R69, R70, P0 ;  /* 0x0000004645457207 */ /* 0x000fe40000000000 */
[----:B------:R-:W-:Y:S02]  /*27030*/  SEL R4, R6, R3, P0 ;  /* 0x0000000306047207 */ /* 0x000fe40000000000 */
[----:B------:R-:W-:Y:S01]  /*27040*/  SEL R6, R3, R6, P0 ;  /* 0x0000000603067207 */ /* 0x000fe20000000000 */
[----:B------:R-:W-:Y:S02]  /*27050*/  IMAD.MOV.U32 R13, RZ, RZ, R7 ;  /* 0x000000ffff0d7224 */ /* 0x000fe400078e0007 */
[----:B------:R-:W-:-:S02]  /*27060*/  IMAD.MOV.U32 R12, RZ, RZ, R2 ;  /* 0x000000ffff0c7224 */ /* 0x000fc400078e0002 */
[----:B------:R-:W-:-:S07]  /*27070*/  IMAD.MOV.U32 R10, RZ, RZ, R14 ;  /* 0x000000ffff0a7224 */ /* 0x000fce00078e000e */
[----:B------:R-:W-:Y:S05]  /*27080*/  WARPSYNC.COLLECTIVE R15, `(.L_x_3413) ;  /* 0x000000000f087348 */ /* 0x000fea0003c00000 */
[----:B------:R0:W1:Y:S02]  /*27090*/  SHFL.IDX P6, R14, R13, R12, R11 ;  /* 0x0000000c0d0e7389 */ /* 0x00006400000c000b */
[----:B01----:R-:W-:Y:S01]  /*270a0*/  ENDCOLLECTIVE ;  /* 0x000000000000791b */ /* 0x003fe20003800000 */
.L_x_3413:
[----:B------:R-:W-:Y:S02]  /*270b0*/  IMAD.MOV.U32 R13, RZ, RZ, R9 ;  /* 0x000000ffff0d7224 */ /* 0x000fe400078e0009 */
[----:B------:R-:W-:Y:S01]  /*270c0*/  IMAD.MOV.U32 R12, RZ, RZ, R0 ;  /* 0x000000ffff0c7224 */ /* 0x000fe200078e0000 */
[----:B------:R-:W-:-:S07]  /*270d0*/  MOV R7, R14 ;  /* 0x0000000e00077202 */ /* 0x000fce0000000f00 */
[----:B------:R-:W-:Y:S05]  /*270e0*/  WARPSYNC.COLLECTIVE R15, `(.L_x_3414) ;  /* 0x000000000f087348 */ /* 0x000fea0003c00000 */
[----:B------:R0:W1:Y:S02]  /*270f0*/  SHFL.IDX P6, R14, R13, R12, R11 ;  /* 0x0000000c0d0e7389 */ /* 0x00006400000c000b */
[----:B01----:R-:W-:Y:S01]  /*27100*/  ENDCOLLECTIVE ;  /* 0x000000000000791b */ /* 0x003fe20003800000 */
.L_x_3414:
        /* <DEDUP_REMOVED lines=8> */
.L_x_3415:
[----:B------:R-:W-:Y:S02]  /*27190*/  IMAD.MOV.U32 R13, RZ, RZ, R25 ;  /* 0x000000ffff0d7224 */ /* 0x000fe400078e0019 */
[----:B------:R-:W-:Y:S02]  /*271a0*/  IMAD.MOV.U32 R12, RZ, RZ, R0 ;  /* 0x000000ffff0c7224 */ /* 0x000fe400078e0000 */
[----:B------:R-:W-:-:S07]  /*271b0*/  IMAD.MOV.U32 R21, RZ, RZ, R14 ;  /* 0x000000ffff157224 */ /* 0x000fce00078e000e */
[----:B------:R-:W-:Y:S05]  /*271c0*/  WARPSYNC.COLLECTIVE R15, `(.L_x_3416) ;  /* 0x000000000f087348 */ /* 0x000fea0003c00000 */
[----:B------:R0:W1:Y:S02]  /*271d0*/  SHFL.IDX P6, R14, R13, R12, R11 ;  /* 0x0000000c0d0e7389 */ /* 0x00006400000c000b */
[----:B01----:R-:W-:Y:S01]  /*271e0*/  ENDCOLLECTIVE ;  /* 0x000000000000791b */ /* 0x003fe20003800000 */
.L_x_3416:
[----:B------:R-:W-:Y:S02]  /*271f0*/  SEL R24, R26, R21, P0 ;  /* 0x000000151a187207 */ /* 0x000fe40000000000 */
[----:B------:R-:W-:Y:S02]  /*27200*/  SEL R26, R21, R26, P0 ;  /* 0x0000001a151a7207 */ /* 0x000fe40000000000 */
[----:B------:R-:W-:Y:S01]  /*27210*/  MOV R13, R27 ;  /* 0x0000001b000d7202 */ /* 0x000fe20000000f00 */
[----:B------:R-:W-:Y:S02]  /*27220*/  IMAD.MOV.U32 R12, RZ, RZ, R2 ;  /* 0x000000ffff0c7224 */ /* 0x000fe400078e0002 */
[----:B------:R-:W-:-:S07]  /*27230*/  IMAD.MOV.U32 R30, RZ, RZ, R14 ;  /* 0x000000ffff1e7224 */ /* 0x000fce00078e000e */
[----:B------:R-:W-:Y:S05]  /*27240*/  WARPSYNC.COLLECTIVE R15, `(.L_x_3417) ;  /* 0x000000000f087348 */ /* 0x000fea0003c00000 */
[----:B------:R0:W1:Y:S02]  /*27250*/  SHFL.IDX P6, R14, R13, R12, R11 ;  /* 0x0000000c0d0e7389 */ /* 0x00006400000c000b */
[----:B01----:R-:W-:Y:S01]  /*27260*/  ENDCOLLECTIVE ;  /* 0x000000000000791b */ /* 0x003fe20003800000 */
.L_x_3417:
[----:B------:R-:W-:Y:S02]  /*27270*/  IMAD.MOV.U32 R13, RZ, RZ, R29 ;  /* 0x000000ffff0d7224 */ /* 0x000fe400078e001d */
[----:B------:R-:W-:Y:S02]  /*27280*/  IMAD.MOV.U32 R12, RZ, RZ, R0 ;  /* 0x000000ffff0c7224 */ /* 0x000fe400078e0000 */
[----:B------:R-:W-:-:S07]  /*27290*/  IMAD.MOV.U32 R27, RZ, RZ, R14 ;  /* 0x000000ffff1b7224 */ /* 0x000fce00078e000e */
[----:B------:R-:W-:Y:S05]  /*272a0*/  WARPSYNC.COLLECTIVE R15, `(.L_x_3418) ;  /* 0x000000000f087348 */ /* 0x000fea0003c00000 */
[----:B------:R0:W1:Y:S02]  /*272b0*/  SHFL.IDX P6, R14, R13, R12, R11 ;  /* 0x0000000c0d0e7389 */ /* 0x00006400000c000b */
[----:B01----:R-:W-:Y:S01]  /*272c0*/  ENDCOLLECTIVE ;  /* 0x000000000000791b */ /* 0x003fe20003800000 */
.L_x_3418:
        /* <DEDUP_REMOVED lines=8> */
.L_x_3419:
[----:B------:R-:W-:Y:S01]  /*27350*/  IMAD.MOV.U32 R13, RZ, RZ, R33 ;  /* 0x000000ffff0d7224 */ /* 0x000fe200078e0021 */
[----:B------:R-:W-:Y:S01]  /*27360*/  MOV R12, R0 ;  /* 0x00000000000c7202 */ /* 0x000fe20000000f00 */
[----:B------:R-:W-:-:S07]  /*27370*/  IMAD.MOV.U32 R31, RZ, RZ, R14 ;  /* 0x000000ffff1f7224 */ /* 0x000fce00078e000e */
[----:B------:R-:W-:Y:S05]  /*27380*/  WARPSYNC.COLLECTIVE R15, `(.L_x_3420) ;  /* 0x000000000f087348 */ /* 0x000fea0003c00000 */
[----:B------:R0:W1:Y:S02]  /*27390*/  SHFL.IDX P6, R14, R13, R12, R11 ;  /* 0x0000000c0d0e7389 */ /* 0x00006400000c000b */
[----:B01----:R-:W-:Y:S01]  /*273a0*/  ENDCOLLECTIVE ;  /* 0x000000000000791b */ /* 0x003fe20003800000 */
.L_x_3420:
        /* <DEDUP_REMOVED lines=8> */
.L_x_3421:
[----:B------:R-:W-:Y:S01]  /*27430*/  MOV R13, R37 ;  /* 0x00000025000d7202 */ /* 0x000fe20000000f00 */
[----:B------:R-:W-:Y:S02]  /*27440*/  IMAD.MOV.U32 R12, RZ, RZ, R0 ;  /* 0x000000ffff0c7224 */ /* 0x000fe400078e0000 */
[----:B------:R-:W-:-:S07]  /*27450*/  IMAD.MOV.U32 R35, RZ, RZ, R14 ;  /* 0x000000ffff237224 */ /* 0x000fce00078e000e */
[----:B------:R-:W-:Y:S05]  /*27460*/  WARPSYNC.COLLECTIVE R15, `(.L_x_3422) ;  /* 0x000000000f087348 */ /* 0x000fea0003c00000 */
[----:B------:R0:W1:Y:S02]  /*27470*/  SHFL.IDX P6, R14, R13, R12, R11 ;  /* 0x0000000c0d0e7389 */ /* 0x00006400000c000b */
[----:B01----:R-:W-:Y:S01]  /*27480*/  ENDCOLLECTIVE ;  /* 0x000000000000791b */ /* 0x003fe20003800000 */
.L_x_3422:
        /* <DEDUP_REMOVED lines=8> */
.L_x_3423:
[----:B------:R-:W-:Y:S02]  /*27510*/  IMAD.MOV.U32 R13, RZ, RZ, R41 ;  /* 0x000000ffff0d7224 */ /* 0x000fe400078e0029 */
[----:B------:R-:W-:Y:S01]  /*27520*/  IMAD.MOV.U32 R12, RZ, RZ, R0 ;  /* 0x000000ffff0c7224 */ /* 0x000fe200078e0000 */
[----:B------:R-:W-:-:S07]  /*27530*/  MOV R20, R14 ;  /* 0x0000000e00147202 */ /* 0x000fce0000000f00 */
[----:B------:R-:W-:Y:S05]  /*27540*/  WARPSYNC.COLLECTIVE R15, `(.L_x_3424) ;  /* 0x000000000f087348 */ /* 0x000fea0003c00000 */
[----:B------:R0:W1:Y:S02]  /*27550*/  SHFL.IDX P6, R14, R13, R12, R11 ;  /* 0x0000000c0d0e7389 */ /* 0x00006400000c000b */
[----:B01----:R-:W-:Y:S01]  /*27560*/  ENDCOLLECTIVE ;  /* 0x000000000000791b */ /* 0x003fe20003800000 */
.L_x_3424:
[----:B------:R-:W-:Y:S01]  /*27570*/  IMAD.MOV.U32 R13, RZ, RZ, R43 ;  /* 0x000000ffff0d7224 */ /* 0x000fe200078e002b */
[----:B------:R-:W-:Y:S01]  /*27580*/  MOV R12, R2 ;  /* 0x00000002000c7202 */ /* 0x000fe20000000f00 */
[----:B------:R-:W-:-:S07]  /*27590*/  IMAD.MOV.U32 R42, RZ, RZ, R14 ;  /* 0x000000ffff2a7224 */ /* 0x000fce00078e000e */
[----:B------:R-:W-:Y:S05]  /*275a0*/  WARPSYNC.COLLECTIVE R15, `(.L_x_3425) ;  /* 0x000000000f087348 */ /* 0x000fea0003c00000 */
[----:B------:R0:W1:Y:S02]  /*275b0*/  SHFL.IDX P6, R14, R13, R12, R11 ;  /* 0x0000000c0d0e7389 */ /* 0x00006400000c000b */
[----:B01----:R-:W-:Y:S01]  /*275c0*/  ENDCOLLECTIVE ;  /* 0x000000000000791b */ /* 0x003fe20003800000 */
.L_x_3425:
[----:B------:R-:W-:Y:S02]  /*275d0*/  IMAD.MOV.U32 R13, RZ, RZ, R45 ;  /* 0x000000ffff0d7224 */ /* 0x000fe400078e002d */
[----:B------:R-:W-:Y:S02]  /*275e0*/  IMAD.MOV.U32 R12, RZ, RZ, R0 ;  /* 0x000000ffff0c7224 */ /* 0x000fe400078e0000 */
[----:B------:R-:W-:-:S07]  /*275f0*/  IMAD.MOV.U32 R43, RZ, RZ, R14 ;  /* 0x000000ffff2b7224 */ /* 0x000fce00078e000e */
[----:B------:R-:W-:Y:S05]  /*27600*/  WARPSYNC.COLLECTIVE R15, `(.L_x_3426) ;  /* 0x000000000f087348 */ /* 0x000fea0003c00000 */
[----:B------:R0:W1:Y:S02]  /*27610*/  SHFL.IDX P6, R14, R13, R12, R11 ;  /* 0x0000000c0d0e7389 */ /* 0x00006400000c000b */
[----:B01----:R-:W-:Y:S01]  /*27620*/  ENDCOLLECTIVE ;  /* 0x000000000000791b */ /* 0x003fe20003800000 */
.L_x_3426:
[----:B------:R-:W-:Y:S02]  /*27630*/  SEL R40, R42, R43, P0 ;  /* 0x0000002b2a287207 */ /* 0x000fe40000000000 */
[----:B------:R-:W-:Y:S02]  /*27640*/  SEL R42, R43, R42, P0 ;  /* 0x0000002a2b2a7207 */ /* 0x000fe40000000000 */
[----:B------:R-:W-:Y:S01]  /*27650*/  MOV R13, R47 ;  /* 0x0000002f000d7202 */ /* 0x000fe20000000f00 */
[----:B------:R-:W-:Y:S01]  /*27660*/  IMAD.MOV.U32 R12, RZ, RZ, R2 ;  /* 0x000000ffff0c7224 */ /* 0x000fe200078e0002 */
[----:B------:R-:W-:Y:S01]  /*27670*/  MOV R47, RZ ;  /* 0x000000ff002f7202 */ /* 0x000fe20000000f00 */
[----:B------:R-:W-:-:S07]  /*27680*/  IMAD.MOV.U32 R45, RZ, RZ, R14 ;  /* 0x000000ffff2d7224 */ /* 0x000fce00078e000e */
[----:B------:R-:W-:Y:S05]  /*27690*/  WARPSYNC.COLLECTIVE R15, `(.L_x_3427) ;  /* 0x000000000f087348 */ /* 0x000fea0003c00000 */
[----:B------:R0:W1:Y:S02]  /*276a0*/  SHFL.IDX P6, R14, R13, R12, R11 ;  /* 0x0000000c0d0e7389 */ /* 0x00006400000c000b */
[----:B01----:R-:W-:Y:S01]  /*276b0*/  ENDCOLLECTIVE ;  /* 0x000000000000791b */ /* 0x003fe20003800000 */
.L_x_3427:
[----:B------:R-:W-:Y:S02]  /*276c0*/  IMAD.MOV.U32 R13, RZ, RZ, R49 ;  /* 0x000000ffff0d7224 */ /* 0x000fe400078e0031 */
[----:B------:R-:W-:Y:S02]  /*276d0*/  IMAD.MOV.U32 R12, RZ, RZ, R0 ;  /* 0x000000ffff0c7224 */ /* 0x000fe400078e0000 */
[----:B------:R-:W-:-:S07]  /*276e0*/  IMAD.MOV.U32 R44, RZ, RZ, R14 ;  /* 0x000000ffff2c7224 */ /* 0x000fce00078e000e */
[----:B------:R-:W-:Y:S05]  /*276f0*/  WARPSYNC.COLLECTIVE R15, `(.L_x_3428) ;  /* 0x000000000f087348 */ /* 0x000fea0003c00000 */
[----:B------:R0:W1:Y:S02]  /*27700*/  SHFL.IDX P6, R14, R13, R12, R11 ;  /* 0x0000000c0d0e7389 */ /* 0x00006400000c000b */
[----:B01----:R-:W-:Y:S01]  /*27710*/  ENDCOLLECTIVE ;  /* 0x000000000000791b */ /* 0x003fe20003800000 */
.L_x_3428:
        /* <DEDUP_REMOVED lines=8> */
.L_x_3429:
[----:B------:R-:W-:Y:S01]  /*277a0*/  IMAD.MOV.U32 R13, RZ, RZ, R53 ;  /* 0x000000ffff0d7224 */ /* 0x000fe200078e0035 */
[----:B------:R-:W-:Y:S01]  /*277b0*/  MOV R12, R0 ;  /* 0x00000000000c7202 */ /* 0x000fe20000000f00 */
[----:B------:R-:W-:-:S07]  /*277c0*/  IMAD.MOV.U32 R46, RZ, RZ, R14 ;  /* 0x000000ffff2e7224 */ /* 0x000fce00078e000e */
[----:B------:R-:W-:Y:S05]  /*277d0*/  WARPSYNC.COLLECTIVE R15, `(.L_x_3430) ;  /* 0x000000000f087348 */ /* 0x000fea0003c00000 */
[----:B------:R0:W1:Y:S02]  /*277e0*/  SHFL.IDX P6, R14, R13, R12, R11 ;  /* 0x0000000c0d0e7389 */ /* 0x00006400000c000b */
[----:B01----:R-:W-:Y:S01]  /*277f0*/  ENDCOLLECTIVE ;  /* 0x000000000000791b */ /* 0x003fe20003800000 */
.L_x_3430:
[----:B------:R-:W-:Y:S01]  /*27800*/  SEL R9, R49, R46, P0 ;  /* 0x0000002e31097207 */ /* 0x000fe20000000000 */
[----:B------:R-:W-:Y:S02]  /*27810*/  IMAD.MOV.U32 R13, RZ, RZ, R57 ;  /* 0x000000ffff0d7224 */ /* 0x000fe400078e0039 */
[----:B------:R-:W-:Y:S02]  /*27820*/  IMAD.MOV.U32 R12, RZ, RZ, R2 ;  /* 0x000000ffff0c7224 */ /* 0x000fe400078e0002 */
[----:B------:R-:W-:-:S07]  /*27830*/  IMAD.MOV.U32 R53, RZ, RZ, R14 ;  /* 0x000000ffff357224 */ /* 0x000fce00078e000e */
[----:B------:R-:W-:Y:S05]  /*27840*/  WARPSYNC.COLLECTIVE R15, `(.L_x_3431) ;  /* 0x000000000f087348 */ /* 0x000fea0003c00000 */
[----:B------:R0:W1:Y:S02]  /*27850*/  SHFL.IDX P6, R14, R13, R12, R11 ;  /* 0x0000000c0d0e7389 */ /* 0x00006400000c000b */
[----:B01----:R-:W-:Y:S01]  /*27860*/  ENDCOLLECTIVE ;  /* 0x000000000000791b */ /* 0x003fe20003800000 */
.L_x_3431:
[----:B------:R-:W-:Y:S01]  /*27870*/  MOV R13, R59 ;  /* 0x0000003b000d7202 */ /* 0x000fe20000000f00 */
[----:B------:R-:W-:Y:S02]  /*27880*/  IMAD.MOV.U32 R12, RZ, RZ, R0 ;  /* 0x000000ffff0c7224 */ /* 0x000fe400078e0000 */
[----:B------:R-:W-:-:S07]  /*27890*/  IMAD.MOV.U32 R48, RZ, RZ, R14 ;  /* 0x000000ffff307224 */ /* 0x000fce00078e000e */
[----:B------:R-:W-:Y:S05]  /*278a0*/  WARPSYNC.COLLECTIVE R15, `(.L_x_3432) ;  /* 0x000000000f087348 */ /* 0x000fea0003c00000 */
[----:B------:R0:W1:Y:S02]  /*278b0*/  SHFL.IDX P6, R14, R13, R12, R11 ;  /* 0x0000000c0d0e7389 */ /* 0x00006400000c000b */
[----:B01----:R-:W-:Y:S01]  /*278c0*/  ENDCOLLECTIVE ;  /* 0x000000000000791b */ /* 0x003fe20003800000 */
.L_x_3432:
        /* <DEDUP_REMOVED lines=8> */
.L_x_3433:
[----:B------:R-:W-:Y:S02]  /*27950*/  IMAD.MOV.U32 R13, RZ, RZ, R63 ;  /* 0x000000ffff0d7224 */ /* 0x000fe400078e003f */
[----:B------:R-:W-:Y:S01]  /*27960*/  IMAD.MOV.U32 R12, RZ, RZ, R0 ;  /* 0x000000ffff0c7224 */ /* 0x000fe200078e0000 */
[----:B------:R-:W-:-:S07]  /*27970*/  MOV R50, R14 ;  /* 0x0000000e00327202 */ /* 0x000fce0000000f00 */
[----:B------:R-:W-:Y:S05]  /*27980*/  WARPSYNC.COLLECTIVE R15, `(.L_x_3434) ;  /* 0x000000000f087348 */ /* 0x000fea0003c00000 */
[----:B------:R0:W1:Y:S02]  /*27990*/  SHFL.IDX P6, R14, R13, R12, R11 ;  /* 0x0000000c0d0e7389 */ /* 0x00006400000c000b */
[----:B01----:R-:W-:Y:S01]  /*279a0*/  ENDCOLLECTIVE ;  /* 0x000000000000791b */ /* 0x003fe20003800000 */
.L_x_3434:
        /* <DEDUP_REMOVED lines=8> */
.L_x_3435:
[----:B------:R-:W-:Y:S02]  /*27a30*/  IMAD.MOV.U32 R13, RZ, RZ, R67 ;  /* 0x000000ffff0d7224 */ /* 0x000fe400078e0043 */
[----:B------:R-:W-:Y:S02]  /*27a40*/  IMAD.MOV.U32 R12, RZ, RZ, R0 ;  /* 0x000000ffff0c7224 */ /* 0x000fe400078e0000 */
[----:B------:R-:W-:-:S07]  /*27a50*/  IMAD.MOV.U32 R52, RZ, RZ, R14 ;  /* 0x000000ffff347224 */ /* 0x000fce00078e000e */
[----:B------:R-:W-:Y:S05]  /*27a60*/  WARPSYNC.COLLECTIVE R15, `(.L_x_3436) ;  /* 0x000000000f087348 */ /* 0x000fea0003c00000 */
[----:B------:R0:W1:Y:S02]  /*27a70*/  SHFL.IDX P6, R14, R13, R12, R11 ;  /* 0x0000000c0d0e7389 */ /* 0x00006400000c000b */
[----:B01----:R-:W-:Y:S01]  /*27a80*/  ENDCOLLECTIVE ;  /* 0x000000000000791b */ /* 0x003fe20003800000 */
.L_x_3436:
        /* <DEDUP_REMOVED lines=8> */
.L_x_3437:
[----:B------:R-:W-:Y:S02]  /*27b10*/  IMAD.MOV.U32 R13, RZ, RZ, R71 ;  /* 0x000000ffff0d7224 */ /* 0x000fe400078e0047 */
[----:B------:R-:W-:Y:S02]  /*27b20*/  IMAD.MOV.U32 R12, RZ, RZ, R0 ;  /* 0x000000ffff0c7224 */ /* 0x000fe400078e0000 */
[----:B------:R-:W-:-:S07]  /*27b30*/  IMAD.MOV.U32 R56, RZ, RZ, R14 ;  /* 0x000000ffff387224 */ /* 0x000fce00078e000e */
[----:B------:R-:W-:Y:S05]  /*27b40*/  WARPSYNC.COLLECTIVE R15, `(.L_x_3438) ;  /* 0x000000000f087348 */ /* 0x000fea0003c00000 */
[----:B------:R0:W1:Y:S02]  /*27b50*/  SHFL.IDX P6, R14, R13, R12, R11 ;  /* 0x0000000c0d0e7389 */ /* 0x00006400000c000b */
[----:B01----:R-:W-:Y:S01]  /*27b60*/  ENDCOLLECTIVE ;  /* 0x000000000000791b */ /* 0x003fe20003800000 */
.L_x_3438:
[----:B------:R-:W-:Y:S01]  /*27b70*/  SEL R39, R56, R67, P0 ;  /* 0x0000004338277207 */ /* 0x000fe20000000000 */
[----:B------:R-:W-:Y:S02]  /*27b80*/  IMAD.MOV.U32 R13, RZ, RZ, R73 ;  /* 0x000000ffff0d7224 */ /* 0x000fe400078e0049 */
[----:B------:R-:W-:Y:S01]  /*27b90*/  IMAD.MOV.U32 R12, RZ, RZ, R2 ;  /* 0x000000ffff0c7224 */ /* 0x000fe200078e0002 */
[----:B------:R-:W-:-:S07]  /*27ba0*/  MOV R71, R14 ;  /* 0x0000000e00477202 */ /* 0x000fce0000000f00 */
[----:B------:R-:W-:Y:S05]  /*27bb0*/  WARPSYNC.COLLECTIVE R15, `(.L_x_3439) ;  /* 0x000000000f087348 */ /* 0x000fea0003c00000 */
[----:B------:R0:W1:Y:S02]  /*27bc0*/  SHFL.IDX P6, R14, R13, R12, R11 ;  /* 0x0000000c0d0e7389 */ /* 0x00006400000c000b */
[----:B01----:R-:W-:Y:S01]  /*27bd0*/  ENDCOLLECTIVE ;  /* 0x000000000000791b */ /* 0x003fe20003800000 */
.L_x_3439:
[----:B------:R-:W-:Y:S01]  /*27be0*/  IMAD.MOV.U32 R13, RZ, RZ, R75 ;  /* 0x000000ffff0d7224 */ /* 0x000fe200078e004b */
[----:B------:R-:W-:Y:S01]  /*27bf0*/  MOV R12, R0 ;  /* 0x00000000000c7202 */ /* 0x000fe20000000f00 */
[----:B------:R-:W-:-:S07]  /*27c00*/  IMAD.MOV.U32 R58, RZ, RZ, R14 ;  /* 0x000000ffff3a7224 */ /* 0x000fce00078e000e */
[----:B------:R-:W-:Y:S05]  /*27c10*/  WARPSYNC.COLLECTIVE R15, `(.L_x_3440) ;  /* 0x000000000f087348 */ /* 0x000fea0003c00000 */
[----:B------:R0:W1:Y:S02]  /*27c20*/  SHFL.IDX P6, R14, R13, R12, R11 ;  /* 0x0000000c0d0e7389 */ /* 0x00006400000c000b */
[----:B01----:R-:W-:Y:S01]  /*27c30*/  ENDCOLLECTIVE ;  /* 0x000000000000791b */ /* 0x003fe20003800000 */
.L_x_3440:
[----:B------:R-:W-:Y:S02]  /*27c40*/  IMAD.MOV.U32 R13, RZ, RZ, R77 ;  /* 0x000000ffff0d7224 */ /* 0x000fe400078e004d */
[----:B------:R-:W-:Y:S02]  /*27c50*/  IMAD.MOV.U32 R12, RZ, RZ, R2 ;  /* 0x000000ffff0c7224 */ /* 0x000fe400078e0002 */
[----:B------:R-:W-:-:S07]  /*27c60*/  IMAD.MOV.U32 R75, RZ, RZ, R14 ;  /* 0x000000ffff4b7224 */ /* 0x000fce00078e000e */
[----:B------:R-:W-:Y:S05]  /*27c70*/  WARPSYNC.COLLECTIVE R15, `(.L_x_3441) ;  /* 0x000000000f087348 */ /* 0x000fea0003c00000 */
[----:B------:R0:W1:Y:S02]  /*27c80*/  SHFL.IDX P6, R14, R13, R12, R11 ;  /* 0x0000000c0d0e7389 */ /* 0x00006400000c000b */
[----:B01----:R-:W-:Y:S01]  /*27c90*/  ENDCOLLECTIVE ;  /* 0x000000000000791b */ /* 0x003fe20003800000 */
.L_x_3441:
        /* <DEDUP_REMOVED lines=8> */
.L_x_3200:
[----:B------:R-:W-:Y:S02]  /*27d20*/  IMAD.MOV.U32 R13, RZ, RZ, R3 ;  /* 0x000000ffff0d7224 */ /* 0x000fe400078e0003 */
[----:B------:R-:W-:Y:S02]  /*27d30*/  IMAD.MOV.U32 R12, RZ, RZ, RZ ;  /* 0x000000ffff0c7224 */ /* 0x000fe400078e00ff */
[----:B------:R-:W-:Y:S02]  /*27d40*/  IMAD.MOV.U32 R11, RZ, RZ, 0x181f ;  /* 0x0000181fff0b7424 */ /* 0x000fe400078e00ff */
[----:B------:R-:W-:-:S07]  /*27d50*/  IMAD.MOV.U32 R15, RZ, RZ, -0x1 ;  /* 0xffffffffff0f7424 */ /* 0x000fce00078e00ff */
[----:B01----:R-:W-:Y:S05]  /*27d60*/  WARPSYNC.COLLECTIVE R15, `(.L_x_3443) ;  /* 0x000000000f087348 */ /* 0x003fea0003c00000 */
[----:B------:R2:W3:Y:S02]  /*27d70*/  SHFL.IDX P6, R14, R13, R12, R11 ;  /* 0x0000000c0d0e7389 */ /* 0x0004e400000c000b */
[----:B0123--:R-:W-:Y:S01]  /*27d80*/  ENDCOLLECTIVE ;  /* 0x000000000000791b */ /* 0x00ffe20003800000 */
.L_x_3443:
[----:B------:R-:W-:Y:S01]  /*27d90*/  IMAD.MOV.U32 R13, RZ, RZ, R2 ;  /* 0x000000ffff0d7224 */ /* 0x000fe200078e0002 */
[----:B------:R-:W-:-:S07]  /*27da0*/  MOV R0, R14 ;  /* 0x0000000e00007202 */ /* 0x000fce0000000f00 */
[----:B------:R-:W-:Y:S05]  /*27db0*/  WARPSYNC.COLLECTIVE R15, `(.L_x_3444) ;  /* 0x000000000f087348 */ /* 0x000fea0003c00000 */
[----:B------:R0:W1:Y:S02]  /*27dc0*/  SHFL.IDX P6, R14, R13, R12, R11 ;  /* 0x0000000c0d0e7389 */ /* 0x00006400000c000b */
[----:B01----:R-:W-:Y:S01]  /*27dd0*/  ENDCOLLECTIVE ;  /* 0x000000000000791b */ /* 0x003fe20003800000 */
.L_x_3444:
[----:B------:R-:W-:Y:S05]  /*27de0*/  BRA `(.L_x_3445) ;  /* 0xffffff5400287947 */ /* 0x000fea000383ffff */
.L_x_3203:
[----:B------:R-:W-:Y:S01]  /*27df0*/  BSSY B1, `(.L_x_3446) ;  /* 0x0000008000017945 */ /* 0x000fe20003800000 */
[----:B------:R-:W-:Y:S01]  /*27e00*/  IMAD.MOV.U32 R13, RZ, RZ, R3 ;  /* 0x000000ffff0d7224 */ /* 0x000fe200078e0003 */
[----:B---3--:R-:W-:Y:S01]  /*27e10*/  MOV R15, 0xffffffff ;  /* 0xffffffff000f7802 */ /* 0x008fe20000000f00 */
[----:B------:R-:W-:Y:S02]  /*27e20*/  IMAD.MOV.U32 R12, RZ, RZ, 0x1 ;  /* 0x00000001ff0c7424 */ /* 0x000fe400078e00ff */
[----:B------:R-:W-:-:S07]  /*27e30*/  IMAD.MOV.U32 R11, RZ, RZ, 0x181f ;  /* 0x0000181fff0b7424 */ /* 0x000fce00078e00ff */
[----:B012-4-:R-:W-:Y:S05]  /*27e40*/  WARPSYNC.COLLECTIVE R15, `(.L_x_3447) ;  /* 0x000000000f087348 */ /* 0x017fea0003c00000 */
[----:B----4-:R3:W4:Y:S02]  /*27e50*/  SHFL.IDX P6, R14, R13, R12, R11 ;  /* 0x0000000c0d0e7389 */ /* 0x01072400000c000b */
[----:B01234-:R-:W-:Y:S01]  /*27e60*/  ENDCOLLECTIVE ;  /* 0x000000000000791b */ /* 0x01ffe20003800000 */
.L_x_3447:
[----:B------:R-:W-:Y:S05]  /*27e70*/  BSYNC B1 ;  /* 0x0000000000017941 */ /* 0x000fea0003800000 */
.L_x_3446:
        /* <DEDUP_REMOVED lines=8> */
.L_x_3448:
[----:B------:R-:W-:Y:S05]  /*27f00*/  BRA `(.L_x_3449) ;  /* 0xffffff5400347947 */ /* 0x000fea000383ffff */
.L_x_3206:
        /* <DEDUP_REMOVED lines=8> */
.L_x_3451:
[----:B------:R-:W-:Y:S05]  /*27f90*/  BSYNC B1 ;  /* 0x0000000000017941 */ /* 0x000fea0003800000 */
.L_x_3450:
        /* <DEDUP_REMOVED lines=8> */
.L_x_3452:
[----:B------:R-:W-:Y:S05]  /*28020*/  BRA `(.L_x_3453) ;  /* 0xffffff54003c7947 */ /* 0x000fea000383ffff */
.L_x_3209:
[----:B------:R-:W-:Y:S01]  /*28030*/  BSSY B1, `(.L_x_3454) ;  /* 0x0000008000017945 */ /* 0x000fe20003800000 */
[----:B------:R-:W-:Y:S01]  /*28040*/  MOV R13, R3 ;  /* 0x00000003000d7202 */ /* 0x000fe20000000f00 */
[----:B------:R-:W-:Y:S02]  /*28050*/  IMAD.MOV.U32 R12, RZ, RZ, 0x3 ;  /* 0x00000003ff0c7424 */ /* 0x000fe400078e00ff */
[----:B------:R-:W-:Y:S02]  /*28060*/  IMAD.MOV.U32 R11, RZ, RZ, 0x181f ;  /* 0x0000181fff0b7424 */ /* 0x000fe400078e00ff */
[----:B0-----:R-:W-:-:S07]  /*28070*/  IMAD.MOV.U32 R15, RZ, RZ, -0x1 ;  /* 0xffffffffff0f7424 */ /* 0x001fce00078e00ff */
[----:B-1234-:R-:W-:Y:S05]  /*28080*/  WARPSYNC.COLLECTIVE R15, `(.L_x_3455) ;  /* 0x000000000f087348 */ /* 0x01efea0003c00000 */
[----:B------:R0:W0:Y:S02]  /*28090*/  SHFL.IDX P6, R14, R13, R12, R11 ;  /* 0x0000000c0d0e7389 */ /* 0x00002400000c000b */
[----:B01234-:R-:W-:Y:S01]  /*280a0*/  ENDCOLLECTIVE ;  /* 0x000000000000791b */ /* 0x01ffe20003800000 */
.L_x_3455:
[----:B------:R-:W-:Y:S05]  /*280b0*/  BSYNC B1 ;  /* 0x0000000000017941 */ /* 0x000fea0003800000 */
.L_x_3454:
        /* <DEDUP_REMOVED lines=8> */
.L_x_3456:
[----:B------:R-:W-:Y:S05]  /*28140*/  BRA `(.L_x_3457) ;  /* 0xffffff5400447947 */ /* 0x000fea000383ffff */
.L_x_3225:
[----:B0-----:R-:W0:Y:S01]  /*28150*/  S2R R8, SR_TID.X ;  /* 0x0000000000087919 */ /* 0x001e220000002100 */
[----:B------:R-:W-:Y:S01]  /*28160*/  BSSY B1, `(.L_x_3458) ;  /* 0x000000a000017945 */ /* 0x000fe20003800000 */
[----:B------:R-:W-:Y:S01]  /*28170*/  MOV R12, RZ ;  /* 0x000000ff000c7202 */ /* 0x000fe20000000f00 */
[----:B------:R-:W-:Y:S02]  /*28180*/  IMAD.MOV.U32 R11, RZ, RZ, 0x1f ;  /* 0x0000001fff0b7424 */ /* 0x000fe400078e00ff */
[----:B------:R-:W-:Y:S01]  /*28190*/  IMAD.MOV.U32 R15, RZ, RZ, -0x1 ;  /* 0xffffffffff0f7424 */ /* 0x000fe200078e00ff */
[----:B0-----:R-:W-:-:S04]  /*281a0*/  SHF.R.U32.HI R8, RZ, 0x5, R8 ;  /* 0x00000005ff087819 */ /* 0x001fc80000011608 */
[----:B------:R-:W-:-:S05]  /*281b0*/  LOP3.LUT R8, R8, 0x3, RZ, 0xc0, !PT ;  /* 0x0000000308087812 */ /* 0x000fca00078ec0ff */
[----:B------:R-:W-:-:S07]  /*281c0*/  IMAD.MOV.U32 R13, RZ, RZ, R8 ;  /* 0x000000ffff0d7224 */ /* 0x000fce00078e0008 */
[----:B------:R-:W-:Y:S05]  /*281d0*/  WARPSYNC.COLLECTIVE R15, `(.L_x_3459) ;  /* 0x000000000f087348 */ /* 0x000fea0003c00000 */
[----:B------:R0:W1:Y:S02]  /*281e0*/  SHFL.IDX P6, R14, R13, R12, R11 ;  /* 0x0000000c0d0e7389 */ /* 0x00006400000c000b */
[----:B01----:R-:W-:Y:S01]  /*281f0*/  ENDCOLLECTIVE ;  /* 0x000000000000791b */ /* 0x003fe20003800000 */
.L_x_3459:
[----:B------:R-:W-:Y:S05]  /*28200*/  BSYNC B1 ;  /* 0x0000000000017941 */ /* 0x000fea0003800000 */
.L_x_3458:
[----:B------:R-:W-:Y:S05]  /*28210*/  BRA `(.L_x_3460) ;  /* 0xffffff6800ec7947 */ /* 0x000fea000383ffff */
.L_x_3227:
[----:B------:R-:W-:Y:S01]  /*28220*/  BSSY B1, `(.L_x_3461) ;  /* 0x0000006000017945 */ /* 0x000fe20003800000 */
[----:B------:R-:W-:-:S07]  /*28230*/  IMAD.MOV.U32 R15, RZ, RZ, -0x1 ;  /* 0xffffffffff0f7424 */ /* 0x000fce00078e00ff */
[----:B01----:R-:W-:Y:S05]  /*28240*/  WARPSYNC.COLLECTIVE R15, `(.L_x_3462) ;  /* 0x000000000f0c7348 */ /* 0x003fea0003c00000 */
[----:B------:R-:W-:Y:S02]  /*28250*/  ELECT P6, UR62, PT ;  /* 0x00000000003e782f */ /* 0x000fe400038c0000 */
[----:B------:R-:W-:Y:S01]  /*28260*/  MOV R14, UR62 ;  /* 0x0000003e000e7c02 */ /* 0x000fe20008000f00 */
[----:B01----:R-:W-:Y:S10]  /*28270*/  ENDCOLLECTIVE ;  /* 0x000000000000791b */ /* 0x003ff40003800000 */
.L_x_3462:
[----:B------:R-:W-:Y:S05]  /*28280*/  BSYNC B1 ;  /* 0x0000000000017941 */ /* 0x000fea0003800000 */
.L_x_3461:
[----:B------:R-:W-:Y:S05]  /*28290*/  BRA `(.L_x_3226) ;  /* 0xffffff6800e47947 */ /* 0x000fea000383ffff */
.L_x_3229:
[----:B-1----:R1:W2:Y:S02]  /*282a0*/  SYNCS.PHASECHK.TRANS64.TRYWAIT P0, [R22+URZ+0x22820], R6 ;  /* 0x02282006160075a7 */ /* 0x0022a4000800017f */
[----:B--2---:R-:W-:Y:S05]  /*282b0*/  @!P0 NANOSLEEP.SYNCS 0x989680 ;  /* 0x009896800000895d */ /* 0x004fea0003900000 */
[----:B------:R-:W2:Y:S02]  /*282c0*/  @!P0 SYNCS.PHASECHK.TRANS64 P0, [R22+URZ+0x22820], R6 ;  /* 0x02282006160085a7 */ /* 0x000ea4000800007f */
[----:B--2---:R-:W-:Y:S05]  /*282d0*/  @!P0 BRA `(.L_x_3229) ;  /* 0xfffffffc00f08947 */ /* 0x004fea000383ffff */
[----:B------:R-:W-:Y:S05]  /*282e0*/  BRA `(.L_x_3463) ;  /* 0xffffff6800f47947 */ /* 0x000fea000383ffff */
.L_x_3233:
[----:B0-----:R0:W1:Y:S02]  /*282f0*/  SYNCS.PHASECHK.TRANS64.TRYWAIT P0, [R6+URZ+0x228a0], R7 ;  /* 0x0228a007060075a7 */ /* 0x001064000800017f */
[----:B-1----:R-:W-:Y:S05]  /*28300*/  @!P0 NANOSLEEP.SYNCS 0x989680 ;  /* 0x009896800000895d */ /* 0x002fea0003900000 */
[----:B------:R-:W1:Y:S02]  /*28310*/  @!P0 SYNCS.PHASECHK.TRANS64 P0, [R6+URZ+0x228a0], R7 ;  /* 0x0228a007060085a7 */ /* 0x000e64000800007f */
[----:B-1----:R-:W-:Y:S05]  /*28320*/  @!P0 BRA `(.L_x_3233) ;  /* 0xfffffffc00f08947 */ /* 0x002fea000383ffff */
[----:B------:R-:W-:Y:S05]  /*28330*/  BRA `(.L_x_3464) ;  /* 0xffffff6c000c7947 */ /* 0x000fea000383ffff */
.L_x_3238:
[----:B-1----:R1:W2:Y:S02]  /*28340*/  SYNCS.PHASECHK.TRANS64.TRYWAIT P0, [R6+URZ+0x228c0], R7 ;  /* 0x0228c007060075a7 */ /* 0x0022a4000800017f */
[----:B--2---:R-:W-:Y:S05]  /*28350*/  @!P0 NANOSLEEP.SYNCS 0x989680 ;  /* 0x009896800000895d */ /* 0x004fea0003900000 */
[----:B------:R-:W2:Y:S02]  /*28360*/  @!P0 SYNCS.PHASECHK.TRANS64 P0, [R6+URZ+0x228c0], R7 ;  /* 0x0228c007060085a7 */ /* 0x000ea4000800007f */
[----:B--2---:R-:W-:Y:S05]  /*28370*/  @!P0 BRA `(.L_x_3238) ;  /* 0xfffffffc00f08947 */ /* 0x004fea000383ffff */
[----:B------:R-:W-:Y:S05]  /*28380*/  BRA `(.L_x_3465) ;  /* 0xffffff6c00887947 */ /* 0x000fea000383ffff */
.L_x_3245:
[----:B0-----:R0:W1:Y:S02]  /*28390*/  SYNCS.PHASECHK.TRANS64.TRYWAIT P1, [R6+URZ+0x228a0], R7 ;  /* 0x0228a007060075a7 */ /* 0x001064000802017f */
[----:B-1----:R-:W-:Y:S05]  /*283a0*/  @!P1 NANOSLEEP.SYNCS 0x989680 ;  /* 0x009896800000995d */ /* 0x002fea0003900000 */
[----:B------:R-:W1:Y:S02]  /*283b0*/  @!P1 SYNCS.PHASECHK.TRANS64 P1, [R6+URZ+0x228a0], R7 ;  /* 0x0228a007060095a7 */ /* 0x000e64000802007f */
[----:B-1----:R-:W-:Y:S05]  /*283c0*/  @!P1 BRA `(.L_x_3245) ;  /* 0xfffffffc00f09947 */ /* 0x002fea000383ffff */
[----:B------:R-:W-:Y:S05]  /*283d0*/  BRA `(.L_x_3466) ;  /* 0xffffff7000447947 */ /* 0x000fea000383ffff */
.L_x_3250:
[----:B-1----:R1:W2:Y:S02]  /*283e0*/  SYNCS.PHASECHK.TRANS64.TRYWAIT P1, [R6+URZ+0x228c0], R7 ;  /* 0x0228c007060075a7 */ /* 0x0022a4000802017f */
[----:B--2---:R-:W-:Y:S05]  /*283f0*/  @!P1 NANOSLEEP.SYNCS 0x989680 ;  /* 0x009896800000995d */ /* 0x004fea0003900000 */
[----:B------:R-:W2:Y:S02]  /*28400*/  @!P1 SYNCS.PHASECHK.TRANS64 P1, [R6+URZ+0x228c0], R7 ;  /* 0x0228c007060095a7 */ /* 0x000ea4000802007f */
[----:B--2---:R-:W-:Y:S05]  /*28410*/  @!P1 BRA `(.L_x_3250) ;  /* 0xfffffffc00f09947 */ /* 0x004fea000383ffff */
[----:B------:R-:W-:Y:S05]  /*28420*/  BRA `(.L_x_3467) ;  /* 0xffffff7000bc7947 */ /* 0x000fea000383ffff */
.L_x_3265:
[----:B------:R-:W0:Y:S01]  /*28430*/  S2R R20, SR_TID.X ;  /* 0x0000000000147919 */ /* 0x000e220000002100 */
[----:B------:R-:W-:Y:S01]  /*28440*/  BSSY B0, `(.L_x_3468) ;  /* 0x000000a000007945 */ /* 0x000fe20003800000 */
[----:B------:R-:W-:Y:S02]  /*28450*/  IMAD.MOV.U32 R11, RZ, RZ, 0x1f ;  /* 0x0000001fff0b7424 */ /* 0x000fe400078e00ff */
[----:B------:R-:W-:Y:S01]  /*28460*/  IMAD.MOV.U32 R15, RZ, RZ, -0x1 ;  /* 0xffffffffff0f7424 */ /* 0x000fe200078e00ff */
[----:B0-----:R-:W-:-:S04]  /*28470*/  SHF.R.U32.HI R12, RZ, 0x5, R20 ;  /* 0x00000005ff0c7819 */ /* 0x001fc80000011614 */
[----:B------:R-:W-:-:S05]  /*28480*/  LOP3.LUT R12, R12, 0x3, RZ, 0xc0, !PT ;  /* 0x000000030c0c7812 */ /* 0x000fca00078ec0ff */
[----:B------:R-:W-:Y:S01]  /*28490*/  IMAD.MOV.U32 R13, RZ, RZ, R12 ;  /* 0x000000ffff0d7224 */ /* 0x000fe200078e000c */
[----:B------:R-:W-:-:S07]  /*284a0*/  MOV R12, RZ ;  /* 0x000000ff000c7202 */ /* 0x000fce0000000f00 */
[----:B-----5:R-:W-:Y:S05]  /*284b0*/  WARPSYNC.COLLECTIVE R15, `(.L_x_3469) ;  /* 0x000000000f087348 */ /* 0x020fea0003c00000 */
[----:B------:R0:W1:Y:S02]  /*284c0*/  SHFL.IDX P6, R14, R13, R12, R11 ;  /* 0x0000000c0d0e7389 */ /* 0x00006400000c000b */
[----:B01---5:R-:W-:Y:S01]  /*284d0*/  ENDCOLLECTIVE ;  /* 0x000000000000791b */ /* 0x023fe20003800000 */
.L_x_3469:
[----:B------:R-:W-:Y:S05]  /*284e0*/  BSYNC B0 ;  /* 0x0000000000007941 */ /* 0x000fea0003800000 */
.L_x_3468:
[----:B------:R-:W-:Y:S05]  /*284f0*/  BRA `(.L_x_3470) ;  /* 0xffffff80003c7947 */ /* 0x000fea000383ffff */
.L_x_3268:
[----:B0-----:R-:W2:Y:S02]  /*28500*/  LDL R0, [R1+0x30] ;  /* 0x0000300001007983 */ /* 0x001ea40000100800 */
[----:B--2---:R0:W1:Y:S02]  /*28510*/  SYNCS.PHASECHK.TRANS64.TRYWAIT P0, [R6+URZ+0x22880], R0 ;  /* 0x02288000060075a7 */ /* 0x004064000800017f */
[----:B-1----:R-:W-:Y:S05]  /*28520*/  @!P0 NANOSLEEP.SYNCS 0x989680 ;  /* 0x009896800000895d */ /* 0x002fea0003900000 */
[----:B------:R-:W1:Y:S02]  /*28530*/  @!P0 SYNCS.PHASECHK.TRANS64 P0, [R6+URZ+0x22880], R0 ;  /* 0x02288000060085a7 */ /* 0x000e64000800007f */
[----:B-1----:R-:W-:Y:S05]  /*28540*/  @!P0 BRA `(.L_x_3268) ;  /* 0xfffffffc00ec8947 */ /* 0x002fea000383ffff */
[----:B------:R-:W-:Y:S05]  /*28550*/  BRA `(.L_x_3471) ;  /* 0xffffff8000587947 */ /* 0x000fea000383ffff */
.L_x_3269:
        /* <DEDUP_REMOVED lines=8> */
.L_x_3473:
[----:B------:R-:W-:Y:S05]  /*285e0*/  BSYNC B0 ;  /* 0x0000000000007941 */ /* 0x000fea0003800000 */
.L_x_3472:
[----:B------:R-:W-:Y:S01]  /*285f0*/  IMAD.MOV.U32 R13, RZ, RZ, R2 ;  /* 0x000000ffff0d7224 */ /* 0x000fe200078e0002 */
[----:B------:R-:W-:Y:S01]  /*28600*/  MOV R11, 0x181f ;  /* 0x0000181f000b7802 */ /* 0x000fe20000000f00 */
[----:B------:R-:W-:Y:S01]  /*28610*/  IMAD.MOV.U32 R12, RZ, RZ, RZ ;  /* 0x000000ffff0c7224 */ /* 0x000fe200078e00ff */
[----:B------:R-:W-:Y:S01]  /*28620*/  ISETP.GE.AND P2, PT, R9, 0x21, PT ;  /* 0x000000210900780c */ /* 0x000fe20003f46270 */
[----:B------:R-:W-:Y:S01]  /*28630*/  IMAD.MOV.U32 R15, RZ, RZ, -0x1 ;  /* 0xffffffffff0f7424 */ /* 0x000fe200078e00ff */
[----:B------:R-:W-:Y:S01]  /*28640*/  LOP3.LUT R23, R23, 0xffffffef, RZ, 0xc0, !PT ;  /* 0xffffffef17177812 */ /* 0x000fe200078ec0ff */
[----:B------:R-:W-:Y:S01]  /*28650*/  IMAD.MOV.U32 R3, RZ, RZ, R14 ;  /* 0x000000ffff037224 */ /* 0x000fe200078e000e */
[----:B------:R-:W-:-:S13]  /*28660*/  ISETP.GE.AND P3, PT, R9, 0x91, PT ;  /* 0x000000910900780c */ /* 0x000fda0003f66270 */
[----:B------:R-:W-:Y:S05]  /*28670*/  WARPSYNC.COLLECTIVE R15, `(.L_x_3474) ;  /* 0x000000000f087348 */ /* 0x000fea0003c00000 */
[----:B------:R0:W1:Y:S02]  /*28680*/  SHFL.IDX P6, R14, R13, R12, R11 ;  /* 0x0000000c0d0e7389 */ /* 0x00006400000c000b */
[----:B01----:R-:W-:Y:S01]  /*28690*/  ENDCOLLECTIVE ;  /* 0x000000000000791b */ /* 0x003fe20003800000 */
.L_x_3474:
[C---:B------:R-:W-:Y:S02]  /*286a0*/  ISETP.GE.AND P5, PT, R9.reuse, 0x31, PT ;  /* 0x000000310900780c */ /* 0x040fe40003fa6270 */
[----:B------:R-:W-:Y:S02]  /*286b0*/  ISETP.GE.AND P4, PT, R9, 0x61, PT ;  /* 0x000000610900780c */ /* 0x000fe40003f86270 */
        /* <DEDUP_REMOVED lines=8> */
.L_x_3475:
        /* <DEDUP_REMOVED lines=11> */
.L_x_3476:
        /* <DEDUP_REMOVED lines=8> */
.L_x_3477:
        /* <DEDUP_REMOVED lines=10> */
.L_x_3478:
        /* <DEDUP_REMOVED lines=8> */
.L_x_3479:
[----:B------:R-:W-:Y:S02]  /*28990*/  ISETP.LT.OR P1, PT, R9, 0x21, P0 ;  /* 0x000000210900780c */ /* 0x000fe40000721670 */
[----:B------:R-:W-:-:S11]  /*289a0*/  MOV R13, R2 ;  /* 0x00000002000d7202 */ /* 0x000fd60000000f00 */
        /* <DEDUP_REMOVED lines=8> */
.L_x_3480:
        /* <DEDUP_REMOVED lines=8> */
.L_x_3481:
        /* <DEDUP_REMOVED lines=10> */
.L_x_3482:
[----:B------:R-:W-:Y:S02]  /*28b50*/  IMAD.MOV.U32 R13, RZ, RZ, R0 ;  /* 0x000000ffff0d7224 */ /* 0x000fe400078e0000 */
[----:B------:R-:W-:-:S05]  /*28b60*/  IMAD.MOV.U32 R12, RZ, RZ, R14 ;  /* 0x000000ffff0c7224 */ /* 0x000fca00078e000e */
[----:B------:R-:W-:Y:S02]  /*28b70*/  IADD3 R26, P1, R31, R12, RZ ;  /* 0x0000000c1f1a7210 */ /* 0x000fe40007f3e0ff */
[----:B------:R-:W-:-:S03]  /*28b80*/  MOV R12, 0x5 ;  /* 0x00000005000c7802 */ /* 0x000fc60000000f00 */
[----:B------:R-:W-:Y:S01]  /*28b90*/  IMAD.X R27, RZ, RZ, R21, P1 ;  /* 0x000000ffff1b7224 */ /* 0x000fe200008e0615 */
[----:B------:R-:W-:-:S13]  /*28ba0*/  ISETP.LT.OR P1, PT, R9, 0x41, P0 ;  /* 0x000000410900780c */ /* 0x000fda0000721670 */
[----:B------:R-:W-:Y:S05]  /*28bb0*/  WARPSYNC.COLLECTIVE R15, `(.L_x_3483) ;  /* 0x000000000f087348 */ /* 0x000fea0003c00000 */
[----:B------:R0:W1:Y:S02]  /*28bc0*/  SHFL.IDX P6, R14, R13, R12, R11 ;  /* 0x0000000c0d0e7389 */ /* 0x00006400000c000b */
[----:B01----:R-:W-:Y:S01]  /*28bd0*/  ENDCOLLECTIVE ;  /* 0x000000000000791b */ /* 0x003fe20003800000 */
.L_x_3483:
        /* <DEDUP_REMOVED lines=9> */
.L_x_3484:
        /* <DEDUP_REMOVED lines=8> */
.L_x_3485:
        /* <DEDUP_REMOVED lines=10> */
.L_x_3486:
        /* <DEDUP_REMOVED lines=8> */
.L_x_3487:
        /* <DEDUP_REMOVED lines=10> */
.L_x_3488:
[----:B------:R-:W-:Y:S02]  /*28eb0*/  IMAD.MOV.U32 R13, RZ, RZ, R10 ;  /* 0x000000ffff0d7224 */ /* 0x000fe400078e000a */
[----:B------:R-:W-:Y:S01]  /*28ec0*/  IMAD.MOV.U32 R12, RZ, RZ, RZ ;  /* 0x000000ffff0c7224 */ /* 0x000fe200078e00ff */
[----:B------:R-:W-:-:S07]  /*28ed0*/  MOV R2, R14 ;  /* 0x0000000e00027202 */ /* 0x000fce0000000f00 */
[----:B------:R-:W-:Y:S05]  /*28ee0*/  WARPSYNC.COLLECTIVE R15, `(.L_x_3489) ;  /* 0x000000000f087348 */ /* 0x000fea0003c00000 */
[----:B------:R0:W1:Y:S02]  /*28ef0*/  SHFL.IDX P6, R14, R13, R12, R11 ;  /* 0x0000000c0d0e7389 */ /* 0x00006400000c000b */
[----:B01----:R-:W-:Y:S01]  /*28f00*/  ENDCOLLECTIVE ;  /* 0x000000000000791b */ /* 0x003fe20003800000 */
.L_x_3489:
[----:B------:R-:W-:-:S05]  /*28f10*/  IADD3 R26, P1, R31, R2, RZ ;  /* 0x000000021f1a7210 */ /* 0x000fca0007f3e0ff */
[----:B------:R-:W-:Y:S01]  /*28f20*/  IMAD.X R27, RZ, RZ, R0, P1 ;  /* 0x000000ffff1b7224 */ /* 0x000fe200008e0600 */
        /* <DEDUP_REMOVED lines=10> */
.L_x_3490:
        /* <DEDUP_REMOVED lines=9> */
.L_x_3491:
        /* <DEDUP_REMOVED lines=11> */
.L_x_3492:
        /* <DEDUP_REMOVED lines=14> */
.L_x_3274:
[----:B--2---:R-:W2:Y:S02]  /*291f0*/  LDL R0, [R1+0x30] ;  /* 0x0000300001007983 */ /* 0x004ea40000100800 */
[----:B--2---:R2:W3:Y:S02]  /*29200*/  SYNCS.PHASECHK.TRANS64.TRYWAIT P0, [R6+URZ+0x22840], R0 ;  /* 0x02284000060075a7 */ /* 0x0044e4000800017f */
[----:B---3--:R-:W-:Y:S05]  /*29210*/  @!P0 NANOSLEEP.SYNCS 0x989680 ;  /* 0x009896800000895d */ /* 0x008fea0003900000 */
[----:B------:R-:W3:Y:S02]  /*29220*/  @!P0 SYNCS.PHASECHK.TRANS64 P0, [R6+URZ+0x22840], R0 ;  /* 0x02284000060085a7 */ /* 0x000ee4000800007f */
[----:B---3--:R-:W-:Y:S05]  /*29230*/  @!P0 BRA `(.L_x_3274) ;  /* 0xfffffffc00ec8947 */ /* 0x008fea000383ffff */
[----:B------:R-:W-:Y:S05]  /*29240*/  BRA `(.L_x_3494) ;  /* 0xffffff7c00887947 */ /* 0x000fea000383ffff */
.L_x_3275:
        /* <DEDUP_REMOVED lines=8> */
.L_x_3496:
[----:B------:R-:W-:Y:S05]  /*292d0*/  BSYNC B0 ;  /* 0x0000000000007941 */ /* 0x000fea0003800000 */
.L_x_3495:
        /* <DEDUP_REMOVED lines=8> */
.L_x_3497:
[----:B------:R-:W-:Y:S01]  /*29360*/  IMAD.MOV.U32 R13, RZ, RZ, R7 ;  /* 0x000000ffff0d7224 */ /* 0x000fe200078e0007 */
[----:B------:R-:W-:Y:S02]  /*29370*/  MOV R12, 0x1 ;  /* 0x00000001000c7802 */ /* 0x000fe40000000f00 */
        /* <DEDUP_REMOVED lines=14> */
.L_x_3498:
[----:B------:R-:W-:Y:S02]  /*29460*/  IMAD.MOV.U32 R13, RZ, RZ, R8 ;  /* 0x000000ffff0d7224 */ /* 0x000fe400078e0008 */
[----:B------:R-:W-:-:S07]  /*29470*/  IMAD.MOV.U32 R4, RZ, RZ, R14 ;  /* 0x000000ffff047224 */ /* 0x000fce00078e000e */
[----:B------:R-:W-:Y:S05]  /*29480*/  WARPSYNC.COLLECTIVE R15, `(.L_x_3499) ;  /* 0x000000000f087348 */ /* 0x000fea0003c00000 */
[----:B------:R0:W1:Y:S02]  /*29490*/  SHFL.IDX P6, R14, R13, R12, R11 ;  /* 0x0000000c0d0e7389 */ /* 0x00006400000c000b */
[----:B01----:R-:W-:Y:S01]  /*294a0*/  ENDCOLLECTIVE ;  /* 0x000000000000791b */ /* 0x003fe20003800000 */
.L_x_3499:
        /* <DEDUP_REMOVED lines=16> */
.L_x_3500:
[----:B------:R-:W-:Y:S02]  /*295b0*/  IMAD.MOV.U32 R13, RZ, RZ, R8 ;  /* 0x000000ffff0d7224 */ /* 0x000fe400078e0008 */
[----:B------:R-:W-:-:S07]  /*295c0*/  IMAD.MOV.U32 R4, RZ, RZ, R14 ;  /* 0x000000ffff047224 */ /* 0x000fce00078e000e */
[----:B------:R-:W-:Y:S05]  /*295d0*/  WARPSYNC.COLLECTIVE R15, `(.L_x_3501) ;  /* 0x000000000f087348 */ /* 0x000fea0003c00000 */
[----:B------:R0:W1:Y:S02]  /*295e0*/  SHFL.IDX P6, R14, R13, R12, R11 ;  /* 0x0000000c0d0e7389 */ /* 0x00006400000c000b */
[----:B01----:R-:W-:Y:S01]  /*295f0*/  ENDCOLLECTIVE ;  /* 0x000000000000791b */ /* 0x003fe20003800000 */
.L_x_3501:
[----:B------:R-:W-:Y:S02]  /*29600*/  IMAD.MOV.U32 R13, RZ, RZ, R7 ;  /* 0x000000ffff0d7224 */ /* 0x000fe400078e0007 */
[----:B------:R-:W-:Y:S01]  /*29610*/  IMAD.MOV.U32 R12, RZ, RZ, 0x3 ;  /* 0x00000003ff0c7424 */ /* 0x000fe200078e00ff */
[----:B------:R-:W-:Y:S01]  /*29620*/  LOP3.LUT P6, RZ, R23, 0x8, RZ, 0xc0, !PT ;  /* 0x0000000817ff7812 */ /* 0x000fe200078cc0ff */
[----:B------:R-:W-:-:S12]  /*29630*/  IMAD.MOV.U32 R5, RZ, RZ, R14 ;  /* 0x000000ffff057224 */ /* 0x000fd800078e000e */
[----:B------:R-:W-:-:S04]  /*29640*/  @P6 IADD3 R5, P0, R31, R5, RZ ;  /* 0x000000051f056210 */ /* 0x000fc80007f1e0ff */
[----:B------:R-:W-:-:S04]  /*29650*/  @P6 IADD3.X R4, RZ, R4, RZ, P0, !PT ;  /* 0x00000004ff046210 */ /* 0x000fc800007fe4ff */
        /* <DEDUP_REMOVED lines=10> */
.L_x_3502:
[----:B------:R-:W-:Y:S02]  /*29700*/  IMAD.MOV.U32 R13, RZ, RZ, R8 ;  /* 0x000000ffff0d7224 */ /* 0x000fe400078e0008 */
[----:B------:R-:W-:-:S07]  /*29710*/  IMAD.MOV.U32 R4, RZ, RZ, R14 ;  /* 0x000000ffff047224 */ /* 0x000fce00078e000e */
[----:B------:R-:W-:Y:S05]  /*29720*/  WARPSYNC.COLLECTIVE R15, `(.L_x_3503) ;  /* 0x000000000f087348 */ /* 0x000fea0003c00000 */
[----:B------:R0:W1:Y:S02]  /*29730*/  SHFL.IDX P6, R14, R13, R12, R11 ;  /* 0x0000000c0d0e7389 */ /* 0x00006400000c000b */
[----:B01----:R-:W-:Y:S01]  /*29740*/  ENDCOLLECTIVE ;  /* 0x000000000000791b */ /* 0x003fe20003800000 */
.L_x_3503:
[----:B------:R-:W-:Y:S02]  /*29750*/  IMAD.MOV.U32 R13, RZ, RZ, R7 ;  /* 0x000000ffff0d7224 */ /* 0x000fe400078e0007 */
[----:B------:R-:W-:Y:S01]  /*29760*/  IMAD.MOV.U32 R12, RZ, RZ, 0x4 ;  /* 0x00000004ff0c7424 */ /* 0x000fe200078e00ff */
[----:B------:R-:W-:-:S07]  /*29770*/  MOV R5, R14 ;  /* 0x0000000e00057202 */ /* 0x000fce0000000f00 */
[----:B------:R-:W-:Y:S05]  /*29780*/  WARPSYNC.COLLECTIVE R15, `(.L_x_3504) ;  /* 0x000000000f087348 */ /* 0x000fea0003c00000 */
[----:B------:R0:W1:Y:S02]  /*29790*/  SHFL.IDX P6, R14, R13, R12, R11 ;  /* 0x0000000c0d0e7389 */ /* 0x00006400000c000b */
[----:B01----:R-:W-:Y:S01]  /*297a0*/  ENDCOLLECTIVE ;  /* 0x000000000000791b */ /* 0x003fe20003800000 */
.L_x_3504:
[----:B------:R-:W-:-:S05]  /*297b0*/  @P5 IADD3 R5, P0, R31, R5, RZ ;  /* 0x000000051f055210 */ /* 0x000fca0007f1e0ff */
[----:B------:R-:W-:-:S05]  /*297c0*/  @P5 IMAD.X R4, RZ, RZ, R4, P0 ;  /* 0x000000ffff045224 */ /* 0x000fca00000e0604 */
[----:B------:R-:W-:Y:S02]  /*297d0*/  @P5 LOP3.LUT R5, R5, R4, RZ, 0x3c, !PT ;  /* 0x0000000405055212 */ /* 0x000fe400078e3cff */
[----:B------:R-:W-:Y:S02]  /*297e0*/  MOV R13, R8 ;  /* 0x00000008000d7202 */ /* 0x000fe40000000f00 */
        /* <DEDUP_REMOVED lines=11> */
.L_x_3505:
        /* <DEDUP_REMOVED lines=16> */
.L_x_3506:
[----:B------:R-:W-:Y:S01]  /*299a0*/  IMAD.MOV.U32 R13, RZ, RZ, R8 ;  /* 0x000000ffff0d7224 */ /* 0x000fe200078e0008 */
[----:B------:R-:W-:-:S07]  /*299b0*/  MOV R4, R14 ;  /* 0x0000000e00047202 */ /* 0x000fce0000000f00 */
[----:B------:R-:W-:Y:S05]  /*299c0*/  WARPSYNC.COLLECTIVE R15, `(.L_x_3507) ;  /* 0x000000000f087348 */ /* 0x000fea0003c00000 */
[----:B------:R0:W1:Y:S02]  /*299d0*/  SHFL.IDX P6, R14, R13, R12, R11 ;  /* 0x0000000c0d0e7389 */ /* 0x00006400000c000b */
[----:B01----:R-:W-:Y:S01]  /*299e0*/  ENDCOLLECTIVE ;  /* 0x000000000000791b */ /* 0x003fe20003800000 */
.L_x_3507:
[----:B------:R-:W-:Y:S01]  /*299f0*/  IMAD.MOV.U32 R13, RZ, RZ, R7 ;  /* 0x000000ffff0d7224 */ /* 0x000fe200078e0007 */
[----:B------:R-:W-:Y:S01]  /*29a00*/  MOV R12, 0x6 ;  /* 0x00000006000c7802 */ /* 0x000fe20000000f00 */
[----:B------:R-:W-:-:S07]  /*29a10*/  IMAD.MOV.U32 R5, RZ, RZ, R14 ;  /* 0x000000ffff057224 */ /* 0x000fce00078e000e */
[----:B------:R-:W-:Y:S05]  /*29a20*/  WARPSYNC.COLLECTIVE R15, `(.L_x_3508) ;  /* 0x000000000f087348 */ /* 0x000fea0003c00000 */
[----:B------:R0:W1:Y:S02]  /*29a30*/  SHFL.IDX P6, R14, R13, R12, R11 ;  /* 0x0000000c0d0e7389 */ /* 0x00006400000c000b */
[----:B01----:R-:W-:Y:S01]  /*29a40*/  ENDCOLLECTIVE ;  /* 0x000000000000791b */ /* 0x003fe20003800000 */
.L_x_3508:
        /* <DEDUP_REMOVED lines=14> */
.L_x_3509:
[----:B------:R-:W-:Y:S01]  /*29b30*/  MOV R13, R7 ;  /* 0x00000007000d7202 */ /* 0x000fe20000000f00 */
[----:B------:R-:W-:Y:S02]  /*29b40*/  IMAD.MOV.U32 R12, RZ, RZ, 0x7 ;  /* 0x00000007ff0c7424 */ /* 0x000fe400078e00ff */
[----:B------:R-:W-:-:S07]  /*29b50*/  IMAD.MOV.U32 R5, RZ, RZ, R14 ;  /* 0x000000ffff057224 */ /* 0x000fce00078e000e */
[----:B------:R-:W-:Y:S05]  /*29b60*/  WARPSYNC.COLLECTIVE R15, `(.L_x_3510) ;  /* 0x000000000f087348 */ /* 0x000fea0003c00000 */
[----:B------:R0:W1:Y:S02]  /*29b70*/  SHFL.IDX P6, R14, R13, R12, R11 ;  /* 0x0000000c0d0e7389 */ /* 0x00006400000c000b */
[----:B01----:R-:W-:Y:S01]  /*29b80*/  ENDCOLLECTIVE ;  /* 0x000000000000791b */ /* 0x003fe20003800000 */
.L_x_3510:
        /* <DEDUP_REMOVED lines=10> */
.L_x_3511:
        /* <DEDUP_REMOVED lines=10> */
.L_x_3512:
[----:B------:R-:W-:-:S04]  /*29cd0*/  @P1 IADD3 R4, P0, R31, R4, RZ ;  /* 0x000000041f041210 */ /* 0x000fc80007f1e0ff */
[----:B------:R-:W-:-:S05]  /*29ce0*/  @P1 IADD3.X R5, RZ, R7, RZ, P0, !PT ;  /* 0x00000007ff051210 */ /* 0x000fca00007fe4ff */
        /* <DEDUP_REMOVED lines=9> */
.L_x_3513:
[----:B------:R-:W-:Y:S02]  /*29d80*/  IMAD.MOV.U32 R13, RZ, RZ, R2 ;  /* 0x000000ffff0d7224 */ /* 0x000fe400078e0002 */
[----:B------:R-:W-:Y:S01]  /*29d90*/  IMAD.MOV.U32 R12, RZ, RZ, 0x1 ;  /* 0x00000001ff0c7424 */ /* 0x000fe200078e00ff */
[----:B------:R-:W-:-:S07]  /*29da0*/  MOV R8, R14 ;  /* 0x0000000e00087202 */ /* 0x000fce0000000f00 */
[----:B------:R-:W-:Y:S05]  /*29db0*/  WARPSYNC.COLLECTIVE R15, `(.L_x_3514) ;  /* 0x000000000f087348 */ /* 0x000fea0003c00000 */
[----:B------:R0:W1:Y:S02]  /*29dc0*/  SHFL.IDX P6, R14, R13, R12, R11 ;  /* 0x0000000c0d0e7389 */ /* 0x00006400000c000b */
[----:B01----:R-:W-:Y:S01]  /*29dd0*/  ENDCOLLECTIVE ;  /* 0x000000000000791b */ /* 0x003fe20003800000 */
.L_x_3514:
[----:B------:R-:W-:-:S05]  /*29de0*/  @P2 IADD3 R4, P0, R31, R8, RZ ;  /* 0x000000081f042210 */ /* 0x000fca0007f1e0ff */
[----:B------:R-:W-:-:S05]  /*29df0*/  @P2 IMAD.X R5, RZ, RZ, R7, P0 ;  /* 0x000000ffff052224 */ /* 0x000fca00000e0607 */
        /* <DEDUP_REMOVED lines=9> */
.L_x_3515:
[----:B------:R-:W-:Y:S01]  /*29e90*/  IMAD.MOV.U32 R0, RZ, RZ, R14 ;  /* 0x000000ffff007224 */ /* 0x000fe200078e000e */
[----:B------:R-:W-:Y:S06]  /*29ea0*/  BRA `(.L_x_3516) ;  /* 0xffffff78004c7947 */ /* 0x000fec000383ffff */
.L_x_3280:
[----:B------:R-:W-:Y:S01]  /*29eb0*/  IMAD.MOV.U32 R13, RZ, RZ, R4 ;  /* 0x000000ffff0d7224 */ /* 0x000fe200078e0004 */
[----:B------:R-:W-:Y:S01]  /*29ec0*/  MOV R15, 0xffffffff ;  /* 0xffffffff000f7802 */ /* 0x000fe20000000f00 */
[----:B------:R-:W-:Y:S02]  /*29ed0*/  IMAD.MOV.U32 R12, RZ, RZ, RZ ;  /* 0x000000ffff0c7224 */ /* 0x000fe400078e00ff */
[----:B------:R-:W-:Y:S02]  /*29ee0*/  IMAD.MOV.U32 R11, RZ, RZ, 0x181f ;  /* 0x0000181fff0b7424 */ /* 0x000fe400078e00ff */
[----:B------:R-:W-:Y:S02]  /*29ef0*/  IMAD R29, R29, R7, RZ ;  /* 0x000000071d1d7224 */ /* 0x000fe400078e02ff */
[----:B------:R-:W-:-:S07]  /*29f00*/  IMAD R17, R17, 0x80, R9 ;  /* 0x0000008011117824 */ /* 0x000fce00078e0209 */
[----:B-----5:R-:W-:Y:S05]  /*29f10*/  WARPSYNC.COLLECTIVE R15, `(.L_x_3517) ;  /* 0x000000000f087348 */ /* 0x020fea0003c00000 */
[----:B------:R0:W1:Y:S02]  /*29f20*/  SHFL.IDX P6, R14, R13, R12, R11 ;  /* 0x0000000c0d0e7389 */ /* 0x00006400000c000b */
[----:B01---5:R-:W-:Y:S01]  /*29f30*/  ENDCOLLECTIVE ;  /* 0x000000000000791b */ /* 0x023fe20003800000 */
.L_x_3517:
[C---:B------:R-:W-:Y:S01]  /*29f40*/  VIADD R6, R17.reuse, 0x10 ;  /* 0x0000001011067836 */ /* 0x040fe20000000000 */
[----:B------:R-:W-:Y:S01]  /*29f50*/  ISETP.GE.AND P1, PT, R17, R29, PT ;  /* 0x0000001d1100720c */ /* 0x000fe20003f26270 */
[----:B------:R-:W-:Y:S02]  /*29f60*/  IMAD.MOV.U32 R13, RZ, RZ, R0 ;  /* 0x000000ffff0d7224 */ /* 0x000fe400078e0000 */
[----:B------:R-:W-:-:S10]  /*29f70*/  IMAD.MOV.U32 R2, RZ, RZ, R14 ;  /* 0x000000ffff027224 */ /* 0x000fd400078e000e */
[----:B------:R-:W-:Y:S05]  /*29f80*/  WARPSYNC.COLLECTIVE R15, `(.L_x_3518) ;  /* 0x000000000f087348 */ /* 0x000fea0003c00000 */
[----:B------:R0:W1:Y:S02]  /*29f90*/  SHFL.IDX P6, R14, R13, R12, R11 ;  /* 0x0000000c0d0e7389 */ /* 0x00006400000c000b */
[----:B01----:R-:W-:Y:S01]  /*29fa0*/  ENDCOLLECTIVE ;  /* 0x000000000000791b */ /* 0x003fe20003800000 */
.L_x_3518:
[----:B------:R-:W-:Y:S01]  /*29fb0*/  IMAD.MOV.U32 R13, RZ, RZ, R4 ;  /* 0x000000ffff0d7224 */ /* 0x000fe200078e0004 */
[----:B------:R-:W-:Y:S01]  /*29fc0*/  MOV R12, 0x1 ;  /* 0x00000001000c7802 */ /* 0x000fe20000000f00 */
[----:B------:R-:W-:-:S07]  /*29fd0*/  IMAD.MOV.U32 R3, RZ, RZ, R14 ;  /* 0x000000ffff037224 */ /* 0x000fce00078e000e */
[----:B------:R-:W-:Y:S05]  /*29fe0*/  WARPSYNC.COLLECTIVE R15, `(.L_x_3519) ;  /* 0x000000000f087348 */ /* 0x000fea0003c00000 */
[----:B------:R0:W1:Y:S02]  /*29ff0*/  SHFL.IDX P6, R14, R13, R12, R11 ;  /* 0x0000000c0d0e7389 */ /* 0x00006400000c000b */
[----:B01----:R-:W-:Y:S01]  /*2a000*/  ENDCOLLECTIVE ;  /* 0x000000000000791b */ /* 0x003fe20003800000 */
.L_x_3519:
[----:B------:R-:W-:-:S04]  /*2a010*/  @!P1 IADD3 R3, P3, R31, R3, RZ ;  /* 0x000000031f039210 */ /* 0x000fc80007f7e0ff */
[----:B------:R-:W-:Y:S01]  /*2a020*/  @!P1 IADD3.X R7, RZ, R2, RZ, P3, !PT ;  /* 0x00000002ff079210 */ /* 0x000fe20001ffe4ff */
[----:B------:R-:W-:-:S04]  /*2a030*/  @!P1 IMAD.MOV.U32 R2, RZ, RZ, R3 ;  /* 0x000000ffff029224 */ /* 0x000fc800078e0003 */
[----:B------:R-:W-:Y:S02]  /*2a040*/  @!P1 IMAD.MOV.U32 R3, RZ, RZ, R7 ;  /* 0x000000ffff039224 */ /* 0x000fe400078e0007 */
[----:B------:R-:W-:-:S03]  /*2a050*/  IMAD.MOV.U32 R13, RZ, RZ, R0 ;  /* 0x000000ffff0d7224 */ /* 0x000fc600078e0000 */
[----:B------:R-:W-:Y:S01]  /*2a060*/  @!PT LDS RZ, [RZ] ;  /* 0x00000000fffff984 */ /* 0x000fe20000000800 */
[----:B------:R-:W-:Y:S01]  /*2a070*/  @!PT LDS RZ, [RZ] ;  /* 0x00000000fffff984 */ /* 0x000fe20000000800 */
[----:B------:R-:W-:Y:S01]  /*2a080*/  @!PT LDS RZ, [RZ] ;  /* 0x00000000fffff984 */ /* 0x000fe20000000800 */
[----:B------:R0:W-:Y:S01]  /*2a090*/  @!P1 LDGSTS.E.BYPASS.LTC128B.128 [R8+0x14400], desc[UR60][R2.64], !P0 ;  /* 0x1440000002089fae */ /* 0x0001e2000c101d7c */
[----:B------:R-:W-:Y:S01]  /*2a0a0*/  ISETP.GE.AND P1, PT, R6, R29, PT ;  /* 0x0000001d0600720c */ /* 0x000fe20003f26270 */
[----:B0-----:R-:W-:-:S12]  /*2a0b0*/  IMAD.MOV.U32 R2, RZ, RZ, R14 ;  /* 0x000000ffff027224 */ /* 0x001fd800078e000e */
[----:B------:R-:W-:Y:S05]  /*2a0c0*/  WARPSYNC.COLLECTIVE R15, `(.L_x_3520) ;  /* 0x000000000f087348 */ /* 0x000fea0003c00000 */
[----:B------:R0:W1:Y:S02]  /*2a0d0*/  SHFL.IDX P6, R14, R13, R12, R11 ;  /* 0x0000000c0d0e7389 */ /* 0x00006400000c000b */
[----:B01----:R-:W-:Y:S01]  /*2a0e0*/  ENDCOLLECTIVE ;  /* 0x000000000000791b */ /* 0x003fe20003800000 */
.L_x_3520:
[----:B------:R-:W-:Y:S02]  /*2a0f0*/  IMAD.MOV.U32 R13, RZ, RZ, R4 ;  /* 0x000000ffff0d7224 */ /* 0x000fe400078e0004 */
[----:B------:R-:W-:Y:S02]  /*2a100*/  IMAD.MOV.U32 R12, RZ, RZ, 0x2 ;  /* 0x00000002ff0c7424 */ /* 0x000fe400078e00ff */
[----:B------:R-:W-:-:S07]  /*2a110*/  IMAD.MOV.U32 R5, RZ, RZ, R14 ;  /* 0x000000ffff057224 */ /* 0x000fce00078e000e */
[----:B------:R-:W-:Y:S05]  /*2a120*/  WARPSYNC.COLLECTIVE R15, `(.L_x_3521) ;  /* 0x000000000f087348 */ /* 0x000fea0003c00000 */
[----:B------:R0:W1:Y:S02]  /*2a130*/  SHFL.IDX P6, R14, R13, R12, R11 ;  /* 0x0000000c0d0e7389 */ /* 0x00006400000c000b */
[----:B01----:R-:W-:Y:S01]  /*2a140*/  ENDCOLLECTIVE ;  /* 0x000000000000791b */ /* 0x003fe20003800000 */
.L_x_3521:
[----:B------:R-:W-:-:S05]  /*2a150*/  @!P1 IADD3 R5, P3, R31, R5, RZ ;  /* 0x000000051f059210 */ /* 0x000fca0007f7e0ff */
[----:B------:R-:W-:Y:S01]  /*2a160*/  @!P1 IMAD.X R6, RZ, RZ, R2, P3 ;  /* 0x000000ffff069224 */ /* 0x000fe200018e0602 */
[----:B------:R-:W-:-:S03]  /*2a170*/  @!P1 MOV R2, R5 ;  /* 0x0000000500029202 */ /* 0x000fc60000000f00 */
[----:B------:R-:W-:Y:S02]  /*2a180*/  @!P1 IMAD.MOV.U32 R3, RZ, RZ, R6 ;  /* 0x000000ffff039224 */ /* 0x000fe400078e0006 */
[----:B------:R-:W-:Y:S02]  /*2a190*/  IMAD.MOV.U32 R13, RZ, RZ, R0 ;  /* 0x000000ffff0d7224 */ /* 0x000fe400078e0000 */
[C---:B------:R-:W-:Y:S01]  /*2a1a0*/  VIADD R6, R17.reuse, 0x20 ;  /* 0x0000002011067836 */ /* 0x040fe20000000000 */
[----:B------:R-:W-:Y:S01]  /*2a1b0*/  @!PT LDS RZ, [RZ] ;  /* 0x00000000fffff984 */ /* 0x000fe20000000800 */
[----:B------:R-:W-:Y:S01]  /*2a1c0*/  @!PT LDS RZ, [RZ] ;  /* 0x00000000fffff984 */ /* 0x000fe20000000800 */
[----:B------:R-:W-:Y:S01]  /*2a1d0*/  @!PT LDS RZ, [RZ] ;  /* 0x00000000fffff984 */ /* 0x000fe20000000800 */
[----:B------:R0:W-:Y:S04]  /*2a1e0*/  @!P1 LDGSTS.E.BYPASS.LTC128B.128 [R8+0x14c00], desc[UR60][R2.64], !P0 ;  /* 0x14c0000002089fae */ /* 0x0001e8000c101d7c */
[----:B------:R-:W-:Y:S01]  /*2a1f0*/  ISETP.GE.AND P1, PT, R6, R29, PT ;  /* 0x0000001d0600720c */ /* 0x000fe20003f26270 */
[----:B------:R-:W-:Y:S01]  /*2a200*/  VIADD R6, R17, 0x30 ;  /* 0x0000003011067836 */ /* 0x000fe20000000000 */
[----:B0-----:R-:W-:-:S11]  /*2a210*/  MOV R2, R14 ;  /* 0x0000000e00027202 */ /* 0x001fd60000000f00 */
[----:B------:R-:W-:Y:S05]  /*2a220*/  WARPSYNC.COLLECTIVE R15, `(.L_x_3522) ;  /* 0x000000000f087348 */ /* 0x000fea0003c00000 */
[----:B------:R0:W1:Y:S02]  /*2a230*/  SHFL.IDX P6, R14, R13, R12, R11 ;  /* 0x0000000c0d0e7389 */ /* 0x00006400000c000b */
[----:B01----:R-:W-:Y:S01]  /*2a240*/  ENDCOLLECTIVE ;  /* 0x000000000000791b */ /* 0x003fe20003800000 */
.L_x_3522:
[----:B------:R-:W-:Y:S01]  /*2a250*/  MOV R13, R4 ;  /* 0x00000004000d7202 */ /* 0x000fe20000000f00 */
[----:B------:R-:W-:Y:S02]  /*2a260*/  IMAD.MOV.U32 R12, RZ, RZ, 0x3 ;  /* 0x00000003ff0c7424 */ /* 0x000fe400078e00ff */
[----:B------:R-:W-:-:S07]  /*2a270*/  IMAD.MOV.U32 R3, RZ, RZ, R14 ;  /* 0x000000ffff037224 */ /* 0x000fce00078e000e */
[----:B------:R-:W-:Y:S05]  /*2a280*/  WARPSYNC.COLLECTIVE R15, `(.L_x_3523) ;  /* 0x000000000f087348 */ /* 0x000fea0003c00000 */
[----:B------:R0:W1:Y:S02]  /*2a290*/  SHFL.IDX P6, R14, R13, R12, R11 ;  /* 0x0000000c0d0e7389 */ /* 0x00006400000c000b */
[----:B01----:R-:W-:Y:S01]  /*2a2a0*/  ENDCOLLECTIVE ;  /* 0x000000000000791b */ /* 0x003fe20003800000 */
.L_x_3523:
        /* <DEDUP_REMOVED lines=9> */
[----:B------:R0:W-:Y:S01]  /*2a340*/  @!P1 LDGSTS.E.BYPASS.LTC128B.128 [R8+0x15400], desc[UR60][R2.64], !P0 ;  /* 0x1540000002089fae */ /* 0x0001e2000c101d7c */
[----:B------:R-:W-:Y:S01]  /*2a350*/  ISETP.GE.AND P1, PT, R6, R29, PT ;  /* 0x0000001d0600720c */ /* 0x000fe20003f26270 */
[----:B------:R-:W-:Y:S02]  /*2a360*/  VIADD R6, R17, 0x40 ;  /* 0x0000004011067836 */ /* 0x000fe40000000000 */
[----:B0-----:R-:W-:-:S10]  /*2a370*/  IMAD.MOV.U32 R2, RZ, RZ, R14 ;  /* 0x000000ffff027224 */ /* 0x001fd400078e000e */
[----:B------:R-:W-:Y:S05]  /*2a380*/  WARPSYNC.COLLECTIVE R15, `(.L_x_3524) ;  /* 0x000000000f087348 */ /* 0x000fea0003c00000 */
[----:B------:R0:W1:Y:S02]  /*2a390*/  SHFL.IDX P6, R14, R13, R12, R11 ;  /* 0x0000000c0d0e7389 */ /* 0x00006400000c000b */
[----:B01----:R-:W-:Y:S01]  /*2a3a0*/  ENDCOLLECTIVE ;  /* 0x000000000000791b */ /* 0x003fe20003800000 */
.L_x_3524:
[----:B------:R-:W-:Y:S02]  /*2a3b0*/  IMAD.MOV.U32 R13, RZ, RZ, R4 ;  /* 0x000000ffff0d7224 */ /* 0x000fe400078e0004 */
[----:B------:R-:W-:Y:S02]  /*2a3c0*/  IMAD.MOV.U32 R12, RZ, RZ, 0x4 ;  /* 0x00000004ff0c7424 */ /* 0x000fe400078e00ff */
[----:B------:R-:W-:-:S07]  /*2a3d0*/  IMAD.MOV.U32 R3, RZ, RZ, R14 ;  /* 0x000000ffff037224 */ /* 0x000fce00078e000e */
[----:B------:R-:W-:Y:S05]  /*2a3e0*/  WARPSYNC.COLLECTIVE R15, `(.L_x_3525) ;  /* 0x000000000f087348 */ /* 0x000fea0003c00000 */
[----:B------:R0:W1:Y:S02]  /*2a3f0*/  SHFL.IDX P6, R14, R13, R12, R11 ;  /* 0x0000000c0d0e7389 */ /* 0x00006400000c000b */
[----:B01----:R-:W-:Y:S01]  /*2a400*/  ENDCOLLECTIVE ;  /* 0x000000000000791b */ /* 0x003fe20003800000 */
.L_x_3525:
[----:B------:R-:W-:-:S04]  /*2a410*/  @!P1 IADD3 R3, P2, R31, R3, RZ ;  /* 0x000000031f039210 */ /* 0x000fc80007f5e0ff */
[----:B------:R-:W-:-:S04]  /*2a420*/  @!P1 IADD3.X R2, RZ, R2, RZ, P2, !PT ;  /* 0x00000002ff029210 */ /* 0x000fc800017fe4ff */
[----:B------:R-:W-:Y:S02]  /*2a430*/  @!P1 LOP3.LUT R3, R3, R2, RZ, 0x3c, !PT ;  /* 0x0000000203039212 */ /* 0x000fe400078e3cff */
[----:B------:R-:W-:Y:S02]  /*2a440*/  MOV R13, R0 ;  /* 0x00000000000d7202 */ /* 0x000fe40000000f00 */
        /* <DEDUP_REMOVED lines=12> */
.L_x_3526:
[----:B------:R-:W-:Y:S01]  /*2a510*/  IMAD.MOV.U32 R13, RZ, RZ, R4 ;  /* 0x000000ffff0d7224 */ /* 0x000fe200078e0004 */
[----:B------:R-:W-:Y:S01]  /*2a520*/  MOV R12, 0x5 ;  /* 0x00000005000c7802 */ /* 0x000fe20000000f00 */
[----:B------:R-:W-:-:S07]  /*2a530*/  IMAD.MOV.U32 R3, RZ, RZ, R14 ;  /* 0x000000ffff037224 */ /* 0x000fce00078e000e */
[----:B------:R-:W-:Y:S05]  /*2a540*/  WARPSYNC.COLLECTIVE R15, `(.L_x_3527) ;  /* 0x000000000f087348 */ /* 0x000fea0003c00000 */
[----:B------:R0:W1:Y:S02]  /*2a550*/  SHFL.IDX P6, R14, R13, R12, R11 ;  /* 0x0000000c0d0e7389 */ /* 0x00006400000c000b */
[----:B01----:R-:W-:Y:S01]  /*2a560*/  ENDCOLLECTIVE ;  /* 0x000000000000791b */ /* 0x003fe20003800000 */
.L_x_3527:
        /* <DEDUP_REMOVED lines=10> */
[----:B------:R-:W-:Y:S02]  /*2a610*/  ISETP.GE.AND P1, PT, R6, R29, PT ;  /* 0x0000001d0600720c */ /* 0x000fe40003f26270 */
[----:B------:R-:W-:Y:S01]  /*2a620*/  IADD3 R6, R17, 0x60, RZ ;  /* 0x0000006011067810 */ /* 0x000fe20007ffe0ff */
[----:B0-----:R-:W-:-:S10]  /*2a630*/  IMAD.MOV.U32 R2, RZ, RZ, R14 ;  /* 0x000000ffff027224 */ /* 0x001fd400078e000e */
[----:B------:R-:W-:Y:S05]  /*2a640*/  WARPSYNC.COLLECTIVE R15, `(.L_x_3528) ;  /* 0x000000000f087348 */ /* 0x000fea0003c00000 */
[----:B------:R0:W1:Y:S02]  /*2a650*/  SHFL.IDX P6, R14, R13, R12, R11 ;  /* 0x0000000c0d0e7389 */ /* 0x00006400000c000b */
[----:B01----:R-:W-:Y:S01]  /*2a660*/  ENDCOLLECTIVE ;  /* 0x000000000000791b */ /* 0x003fe20003800000 */
.L_x_3528:
[----:B------:R-:W-:Y:S01]  /*2a670*/  MOV R13, R4 ;  /* 0x00000004000d7202 */ /* 0x000fe20000000f00 */
[----:B------:R-:W-:Y:S02]  /*2a680*/  IMAD.MOV.U32 R12, RZ, RZ, 0x6 ;  /* 0x00000006ff0c7424 */ /* 0x000fe400078e00ff */
[----:B------:R-:W-:-:S07]  /*2a690*/  IMAD.MOV.U32 R3, RZ, RZ, R14 ;  /* 0x000000ffff037224 */ /* 0x000fce00078e000e */
[----:B------:R-:W-:Y:S05]  /*2a6a0*/  WARPSYNC.COLLECTIVE R15, `(.L_x_3529) ;  /* 0x000000000f087348 */ /* 0x000fea0003c00000 */
[----:B------:R0:W1:Y:S02]  /*2a6b0*/  SHFL.IDX P6, R14, R13, R12, R11 ;  /* 0x0000000c0d0e7389 */ /* 0x00006400000c000b */
[----:B01----:R-:W-:Y:S01]  /*2a6c0*/  ENDCOLLECTIVE ;  /* 0x000000000000791b */ /* 0x003fe20003800000 */
.L_x_3529:
        /* <DEDUP_REMOVED lines=15> */
.L_x_3530:
[----:B------:R-:W-:Y:S02]  /*2a7c0*/  IMAD.MOV.U32 R13, RZ, RZ, R4 ;  /* 0x000000ffff0d7224 */ /* 0x000fe400078e0004 */
[----:B------:R-:W-:Y:S02]  /*2a7d0*/  IMAD.MOV.U32 R12, RZ, RZ, 0x7 ;  /* 0x00000007ff0c7424 */ /* 0x000fe400078e00ff */
[----:B------:R-:W-:-:S07]  /*2a7e0*/  IMAD.MOV.U32 R3, RZ, RZ, R14 ;  /* 0x000000ffff037224 */ /* 0x000fce00078e000e */
[----:B------:R-:W-:Y:S05]  /*2a7f0*/  WARPSYNC.COLLECTIVE R15, `(.L_x_3531) ;  /* 0x000000000f087348 */ /* 0x000fea0003c00000 */
[----:B------:R0:W1:Y:S02]  /*2a800*/  SHFL.IDX P6, R14, R13, R12, R11 ;  /* 0x0000000c0d0e7389 */ /* 0x00006400000c000b */
[----:B01----:R-:W-:Y:S01]  /*2a810*/  ENDCOLLECTIVE ;  /* 0x000000000000791b */ /* 0x003fe20003800000 */
.L_x_3531:
[----:B------:R-:W-:-:S05]  /*2a820*/  @!P2 IADD3 R3, P1, R31, R3, RZ ;  /* 0x000000031f03a210 */ /* 0x000fca0007f3e0ff */
[----:B------:R-:W-:-:S05]  /*2a830*/  @!P2 IMAD.X R2, RZ, RZ, R2, P1 ;  /* 0x000000ffff02a224 */ /* 0x000fca00008e0602 */
[----:B------:R-:W-:Y:S02]  /*2a840*/  @!P2 LOP3.LUT R3, R3, R2, RZ, 0x3c, !PT ;  /* 0x000000020303a212 */ /* 0x000fe400078e3cff */
[----:B------:R-:W-:Y:S02]  /*2a850*/  MOV R13, R0 ;  /* 0x00000000000d7202 */ /* 0x000fe40000000f00 */
[----:B------:R-:W-:-:S04]  /*2a860*/  @!P2 LOP3.LUT R2, R3, R2, RZ, 0x3c, !PT ;  /* 0x000000020302a212 */ /* 0x000fc800078e3cff */
[----:B------:R-:W-:Y:S01]  /*2a870*/  @!P2 LOP3.LUT R3, R3, R2, RZ, 0x3c, !PT ;  /* 0x000000020303a212 */ /* 0x000fe200078e3cff */
[----:B------:R-:W-:-:S04]  /*2a880*/  IMAD.MOV.U32 R4, RZ, RZ, R14 ;  /* 0x000000ffff047224 */ /* 0x000fc800078e000e */
[----:B------:R-:W-:Y:S01]  /*2a890*/  @!PT LDS RZ, [RZ] ;  /* 0x00000000fffff984 */ /* 0x000fe20000000800 */
[----:B------:R-:W-:Y:S01]  /*2a8a0*/  @!PT LDS RZ, [RZ] ;  /* 0x00000000fffff984 */ /* 0x000fe20000000800 */
[----:B------:R-:W-:Y:S01]  /*2a8b0*/  @!PT LDS RZ, [RZ] ;  /* 0x00000000fffff984 */ /* 0x000fe20000000800 */
[----:B------:R0:W-:Y:S03]  /*2a8c0*/  @!P2 LDGSTS.E.BYPASS.LTC128B.128 [R8+0x17400], desc[UR60][R2.64], !P0 ;  /* 0x174000000208afae */ /* 0x0001e6000c101d7c */
[----:B0-----:R-:W-:Y:S05]  /*2a8d0*/  WARPSYNC.COLLECTIVE R15, `(.L_x_3532) ;  /* 0x000000000f087348 */ /* 0x001fea0003c00000 */
[----:B------:R1:W2:Y:S02]  /*2a8e0*/  SHFL.IDX P6, R14, R13, R12, R11 ;  /* 0x0000000c0d0e7389 */ /* 0x0002a400000c000b */
[----:B012---:R-:W-:Y:S01]  /*2a8f0*/  ENDCOLLECTIVE ;  /* 0x000000000000791b */ /* 0x007fe20003800000 */
.L_x_3532:
[----:B------:R-:W-:Y:S05]  /*2a900*/  BRA `(.L_x_3533) ;  /* 0xffffff7800807947 */ /* 0x000fea000383ffff */
.L_x_3283:
[----:B0-----:R0:W1:Y:S02]  /*2a910*/  SYNCS.PHASECHK.TRANS64.TRYWAIT P0, [R22+URZ+0x22820], R3 ;  /* 0x02282003160075a7 */ /* 0x001064000800017f */
[----:B-1----:R-:W-:Y:S05]  /*2a920*/  @!P0 NANOSLEEP.SYNCS 0x989680 ;  /* 0x009896800000895d */ /* 0x002fea0003900000 */
[----:B------:R-:W1:Y:S02]  /*2a930*/  @!P0 SYNCS.PHASECHK.TRANS64 P0, [R22+URZ+0x22820], R3 ;  /* 0x02282003160085a7 */ /* 0x000e64000800007f */
[----:B-1----:R-:W-:Y:S05]  /*2a940*/  @!P0 BRA `(.L_x_3283) ;  /* 0xfffffffc00f08947 */ /* 0x002fea000383ffff */
[----:B------:R-:W-:Y:S05]  /*2a950*/  BRA `(.L_x_3534) ;  /* 0xffffff7800e07947 */ /* 0x000fea000383ffff */
.L_x_3287:
[----:B0-----:R0:W1:Y:S02]  /*2a960*/  SYNCS.PHASECHK.TRANS64.TRYWAIT P0, [R0+URZ+0x22880], R30 ;  /* 0x0228801e000075a7 */ /* 0x001064000800017f */
[----:B-1----:R-:W-:Y:S05]  /*2a970*/  @!P0 NANOSLEEP.SYNCS 0x989680 ;  /* 0x009896800000895d */ /* 0x002fea0003900000 */
[----:B------:R-:W1:Y:S02]  /*2a980*/  @!P0 SYNCS.PHASECHK.TRANS64 P0, [R0+URZ+0x22880], R30 ;  /* 0x0228801e000085a7 */ /* 0x000e64000800007f */
[----:B-1----:R-:W-:Y:S05]  /*2a990*/  @!P0 BRA `(.L_x_3287) ;  /* 0xfffffffc00f08947 */ /* 0x002fea000383ffff */
[----:B------:R-:W-:Y:S05]  /*2a9a0*/  BRA `(.L_x_3535) ;  /* 0xffffff7c00f87947 */ /* 0x000fea000383ffff */
.L_x_3288:
        /* <DEDUP_REMOVED lines=8> */
.L_x_3537:
[----:B------:R-:W-:Y:S05]  /*2aa30*/  BSYNC B0 ;  /* 0x0000000000007941 */ /* 0x000fea0003800000 */
.L_x_3536:
[----:B------:R-:W-:Y:S01]  /*2aa40*/  IMAD.MOV.U32 R13, RZ, RZ, R10 ;  /* 0x000000ffff0d7224 */ /* 0x000fe200078e000a */
[----:B------:R-:W-:Y:S01]  /*2aa50*/  MOV R3, R14 ;  /* 0x0000000e00037202 */ /* 0x000fe20000000f00 */
[----:B------:R-:W-:Y:S02]  /*2aa60*/  IMAD.MOV.U32 R12, RZ, RZ, RZ ;  /* 0x000000ffff0c7224 */ /* 0x000fe400078e00ff */
[----:B------:R-:W-:Y:S02]  /*2aa70*/  IMAD.MOV.U32 R11, RZ, RZ, 0x181f ;  /* 0x0000181fff0b7424 */ /* 0x000fe400078e00ff */
[----:B------:R-:W-:Y:S02]  /*2aa80*/  IMAD.MOV.U32 R15, RZ, RZ, -0x1 ;  /* 0xffffffffff0f7424 */ /* 0x000fe400078e00ff */
[----:B------:R-:W-:-:S07]  /*2aa90*/  IMAD.IADD R6, R22, 0x1, R6 ;  /* 0x0000000116067824 */ /* 0x000fce00078e0206 */
[----:B------:R-:W-:Y:S05]  /*2aaa0*/  WARPSYNC.COLLECTIVE R15, `(.L_x_3538) ;  /* 0x000000000f087348 */ /* 0x000fea0003c00000 */
[----:B------:R0:W1:Y:S02]  /*2aab0*/  SHFL.IDX P6, R14, R13, R12, R11 ;  /* 0x0000000c0d0e7389 */ /* 0x00006400000c000b */
[----:B01----:R-:W-:Y:S01]  /*2aac0*/  ENDCOLLECTIVE ;  /* 0x000000000000791b */ /* 0x003fe20003800000 */
.L_x_3538:
[----:B------:R-:W-:Y:S02]  /*2aad0*/  IMAD.MOV.U32 R13, RZ, RZ, R20 ;  /* 0x000000ffff0d7224 */ /* 0x000fe400078e0014 */
[----:B------:R-:W-:Y:S01]  /*2aae0*/  IMAD.MOV.U32 R12, RZ, RZ, 0x1 ;  /* 0x00000001ff0c7424 */ /* 0x000fe200078e00ff */
[----:B------:R-:W-:-:S07]  /*2aaf0*/  MOV R2, R14 ;  /* 0x0000000e00027202 */ /* 0x000fce0000000f00 */
[----:B------:R-:W-:Y:S05]  /*2ab00*/  WARPSYNC.COLLECTIVE R15, `(.L_x_3539) ;  /* 0x000000000f087348 */ /* 0x000fea0003c00000 */
[----:B------:R0:W1:Y:S02]  /*2ab10*/  SHFL.IDX P6, R14, R13, R12, R11 ;  /* 0x0000000c0d0e7389 */ /* 0x00006400000c000b */
[----:B01----:R-:W-:Y:S01]  /*2ab20*/  ENDCOLLECTIVE ;  /* 0x000000000000791b */ /* 0x003fe20003800000 */
.L_x_3539:
        /* <DEDUP_REMOVED lines=11> */
.L_x_3540:
[----:B------:R-:W-:Y:S01]  /*2abe0*/  IMAD.MOV.U32 R13, RZ, RZ, R20 ;  /* 0x000000ffff0d7224 */ /* 0x000fe200078e0014 */
[----:B------:R-:W-:Y:S01]  /*2abf0*/  MOV R12, 0x2 ;  /* 0x00000002000c7802 */ /* 0x000fe20000000f00 */
[----:B------:R-:W-:-:S05]  /*2ac00*/  IMAD.MOV.U32 R11, RZ, RZ, R14 ;  /* 0x000000ffff0b7224 */ /* 0x000fca00078e000e */
[----:B------:R-:W-:Y:S01]  /*2ac10*/  IADD3 R2, P0, R31, R11, RZ ;  /* 0x0000000b1f027210 */ /* 0x000fe20007f1e0ff */
[----:B------:R-:W-:-:S04]  /*2ac20*/  IMAD.MOV.U32 R11, RZ, RZ, 0x181f ;  /* 0x0000181fff0b7424 */ /* 0x000fc800078e00ff */
[----:B------:R-:W-:-:S08]  /*2ac30*/  IMAD.X R3, RZ, RZ, R21, P0 ;  /* 0x000000ffff037224 */ /* 0x000fd000000e0615 */
[----:B------:R-:W-:Y:S05]  /*2ac40*/  WARPSYNC.COLLECTIVE R15, `(.L_x_3541) ;  /* 0x000000000f087348 */ /* 0x000fea0003c00000 */
[----:B------:R0:W1:Y:S02]  /*2ac50*/  SHFL.IDX P6, R14, R13, R12, R11 ;  /* 0x0000000c0d0e7389 */ /* 0x00006400000c000b */
[----:B01----:R-:W-:Y:S01]  /*2ac60*/  ENDCOLLECTIVE ;  /* 0x000000000000791b */ /* 0x003fe20003800000 */
.L_x_3541:
        /* <DEDUP_REMOVED lines=9> */
.L_x_3542:
[----:B------:R-:W-:Y:S02]  /*2ad00*/  IMAD.MOV.U32 R13, RZ, RZ, R20 ;  /* 0x000000ffff0d7224 */ /* 0x000fe400078e0014 */
[----:B------:R-:W-:Y:S02]  /*2ad10*/  IMAD.MOV.U32 R12, RZ, RZ, 0x3 ;  /* 0x00000003ff0c7424 */ /* 0x000fe400078e00ff */
[----:B------:R-:W-:-:S07]  /*2ad20*/  IMAD.MOV.U32 R2, RZ, RZ, R14 ;  /* 0x000000ffff027224 */ /* 0x000fce00078e000e */
[----:B------:R-:W-:Y:S05]  /*2ad30*/  WARPSYNC.COLLECTIVE R15, `(.L_x_3543) ;  /* 0x000000000f087348 */ /* 0x000fea0003c00000 */
[----:B------:R0:W1:Y:S02]  /*2ad40*/  SHFL.IDX P6, R14, R13, R12, R11 ;  /* 0x0000000c0d0e7389 */ /* 0x00006400000c000b */
[----:B01----:R-:W-:Y:S01]  /*2ad50*/  ENDCOLLECTIVE ;  /* 0x000000000000791b */ /* 0x003fe20003800000 */
.L_x_3543:
        /* <DEDUP_REMOVED lines=11> */
.L_x_3544:
[----:B------:R-:W-:Y:S02]  /*2ae10*/  IMAD.MOV.U32 R13, RZ, RZ, R20 ;  /* 0x000000ffff0d7224 */ /* 0x000fe400078e0014 */
[----:B------:R-:W-:Y:S01]  /*2ae20*/  IMAD.MOV.U32 R12, RZ, RZ, 0x4 ;  /* 0x00000004ff0c7424 */ /* 0x000fe200078e00ff */
[----:B------:R-:W-:-:S07]  /*2ae30*/  MOV R2, R14 ;  /* 0x0000000e00027202 */ /* 0x000fce0000000f00 */
[----:B------:R-:W-:Y:S05]  /*2ae40*/  WARPSYNC.COLLECTIVE R15, `(.L_x_3545) ;  /* 0x000000000f087348 */ /* 0x000fea0003c00000 */
[----:B------:R0:W1:Y:S02]  /*2ae50*/  SHFL.IDX P6, R14, R13, R12, R11 ;  /* 0x0000000c0d0e7389 */ /* 0x00006400000c000b */
[----:B01----:R-:W-:Y:S01]  /*2ae60*/  ENDCOLLECTIVE ;  /* 0x000000000000791b */ /* 0x003fe20003800000 */
.L_x_3545:
        /* <DEDUP_REMOVED lines=11> */
.L_x_3546:
[----:B------:R-:W-:Y:S02]  /*2af20*/  IMAD.MOV.U32 R13, RZ, RZ, R20 ;  /* 0x000000ffff0d7224 */ /* 0x000fe400078e0014 */
[----:B------:R-:W-:Y:S02]  /*2af30*/  IMAD.MOV.U32 R12, RZ, RZ, 0x5 ;  /* 0x00000005ff0c7424 */ /* 0x000fe400078e00ff */
[----:B------:R-:W-:-:S07]  /*2af40*/  IMAD.MOV.U32 R2, RZ, RZ, R14 ;  /* 0x000000ffff027224 */ /* 0x000fce00078e000e */
[----:B------:R-:W-:Y:S05]  /*2af50*/  WARPSYNC.COLLECTIVE R15, `(.L_x_3547) ;  /* 0x000000000f087348 */ /* 0x000fea0003c00000 */
[----:B------:R0:W1:Y:S02]  /*2af60*/  SHFL.IDX P6, R14, R13, R12, R11 ;  /* 0x0000000c0d0e7389 */ /* 0x00006400000c000b */
[----:B01----:R-:W-:Y:S01]  /*2af70*/  ENDCOLLECTIVE ;  /* 0x000000000000791b */ /* 0x003fe20003800000 */
.L_x_3547:
        /* <DEDUP_REMOVED lines=11> */
.L_x_3548:
[----:B------:R-:W-:Y:S01]  /*2b030*/  IMAD.MOV.U32 R13, RZ, RZ, R20 ;  /* 0x000000ffff0d7224 */ /* 0x000fe200078e0014 */
[----:B------:R-:W-:Y:S01]  /*2b040*/  MOV R12, 0x6 ;  /* 0x00000006000c7802 */ /* 0x000fe20000000f00 */
[----:B------:R-:W-:-:S07]  /*2b050*/  IMAD.MOV.U32 R2, RZ, RZ, R14 ;  /* 0x000000ffff027224 */ /* 0x000fce00078e000e */
[----:B------:R-:W-:Y:S05]  /*2b060*/  WARPSYNC.COLLECTIVE R15, `(.L_x_3549) ;  /* 0x000000000f087348 */ /* 0x000fea0003c00000 */
[----:B------:R0:W1:Y:S02]  /*2b070*/  SHFL.IDX P6, R14, R13, R12, R11 ;  /* 0x0000000c0d0e7389 */ /* 0x00006400000c000b */
[----:B01----:R-:W-:Y:S01]  /*2b080*/  ENDCOLLECTIVE ;  /* 0x000000000000791b */ /* 0x003fe20003800000 */
.L_x_3549:
        /* <DEDUP_REMOVED lines=11> */
.L_x_3550:
[----:B------:R-:W-:Y:S01]  /*2b140*/  IMAD.MOV.U32 R13, RZ, RZ, R20 ;  /* 0x000000ffff0d7224 */ /* 0x000fe200078e0014 */
[----:B------:R-:W-:Y:S01]  /*2b150*/  MOV R12, 0x7 ;  /* 0x00000007000c7802 */ /* 0x000fe20000000f00 */
[----:B------:R-:W-:-:S07]  /*2b160*/  IMAD.MOV.U32 R2, RZ, RZ, R14 ;  /* 0x000000ffff027224 */ /* 0x000fce00078e000e */
[----:B------:R-:W-:Y:S05]  /*2b170*/  WARPSYNC.COLLECTIVE R15, `(.L_x_3551) ;  /* 0x000000000f087348 */ /* 0x000fea0003c00000 */
[----:B------:R0:W1:Y:S02]  /*2b180*/  SHFL.IDX P6, R14, R13, R12, R11 ;  /* 0x0000000c0d0e7389 */ /* 0x00006400000c000b */
[----:B01----:R-:W-:Y:S01]  /*2b190*/  ENDCOLLECTIVE ;  /* 0x000000000000791b */ /* 0x003fe20003800000 */
.L_x_3551:
        /* <DEDUP_REMOVED lines=11> */
.L_x_3552:
        /* <DEDUP_REMOVED lines=9> */
.L_x_3553:
        /* <DEDUP_REMOVED lines=9> */
.L_x_3554:
        /* <DEDUP_REMOVED lines=8> */
.L_x_3555:
        /* <DEDUP_REMOVED lines=9> */
.L_x_3556:
[----:B------:R-:W-:Y:S01]  /*2b480*/  IMAD.MOV.U32 R2, RZ, RZ, R14 ;  /* 0x000000ffff027224 */ /* 0x000fe200078e000e */
[----:B------:R-:W-:Y:S06]  /*2b490*/  BRA `(.L_x_3557) ;  /* 0xffffff7800947947 */ /* 0x000fec000383ffff */
.L_x_3293:
[----:B---3--:R3:W4:Y:S02]  /*2b4a0*/  SYNCS.PHASECHK.TRANS64.TRYWAIT P0, [R0+URZ+0x22840], R30 ;  /* 0x0228401e000075a7 */ /* 0x008724000800017f */
[----:B----4-:R-:W-:Y:S05]  /*2b4b0*/  @!P0 NANOSLEEP.SYNCS 0x989680 ;  /* 0x009896800000895d */ /* 0x010fea0003900000 */
[----:B------:R-:W4:Y:S02]  /*2b4c0*/  @!P0 SYNCS.PHASECHK.TRANS64 P0, [R0+URZ+0x22840], R30 ;  /* 0x0228401e000085a7 */ /* 0x000f24000800007f */
[----:B----4-:R-:W-:Y:S05]  /*2b4d0*/  @!P0 BRA `(.L_x_3293) ;  /* 0xfffffffc00f08947 */ /* 0x010fea000383ffff */
[----:B------:R-:W-:Y:S05]  /*2b4e0*/  BRA `(.L_x_3558) ;  /* 0xffffff7800e47947 */ /* 0x000fea000383ffff */
.L_x_3294:
[----:B------:R-:W-:Y:S01]  /*2b4f0*/  BSSY B0, `(.L_x_3559) ;  /* 0x0000008000007945 */ /* 0x000fe20003800000 */
[----:B------:R-:W-:Y:S01]  /*2b500*/  IMAD.MOV.U32 R13, RZ, RZ, R5 ;  /* 0x000000ffff0d7224 */ /* 0x000fe200078e0005 */
[----:B------:R-:W-:Y:S01]  /*2b510*/  MOV R11, 0x181f ;  /* 0x0000181f000b7802 */ /* 0x000fe20000000f00 */
[----:B------:R-:W-:Y:S02]  /*2b520*/  IMAD.MOV.U32 R12, RZ, RZ, RZ ;  /* 0x000000ffff0c7224 */ /* 0x000fe400078e00ff */
[----:B------:R-:W-:-:S07]  /*2b530*/  IMAD.MOV.U32 R15, RZ, RZ, -0x1 ;  /* 0xffffffffff0f7424 */ /* 0x000fce00078e00ff */
[----:B0-23--:R-:W-:Y:S05]  /*2b540*/  WARPSYNC.COLLECTIVE R15, `(.L_x_3560) ;  /* 0x000000000f087348 */ /* 0x00dfea0003c00000 */
[----:B------:R1:W4:Y:S02]  /*2b550*/  SHFL.IDX P6, R14, R13, R12, R11 ;  /* 0x0000000c0d0e7389 */ /* 0x00032400000c000b */
[----:B01234-:R-:W-:Y:S01]  /*2b560*/  ENDCOLLECTIVE ;  /* 0x000000000000791b */ /* 0x01ffe20003800000 */
.L_x_3560:
[----:B------:R-:W-:Y:S05]  /*2b570*/  BSYNC B0 ;  /* 0x0000000000007941 */ /* 0x000fea0003800000 */
.L_x_3559:
        /* <DEDUP_REMOVED lines=8> */
.L_x_3561:
[----:B------:R-:W-:Y:S01]  /*2b600*/  IMAD.MOV.U32 R13, RZ, RZ, R5 ;  /* 0x000000ffff0d7224 */ /* 0x000fe200078e0005 */
[----:B------:R-:W-:Y:S01]  /*2b610*/  MOV R12, 0x1 ;  /* 0x00000001000c7802 */ /* 0x000fe20000000f00 */
[----:B------:R-:W-:-:S07]  /*2b620*/  IMAD.MOV.U32 R2, RZ, RZ, R14 ;  /* 0x000000ffff027224 */ /* 0x000fce00078e000e */
[----:B------:R-:W-:Y:S05]  /*2b630*/  WARPSYNC.COLLECTIVE R15, `(.L_x_3562) ;  /* 0x000000000f087348 */ /* 0x000fea0003c00000 */
[----:B------:R0:W1:Y:S02]  /*2b640*/  SHFL.IDX P6, R14, R13, R12, R11 ;  /* 0x0000000c0d0e7389 */ /* 0x00006400000c000b */
[----:B01----:R-:W-:Y:S01]  /*2b650*/  ENDCOLLECTIVE ;  /* 0x000000000000791b */ /* 0x003fe20003800000 */
.L_x_3562:
        /* <DEDUP_REMOVED lines=11> */
.L_x_3563:
[----:B------:R-:W-:Y:S01]  /*2b710*/  MOV R13, R5 ;  /* 0x00000005000d7202 */ /* 0x000fe20000000f00 */
[----:B------:R-:W-:Y:S02]  /*2b720*/  IMAD.MOV.U32 R12, RZ, RZ, 0x2 ;  /* 0x00000002ff0c7424 */ /* 0x000fe400078e00ff */
[----:B------:R-:W-:-:S07]  /*2b730*/  IMAD.MOV.U32 R10, RZ, RZ, R14 ;  /* 0x000000ffff0a7224 */ /* 0x000fce00078e000e */
[----:B------:R-:W-:Y:S05]  /*2b740*/  WARPSYNC.COLLECTIVE R15, `(.L_x_3564) ;  /* 0x000000000f087348 */ /* 0x000fea0003c00000 */
[----:B------:R0:W1:Y:S02]  /*2b750*/  SHFL.IDX P6, R14, R13, R12, R11 ;  /* 0x0000000c0d0e7389 */ /* 0x00006400000c000b */
[----:B01----:R-:W-:Y:S01]  /*2b760*/  ENDCOLLECTIVE ;  /* 0x000000000000791b */ /* 0x003fe20003800000 */
.L_x_3564:
        /* <DEDUP_REMOVED lines=11> */
.L_x_3565:
[----:B------:R-:W-:Y:S02]  /*2b820*/  IMAD.MOV.U32 R13, RZ, RZ, R5 ;  /* 0x000000ffff0d7224 */ /* 0x000fe400078e0005 */
[----:B------:R-:W-:Y:S02]  /*2b830*/  IMAD.MOV.U32 R12, RZ, RZ, 0x3 ;  /* 0x00000003ff0c7424 */ /* 0x000fe400078e00ff */
[----:B------:R-:W-:-:S07]  /*2b840*/  IMAD.MOV.U32 R2, RZ, RZ, R14 ;  /* 0x000000ffff027224 */ /* 0x000fce00078e000e */
[----:B------:R-:W-:Y:S05]  /*2b850*/  WARPSYNC.COLLECTIVE R15, `(.L_x_3566) ;  /* 0x000000000f087348 */ /* 0x000fea0003c00000 */
[----:B------:R0:W1:Y:S02]  /*2b860*/  SHFL.IDX P6, R14, R13, R12, R11 ;  /* 0x0000000c0d0e7389 */ /* 0x00006400000c000b */
[----:B01----:R-:W-:Y:S01]  /*2b870*/  ENDCOLLECTIVE ;  /* 0x000000000000791b */ /* 0x003fe20003800000 */
.L_x_3566:
        /* <DEDUP_REMOVED lines=11> */
.L_x_3567:
[----:B------:R-:W-:Y:S02]  /*2b930*/  IMAD.MOV.U32 R13, RZ, RZ, R5 ;  /* 0x000000ffff0d7224 */ /* 0x000fe400078e0005 */
[----:B------:R-:W-:Y:S01]  /*2b940*/  IMAD.MOV.U32 R12, RZ, RZ, 0x4 ;  /* 0x00000004ff0c7424 */ /* 0x000fe200078e00ff */
[----:B------:R-:W-:-:S07]  /*2b950*/  MOV R2, R14 ;  /* 0x0000000e00027202 */ /* 0x000fce0000000f00 */
[----:B------:R-:W-:Y:S05]  /*2b960*/  WARPSYNC.COLLECTIVE R15, `(.L_x_3568) ;  /* 0x000000000f087348 */ /* 0x000fea0003c00000 */
[----:B------:R0:W1:Y:S02]  /*2b970*/  SHFL.IDX P6, R14, R13, R12, R11 ;  /* 0x0000000c0d0e7389 */ /* 0x00006400000c000b */
[----:B01----:R-:W-:Y:S01]  /*2b980*/  ENDCOLLECTIVE ;  /* 0x000000000000791b */ /* 0x003fe20003800000 */
.L_x_3568:
        /* <DEDUP_REMOVED lines=11> */
.L_x_3569:
[----:B------:R-:W-:Y:S02]  /*2ba40*/  IMAD.MOV.U32 R13, RZ, RZ, R5 ;  /* 0x000000ffff0d7224 */ /* 0x000fe400078e0005 */
[----:B------:R-:W-:Y:S02]  /*2ba50*/  IMAD.MOV.U32 R12, RZ, RZ, 0x5 ;  /* 0x00000005ff0c7424 */ /* 0x000fe400078e00ff */
[----:B------:R-:W-:-:S07]  /*2ba60*/  IMAD.MOV.U32 R2, RZ, RZ, R14 ;  /* 0x000000ffff027224 */ /* 0x000fce00078e000e */
[----:B------:R-:W-:Y:S05]  /*2ba70*/  WARPSYNC.COLLECTIVE R15, `(.L_x_3570) ;  /* 0x000000000f087348 */ /* 0x000fea0003c00000 */
[----:B------:R0:W1:Y:S02]  /*2ba80*/  SHFL.IDX P6, R14, R13, R12, R11 ;  /* 0x0000000c0d0e7389 */ /* 0x00006400000c000b */
[----:B01----:R-:W-:Y:S01]  /*2ba90*/  ENDCOLLECTIVE ;  /* 0x000000000000791b */ /* 0x003fe20003800000 */
.L_x_3570:
        /* <DEDUP_REMOVED lines=11> */
.L_x_3571:
[----:B------:R-:W-:Y:S01]  /*2bb50*/  IMAD.MOV.U32 R13, RZ, RZ, R5 ;  /* 0x000000ffff0d7224 */ /* 0x000fe200078e0005 */
[----:B------:R-:W-:Y:S01]  /*2bb60*/  MOV R12, 0x6 ;  /* 0x00000006000c7802 */ /* 0x000fe20000000f00 */
[----:B------:R-:W-:-:S07]  /*2bb70*/  IMAD.MOV.U32 R2, RZ, RZ, R14 ;  /* 0x000000ffff027224 */ /* 0x000fce00078e000e */
[----:B------:R-:W-:Y:S05]  /*2bb80*/  WARPSYNC.COLLECTIVE R15, `(.L_x_3572) ;  /* 0x000000000f087348 */ /* 0x000fea0003c00000 */
[----:B------:R0:W1:Y:S02]  /*2bb90*/  SHFL.IDX P6, R14, R13, R12, R11 ;  /* 0x0000000c0d0e7389 */ /* 0x00006400000c000b */
[----:B01----:R-:W-:Y:S01]  /*2bba0*/  ENDCOLLECTIVE ;  /* 0x000000000000791b */ /* 0x003fe20003800000 */
.L_x_3572:
        /* <DEDUP_REMOVED lines=11> */
.L_x_3573:
[----:B------:R-:W-:Y:S01]  /*2bc60*/  IMAD.MOV.U32 R13, RZ, RZ, R5 ;  /* 0x000000ffff0d7224 */ /* 0x000fe200078e0005 */
[----:B------:R-:W-:Y:S01]  /*2bc70*/  MOV R12, 0x7 ;  /* 0x00000007000c7802 */ /* 0x000fe20000000f00 */
[----:B------:R-:W-:-:S07]  /*2bc80*/  IMAD.MOV.U32 R2, RZ, RZ, R14 ;  /* 0x000000ffff027224 */ /* 0x000fce00078e000e */
[----:B------:R-:W-:Y:S05]  /*2bc90*/  WARPSYNC.COLLECTIVE R15, `(.L_x_3574) ;  /* 0x000000000f087348 */ /* 0x000fea0003c00000 */
[----:B------:R0:W1:Y:S02]  /*2bca0*/  SHFL.IDX P6, R14, R13, R12, R11 ;  /* 0x0000000c0d0e7389 */ /* 0x00006400000c000b */
[----:B01----:R-:W-:Y:S01]  /*2bcb0*/  ENDCOLLECTIVE ;  /* 0x000000000000791b */ /* 0x003fe20003800000 */
.L_x_3574:
        /* <DEDUP_REMOVED lines=11> */
.L_x_3575:
[----:B------:R-:W-:Y:S02]  /*2bd70*/  IMAD.MOV.U32 R13, RZ, RZ, R8 ;  /* 0x000000ffff0d7224 */ /* 0x000fe400078e0008 */
[----:B------:R-:W-:Y:S02]  /*2bd80*/  IMAD.MOV.U32 R12, RZ, RZ, RZ ;  /* 0x000000ffff0c7224 */ /* 0x000fe400078e00ff */
[----:B------:R-:W-:-:S07]  /*2bd90*/  IMAD.MOV.U32 R10, RZ, RZ, R14 ;  /* 0x000000ffff0a7224 */ /* 0x000fce00078e000e */
[----:B------:R-:W-:Y:S05]  /*2bda0*/  WARPSYNC.COLLECTIVE R15, `(.L_x_3576) ;  /* 0x000000000f087348 */ /* 0x000fea0003c00000 */
[----:B------:R0:W1:Y:S02]  /*2bdb0*/  SHFL.IDX P6, R14, R13, R12, R11 ;  /* 0x0000000c0d0e7389 */ /* 0x00006400000c000b */
[----:B01----:R-:W-:Y:S01]  /*2bdc0*/  ENDCOLLECTIVE ;  /* 0x000000000000791b */ /* 0x003fe20003800000 */
.L_x_3576:
        /* <DEDUP_REMOVED lines=11> */
.L_x_3577:
[----:B------:R-:W-:Y:S02]  /*2be80*/  IMAD.MOV.U32 R13, RZ, RZ, R8 ;  /* 0x000000ffff0d7224 */ /* 0x000fe400078e0008 */
[----:B------:R-:W-:Y:S01]  /*2be90*/  IMAD.MOV.U32 R12, RZ, RZ, 0x1 ;  /* 0x00000001ff0c7424 */ /* 0x000fe200078e00ff */
[----:B------:R-:W-:-:S07]  /*2bea0*/  MOV R5, R14 ;  /* 0x0000000e00057202 */ /* 0x000fce0000000f00 */
[----:B------:R-:W-:Y:S05]  /*2beb0*/  WARPSYNC.COLLECTIVE R15, `(.L_x_3578) ;  /* 0x000000000f087348 */ /* 0x000fea0003c00000 */
[----:B------:R0:W1:Y:S02]  /*2bec0*/  SHFL.IDX P6, R14, R13, R12, R11 ;  /* 0x0000000c0d0e7389 */ /* 0x00006400000c000b */
[----:B01----:R-:W-:Y:S01]  /*2bed0*/  ENDCOLLECTIVE ;  /* 0x000000000000791b */ /* 0x003fe20003800000 */
.L_x_3578:
        /* <DEDUP_REMOVED lines=11> */
.L_x_3579:
[----:B------:R-:W-:Y:S01]  /*2bf90*/  IMAD.MOV.U32 R2, RZ, RZ, R14 ;  /* 0x000000ffff027224 */ /* 0x000fe200078e000e */
[----:B------:R-:W-:Y:S06]  /*2bfa0*/  BRA `(.L_x_3580) ;  /* 0xffffff74007c7947 */ /* 0x000fec000383ffff */
.L_x_3299:
[----:B-1----:R1:W2:Y:S02]  /*2bfb0*/  SYNCS.PHASECHK.TRANS64.TRYWAIT P2, [R0+URZ+0x22870], R3 ;  /* 0x02287003000075a7 */ /* 0x0022a4000804017f */
[----:B--2---:R-:W-:Y:S05]  /*2bfc0*/  @!P2 NANOSLEEP.SYNCS 0x989680 ;  /* 0x009896800000a95d */ /* 0x004fea0003900000 */
[----:B------:R-:W2:Y:S02]  /*2bfd0*/  @!P2 SYNCS.PHASECHK.TRANS64 P2, [R0+URZ+0x22870], R3 ;  /* 0x022870030000a5a7 */ /* 0x000ea4000804007f */
[----:B--2---:R-:W-:Y:S05]  /*2bfe0*/  @!P2 BRA `(.L_x_3299) ;  /* 0xfffffffc00f0a947 */ /* 0x004fea000383ffff */
[----:B------:R-:W-:Y:S05]  /*2bff0*/  BRA `(.L_x_3581) ;  /* 0xffffff7400e07947 */ /* 0x000fea000383ffff */
.L_x_3301:
[----:B-1----:R1:W2:Y:S02]  /*2c000*/  SYNCS.PHASECHK.TRANS64.TRYWAIT P2, [R0+URZ+0x22860], R3 ;  /* 0x02286003000075a7 */ /* 0x0022a4000804017f */
[----:B--2---:R-:W-:Y:S05]  /*2c010*/  @!P2 NANOSLEEP.SYNCS 0x989680 ;  /* 0x009896800000a95d */ /* 0x004fea0003900000 */
[----:B------:R-:W2:Y:S02]  /*2c020*/  @!P2 SYNCS.PHASECHK.TRANS64 P2, [R0+URZ+0x22860], R3 ;  /* 0x022860030000a5a7 */ /* 0x000ea4000804007f */
[----:B--2---:R-:W-:Y:S05]  /*2c030*/  @!P2 BRA `(.L_x_3301) ;  /* 0xfffffffc00f0a947 */ /* 0x004fea000383ffff */
[----:B------:R-:W-:Y:S05]  /*2c040*/  BRA `(.L_x_3582) ;  /* 0xffffff7400f07947 */ /* 0x000fea000383ffff */
.L_x_3309:
[----:B0-----:R0:W1:Y:S02]  /*2c050*/  SYNCS.PHASECHK.TRANS64.TRYWAIT P1, [R17+URZ+0x22870], R0 ;  /* 0x02287000110075a7 */ /* 0x001064000802017f */
[----:B-1----:R-:W-:Y:S05]  /*2c060*/  @!P1 NANOSLEEP.SYNCS 0x989680 ;  /* 0x009896800000995d */ /* 0x002fea0003900000 */
[----:B------:R-:W1:Y:S02]  /*2c070*/  @!P1 SYNCS.PHASECHK.TRANS64 P1, [R17+URZ+0x22870], R0 ;  /* 0x02287000110095a7 */ /* 0x000e64000802007f */
[----:B-1----:R-:W-:Y:S05]  /*2c080*/  @!P1 BRA `(.L_x_3309) ;  /* 0xfffffffc00f09947 */ /* 0x002fea000383ffff */
[----:B------:R-:W-:Y:S05]  /*2c090*/  BRA `(.L_x_3583) ;  /* 0xffffff7c00b47947 */ /* 0x000fea000383ffff */
.L_x_3311:
[----:B0-----:R0:W1:Y:S02]  /*2c0a0*/  SYNCS.PHASECHK.TRANS64.TRYWAIT P1, [R17+URZ+0x22860], R0 ;  /* 0x02286000110075a7 */ /* 0x001064000802017f */
[----:B-1----:R-:W-:Y:S05]  /*2c0b0*/  @!P1 NANOSLEEP.SYNCS 0x989680 ;  /* 0x009896800000995d */ /* 0x002fea0003900000 */
[----:B------:R-:W1:Y:S02]  /*2c0c0*/  @!P1 SYNCS.PHASECHK.TRANS64 P1, [R17+URZ+0x22860], R0 ;  /* 0x02286000110095a7 */ /* 0x000e64000802007f */
[----:B-1----:R-:W-:Y:S05]  /*2c0d0*/  @!P1 BRA `(.L_x_3311) ;  /* 0xfffffffc00f09947 */ /* 0x002fea000383ffff */
[----:B------:R-:W-:Y:S05]  /*2c0e0*/  BRA `(.L_x_3584) ;  /* 0xffffff7c00c07947 */ /* 0x000fea000383ffff */
.L_x_3316:
[----:B------:R-:W-:Y:S01]  /*2c0f0*/  BSSY B0, `(.L_x_3585) ;  /* 0x0000008000007945 */ /* 0x000fe20003800000 */
[----:B------:R-:W-:Y:S01]  /*2c100*/  IMAD.MOV.U32 R13, RZ, RZ, R16 ;  /* 0x000000ffff0d7224 */ /* 0x000fe200078e0010 */
[----:B------:R-:W-:Y:S01]  /*2c110*/  MOV R15, 0xffffffff ;  /* 0xffffffff000f7802 */ /* 0x000fe20000000f00 */
[----:B------:R-:W-:Y:S02]  /*2c120*/  IMAD.MOV.U32 R12, RZ, RZ, RZ ;  /* 0x000000ffff0c7224 */ /* 0x000fe400078e00ff */
[----:B------:R-:W-:-:S07]  /*2c130*/  IMAD.MOV.U32 R11, RZ, RZ, 0x1f ;  /* 0x0000001fff0b7424 */ /* 0x000fce00078e00ff */
[----:B------:R-:W-:Y:S05]  /*2c140*/  WARPSYNC.COLLECTIVE R15, `(.L_x_3586) ;  /* 0x000000000f087348 */ /* 0x000fea0003c00000 */
[----:B------:R0:W1:Y:S02]  /*2c150*/  SHFL.IDX P6, R14, R13, R12, R11 ;  /* 0x0000000c0d0e7389 */ /* 0x00006400000c000b */
[----:B01----:R-:W-:Y:S01]  /*2c160*/  ENDCOLLECTIVE ;  /* 0x000000000000791b */ /* 0x003fe20003800000 */
.L_x_3586:
[----:B------:R-:W-:Y:S05]  /*2c170*/  BSYNC B0 ;  /* 0x0000000000007941 */ /* 0x000fea0003800000 */
.L_x_3585:
[----:B------:R-:W-:Y:S01]  /*2c180*/  IMAD.MOV.U32 R13, RZ, RZ, R16 ;  /* 0x000000ffff0d7224 */ /* 0x000fe200078e0010 */
[----:B------:R-:W-:Y:S01]  /*2c190*/  MOV R15, 0xffffffff ;  /* 0xffffffff000f7802 */ /* 0x000fe20000000f00 */
[----:B------:R-:W-:Y:S02]  /*2c1a0*/  IMAD.MOV.U32 R12, RZ, RZ, 0x1 ;  /* 0x00000001ff0c7424 */ /* 0x000fe400078e00ff */
[----:B------:R-:W-:Y:S02]  /*2c1b0*/  IMAD.MOV.U32 R11, RZ, RZ, 0x1f ;  /* 0x0000001fff0b7424 */ /* 0x000fe400078e00ff */
[----:B------:R-:W-:Y:S02]  /*2c1c0*/  IMAD.IADD R7, R19, 0x1, R8 ;  /* 0x0000000113077824 */ /* 0x000fe400078e0208 */
[----:B------:R-:W-:-:S07]  /*2c1d0*/  IMAD.MOV.U32 R0, RZ, RZ, R14 ;  /* 0x000000ffff007224 */ /* 0x000fce00078e000e */
[----:B------:R-:W-:Y:S05]  /*2c1e0*/  WARPSYNC.COLLECTIVE R15, `(.L_x_3587) ;  /* 0x000000000f087348 */ /* 0x000fea0003c00000 */
[----:B------:R0:W1:Y:S02]  /*2c1f0*/  SHFL.IDX P6, R14, R13, R12, R11 ;  /* 0x0000000c0d0e7389 */ /* 0x00006400000c000b */
[----:B01----:R-:W-:Y:S01]  /*2c200*/  ENDCOLLECTIVE ;  /* 0x000000000000791b */ /* 0x003fe20003800000 */
.L_x_3587:
[----:B------:R-:W-:Y:S02]  /*2c210*/  ULDC UR4, c[0x0][0xc3c] ;  /* 0x00030f0000047ab9 */ /* 0x000fe40000000800 */
[----:B------:R-:W-:-:S13]  /*2c220*/  ISETP.GE.OR P1, PT, R7, UR4, !P0 ;  /* 0x0000000407007c0c */ /* 0x000fda000c726670 */
[----:B------:R-:W0:Y:S01]  /*2c230*/  @!P1 LDC.64 R2, c[0x0][0xc80] ;  /* 0x00032000ff029b82 */ /* 0x000e220000000a00 */
[----:B------:R-:W-:Y:S02]  /*2c240*/  IMAD.MOV.U32 R17, RZ, RZ, RZ ;  /* 0x000000ffff117224 */ /* 0x000fe400078e00ff */
[----:B------:R-:W-:Y:S02]  /*2c250*/  IMAD.MOV.U32 R11, RZ, RZ, RZ ;  /* 0x000000ffff0b7224 */ /* 0x000fe400078e00ff */
[----:B------:R-:W-:Y:S02]  /*2c260*/  IMAD.MOV.U32 R5, RZ, RZ, R14 ;  /* 0x000000ffff057224 */ /* 0x000fe400078e000e */
[----:B0-----:R-:W-:-:S06]  /*2c270*/  @!P1 IMAD.WIDE R2, R7, 0x4, R2 ;  /* 0x0000000407029825 */ /* 0x001fcc00078e0202 */
[----:B------:R-:W2:Y:S01]  /*2c280*/  @!P1 LDG.E R2, desc[UR60][R2.64] ;  /* 0x0000003c02029981 */ /* 0x000ea2000c1e1900 */
[C---:B------:R-:W-:Y:S02]  /*2c290*/  ISETP.GE.U32.AND P2, PT, R8.reuse, 0x2, PT ;  /* 0x000000020800780c */ /* 0x040fe40003f46070 */
[C---:B------:R-:W-:Y:S02]  /*2c2a0*/  ISETP.GE.U32.AND P3, PT, R8.reuse, 0x4, PT ;  /* 0x000000040800780c */ /* 0x040fe40003f66070 */
[C---:B------:R-:W-:Y:S02]  /*2c2b0*/  ISETP.GE.U32.AND P4, PT, R8.reuse, 0x8, PT ;  /* 0x000000080800780c */ /* 0x040fe40003f86070 */
[C---:B------:R-:W-:Y:S01]  /*2c2c0*/  ISETP.GE.U32.AND P5, PT, R8.reuse, 0x10, PT ;  /* 0x000000100800780c */ /* 0x040fe20003fa6070 */
[----:B--2---:R-:W-:Y:S01]  /*2c2d0*/  @!P1 IMAD.MOV.U32 R17, RZ, RZ, R2 ;  /* 0x000000ffff119224 */ /* 0x004fe200078e0002 */
[----:B------:R-:W-:-:S04]  /*2c2e0*/  ISETP.NE.AND P1, PT, R8, RZ, PT ;  /* 0x000000ff0800720c */ /* 0x000fc80003f25270 */
[----:B------:R-:W-:-:S09]  /*2c2f0*/  MOV R13, R17 ;  /* 0x00000011000d7202 */ /* 0x000fd20000000f00 */
[----:B------:R-:W-:Y:S05]  /*2c300*/  WARPSYNC.COLLECTIVE R15, `(.L_x_3588) ;  /* 0x000000000f087348 */ /* 0x000fea0003c00000 */
[----:B------:R0:W1:Y:S02]  /*2c310*/  SHFL.UP P6, R14, R13, R12, R11 ;  /* 0x0400000c0d0e7389 */ /* 0x00006400000c000b */
[----:B01----:R-:W-:Y:S01]  /*2c320*/  ENDCOLLECTIVE ;  /* 0x000000000000791b */ /* 0x003fe20003800000 */
.L_x_3588:
[----:B------:R-:W-:Y:S01]  /*2c330*/  IMAD.MOV.U32 R12, RZ, RZ, 0x2 ;  /* 0x00000002ff0c7424 */ /* 0x000fe200078e00ff */
[----:B------:R-:W-:-:S05]  /*2c340*/  SEL R4, R14, RZ, P1 ;  /* 0x000000ff0e047207 */ /* 0x000fca0000800000 */
[----:B------:R-:W-:-:S04]  /*2c350*/  IMAD.IADD R4, R17, 0x1, R4 ;  /* 0x0000000111047824 */ /* 0x000fc800078e0204 */
[----:B------:R-:W-:-:S07]  /*2c360*/  IMAD.MOV.U32 R13, RZ, RZ, R4 ;  /* 0x000000ffff0d7224 */ /* 0x000fce00078e0004 */
[----:B------:R-:W-:Y:S05]  /*2c370*/  WARPSYNC.COLLECTIVE R15, `(.L_x_3589) ;  /* 0x000000000f087348 */ /* 0x000fea0003c00000 */
[----:B------:R0:W1:Y:S02]  /*2c380*/  SHFL.UP P6, R14, R13, R12, R11 ;  /* 0x0400000c0d0e7389 */ /* 0x00006400000c000b */
[----:B01----:R-:W-:Y:S01]  /*2c390*/  ENDCOLLECTIVE ;  /* 0x000000000000791b */ /* 0x003fe20003800000 */
.L_x_3589:
[----:B------:R-:W-:Y:S01]  /*2c3a0*/  IMAD.MOV.U32 R12, RZ, RZ, 0x4 ;  /* 0x00000004ff0c7424 */ /* 0x000fe200078e00ff */
[----:B------:R-:W-:-:S04]  /*2c3b0*/  SEL R3, R14, RZ, P2 ;  /* 0x000000ff0e037207 */ /* 0x000fc80001000000 */
[----:B------:R-:W-:-:S05]  /*2c3c0*/  IADD3 R6, R4, R3, RZ ;  /* 0x0000000304067210 */ /* 0x000fca0007ffe0ff */
[----:B------:R-:W-:-:S07]  /*2c3d0*/  IMAD.MOV.U32 R13, RZ, RZ, R6 ;  /* 0x000000ffff0d7224 */ /* 0x000fce00078e0006 */
[----:B------:R-:W-:Y:S05]  /*2c3e0*/  WARPSYNC.COLLECTIVE R15, `(.L_x_3590) ;  /* 0x000000000f087348 */ /* 0x000fea0003c00000 */
[----:B------:R0:W1:Y:S02]  /*2c3f0*/  SHFL.UP P6, R14, R13, R12, R11 ;  /* 0x0400000c0d0e7389 */ /* 0x00006400000c000b */
[----:B01----:R-:W-:Y:S01]  /*2c400*/  ENDCOLLECTIVE ;  /* 0x000000000000791b */ /* 0x003fe20003800000 */
.L_x_3590:
[----:B------:R-:W-:Y:S02]  /*2c410*/  MOV R12, 0x8 ;  /* 0x00000008000c7802 */ /* 0x000fe40000000f00 */
[----:B------:R-:W-:-:S05]  /*2c420*/  SEL R3, R14, RZ, P3 ;  /* 0x000000ff0e037207 */ /* 0x000fca0001800000 */
[----:B------:R-:W-:-:S04]  /*2c430*/  IMAD.IADD R2, R6, 0x1, R3 ;  /* 0x0000000106027824 */ /* 0x000fc800078e0203 */
[----:B------:R-:W-:-:S07]  /*2c440*/  IMAD.MOV.U32 R13, RZ, RZ, R2 ;  /* 0x000000ffff0d7224 */ /* 0x000fce00078e0002 */
[----:B------:R-:W-:Y:S05]  /*2c450*/  WARPSYNC.COLLECTIVE R15, `(.L_x_3591) ;  /* 0x000000000f087348 */ /* 0x000fea0003c00000 */
[----:B------:R0:W1:Y:S02]  /*2c460*/  SHFL.UP P6, R14, R13, R12, R11 ;  /* 0x0400000c0d0e7389 */ /* 0x00006400000c000b */
[----:B01----:R-:W-:Y:S01]  /*2c470*/  ENDCOLLECTIVE ;  /* 0x000000000000791b */ /* 0x003fe20003800000 */
.L_x_3591:
[----:B------:R-:W-:Y:S01]  /*2c480*/  IMAD.MOV.U32 R12, RZ, RZ, 0x10 ;  /* 0x00000010ff0c7424 */ /* 0x000fe200078e00ff */
[----:B------:R-:W-:-:S05]  /*2c490*/  SEL R3, R14, RZ, P4 ;  /* 0x000000ff0e037207 */ /* 0x000fca0002000000 */
[----:B------:R-:W-:-:S04]  /*2c4a0*/  IMAD.IADD R3, R2, 0x1, R3 ;  /* 0x0000000102037824 */ /* 0x000fc800078e0203 */
[----:B------:R-:W-:-:S07]  /*2c4b0*/  IMAD.MOV.U32 R13, RZ, RZ, R3 ;  /* 0x000000ffff0d7224 */ /* 0x000fce00078e0003 */
[----:B------:R-:W-:Y:S05]  /*2c4c0*/  WARPSYNC.COLLECTIVE R15, `(.L_x_3592) ;  /* 0x000000000f087348 */ /* 0x000fea0003c00000 */
[----:B------:R0:W1:Y:S02]  /*2c4d0*/  SHFL.UP P6, R14, R13, R12, R11 ;  /* 0x0400000c0d0e7389 */ /* 0x00006400000c000b */
[----:B01----:R-:W-:Y:S01]  /*2c4e0*/  ENDCOLLECTIVE ;  /* 0x000000000000791b */ /* 0x003fe20003800000 */
.L_x_3592:
[----:B------:R-:W-:Y:S02]  /*2c4f0*/  IMAD.MOV.U32 R12, RZ, RZ, 0x1f ;  /* 0x0000001fff0c7424 */ /* 0x000fe400078e00ff */
[----:B------:R-:W-:Y:S01]  /*2c500*/  IMAD.MOV.U32 R11, RZ, RZ, 0x1f ;  /* 0x0000001fff0b7424 */ /* 0x000fe200078e00ff */
[----:B------:R-:W-:-:S05]  /*2c510*/  SEL R14, R14, RZ, P5 ;  /* 0x000000ff0e0e7207 */ /* 0x000fca0002800000 */
[----:B------:R-:W-:-:S05]  /*2c520*/  IMAD.IADD R3, R3, 0x1, R14 ;  /* 0x0000000103037824 */ /* 0x000fca00078e020e */
[----:B------:R-:W-:-:S07]  /*2c530*/  MOV R13, R3 ;  /* 0x00000003000d7202 */ /* 0x000fce0000000f00 */
[----:B------:R-:W-:Y:S05]  /*2c540*/  WARPSYNC.COLLECTIVE R15, `(.L_x_3593) ;  /* 0x000000000f087348 */ /* 0x000fea0003c00000 */
[----:B------:R0:W1:Y:S02]  /*2c550*/  SHFL.IDX P6, R14, R13, R12, R11 ;  /* 0x0000000c0d0e7389 */ /* 0x00006400000c000b */
[----:B01----:R-:W-:Y:S01]  /*2c560*/  ENDCOLLECTIVE ;  /* 0x000000000000791b */ /* 0x003fe20003800000 */
.L_x_3593:
[----:B------:R-:W-:Y:S05]  /*2c570*/  BRA `(.L_x_3594) ;  /* 0xffffff8000d07947 */ /* 0x000fea000383ffff */
.L_x_3321:
[----:B------:R-:W-:Y:S01]  /*2c580*/  BSSY B0, `(.L_x_3595) ;  /* 0x0000008000007945 */ /* 0x000fe20003800000 */
[----:B-----5:R-:W-:Y:S01]  /*2c590*/  IMAD.MOV.U32 R13, RZ, RZ, R17 ;  /* 0x000000ffff0d7224 */ /* 0x020fe200078e0011 */
[----:B------:R-:W-:Y:S01]  /*2c5a0*/  MOV R11, RZ ;  /* 0x000000ff000b7202 */ /* 0x000fe20000000f00 */
[----:B------:R-:W-:Y:S02]  /*2c5b0*/  IMAD.MOV.U32 R12, RZ, RZ, 0x1 ;  /* 0x00000001ff0c7424 */ /* 0x000fe400078e00ff */
[----:B------:R-:W-:-:S07]  /*2c5c0*/  IMAD.MOV.U32 R15, RZ, RZ, -0x1 ;  /* 0xffffffffff0f7424 */ /* 0x000fce00078e00ff */
[----:B0-----:R-:W-:Y:S05]  /*2c5d0*/  WARPSYNC.COLLECTIVE R15, `(.L_x_3596) ;  /* 0x000000000f087348 */ /* 0x001fea0003c00000 */
[----:B------:R1:W2:Y:S02]  /*2c5e0*/  SHFL.UP P6, R14, R13, R12, R11 ;  /* 0x0400000c0d0e7389 */ /* 0x0002a400000c000b */
[----:B012---:R-:W-:Y:S01]  /*2c5f0*/  ENDCOLLECTIVE ;  /* 0x000000000000791b */ /* 0x007fe20003800000 */
.L_x_3596:
[----:B------:R-:W-:Y:S05]  /*2c600*/  BSYNC B0 ;  /* 0x0000000000007941 */ /* 0x000fea0003800000 */
.L_x_3595:
[----:B------:R-:W-:Y:S01]  /*2c610*/  SEL R14, R14, RZ, P1 ;  /* 0x000000ff0e0e7207 */ /* 0x000fe20000800000 */
[----:B------:R-:W-:Y:S01]  /*2c620*/  IMAD.MOV.U32 R12, RZ, RZ, 0x2 ;  /* 0x00000002ff0c7424 */ /* 0x000fe200078e00ff */
[----:B------:R-:W-:Y:S01]  /*2c630*/  MOV R15, 0xffffffff ;  /* 0xffffffff000f7802 */ /* 0x000fe20000000f00 */
[----:B------:R-:W-:Y:S02]  /*2c640*/  IMAD.MOV.U32 R11, RZ, RZ, RZ ;  /* 0x000000ffff0b7224 */ /* 0x000fe400078e00ff */
[----:B------:R-:W-:-:S07]  /*2c650*/  IMAD.IADD R13, R17, 0x1, R14 ;  /* 0x00000001110d7824 */ /* 0x000fce00078e020e */
[----:B------:R-:W-:Y:S05]  /*2c660*/  WARPSYNC.COLLECTIVE R15, `(.L_x_3597) ;  /* 0x000000000f087348 */ /* 0x000fea0003c00000 */
[----:B------:R0:W1:Y:S02]  /*2c670*/  SHFL.UP P6, R14, R13, R12, R11 ;  /* 0x0400000c0d0e7389 */ /* 0x00006400000c000b */
[----:B01----:R-:W-:Y:S01]  /*2c680*/  ENDCOLLECTIVE ;  /* 0x000000000000791b */ /* 0x003fe20003800000 */
.L_x_3597:
[----:B------:R-:W-:Y:S01]  /*2c690*/  IMAD.MOV.U32 R12, RZ, RZ, 0x4 ;  /* 0x00000004ff0c7424 */ /* 0x000fe200078e00ff */
[----:B------:R-:W-:-:S05]  /*2c6a0*/  SEL R2, R14, RZ, P2 ;  /* 0x000000ff0e027207 */ /* 0x000fca0001000000 */
[----:B------:R-:W-:-:S04]  /*2c6b0*/  IMAD.IADD R2, R13, 0x1, R2 ;  /* 0x000000010d027824 */ /* 0x000fc800078e0202 */
[----:B------:R-:W-:-:S07]  /*2c6c0*/  IMAD.MOV.U32 R13, RZ, RZ, R2 ;  /* 0x000000ffff0d7224 */ /* 0x000fce00078e0002 */
[----:B------:R-:W-:Y:S05]  /*2c6d0*/  WARPSYNC.COLLECTIVE R15, `(.L_x_3598) ;  /* 0x000000000f087348 */ /* 0x000fea0003c00000 */
[----:B------:R0:W1:Y:S02]  /*2c6e0*/  SHFL.UP P6, R14, R13, R12, R11 ;  /* 0x0400000c0d0e7389 */ /* 0x00006400000c000b */
[----:B01----:R-:W-:Y:S01]  /*2c6f0*/  ENDCOLLECTIVE ;  /* 0x000000000000791b */ /* 0x003fe20003800000 */
.L_x_3598:
[----:B------:R-:W-:Y:S01]  /*2c700*/  IMAD.MOV.U32 R12, RZ, RZ, 0x8 ;  /* 0x00000008ff0c7424 */ /* 0x000fe200078e00ff */
[----:B------:R-:W-:-:S05]  /*2c710*/  SEL R3, R14, RZ, P3 ;  /* 0x000000ff0e037207 */ /* 0x000fca0001800000 */
[----:B------:R-:W-:-:S05]  /*2c720*/  IMAD.IADD R3, R2, 0x1, R3 ;  /* 0x0000000102037824 */ /* 0x000fca00078e0203 */
[----:B------:R-:W-:-:S07]  /*2c730*/  MOV R13, R3 ;  /* 0x00000003000d7202 */ /* 0x000fce0000000f00 */
[----:B------:R-:W-:Y:S05]  /*2c740*/  WARPSYNC.COLLECTIVE R15, `(.L_x_3599) ;  /* 0x000000000f087348 */ /* 0x000fea0003c00000 */
[----:B------:R0:W1:Y:S02]  /*2c750*/  SHFL.UP P6, R14, R13, R12, R11 ;  /* 0x0400000c0d0e7389 */ /* 0x00006400000c000b */
[----:B01----:R-:W-:Y:S01]  /*2c760*/  ENDCOLLECTIVE ;  /* 0x000000000000791b */ /* 0x003fe20003800000 */
.L_x_3599:
[----:B------:R-:W-:Y:S01]  /*2c770*/  IMAD.MOV.U32 R12, RZ, RZ, 0x10 ;  /* 0x00000010ff0c7424 */ /* 0x000fe200078e00ff */
[----:B------:R-:W-:-:S05]  /*2c780*/  SEL R4, R14, RZ, P4 ;  /* 0x000000ff0e047207 */ /* 0x000fca0002000000 */
[----:B------:R-:W-:-:S04]  /*2c790*/  IMAD.IADD R4, R3, 0x1, R4 ;  /* 0x0000000103047824 */ /* 0x000fc800078e0204 */
[----:B------:R-:W-:-:S07]  /*2c7a0*/  IMAD.MOV.U32 R13, RZ, RZ, R4 ;  /* 0x000000ffff0d7224 */ /* 0x000fce00078e0004 */
[----:B------:R-:W-:Y:S05]  /*2c7b0*/  WARPSYNC.COLLECTIVE R15, `(.L_x_3600) ;  /* 0x000000000f087348 */ /* 0x000fea0003c00000 */
[----:B------:R0:W1:Y:S02]  /*2c7c0*/  SHFL.UP P6, R14, R13, R12, R11 ;  /* 0x0400000c0d0e7389 */ /* 0x00006400000c000b */
[----:B01----:R-:W-:Y:S01]  /*2c7d0*/  ENDCOLLECTIVE ;  /* 0x000000000000791b */ /* 0x003fe20003800000 */
.L_x_3600:
[----:B------:R-:W-:Y:S02]  /*2c7e0*/  IMAD.MOV.U32 R12, RZ, RZ, 0x1f ;  /* 0x0000001fff0c7424 */ /* 0x000fe400078e00ff */
[----:B------:R-:W-:Y:S01]  /*2c7f0*/  IMAD.MOV.U32 R11, RZ, RZ, 0x1f ;  /* 0x0000001fff0b7424 */ /* 0x000fe200078e00ff */
[----:B------:R-:W-:-:S04]  /*2c800*/  SEL R3, R14, RZ, P5 ;  /* 0x000000ff0e037207 */ /* 0x000fc80002800000 */
[----:B------:R-:W-:-:S05]  /*2c810*/  IADD3 R3, R4, R3, RZ ;  /* 0x0000000304037210 */ /* 0x000fca0007ffe0ff */
[----:B------:R-:W-:-:S07]  /*2c820*/  IMAD.MOV.U32 R13, RZ, RZ, R3 ;  /* 0x000000ffff0d7224 */ /* 0x000fce00078e0003 */
[----:B------:R-:W-:Y:S05]  /*2c830*/  WARPSYNC.COLLECTIVE R15, `(.L_x_3601) ;  /* 0x000000000f087348 */ /* 0x000fea0003c00000 */
[----:B------:R0:W1:Y:S02]  /*2c840*/  SHFL.IDX P6, R14, R13, R12, R11 ;  /* 0x0000000c0d0e7389 */ /* 0x00006400000c000b */
[----:B01----:R-:W-:Y:S01]  /*2c850*/  ENDCOLLECTIVE ;  /* 0x000000000000791b */ /* 0x003fe20003800000 */
.L_x_3601:
[----:B------:R-:W-:Y:S05]  /*2c860*/  BRA `(.L_x_3602) ;  /* 0xffffff8000b07947 */ /* 0x000fea000383ffff */
.L_x_3323:
[----:B------:R-:W-:Y:S01]  /*2c870*/  BSSY B0, `(.L_x_3603) ;  /* 0x0000006000007945 */ /* 0x000fe20003800000 */
[----:B------:R-:W-:Y:S01]  /*2c880*/  PLOP3.LUT P6, PT, P6, PT, PT, 0x8, 0x0 ;  /* 0x000000000000781c */ /* 0x000fe200037ce170 */
[----:B------:R-:W-:-:S12]  /*2c890*/  IMAD.MOV.U32 R15, RZ, RZ, -0x1 ;  /* 0xffffffffff0f7424 */ /* 0x000fd800078e00ff */
[----:B0-----:R-:W-:Y:S05]  /*2c8a0*/  WARPSYNC.COLLECTIVE R15, `(.L_x_3604) ;  /* 0x000000000f087348 */ /* 0x001fea0003c00000 */
[----:B------:R-:W-:Y:S01]  /*2c8b0*/  VOTE.ANY R14, PT, P6 ;  /* 0x00000000000e7806 */ /* 0x000fe200030e0100 */
[----:B0-----:R-:W-:Y:S06]  /*2c8c0*/  ENDCOLLECTIVE ;  /* 0x000000000000791b */ /* 0x001fec0003800000 */
.L_x_3604:
[----:B------:R-:W-:Y:S05]  /*2c8d0*/  BSYNC B0 ;  /* 0x0000000000007941 */ /* 0x000fea0003800000 */
.L_x_3603:
[----:B------:R-:W-:Y:S01]  /*2c8e0*/  MOV R2, R14 ;  /* 0x0000000e00027202 */ /* 0x000fe20000000f00 */
[----:B------:R-:W-:Y:S02]  /*2c8f0*/  IMAD.MOV.U32 R13, RZ, RZ, R17 ;  /* 0x000000ffff0d7224 */ /* 0x000fe400078e0011 */
[----:B------:R-:W-:Y:S01]  /*2c900*/  IMAD.MOV.U32 R11, RZ, RZ, 0x1f ;  /* 0x0000001fff0b7424 */ /* 0x000fe200078e00ff */
[----:B------:R-:W0:Y:S01]  /*2c910*/  POPC R6, R2 ;  /* 0x0000000200067309 */ /* 0x000e220000000000 */
[----:B------:R-:W-:Y:S02]  /*2c920*/  IMAD.MOV.U32 R15, RZ, RZ, -0x1 ;  /* 0xffffffffff0f7424 */ /* 0x000fe400078e00ff */
[----:B0-----:R-:W-:-:S07]  /*2c930*/  IMAD.MOV.U32 R12, RZ, RZ, R6 ;  /* 0x000000ffff0c7224 */ /* 0x001fce00078e0006 */
[----:B------:R-:W-:Y:S05]  /*2c940*/  WARPSYNC.COLLECTIVE R15, `(.L_x_3605) ;  /* 0x000000000f087348 */ /* 0x000fea0003c00000 */
[----:B------:R0:W1:Y:S02]  /*2c950*/  SHFL.IDX P6, R14, R13, R12, R11 ;  /* 0x0000000c0d0e7389 */ /* 0x00006400000c000b */
[----:B01----:R-:W-:Y:S01]  /*2c960*/  ENDCOLLECTIVE ;  /* 0x000000000000791b */ /* 0x003fe20003800000 */
.L_x_3605:
[----:B------:R-:W-:Y:S01]  /*2c970*/  MOV R17, R14 ;  /* 0x0000000e00117202 */ /* 0x000fe20000000f00 */
[----:B------:R-:W-:Y:S06]  /*2c980*/  BRA `(.L_x_3606) ;  /* 0xffffff8000a07947 */ /* 0x000fec000383ffff */
.L_x_3325:
[----:B------:R-:W-:Y:S01]  /*2c990*/  BSSY B0, `(.L_x_3607) ;  /* 0x0000007000007945 */ /* 0x000fe20003800000 */
[----:B------:R-:W-:Y:S02]  /*2c9a0*/  IMAD.MOV.U32 R13, RZ, RZ, R3 ;  /* 0x000000ffff0d7224 */ /* 0x000fe400078e0003 */
[----:B------:R-:W-:Y:S02]  /*2c9b0*/  IMAD.MOV.U32 R11, RZ, RZ, 0x1f ;  /* 0x0000001fff0b7424 */ /* 0x000fe400078e00ff */
[----:B------:R-:W-:-:S07]  /*2c9c0*/  IMAD.MOV.U32 R15, RZ, RZ, -0x1 ;  /* 0xffffffffff0f7424 */ /* 0x000fce00078e00ff */
[----:B012---:R-:W-:Y:S05]  /*2c9d0*/  WARPSYNC.COLLECTIVE R15, `(.L_x_3608) ;  /* 0x000000000f087348 */ /* 0x007fea0003c00000 */
[----:B------:R3:W4:Y:S02]  /*2c9e0*/  SHFL.IDX P6, R14, R13, R12, R11 ;  /* 0x0000000c0d0e7389 */ /* 0x00072400000c000b */
[----:B01234-:R-:W-:Y:S01]  /*2c9f0*/  ENDCOLLECTIVE ;  /* 0x000000000000791b */ /* 0x01ffe20003800000 */
.L_x_3608:
[----:B------:R-:W-:Y:S05]  /*2ca00*/  BSYNC B0 ;  /* 0x0000000000007941 */ /* 0x000fea0003800000 */
.L_x_3607:
[----:B------:R-:W-:Y:S05]  /*2ca10*/  BRA `(.L_x_3324) ;  /* 0xffffff8000987947 */ /* 0x000fea000383ffff */
.L_x_3329:
[----:B0-----:R0:W1:Y:S02]  /*2ca20*/  SYNCS.PHASECHK.TRANS64.TRYWAIT P0, [R7+URZ+0x22820], R0 ;  /* 0x02282000070075a7 */ /* 0x001064000800017f */
[----:B-1----:R-:W-:Y:S05]  /*2ca30*/  @!P0 NANOSLEEP.SYNCS 0x989680 ;  /* 0x009896800000895d */ /* 0x002fea0003900000 */
[----:B------:R-:W1:Y:S02]  /*2ca40*/  @!P0 SYNCS.PHASECHK.TRANS64 P0, [R7+URZ+0x22820], R0 ;  /* 0x02282000070085a7 */ /* 0x000e64000800007f */
[----:B-1----:R-:W-:Y:S05]  /*2ca50*/  @!P0 BRA `(.L_x_3329) ;  /* 0xfffffffc00f08947 */ /* 0x002fea000383ffff */
[----:B------:R-:W-:Y:S05]  /*2ca60*/  BRA `(.L_x_3609) ;  /* 0xffffff8800187947 */ /* 0x000fea000383ffff */
.L_x_3330:
[----:B------:R-:W1:Y:S01]  /*2ca70*/  S2R R2, SR_TID.X ;  /* 0x0000000000027919 */ /* 0x000e620000002100 */
[----:B------:R-:W-:Y:S01]  /*2ca80*/  BSSY B0, `(.L_x_3610) ;  /* 0x000000a000007945 */ /* 0x000fe20003800000 */
[----:B------:R-:W-:Y:S01]  /*2ca90*/  MOV R12, RZ ;  /* 0x000000ff000c7202 */ /* 0x000fe20000000f00 */
        /* <DEDUP_REMOVED lines=8> */
.L_x_3611:
[----:B------:R-:W-:Y:S05]  /*2cb20*/  BSYNC B0 ;  /* 0x0000000000007941 */ /* 0x000fea0003800000 */
.L_x_3610:
[----:B------:R-:W-:Y:S05]  /*2cb30*/  BRA `(.L_x_3612) ;  /* 0xffffff8800007947 */ /* 0x000fea000383ffff */
.L_x_3331:
[----:B------:R-:W-:Y:S01]  /*2cb40*/  BSSY B0, `(.L_x_3613) ;  /* 0x0000006000007945 */ /* 0x000fe20003800000 */
[----:B------:R-:W-:-:S07]  /*2cb50*/  IMAD.MOV.U32 R15, RZ, RZ, -0x1 ;  /* 0xffffffffff0f7424 */ /* 0x000fce00078e00ff */
[----:B0-----:R-:W-:Y:S05]  /*2cb60*/  WARPSYNC.COLLECTIVE R15, `(.L_x_3614) ;  /* 0x000000000f0c7348 */ /* 0x001fea0003c00000 */
[----:B------:R-:W-:Y:S02]  /*2cb70*/  ELECT P6, UR62, PT ;  /* 0x00000000003e782f */ /* 0x000fe400038c0000 */
[----:B------:R-:W-:Y:S01]  /*2cb80*/  MOV R14, UR62 ;  /* 0x0000003e000e7c02 */ /* 0x000fe20008000f00 */
[----:B0-----:R-:W-:Y:S10]  /*2cb90*/  ENDCOLLECTIVE ;  /* 0x000000000000791b */ /* 0x001ff40003800000 */
.L_x_3614:
[----:B------:R-:W-:Y:S05]  /*2cba0*/  BSYNC B0 ;  /* 0x0000000000007941 */ /* 0x000fea0003800000 */
.L_x_3613:
[----:B------:R-:W-:Y:S05]  /*2cbb0*/  BRA `(.L_x_3615) ;  /* 0xffffff8400f47947 */ /* 0x000fea000383ffff */
.L_x_3333:
[----:B0-----:R0:W1:Y:S02]  /*2cbc0*/  SYNCS.PHASECHK.TRANS64.TRYWAIT P1, [R5+URZ+0x22840], R0 ;  /* 0x02284000050075a7 */ /* 0x001064000802017f */
[----:B-1----:R-:W-:Y:S05]  /*2cbd0*/  @!P1 NANOSLEEP.SYNCS 0x989680 ;  /* 0x009896800000995d */ /* 0x002fea0003900000 */
[----:B------:R-:W1:Y:S02]  /*2cbe0*/  @!P1 SYNCS.PHASECHK.TRANS64 P1, [R5+URZ+0x22840], R0 ;  /* 0x02284000050095a7 */ /* 0x000e64000802007f */
[----:B-1----:R-:W-:Y:S05]  /*2cbf0*/  @!P1 BRA `(.L_x_3333) ;  /* 0xfffffffc00f09947 */ /* 0x002fea000383ffff */
[----:B------:R-:W-:Y:S05]  /*2cc00*/  BRA `(.L_x_3616) ;  /* 0xffffff8800147947 */ /* 0x000fea000383ffff */
.L_x_3335:
[----:B-1----:R1:W2:Y:S02]  /*2cc10*/  SYNCS.PHASECHK.TRANS64.TRYWAIT P1, [R3+URZ+0x22840], R2 ;  /* 0x02284002030075a7 */ /* 0x0022a4000802017f */
[----:B--2---:R-:W-:Y:S05]  /*2cc20*/  @!P1 NANOSLEEP.SYNCS 0x989680 ;  /* 0x009896800000995d */ /* 0x004fea0003900000 */
[----:B------:R-:W2:Y:S02]  /*2cc30*/  @!P1 SYNCS.PHASECHK.TRANS64 P1, [R3+URZ+0x22840], R2 ;  /* 0x02284002030095a7 */ /* 0x000ea4000802007f */
[----:B--2---:R-:W-:Y:S05]  /*2cc40*/  @!P1 BRA `(.L_x_3335) ;  /* 0xfffffffc00f09947 */ /* 0x004fea000383ffff */
[----:B------:R-:W-:Y:S05]  /*2cc50*/  BRA `(.L_x_3617) ;  /* 0xffffff8800207947 */ /* 0x000fea000383ffff */
.L_x_3337:
[----:B--2---:R2:W3:Y:S02]  /*2cc60*/  SYNCS.PHASECHK.TRANS64.TRYWAIT P1, [R5+URZ+0x22860], R0 ;  /* 0x02286000050075a7 */ /* 0x0044e4000802017f */
[----:B---3--:R-:W-:Y:S05]  /*2cc70*/  @!P1 NANOSLEEP.SYNCS 0x989680 ;  /* 0x009896800000995d */ /* 0x008fea0003900000 */
[----:B------:R-:W3:Y:S02]  /*2cc80*/  @!P1 SYNCS.PHASECHK.TRANS64 P1, [R5+URZ+0x22860], R0 ;  /* 0x02286000050095a7 */ /* 0x000ee4000802007f */
[----:B---3--:R-:W-:Y:S05]  /*2cc90*/  @!P1 BRA `(.L_x_3337) ;  /* 0xfffffffc00f09947 */ /* 0x008fea000383ffff */
[----:B------:R-:W-:Y:S05]  /*2cca0*/  BRA `(.L_x_3618) ;  /* 0xffffff88001c7947 */ /* 0x000fea000383ffff */
.L_x_3339:
[----:B---3--:R3:W4:Y:S02]  /*2ccb0*/  SYNCS.PHASECHK.TRANS64.TRYWAIT P1, [R3+URZ+0x22860], R2 ;  /* 0x02286002030075a7 */ /* 0x008724000802017f */
[----:B----4-:R-:W-:Y:S05]  /*2ccc0*/  @!P1 NANOSLEEP.SYNCS 0x989680 ;  /* 0x009896800000995d */ /* 0x010fea0003900000 */
[----:B------:R-:W4:Y:S02]  /*2ccd0*/  @!P1 SYNCS.PHASECHK.TRANS64 P1, [R3+URZ+0x22860], R2 ;  /* 0x02286002030095a7 */ /* 0x000f24000802007f */
[----:B----4-:R-:W-:Y:S05]  /*2cce0*/  @!P1 BRA `(.L_x_3339) ;  /* 0xfffffffc00f09947 */ /* 0x010fea000383ffff */
[----:B------:R-:W-:Y:S05]  /*2ccf0*/  BRA `(.L_x_3619) ;  /* 0xffffff8800187947 */ /* 0x000fea000383ffff */
.L_x_3341:
[----:B----4-:R4:W0:Y:S02]  /*2cd00*/  SYNCS.PHASECHK.TRANS64.TRYWAIT P1, [R5+URZ+0x22880], R0 ;  /* 0x02288000050075a7 */ /* 0x010824000802017f */
[----:B0-----:R-:W-:Y:S05]  /*2cd10*/  @!P1 NANOSLEEP.SYNCS 0x989680 ;  /* 0x009896800000995d */ /* 0x001fea0003900000 */
[----:B------:R-:W0:Y:S02]  /*2cd20*/  @!P1 SYNCS.PHASECHK.TRANS64 P1, [R5+URZ+0x22880], R0 ;  /* 0x02288000050095a7 */ /* 0x000e24000802007f */
[----:B0-----:R-:W-:Y:S05]  /*2cd30*/  @!P1 BRA `(.L_x_3341) ;  /* 0xfffffffc00f09947 */ /* 0x001fea000383ffff */
[----:B------:R-:W-:Y:S05]  /*2cd40*/  BRA `(.L_x_3620) ;  /* 0xffffff8800147947 */ /* 0x000fea000383ffff */
.L_x_3621:
        /* <DEDUP_REMOVED lines=11> */
.L_x_3630:


//--------------------- .nv.global.init           --------------------------
	.section	.nv.global.init,"aw",@progbits
	.align	4
.nv.global.init:
	.type		_ZZN5flash28permute_output_fp8_VcolmajorIN4cute6TensorINS1_11ArrayEngineIN7cutlass10bfloat16_tELm64EEENS1_6LayoutINS1_5tupleIJNS8_IJNS1_1CILi2EEESA_NS9_ILi16EEEEEENS9_ILi1EEESD_EEENS8_IJNS8_IJSD_SA_NS9_ILi4EEEEEENS9_ILi0EEESH_EEEEEEEEEvRT_E9upper_map,@object
	.size		_ZZN5flash28permute_output_fp8_VcolmajorIN4cute6TensorINS1_11ArrayEngineIN7cutlass10bfloat16_tELm64EEENS1_6LayoutINS1_5tupleIJNS8_IJNS1_1CILi2EEESA_NS9_ILi16EEEEEENS9_ILi1EEESD_EEENS8_IJNS8_IJSD_SA_NS9_ILi4EEEEEENS9_ILi0EEESH_EEEEEEEEEvRT_E9upper_map,($str$23 - _ZZN5flash28permute_output_fp8_VcolmajorIN4cute6TensorINS1_11ArrayEngineIN7cutlass10bfloat16_tELm64EEENS1_6LayoutINS1_5tupleIJNS8_IJNS1_1CILi2EEESA_NS9_ILi16EEEEEENS9_ILi1EEESD_EEENS8_IJNS8_IJSD_SA_NS9_ILi4EEEEEENS9_ILi0EEESH_EEEEEEEEEvRT_E9upper_map)
_ZZN5flash28permute_output_fp8_VcolmajorIN4cute6TensorINS1_11ArrayEngineIN7cutlass10bfloat16_tELm64EEENS1_6LayoutINS1_5tupleIJNS8_IJNS1_1CILi2EEESA_NS9_ILi16EEEEEENS9_ILi1EEESD_EEENS8_IJNS8_IJSD_SA_NS9_ILi4EEEEEENS9_ILi0EEESH_EEEEEEEEEvRT_E9upper_map:
        /*0000*/ 	.byte	0x00, 0x00, 0x00, 0x00, 0x02, 0x00, 0x00, 0x00, 0x03, 0x00, 0x00, 0x00, 0x01, 0x00, 0x00, 0x00
	.type		$str$23,@object
	.size		$str$23,($str$24 - $str$23)
$str$23:
        /*0010*/ 	.byte	0x28, 0x61, 0x64, 0x64, 0x72, 0x65, 0x73, 0x73, 0x20, 0x26, 0x20, 0x6d, 0x61, 0x73, 0x6b, 0x29
        /*0020*/ 	.byte	0x20, 0x3d, 0x3d, 0x20, 0x30, 0x00
	.type		$str$24,@object
	.size		$str$24,(__unnamed_5 - $str$24)
$str$24:
        /*0026*/ 	.byte	0x2f, 0x74, 0x6d, 0x70, 0x2f, 0x6f, 0x73, 0x73, 0x5f, 0x6b, 0x65, 0x72, 0x6e, 0x65, 0x6c, 0x73
        /*0036*/ 	.byte	0x5f, 0x73, 0x72, 0x63, 0x2f, 0x66, 0x6c, 0x61, 0x73, 0x68, 0x5f, 0x61, 0x74, 0x74, 0x65, 0x6e
        /*0046*/ 	.byte	0x74, 0x69, 0x6f, 0x6e, 0x2f, 0x63, 0x73, 0x72, 0x63, 0x2f, 0x63, 0x75, 0x74, 0x6c, 0x61, 0x73
        /*0056*/ 	.byte	0x73, 0x2f, 0x69, 0x6e, 0x63, 0x6c, 0x75, 0x64, 0x65, 0x2f, 0x63, 0x75, 0x74, 0x65, 0x2f, 0x70
        /*0066*/ 	.byte	0x6f, 0x69, 0x6e, 0x74, 0x65, 0x72, 0x5f, 0x66, 0x6c, 0x61, 0x67, 0x67, 0x65, 0x64, 0x2e, 0x68
        /*0076*/ 	.byte	0x70, 0x70, 0x00
	.type		__unnamed_5,@object
	.size		__unnamed_5,(__unnamed_6 - __unnamed_5)
__unnamed_5:
        /* <DEDUP_REMOVED lines=24> */
        /*01f9*/ 	.byte	0x3e, 0x3e, 0x20, 0x26, 0x5d, 0x00
	.type		__unnamed_6,@object
	.size		__unnamed_6,(__unnamed_3 - __unnamed_6)
__unnamed_6:
        /* <DEDUP_REMOVED lines=25> */
	.type		__unnamed_3,@object
	.size		__unnamed_3,(__unnamed_4 - __unnamed_3)
__unnamed_3:
        /* <DEDUP_REMOVED lines=29> */
        /*0555*/ 	.byte	0x5d, 0x00
	.type		__unnamed_4,@object
	.size		__unnamed_4,(__unnamed_2 - __unnamed_4)
__unnamed_4:
        /* <DEDUP_REMOVED lines=30> */
	.type		__unnamed_2,@object
	.size		__unnamed_2,(__unnamed_1 - __unnamed_2)
__unnamed_2:
        /* <DEDUP_REMOVED lines=30> */
	.type		__unnamed_1,@object
	.size		__unnamed_1,(.L_0 - __unnamed_1)
__unnamed_1:
        /* <DEDUP_REMOVED lines=30> */
.L_0:


//--------------------- .nv.shared._ZN7cutlass13device_kernelIN5flash11enable_sm90INS1_16FlashAttnFwdSm90INS1_25CollectiveMainloopFwdSm90ILi2EN4cute5tupleIJNS5_1CILi1EEES8_S8_EEENS6_IJNS7_ILi128EEENS7_ILi160EEESA_EEELi128ENS_12float_e4m3_tEfNS_4arch4Sm90ELb0ELb0ELb1ELb0ELb1ELb0ELb0ELb1ELb1ELb1ELb0ELb0EEENS1_21CollectiveEpilogueFwdINS6_IJSA_SA_SB_EEES9_NS_10bfloat16_tESF_Li256ELb0ELb1ELb0ELb1EEENS1_29StaticPersistentTileSchedulerILb0EEEEEEEEEvNT_6ParamsE --------------------------
	.section	.nv.shared._ZN7cutlass13device_kernelIN5flash11enable_sm90INS1_16FlashAttnFwdSm90INS1_25CollectiveMainloopFwdSm90ILi2EN4cute5tupleIJNS5_1CILi1EEES8_S8_EEENS6_IJNS7_ILi128EEENS7_ILi160EEESA_EEELi128ENS_12float_e4m3_tEfNS_4arch4Sm90ELb0ELb0ELb1ELb0ELb1ELb0ELb0ELb1ELb1ELb1ELb0ELb0EEENS1_21CollectiveEpilogueFwdINS6_IJSA_SA_SB_EEES9_NS_10bfloat16_tESF_Li256ELb0ELb1ELb0ELb1EEENS1_29StaticPersistentTileSchedulerILb0EEEEEEEEEvNT_6ParamsE,"aw",@nobits
	.sectionflags	@""
	.align	16
	.zero		1024


//--------------------- .nv.shared.reserved.0     --------------------------
	.section	.nv.shared.reserved.0,"aw",@nobits
	.weak		__nv_reservedSMEM_offset_0_alias
	.size		__nv_reservedSMEM_offset_0_alias, 0, 0
	.other		__nv_reservedSMEM_offset_0_alias,@"STO_CUDA_RESERVED_SHARED STV_DEFAULT"
__nv_reservedSMEM_offset_0_alias:
	.zero		0


//--------------------- .nv.global                --------------------------
	.section	.nv.global,"aw",@nobits
.nv.global:
	.type		_ZN80_INTERNAL_81de5d5f_44_flash_fwd_hdim128_e4m3_paged_softcap_sm90_cu_b81ac279_28134cute1_E,@object
	.size		_ZN80_INTERNAL_81de5d5f_44_flash_fwd_hdim128_e4m3_paged_softcap_sm90_cu_b81ac279_28134cute1_E,(_ZN80_INTERNAL_81de5d5f_44_flash_fwd_hdim128_e4m3_paged_softcap_sm90_cu_b81ac279_28134cuda3std3__45__cpo6cbeginE - _ZN80_INTERNAL_81de5d5f_44_flash_fwd_hdim128_e4m3_paged_softcap_sm90_cu_b81ac279_28134cute1_E)
_ZN80_INTERNAL_81de5d5f_44_flash_fwd_hdim128_e4m3_paged_softcap_sm90_cu_b81ac279_28134cute1_E:
	.zero		1
	.type		_ZN80_INTERNAL_81de5d5f_44_flash_fwd_hdim128_e4m3_paged_softcap_sm90_cu_b81ac279_28134cuda3std3__45__cpo6cbeginE,@object
	.size		_ZN80_INTERNAL_81de5d5f_44_flash_fwd_hdim128_e4m3_paged_softcap_sm90_cu_b81ac279_28134cuda3std3__45__cpo6cbeginE,(_ZN80_INTERNAL_81de5d5f_44_flash_fwd_hdim128_e4m3_paged_softcap_sm90_cu_b81ac279_28134cuda3std3__48in_placeE - _ZN80_INTERNAL_81de5d5f_44_flash_fwd_hdim128_e4m3_paged_softcap_sm90_cu_b81ac279_28134cuda3std3__45__cpo6cbeginE)
_ZN80_INTERNAL_81de5d5f_44_flash_fwd_hdim128_e4m3_paged_softcap_sm90_cu_b81ac279_28134cuda3std3__45__cpo6cbeginE:
	.zero		1
	.type		_ZN80_INTERNAL_81de5d5f_44_flash_fwd_hdim128_e4m3_paged_softcap_sm90_cu_b81ac279_28134cuda3std3__48in_placeE,@object
	.size		_ZN80_INTERNAL_81de5d5f_44_flash_fwd_hdim128_e4m3_paged_softcap_sm90_cu_b81ac279_28134cuda3std3__48in_placeE,(_ZN80_INTERNAL_81de5d5f_44_flash_fwd_hdim128_e4m3_paged_softcap_sm90_cu_b81ac279_28134cuda3std6ranges3__45__cpo9iter_moveE - _ZN80_INTERNAL_81de5d5f_44_flash_fwd_hdim128_e4m3_paged_softcap_sm90_cu_b81ac279_28134cuda3std3__48in_placeE)
_ZN80_INTERNAL_81de5d5f_44_flash_fwd_hdim128_e4m3_paged_softcap_sm90_cu_b81ac279_28134cuda3std3__48in_placeE:
	.zero		1
	.type		_ZN80_INTERNAL_81de5d5f_44_flash_fwd_hdim128_e4m3_paged_softcap_sm90_cu_b81ac279_28134cuda3std6ranges3__45__cpo9iter_moveE,@object
	.size		_ZN80_INTERNAL_81de5d5f_44_flash_fwd_hdim128_e4m3_paged_softcap_sm90_cu_b81ac279_28134cuda3std6ranges3__45__cpo9iter_moveE,(_ZN80_INTERNAL_81de5d5f_44_flash_fwd_hdim128_e4m3_paged_softcap_sm90_cu_b81ac279_28134cuda3std3__45__cpo5beginE - _ZN80_INTERNAL_81de5d5f_44_flash_fwd_hdim128_e4m3_paged_softcap_sm90_cu_b81ac279_28134cuda3std6ranges3__45__cpo9iter_moveE)
_ZN80_INTERNAL_81de5d5f_44_flash_fwd_hdim128_e4m3_paged_softcap_sm90_cu_b81ac279_28134cuda3std6ranges3__45__cpo9iter_moveE:
	.zero		1
	.type		_ZN80_INTERNAL_81de5d5f_44_flash_fwd_hdim128_e4m3_paged_softcap_sm90_cu_b81ac279_28134cuda3std3__45__cpo5beginE,@object
	.size		_ZN80_INTERNAL_81de5d5f_44_flash_fwd_hdim128_e4m3_paged_softcap_sm90_cu_b81ac279_28134cuda3std3__45__cpo5beginE,(_ZN80_INTERNAL_81de5d5f_44_flash_fwd_hdim128_e4m3_paged_softcap_sm90_cu_b81ac279_28134cuda3std3__482_GLOBAL__N__81de5d5f_44_flash_fwd_hdim128_e4m3_paged_softcap_sm90_cu_b81ac279_28136ignoreE - _ZN80_INTERNAL_81de5d5f_44_flash_fwd_hdim128_e4m3_paged_softcap_sm90_cu_b81ac279_28134cuda3std3__45__cpo5beginE)
_ZN80_INTERNAL_81de5d5f_44_flash_fwd_hdim128_e4m3_paged_softcap_sm90_cu_b81ac279_28134cuda3std3__45__cpo5beginE:
	.zero		1
	.type		_ZN80_INTERNAL_81de5d5f_44_flash_fwd_hdim128_e4m3_paged_softcap_sm90_cu_b81ac279_28134cuda3std3__482_GLOBAL__N__81de5d5f_44_flash_fwd_hdim128_e4m3_paged_softcap_sm90_cu_b81ac279_28136ignoreE,@object
	.size		_ZN80_INTERNAL_81de5d5f_44_flash_fwd_hdim128_e4m3_paged_softcap_sm90_cu_b81ac279_28134cuda3std3__482_GLOBAL__N__81de5d5f_44_flash_fwd_hdim128_e4m3_paged_softcap_sm90_cu_b81ac279_28136ignoreE,(_ZN80_INTERNAL_81de5d5f_44_flash_fwd_hdim128_e4m3_paged_softcap_sm90_cu_b81ac279_28134cute7productE - _ZN80_INTERNAL_81de5d5f_44_flash_fwd_hdim128_e4m3_paged_softcap_sm90_cu_b81ac279_28134cuda3std3__482_GLOBAL__N__81de5d5f_44_flash_fwd_hdim128_e4m3_paged_softcap_sm90_cu_b81ac279_28136ignoreE)
_ZN80_INTERNAL_81de5d5f_44_flash_fwd_hdim128_e4m3_paged_softcap_sm90_cu_b81ac279_28134cuda3std3__482_GLOBAL__N__81de5d5f_44_flash_fwd_hdim128_e4m3_paged_softcap_sm90_cu_b81ac279_28136ignoreE:
	.zero		1
	.type		_ZN80_INTERNAL_81de5d5f_44_flash_fwd_hdim128_e4m3_paged_softcap_sm90_cu_b81ac279_28134cute7productE,@object
	.size		_ZN80_INTERNAL_81de5d5f_44_flash_fwd_hdim128_e4m3_paged_softcap_sm90_cu_b81ac279_28134cute7productE,(_ZN80_INTERNAL_81de5d5f_44_flash_fwd_hdim128_e4m3_paged_softcap_sm90_cu_b81ac279_28134cuda3std3__45__cpo3endE - _ZN80_INTERNAL_81de5d5f_44_flash_fwd_hdim128_e4m3_paged_softcap_sm90_cu_b81ac279_28134cute7productE)
_ZN80_INTERNAL_81de5d5f_44_flash_fwd_hdim128_e4m3_paged_softcap_sm90_cu_b81ac279_28134cute7productE:
	.zero		1
	.type		_ZN80_INTERNAL_81de5d5f_44_flash_fwd_hdim128_e4m3_paged_softcap_sm90_cu_b81ac279_28134cuda3std3__45__cpo3endE,@object
	.size		_ZN80_INTERNAL_81de5d5f_44_flash_fwd_hdim128_e4m3_paged_softcap_sm90_cu_b81ac279_28134cuda3std3__45__cpo3endE,(_ZN80_INTERNAL_81de5d5f_44_flash_fwd_hdim128_e4m3_paged_softcap_sm90_cu_b81ac279_28134cuda3std3__419piecewise_constructE - _ZN80_INTERNAL_81de5d5f_44_flash_fwd_hdim128_e4m3_paged_softcap_sm90_cu_b81ac279_28134cuda3std3__45__cpo3endE)
_ZN80_INTERNAL_81de5d5f_44_flash_fwd_hdim128_e4m3_paged_softcap_sm90_cu_b81ac279_28134cuda3std3__45__cpo3endE:
	.zero		1
	.type		_ZN80_INTERNAL_81de5d5f_44_flash_fwd_hdim128_e4m3_paged_softcap_sm90_cu_b81ac279_28134cuda3std3__419piecewise_constructE,@object
	.size		_ZN80_INTERNAL_81de5d5f_44_flash_fwd_hdim128_e4m3_paged_softcap_sm90_cu_b81ac279_28134cuda3std3__419piecewise_constructE,(_ZN80_INTERNAL_81de5d5f_44_flash_fwd_hdim128_e4m3_paged_softcap_sm90_cu_b81ac279_28134cuda3std3__45__cpo4cendE - _ZN80_INTERNAL_81de5d5f_44_flash_fwd_hdim128_e4m3_paged_softcap_sm90_cu_b81ac279_28134cuda3std3__419piecewise_constructE)
_ZN80_INTERNAL_81de5d5f_44_flash_fwd_hdim128_e4m3_paged_softcap_sm90_cu_b81ac279_28134cuda3std3__419piecewise_constructE:
	.zero		1
	.type		_ZN80_INTERNAL_81de5d5f_44_flash_fwd_hdim128_e4m3_paged_softcap_sm90_cu_b81ac279_28134cuda3std3__45__cpo4cendE,@object
	.size		_ZN80_INTERNAL_81de5d5f_44_flash_fwd_hdim128_e4m3_paged_softcap_sm90_cu_b81ac279_28134cuda3std3__45__cpo4cendE,(_ZN80_INTERNAL_81de5d5f_44_flash_fwd_hdim128_e4m3_paged_softcap_sm90_cu_b81ac279_28134cuda3std6ranges3__45__cpo4swapE - _ZN80_INTERNAL_81de5d5f_44_flash_fwd_hdim128_e4m3_paged_softcap_sm90_cu_b81ac279_28134cuda3std3__45__cpo4cendE)
_ZN80_INTERNAL_81de5d5f_44_flash_fwd_hdim128_e4m3_paged_softcap_sm90_cu_b81ac279_28134cuda3std3__45__cpo4cendE:
	.zero		1
	.type		_ZN80_INTERNAL_81de5d5f_44_flash_fwd_hdim128_e4m3_paged_softcap_sm90_cu_b81ac279_28134cuda3std6ranges3__45__cpo4swapE,@object
	.size		_ZN80_INTERNAL_81de5d5f_44_flash_fwd_hdim128_e4m3_paged_softcap_sm90_cu_b81ac279_28134cuda3std6ranges3__45__cpo4swapE,(.L_14 - _ZN80_INTERNAL_81de5d5f_44_flash_fwd_hdim128_e4m3_paged_softcap_sm90_cu_b81ac279_28134cuda3std6ranges3__45__cpo4swapE)
_ZN80_INTERNAL_81de5d5f_44_flash_fwd_hdim128_e4m3_paged_softcap_sm90_cu_b81ac279_28134cuda3std6ranges3__45__cpo4swapE:
	.zero		1
.L_14:


//--------------------- .nv.shared._ZN7cutlass13device_kernelIN5flash11enable_sm90INS1_16FlashAttnFwdSm90INS1_25CollectiveMainloopFwdSm90ILi2EN4cute5tupleIJNS5_1CILi1EEES8_S8_EEENS6_IJNS7_ILi128EEENS7_ILi160EEESA_EEELi128ENS_12float_e4m3_tEfNS_4arch4Sm90ELb0ELb0ELb1ELb1ELb1ELb0ELb0ELb1ELb1ELb1ELb0ELb0EEENS1_21CollectiveEpilogueFwdINS6_IJSA_SA_SB_EEES9_NS_10bfloat16_tESF_Li256ELb1ELb1ELb0ELb1EEENS1_36VarlenDynamicPersistentTileSchedulerILi128ELi160ELi256ELi128ELb0ELb1ELb1ELb0ELb1ELb1EEEEEEEEEvNT_6ParamsE --------------------------
	.section	.nv.shared._ZN7cutlass13device_kernelIN5flash11enable_sm90INS1_16FlashAttnFwdSm90INS1_25CollectiveMainloopFwdSm90ILi2EN4cute5tupleIJNS5_1CILi1EEES8_S8_EEENS6_IJNS7_ILi128EEENS7_ILi160EEESA_EEELi128ENS_12float_e4m3_tEfNS_4arch4Sm90ELb0ELb0ELb1ELb1ELb1ELb0ELb0ELb1ELb1ELb1ELb0ELb0EEENS1_21CollectiveEpilogueFwdINS6_IJSA_SA_SB_EEES9_NS_10bfloat16_tESF_Li256ELb1ELb1ELb0ELb1EEENS1_36VarlenDynamicPersistentTileSchedulerILi128ELi160ELi256ELi128ELb0ELb1ELb1ELb0ELb1ELb1EEEEEEEEEvNT_6ParamsE,"aw",@nobits
	.sectionflags	@""
	.align	16
	.zero		1024


//--------------------- .nv.shared._ZN7cutlass13device_kernelIN5flash11enable_sm90INS1_16FlashAttnFwdSm90INS1_25CollectiveMainloopFwdSm90ILi2EN4cute5tupleIJNS5_1CILi1EEES8_S8_EEENS6_IJNS7_ILi128EEENS7_ILi160EEESA_EEELi128ENS_12float_e4m3_tEfNS_4arch4Sm90ELb0ELb0ELb1ELb1ELb1ELb1ELb0ELb1ELb1ELb1ELb0ELb0EEENS1_21CollectiveEpilogueFwdINS6_IJSA_SA_SB_EEES9_NS_10bfloat16_tESF_Li256ELb1ELb1ELb0ELb1EEENS1_36VarlenDynamicPersistentTileSchedulerILi128ELi160ELi256ELi128ELb0ELb1ELb1ELb0ELb1ELb1EEEEEEEEEvNT_6ParamsE --------------------------
	.section	.nv.shared._ZN7cutlass13device_kernelIN5flash11enable_sm90INS1_16FlashAttnFwdSm90INS1_25CollectiveMainloopFwdSm90ILi2EN4cute5tupleIJNS5_1CILi1EEES8_S8_EEENS6_IJNS7_ILi128EEENS7_ILi160EEESA_EEELi128ENS_12float_e4m3_tEfNS_4arch4Sm90ELb0ELb0ELb1ELb1ELb1ELb1ELb0ELb1ELb1ELb1ELb0ELb0EEENS1_21CollectiveEpilogueFwdINS6_IJSA_SA_SB_EEES9_NS_10bfloat16_tESF_Li256ELb1ELb1ELb0ELb1EEENS1_36VarlenDynamicPersistentTileSchedulerILi128ELi160ELi256ELi128ELb0ELb1ELb1ELb0ELb1ELb1EEEEEEEEEvNT_6ParamsE,"aw",@nobits
	.sectionflags	@""
	.align	16
	.zero		1024


//--------------------- .nv.shared._ZN7cutlass13device_kernelIN5flash11enable_sm90INS1_16FlashAttnFwdSm90INS1_25CollectiveMainloopFwdSm90ILi2EN4cute5tupleIJNS5_1CILi1EEES8_S8_EEENS6_IJNS7_ILi128EEENS7_ILi160EEESA_EEELi128ENS_12float_e4m3_tEfNS_4arch4Sm90ELb0ELb1ELb1ELb0ELb1ELb0ELb0ELb1ELb1ELb1ELb0ELb0EEENS1_21CollectiveEpilogueFwdINS6_IJSA_SA_SB_EEES9_NS_10bfloat16_tESF_Li256ELb0ELb1ELb0ELb1EEENS1_30DynamicPersistentTileSchedulerILi256ELi128ELb0ELb1ELb1EEEEEEEEEvNT_6ParamsE --------------------------
	.section	.nv.shared._ZN7cutlass13device_kernelIN5flash11enable_sm90INS1_16FlashAttnFwdSm90INS1_25CollectiveMainloopFwdSm90ILi2EN4cute5tupleIJNS5_1CILi1EEES8_S8_EEENS6_IJNS7_ILi128EEENS7_ILi160EEESA_EEELi128ENS_12float_e4m3_tEfNS_4arch4Sm90ELb0ELb1ELb1ELb0ELb1ELb0ELb0ELb1ELb1ELb1ELb0ELb0EEENS1_21CollectiveEpilogueFwdINS6_IJSA_SA_SB_EEES9_NS_10bfloat16_tESF_Li256ELb0ELb1ELb0ELb1EEENS1_30DynamicPersistentTileSchedulerILi256ELi128ELb0ELb1ELb1EEEEEEEEEvNT_6ParamsE,"aw",@nobits
	.sectionflags	@""
	.align	16
	.zero		1024


//--------------------- .nv.shared._ZN7cutlass13device_kernelIN5flash11enable_sm90INS1_16FlashAttnFwdSm90INS1_25CollectiveMainloopFwdSm90ILi2EN4cute5tupleIJNS5_1CILi1EEES8_S8_EEENS6_IJNS7_ILi128EEENS7_ILi160EEESA_EEELi128ENS_12float_e4m3_tEfNS_4arch4Sm90ELb0ELb1ELb1ELb1ELb1ELb0ELb0ELb1ELb1ELb1ELb0ELb0EEENS1_21CollectiveEpilogueFwdINS6_IJSA_SA_SB_EEES9_NS_10bfloat16_tESF_Li256ELb1ELb1ELb0ELb1EEENS1_36VarlenDynamicPersistentTileSchedulerILi128ELi160ELi256ELi128ELb0ELb1ELb1ELb1ELb0ELb1EEEEEEEEEvNT_6ParamsE --------------------------
	.section	.nv.shared._ZN7cutlass13device_kernelIN5flash11enable_sm90INS1_16FlashAttnFwdSm90INS1_25CollectiveMainloopFwdSm90ILi2EN4cute5tupleIJNS5_1CILi1EEES8_S8_EEENS6_IJNS7_ILi128EEENS7_ILi160EEESA_EEELi128ENS_12float_e4m3_tEfNS_4arch4Sm90ELb0ELb1ELb1ELb1ELb1ELb0ELb0ELb1ELb1ELb1ELb0ELb0EEENS1_21CollectiveEpilogueFwdINS6_IJSA_SA_SB_EEES9_NS_10bfloat16_tESF_Li256ELb1ELb1ELb0ELb1EEENS1_36VarlenDynamicPersistentTileSchedulerILi128ELi160ELi256ELi128ELb0ELb1ELb1ELb1ELb0ELb1EEEEEEEEEvNT_6ParamsE,"aw",@nobits
	.sectionflags	@""
	.align	16
	.zero		1024


//--------------------- .nv.shared._ZN7cutlass13device_kernelIN5flash11enable_sm90INS1_16FlashAttnFwdSm90INS1_25CollectiveMainloopFwdSm90ILi2EN4cute5tupleIJNS5_1CILi1EEES8_S8_EEENS6_IJNS7_ILi128EEENS7_ILi160EEESA_EEELi128ENS_12float_e4m3_tEfNS_4arch4Sm90ELb0ELb1ELb1ELb1ELb1ELb1ELb0ELb1ELb1ELb1ELb0ELb0EEENS1_21CollectiveEpilogueFwdINS6_IJSA_SA_SB_EEES9_NS_10bfloat16_tESF_Li256ELb1ELb1ELb0ELb1EEENS1_36VarlenDynamicPersistentTileSchedulerILi128ELi160ELi256ELi128ELb0ELb1ELb1ELb1ELb0ELb1EEEEEEEEEvNT_6ParamsE --------------------------
	.section	.nv.shared._ZN7cutlass13device_kernelIN5flash11enable_sm90INS1_16FlashAttnFwdSm90INS1_25CollectiveMainloopFwdSm90ILi2EN4cute5tupleIJNS5_1CILi1EEES8_S8_EEENS6_IJNS7_ILi128EEENS7_ILi160EEESA_EEELi128ENS_12float_e4m3_tEfNS_4arch4Sm90ELb0ELb1ELb1ELb1ELb1ELb1ELb0ELb1ELb1ELb1ELb0ELb0EEENS1_21CollectiveEpilogueFwdINS6_IJSA_SA_SB_EEES9_NS_10bfloat16_tESF_Li256ELb1ELb1ELb0ELb1EEENS1_36VarlenDynamicPersistentTileSchedulerILi128ELi160ELi256ELi128ELb0ELb1ELb1ELb1ELb0ELb1EEEEEEEEEvNT_6ParamsE,"aw",@nobits
	.sectionflags	@""
	.align	16
	.zero		1024


//--------------------- .nv.shared._ZN7cutlass13device_kernelIN5flash11enable_sm90INS1_16FlashAttnFwdSm90INS1_25CollectiveMainloopFwdSm90ILi2EN4cute5tupleIJNS5_1CILi1EEES8_S8_EEENS6_IJNS7_ILi128EEENS7_ILi160EEESA_EEELi128ENS_12float_e4m3_tEfNS_4arch4Sm90ELb1ELb0ELb1ELb0ELb1ELb0ELb0ELb1ELb1ELb1ELb0ELb0EEENS1_21CollectiveEpilogueFwdINS6_IJSA_SA_SB_EEES9_NS_10bfloat16_tESF_Li256ELb0ELb1ELb0ELb1EEENS1_30DynamicPersistentTileSchedulerILi256ELi128ELb0ELb1ELb1EEEEEEEEEvNT_6ParamsE --------------------------
	.section	.nv.shared._ZN7cutlass13device_kernelIN5flash11enable_sm90INS1_16FlashAttnFwdSm90INS1_25CollectiveMainloopFwdSm90ILi2EN4cute5tupleIJNS5_1CILi1EEES8_S8_EEENS6_IJNS7_ILi128EEENS7_ILi160EEESA_EEELi128ENS_12float_e4m3_tEfNS_4arch4Sm90ELb1ELb0ELb1ELb0ELb1ELb0ELb0ELb1ELb1ELb1ELb0ELb0EEENS1_21CollectiveEpilogueFwdINS6_IJSA_SA_SB_EEES9_NS_10bfloat16_tESF_Li256ELb0ELb1ELb0ELb1EEENS1_30DynamicPersistentTileSchedulerILi256ELi128ELb0ELb1ELb1EEEEEEEEEvNT_6ParamsE,"aw",@nobits
	.sectionflags	@""
	.align	16
	.zero		1024


//--------------------- .nv.shared._ZN7cutlass13device_kernelIN5flash11enable_sm90INS1_16FlashAttnFwdSm90INS1_25CollectiveMainloopFwdSm90ILi2EN4cute5tupleIJNS5_1CILi1EEES8_S8_EEENS6_IJNS7_ILi128EEENS7_ILi160EEESA_EEELi128ENS_12float_e4m3_tEfNS_4arch4Sm90ELb1ELb0ELb1ELb1ELb1ELb0ELb0ELb1ELb1ELb1ELb0ELb0EEENS1_21CollectiveEpilogueFwdINS6_IJSA_SA_SB_EEES9_NS_10bfloat16_tESF_Li256ELb1ELb1ELb0ELb1EEENS1_36VarlenDynamicPersistentTileSchedulerILi128ELi160ELi256ELi128ELb0ELb1ELb1ELb1ELb1ELb1EEEEEEEEEvNT_6ParamsE --------------------------
	.section	.nv.shared._ZN7cutlass13device_kernelIN5flash11enable_sm90INS1_16FlashAttnFwdSm90INS1_25CollectiveMainloopFwdSm90ILi2EN4cute5tupleIJNS5_1CILi1EEES8_S8_EEENS6_IJNS7_ILi128EEENS7_ILi160EEESA_EEELi128ENS_12float_e4m3_tEfNS_4arch4Sm90ELb1ELb0ELb1ELb1ELb1ELb0ELb0ELb1ELb1ELb1ELb0ELb0EEENS1_21CollectiveEpilogueFwdINS6_IJSA_SA_SB_EEES9_NS_10bfloat16_tESF_Li256ELb1ELb1ELb0ELb1EEENS1_36VarlenDynamicPersistentTileSchedulerILi128ELi160ELi256ELi128ELb0ELb1ELb1ELb1ELb1ELb1EEEEEEEEEvNT_6ParamsE,"aw",@nobits
	.sectionflags	@""
	.align	16
	.zero		1024


//--------------------- .nv.shared._ZN7cutlass13device_kernelIN5flash11enable_sm90INS1_16FlashAttnFwdSm90INS1_25CollectiveMainloopFwdSm90ILi2EN4cute5tupleIJNS5_1CILi1EEES8_S8_EEENS6_IJNS7_ILi128EEENS7_ILi160EEESA_EEELi128ENS_12float_e4m3_tEfNS_4arch4Sm90ELb1ELb0ELb1ELb1ELb1ELb1ELb0ELb1ELb1ELb1ELb0ELb0EEENS1_21CollectiveEpilogueFwdINS6_IJSA_SA_SB_EEES9_NS_10bfloat16_tESF_Li256ELb1ELb1ELb0ELb1EEENS1_36VarlenDynamicPersistentTileSchedulerILi128ELi160ELi256ELi128ELb0ELb1ELb1ELb1ELb1ELb1EEEEEEEEEvNT_6ParamsE --------------------------
	.section	.nv.shared._ZN7cutlass13device_kernelIN5flash11enable_sm90INS1_16FlashAttnFwdSm90INS1_25CollectiveMainloopFwdSm90ILi2EN4cute5tupleIJNS5_1CILi1EEES8_S8_EEENS6_IJNS7_ILi128EEENS7_ILi160EEESA_EEELi128ENS_12float_e4m3_tEfNS_4arch4Sm90ELb1ELb0ELb1ELb1ELb1ELb1ELb0ELb1ELb1ELb1ELb0ELb0EEENS1_21CollectiveEpilogueFwdINS6_IJSA_SA_SB_EEES9_NS_10bfloat16_tESF_Li256ELb1ELb1ELb0ELb1EEENS1_36VarlenDynamicPersistentTileSchedulerILi128ELi160ELi256ELi128ELb0ELb1ELb1ELb1ELb1ELb1EEEEEEEEEvNT_6ParamsE,"aw",@nobits
	.sectionflags	@""
	.align	16
	.zero		1024


//--------------------- .nv.constant0._ZN7cutlass13device_kernelIN5flash11enable_sm90INS1_16FlashAttnFwdSm90INS1_25CollectiveMainloopFwdSm90ILi2EN4cute5tupleIJNS5_1CILi1EEES8_S8_EEENS6_IJNS7_ILi128EEENS7_ILi160EEESA_EEELi128ENS_12float_e4m3_tEfNS_4arch4Sm90ELb0ELb0ELb1ELb0ELb1ELb0ELb0ELb1ELb1ELb1ELb0ELb0EEENS1_21CollectiveEpilogueFwdINS6_IJSA_SA_SB_EEES9_NS_10bfloat16_tESF_Li256ELb0ELb1ELb0ELb1EEENS1_29StaticPersistentTileSchedulerILb0EEEEEEEEEvNT_6ParamsE --------------------------
	.section	.nv.constant0._ZN7cutlass13device_kernelIN5flash11enable_sm90INS1_16FlashAttnFwdSm90INS1_25CollectiveMainloopFwdSm90ILi2EN4cute5tupleIJNS5_1CILi1EEES8_S8_EEENS6_IJNS7_ILi128EEENS7_ILi160EEESA_EEELi128ENS_12float_e4m3_tEfNS_4arch4Sm90ELb0ELb0ELb1ELb0ELb1ELb0ELb0ELb1ELb1ELb1ELb0ELb0EEENS1_21CollectiveEpilogueFwdINS6_IJSA_SA_SB_EEES9_NS_10bfloat16_tESF_Li256ELb0ELb1ELb0ELb1EEENS1_29StaticPersistentTileSchedulerILb0EEEEEEEEEvNT_6ParamsE,"a",@progbits
	.sectionflags	@""
	.align	4
.nv.constant0._ZN7cutlass13device_kernelIN5flash11enable_sm90INS1_16FlashAttnFwdSm90INS1_25CollectiveMainloopFwdSm90ILi2EN4cute5tupleIJNS5_1CILi1EEES8_S8_EEENS6_IJNS7_ILi128EEENS7_ILi160EEESA_EEELi128ENS_12float_e4m3_tEfNS_4arch4Sm90ELb0ELb0ELb1ELb0ELb1ELb0ELb0ELb1ELb1ELb1ELb0ELb0EEENS1_21CollectiveEpilogueFwdINS6_IJSA_SA_SB_EEES9_NS_10bfloat16_tESF_Li256ELb0ELb1ELb0ELb1EEENS1_29StaticPersistentTileSchedulerILb0EEEEEEEEEvNT_6ParamsE:
	.zero		3200


//--------------------- .nv.constant0._ZN7cutlass13device_kernelIN5flash11enable_sm90INS1_16FlashAttnFwdSm90INS1_25CollectiveMainloopFwdSm90ILi2EN4cute5tupleIJNS5_1CILi1EEES8_S8_EEENS6_IJNS7_ILi128EEENS7_ILi160EEESA_EEELi128ENS_12float_e4m3_tEfNS_4arch4Sm90ELb0ELb0ELb1ELb1ELb1ELb0ELb0ELb1ELb1ELb1ELb0ELb0EEENS1_21CollectiveEpilogueFwdINS6_IJSA_SA_SB_EEES9_NS_10bfloat16_tESF_Li256ELb1ELb1ELb0ELb1EEENS1_36VarlenDynamicPersistentTileSchedulerILi128ELi160ELi256ELi128ELb0ELb1ELb1ELb0ELb1ELb1EEEEEEEEEvNT_6ParamsE --------------------------
	.section	.nv.constant0._ZN7cutlass13device_kernelIN5flash11enable_sm90INS1_16FlashAttnFwdSm90INS1_25CollectiveMainloopFwdSm90ILi2EN4cute5tupleIJNS5_1CILi1EEES8_S8_EEENS6_IJNS7_ILi128EEENS7_ILi160EEESA_EEELi128ENS_12float_e4m3_tEfNS_4arch4Sm90ELb0ELb0ELb1ELb1ELb1ELb0ELb0ELb1ELb1ELb1ELb0ELb0EEENS1_21CollectiveEpilogueFwdINS6_IJSA_SA_SB_EEES9_NS_10bfloat16_tESF_Li256ELb1ELb1ELb0ELb1EEENS1_36VarlenDynamicPersistentTileSchedulerILi128ELi160ELi256ELi128ELb0ELb1ELb1ELb0ELb1ELb1EEEEEEEEEvNT_6ParamsE,"a",@progbits
	.sectionflags	@""
	.align	4
.nv.constant0._ZN7cutlass13device_kernelIN5flash11enable_sm90INS1_16FlashAttnFwdSm90INS1_25CollectiveMainloopFwdSm90ILi2EN4cute5tupleIJNS5_1CILi1EEES8_S8_EEENS6_IJNS7_ILi128EEENS7_ILi160EEESA_EEELi128ENS_12float_e4m3_tEfNS_4arch4Sm90ELb0ELb0ELb1ELb1ELb1ELb0ELb0ELb1ELb1ELb1ELb0ELb0EEENS1_21CollectiveEpilogueFwdINS6_IJSA_SA_SB_EEES9_NS_10bfloat16_tESF_Li256ELb1ELb1ELb0ELb1EEENS1_36VarlenDynamicPersistentTileSchedulerILi128ELi160ELi256ELi128ELb0ELb1ELb1ELb0ELb1ELb1EEEEEEEEEvNT_6ParamsE:
	.zero		3328


//--------------------- .nv.constant0._ZN7cutlass13device_kernelIN5flash11enable_sm90INS1_16FlashAttnFwdSm90INS1_25CollectiveMainloopFwdSm90ILi2EN4cute5tupleIJNS5_1CILi1EEES8_S8_EEENS6_IJNS7_ILi128EEENS7_ILi160EEESA_EEELi128ENS_12float_e4m3_tEfNS_4arch4Sm90ELb0ELb0ELb1ELb1ELb1ELb1ELb0ELb1ELb1ELb1ELb0ELb0EEENS1_21CollectiveEpilogueFwdINS6_IJSA_SA_SB_EEES9_NS_10bfloat16_tESF_Li256ELb1ELb1ELb0ELb1EEENS1_36VarlenDynamicPersistentTileSchedulerILi128ELi160ELi256ELi128ELb0ELb1ELb1ELb0ELb1ELb1EEEEEEEEEvNT_6ParamsE --------------------------
	.section	.nv.constant0._ZN7cutlass13device_kernelIN5flash11enable_sm90INS1_16FlashAttnFwdSm90INS1_25CollectiveMainloopFwdSm90ILi2EN4cute5tupleIJNS5_1CILi1EEES8_S8_EEENS6_IJNS7_ILi128EEENS7_ILi160EEESA_EEELi128ENS_12float_e4m3_tEfNS_4arch4Sm90ELb0ELb0ELb1ELb1ELb1ELb1ELb0ELb1ELb1ELb1ELb0ELb0EEENS1_21CollectiveEpilogueFwdINS6_IJSA_SA_SB_EEES9_NS_10bfloat16_tESF_Li256ELb1ELb1ELb0ELb1EEENS1_36VarlenDynamicPersistentTileSchedulerILi128ELi160ELi256ELi128ELb0ELb1ELb1ELb0ELb1ELb1EEEEEEEEEvNT_6ParamsE,"a",@progbits
	.sectionflags	@""
	.align	4
.nv.constant0._ZN7cutlass13device_kernelIN5flash11enable_sm90INS1_16FlashAttnFwdSm90INS1_25CollectiveMainloopFwdSm90ILi2EN4cute5tupleIJNS5_1CILi1EEES8_S8_EEENS6_IJNS7_ILi128EEENS7_ILi160EEESA_EEELi128ENS_12float_e4m3_tEfNS_4arch4Sm90ELb0ELb0ELb1ELb1ELb1ELb1ELb0ELb1ELb1ELb1ELb0ELb0EEENS1_21CollectiveEpilogueFwdINS6_IJSA_SA_SB_EEES9_NS_10bfloat16_tESF_Li256ELb1ELb1ELb0ELb1EEENS1_36VarlenDynamicPersistentTileSchedulerILi128ELi160ELi256ELi128ELb0ELb1ELb1ELb0ELb1ELb1EEEEEEEEEvNT_6ParamsE:
	.zero		3328


//--------------------- .nv.constant0._ZN7cutlass13device_kernelIN5flash11enable_sm90INS1_16FlashAttnFwdSm90INS1_25CollectiveMainloopFwdSm90ILi2EN4cute5tupleIJNS5_1CILi1EEES8_S8_EEENS6_IJNS7_ILi128EEENS7_ILi160EEESA_EEELi128ENS_12float_e4m3_tEfNS_4arch4Sm90ELb0ELb1ELb1ELb0ELb1ELb0ELb0ELb1ELb1ELb1ELb0ELb0EEENS1_21CollectiveEpilogueFwdINS6_IJSA_SA_SB_EEES9_NS_10bfloat16_tESF_Li256ELb0ELb1ELb0ELb1EEENS1_30DynamicPersistentTileSchedulerILi256ELi128ELb0ELb1ELb1EEEEEEEEEvNT_6ParamsE --------------------------
	.section	.nv.constant0._ZN7cutlass13device_kernelIN5flash11enable_sm90INS1_16FlashAttnFwdSm90INS1_25CollectiveMainloopFwdSm90ILi2EN4cute5tupleIJNS5_1CILi1EEES8_S8_EEENS6_IJNS7_ILi128EEENS7_ILi160EEESA_EEELi128ENS_12float_e4m3_tEfNS_4arch4Sm90ELb0ELb1ELb1ELb0ELb1ELb0ELb0ELb1ELb1ELb1ELb0ELb0EEENS1_21CollectiveEpilogueFwdINS6_IJSA_SA_SB_EEES9_NS_10bfloat16_tESF_Li256ELb0ELb1ELb0ELb1EEENS1_30DynamicPersistentTileSchedulerILi256ELi128ELb0ELb1ELb1EEEEEEEEEvNT_6ParamsE,"a",@progbits
	.sectionflags	@""
	.align	4
.nv.constant0._ZN7cutlass13device_kernelIN5flash11enable_sm90INS1_16FlashAttnFwdSm90INS1_25CollectiveMainloopFwdSm90ILi2EN4cute5tupleIJNS5_1CILi1EEES8_S8_EEENS6_IJNS7_ILi128EEENS7_ILi160EEESA_EEELi128ENS_12float_e4m3_tEfNS_4arch4Sm90ELb0ELb1ELb1ELb0ELb1ELb0ELb0ELb1ELb1ELb1ELb0ELb0EEENS1_21CollectiveEpilogueFwdINS6_IJSA_SA_SB_EEES9_NS_10bfloat16_tESF_Li256ELb0ELb1ELb0ELb1EEENS1_30DynamicPersistentTileSchedulerILi256ELi128ELb0ELb1ELb1EEEEEEEEEvNT_6ParamsE:
	.zero		3328


//--------------------- .nv.constant0._ZN7cutlass13device_kernelIN5flash11enable_sm90INS1_16FlashAttnFwdSm90INS1_25CollectiveMainloopFwdSm90ILi2EN4cute5tupleIJNS5_1CILi1EEES8_S8_EEENS6_IJNS7_ILi128EEENS7_ILi160EEESA_EEELi128ENS_12float_e4m3_tEfNS_4arch4Sm90ELb0ELb1ELb1ELb1ELb1ELb0ELb0ELb1ELb1ELb1ELb0ELb0EEENS1_21CollectiveEpilogueFwdINS6_IJSA_SA_SB_EEES9_NS_10bfloat16_tESF_Li256ELb1ELb1ELb0ELb1EEENS1_36VarlenDynamicPersistentTileSchedulerILi128ELi160ELi256ELi128ELb0ELb1ELb1ELb1ELb0ELb1EEEEEEEEEvNT_6ParamsE --------------------------
	.section	.nv.constant0._ZN7cutlass13device_kernelIN5flash11enable_sm90INS1_16FlashAttnFwdSm90INS1_25CollectiveMainloopFwdSm90ILi2EN4cute5tupleIJNS5_1CILi1EEES8_S8_EEENS6_IJNS7_ILi128EEENS7_ILi160EEESA_EEELi128ENS_12float_e4m3_tEfNS_4arch4Sm90ELb0ELb1ELb1ELb1ELb1ELb0ELb0ELb1ELb1ELb1ELb0ELb0EEENS1_21CollectiveEpilogueFwdINS6_IJSA_SA_SB_EEES9_NS_10bfloat16_tESF_Li256ELb1ELb1ELb0ELb1EEENS1_36VarlenDynamicPersistentTileSchedulerILi128ELi160ELi256ELi128ELb0ELb1ELb1ELb1ELb0ELb1EEEEEEEEEvNT_6ParamsE,"a",@progbits
	.sectionflags	@""
	.align	4
.nv.constant0._ZN7cutlass13device_kernelIN5flash11enable_sm90INS1_16FlashAttnFwdSm90INS1_25CollectiveMainloopFwdSm90ILi2EN4cute5tupleIJNS5_1CILi1EEES8_S8_EEENS6_IJNS7_ILi128EEENS7_ILi160EEESA_EEELi128ENS_12float_e4m3_tEfNS_4arch4Sm90ELb0ELb1ELb1ELb1ELb1ELb0ELb0ELb1ELb1ELb1ELb0ELb0EEENS1_21CollectiveEpilogueFwdINS6_IJSA_SA_SB_EEES9_NS_10bfloat16_tESF_Li256ELb1ELb1ELb0ELb1EEENS1_36VarlenDynamicPersistentTileSchedulerILi128ELi160ELi256ELi128ELb0ELb1ELb1ELb1ELb0ELb1EEEEEEEEEvNT_6ParamsE:
	.zero		3328


//--------------------- .nv.constant0._ZN7cutlass13device_kernelIN5flash11enable_sm90INS1_16FlashAttnFwdSm90INS1_25CollectiveMainloopFwdSm90ILi2EN4cute5tupleIJNS5_1CILi1EEES8_S8_EEENS6_IJNS7_ILi128EEENS7_ILi160EEESA_EEELi128ENS_12float_e4m3_tEfNS_4arch4Sm90ELb0ELb1ELb1ELb1ELb1ELb1ELb0ELb1ELb1ELb1ELb0ELb0EEENS1_21CollectiveEpilogueFwdINS6_IJSA_SA_SB_EEES9_NS_10bfloat16_tESF_Li256ELb1ELb1ELb0ELb1EEENS1_36VarlenDynamicPersistentTileSchedulerILi128ELi160ELi256ELi128ELb0ELb1ELb1ELb1ELb0ELb1EEEEEEEEEvNT_6ParamsE --------------------------
	.section	.nv.constant0._ZN7cutlass13device_kernelIN5flash11enable_sm90INS1_16FlashAttnFwdSm90INS1_25CollectiveMainloopFwdSm90ILi2EN4cute5tupleIJNS5_1CILi1EEES8_S8_EEENS6_IJNS7_ILi128EEENS7_ILi160EEESA_EEELi128ENS_12float_e4m3_tEfNS_4arch4Sm90ELb0ELb1ELb1ELb1ELb1ELb1ELb0ELb1ELb1ELb1ELb0ELb0EEENS1_21CollectiveEpilogueFwdINS6_IJSA_SA_SB_EEES9_NS_10bfloat16_tESF_Li256ELb1ELb1ELb0ELb1EEENS1_36VarlenDynamicPersistentTileSchedulerILi128ELi160ELi256ELi128ELb0ELb1ELb1ELb1ELb0ELb1EEEEEEEEEvNT_6ParamsE,"a",@progbits
	.sectionflags	@""
	.align	4
.nv.constant0._ZN7cutlass13device_kernelIN5flash11enable_sm90INS1_16FlashAttnFwdSm90INS1_25CollectiveMainloopFwdSm90ILi2EN4cute5tupleIJNS5_1CILi1EEES8_S8_EEENS6_IJNS7_ILi128EEENS7_ILi160EEESA_EEELi128ENS_12float_e4m3_tEfNS_4arch4Sm90ELb0ELb1ELb1ELb1ELb1ELb1ELb0ELb1ELb1ELb1ELb0ELb0EEENS1_21CollectiveEpilogueFwdINS6_IJSA_SA_SB_EEES9_NS_10bfloat16_tESF_Li256ELb1ELb1ELb0ELb1EEENS1_36VarlenDynamicPersistentTileSchedulerILi128ELi160ELi256ELi128ELb0ELb1ELb1ELb1ELb0ELb1EEEEEEEEEvNT_6ParamsE:
	.zero		3328


//--------------------- .nv.constant0._ZN7cutlass13device_kernelIN5flash11enable_sm90INS1_16FlashAttnFwdSm90INS1_25CollectiveMainloopFwdSm90ILi2EN4cute5tupleIJNS5_1CILi1EEES8_S8_EEENS6_IJNS7_ILi128EEENS7_ILi160EEESA_EEELi128ENS_12float_e4m3_tEfNS_4arch4Sm90ELb1ELb0ELb1ELb0ELb1ELb0ELb0ELb1ELb1ELb1ELb0ELb0EEENS1_21CollectiveEpilogueFwdINS6_IJSA_SA_SB_EEES9_NS_10bfloat16_tESF_Li256ELb0ELb1ELb0ELb1EEENS1_30DynamicPersistentTileSchedulerILi256ELi128ELb0ELb1ELb1EEEEEEEEEvNT_6ParamsE --------------------------
	.section	.nv.constant0._ZN7cutlass13device_kernelIN5flash11enable_sm90INS1_16FlashAttnFwdSm90INS1_25CollectiveMainloopFwdSm90ILi2EN4cute5tupleIJNS5_1CILi1EEES8_S8_EEENS6_IJNS7_ILi128EEENS7_ILi160EEESA_EEELi128ENS_12float_e4m3_tEfNS_4arch4Sm90ELb1ELb0ELb1ELb0ELb1ELb0ELb0ELb1ELb1ELb1ELb0ELb0EEENS1_21CollectiveEpilogueFwdINS6_IJSA_SA_SB_EEES9_NS_10bfloat16_tESF_Li256ELb0ELb1ELb0ELb1EEENS1_30DynamicPersistentTileSchedulerILi256ELi128ELb0ELb1ELb1EEEEEEEEEvNT_6ParamsE,"a",@progbits
	.sectionflags	@""
	.align	4
.nv.constant0._ZN7cutlass13device_kernelIN5flash11enable_sm90INS1_16FlashAttnFwdSm90INS1_25CollectiveMainloopFwdSm90ILi2EN4cute5tupleIJNS5_1CILi1EEES8_S8_EEENS6_IJNS7_ILi128EEENS7_ILi160EEESA_EEELi128ENS_12float_e4m3_tEfNS_4arch4Sm90ELb1ELb0ELb1ELb0ELb1ELb0ELb0ELb1ELb1ELb1ELb0ELb0EEENS1_21CollectiveEpilogueFwdINS6_IJSA_SA_SB_EEES9_NS_10bfloat16_tESF_Li256ELb0ELb1ELb0ELb1EEENS1_30DynamicPersistentTileSchedulerILi256ELi128ELb0ELb1ELb1EEEEEEEEEvNT_6ParamsE:
	.zero		3328


//--------------------- .nv.constant0._ZN7cutlass13device_kernelIN5flash11enable_sm90INS1_16FlashAttnFwdSm90INS1_25CollectiveMainloopFwdSm90ILi2EN4cute5tupleIJNS5_1CILi1EEES8_S8_EEENS6_IJNS7_ILi128EEENS7_ILi160EEESA_EEELi128ENS_12float_e4m3_tEfNS_4arch4Sm90ELb1ELb0ELb1ELb1ELb1ELb0ELb0ELb1ELb1ELb1ELb0ELb0EEENS1_21CollectiveEpilogueFwdINS6_IJSA_SA_SB_EEES9_NS_10bfloat16_tESF_Li256ELb1ELb1ELb0ELb1EEENS1_36VarlenDynamicPersistentTileSchedulerILi128ELi160ELi256ELi128ELb0ELb1ELb1ELb1ELb1ELb1EEEEEEEEEvNT_6ParamsE --------------------------
	.section	.nv.constant0._ZN7cutlass13device_kernelIN5flash11enable_sm90INS1_16FlashAttnFwdSm90INS1_25CollectiveMainloopFwdSm90ILi2EN4cute5tupleIJNS5_1CILi1EEES8_S8_EEENS6_IJNS7_ILi128EEENS7_ILi160EEESA_EEELi128ENS_12float_e4m3_tEfNS_4arch4Sm90ELb1ELb0ELb1ELb1ELb1ELb0ELb0ELb1ELb1ELb1ELb0ELb0EEENS1_21CollectiveEpilogueFwdINS6_IJSA_SA_SB_EEES9_NS_10bfloat16_tESF_Li256ELb1ELb1ELb0ELb1EEENS1_36VarlenDynamicPersistentTileSchedulerILi128ELi160ELi256ELi128ELb0ELb1ELb1ELb1ELb1ELb1EEEEEEEEEvNT_6ParamsE,"a",@progbits
	.sectionflags	@""
	.align	4
.nv.constant0._ZN7cutlass13device_kernelIN5flash11enable_sm90INS1_16FlashAttnFwdSm90INS1_25CollectiveMainloopFwdSm90ILi2EN4cute5tupleIJNS5_1CILi1EEES8_S8_EEENS6_IJNS7_ILi128EEENS7_ILi160EEESA_EEELi128ENS_12float_e4m3_tEfNS_4arch4Sm90ELb1ELb0ELb1ELb1ELb1ELb0ELb0ELb1ELb1ELb1ELb0ELb0EEENS1_21CollectiveEpilogueFwdINS6_IJSA_SA_SB_EEES9_NS_10bfloat16_tESF_Li256ELb1ELb1ELb0ELb1EEENS1_36VarlenDynamicPersistentTileSchedulerILi128ELi160ELi256ELi128ELb0ELb1ELb1ELb1ELb1ELb1EEEEEEEEEvNT_6ParamsE:
	.zero		3328


//--------------------- .nv.constant0._ZN7cutlass13device_kernelIN5flash11enable_sm90INS1_16FlashAttnFwdSm90INS1_25CollectiveMainloopFwdSm90ILi2EN4cute5tupleIJNS5_1CILi1EEES8_S8_EEENS6_IJNS7_ILi128EEENS7_ILi160EEESA_EEELi128ENS_12float_e4m3_tEfNS_4arch4Sm90ELb1ELb0ELb1ELb1ELb1ELb1ELb0ELb1ELb1ELb1ELb0ELb0EEENS1_21CollectiveEpilogueFwdINS6_IJSA_SA_SB_EEES9_NS_10bfloat16_tESF_Li256ELb1ELb1ELb0ELb1EEENS1_36VarlenDynamicPersistentTileSchedulerILi128ELi160ELi256ELi128ELb0ELb1ELb1ELb1ELb1ELb1EEEEEEEEEvNT_6ParamsE --------------------------
	.section	.nv.constant0._ZN7cutlass13device_kernelIN5flash11enable_sm90INS1_16FlashAttnFwdSm90INS1_25CollectiveMainloopFwdSm90ILi2EN4cute5tupleIJNS5_1CILi1EEES8_S8_EEENS6_IJNS7_ILi128EEENS7_ILi160EEESA_EEELi128ENS_12float_e4m3_tEfNS_4arch4Sm90ELb1ELb0ELb1ELb1ELb1ELb1ELb0ELb1ELb1ELb1ELb0ELb0EEENS1_21CollectiveEpilogueFwdINS6_IJSA_SA_SB_EEES9_NS_10bfloat16_tESF_Li256ELb1ELb1ELb0ELb1EEENS1_36VarlenDynamicPersistentTileSchedulerILi128ELi160ELi256ELi128ELb0ELb1ELb1ELb1ELb1ELb1EEEEEEEEEvNT_6ParamsE,"a",@progbits
	.sectionflags	@""
	.align	4
.nv.constant0._ZN7cutlass13device_kernelIN5flash11enable_sm90INS1_16FlashAttnFwdSm90INS1_25CollectiveMainloopFwdSm90ILi2EN4cute5tupleIJNS5_1CILi1EEES8_S8_EEENS6_IJNS7_ILi128EEENS7_ILi160EEESA_EEELi128ENS_12float_e4m3_tEfNS_4arch4Sm90ELb1ELb0ELb1ELb1ELb1ELb1ELb0ELb1ELb1ELb1ELb0ELb0EEENS1_21CollectiveEpilogueFwdINS6_IJSA_SA_SB_EEES9_NS_10bfloat16_tESF_Li256ELb1ELb1ELb0ELb1EEENS1_36VarlenDynamicPersistentTileSchedulerILi128ELi160ELi256ELi128ELb0ELb1ELb1ELb1ELb1ELb1EEEEEEEEEvNT_6ParamsE:
	.zero		3328


//--------------------- SYMBOLS --------------------------

	.type		.nv.reservedSmem.offset0,@object
	.size		.nv.reservedSmem.offset0,0x4
	.type		__assertfail,@function
